	.target	sm_90a

	.elftype	@"ET_EXEC"


//--------------------- .note.nv.tkinfo           --------------------------
	.section	.note.nv.tkinfo,"",@"SHT_NOTE"
	.sectionflags	@"SHF_NOTE_NV_TKINFO"
	.tkinfo
        /*0018*/ 	.word	0x00000002
        /*0030*/ 	.string	""
        /*0030*/ 	.string	"ptxas"
        /*0030*/ 	.string	"Cuda compilation tools, release 13.0, V13.0.88"
        /*0030*/ 	.string	"Build cuda_13.0.r13.0/compiler.36424714_0"
        /*0030*/ 	.string	"-v  -suppress-debug-info  -lineinfo  -arch sm_90a "



//--------------------- .note.nv.cuinfo           --------------------------
	.section	.note.nv.cuinfo,"",@"SHT_NOTE"
	.sectionflags	@"SHF_NOTE_NV_CUINFO"
        /*0018*/ 	.short	0x0002
        /*001a*/ 	.short	0x005a
        /*001c*/ 	.short	0x0082
	.zero		2


//--------------------- .nv.info                  --------------------------
	.section	.nv.info,"",@"SHT_CUDA_INFO"
	.align	4


	//----- nvinfo : EIATTR_REGCOUNT
	.align		4
        /*0000*/ 	.byte	0x04, 0x2f
        /*0002*/ 	.short	(.L_1 - .L_0)
	.align		4
.L_0:
        /*0004*/ 	.word	index@(matmul_kernel)
        /*0008*/ 	.word	0x00000020


	//----- nvinfo : EIATTR_FRAME_SIZE
	.align		4
.L_1:
        /*000c*/ 	.byte	0x04, 0x11
        /*000e*/ 	.short	(.L_3 - .L_2)
	.align		4
.L_2:
        /*0010*/ 	.word	index@(matmul_kernel)
        /*0014*/ 	.word	0x0000e348


	//----- nvinfo : EIATTR_MIN_STACK_SIZE
	.align		4
.L_3:
        /*0018*/ 	.byte	0x04, 0x12
        /*001a*/ 	.short	(.L_5 - .L_4)
	.align		4
.L_4:
        /*001c*/ 	.word	index@(matmul_kernel)
        /*0020*/ 	.word	0x0000e348
.L_5:


//--------------------- .nv.compat                --------------------------
	.section	.nv.compat,"",@"SHT_CUDA_COMPAT_INFO"
	.align	4
        /*0000*/ 	.byte	0x02, 0x09, 0x01, 0x00, 0x02, 0x02, 0x02, 0x00, 0x02, 0x05, 0x05, 0x00, 0x03, 0x07, 0x01, 0x01
        /*0010*/ 	.byte	0x02, 0x03, 0x00, 0x00, 0x02, 0x06, 0x01, 0x00, 0x04, 0x0b, 0x08, 0x00, 0x00, 0x00, 0x00, 0x00
        /*0020*/ 	.byte	0x00, 0x00, 0x00, 0x00


//--------------------- .nv.info.matmul_kernel    --------------------------
	.section	.nv.info.matmul_kernel,"",@"SHT_CUDA_INFO"
	.sectionflags	@""
	.align	4


	//----- nvinfo : EIATTR_CUDA_API_VERSION
	.align		4
        /*0000*/ 	.byte	0x04, 0x37
        /*0002*/ 	.short	(.L_7 - .L_6)
.L_6:
        /*0004*/ 	.word	0x00000082


	//----- nvinfo : EIATTR_KPARAM_INFO
	.align		4
.L_7:
        /*0008*/ 	.byte	0x04, 0x17
        /*000a*/ 	.short	(.L_9 - .L_8)
.L_8:
        /*000c*/ 	.word	0x00000000
        /*0010*/ 	.short	0x000d
        /*0012*/ 	.short	0x0048
        /*0014*/ 	.byte	0x00, 0xf4, 0x21, 0x00


	//----- nvinfo : EIATTR_KPARAM_INFO
	.align		4
.L_9:
        /*0018*/ 	.byte	0x04, 0x17
        /*001a*/ 	.short	(.L_11 - .L_10)
.L_10:
        /*001c*/ 	.word	0x00000000
        /*0020*/ 	.short	0x000c
        /*0022*/ 	.short	0x0040
        /*0024*/ 	.byte	0x00, 0xf4, 0x21, 0x00


	//----- nvinfo : EIATTR_KPARAM_INFO
	.align		4
.L_11:
        /*0028*/ 	.byte	0x04, 0x17
        /*002a*/ 	.short	(.L_13 - .L_12)
.L_12:
        /*002c*/ 	.word	0x00000000
        /*0030*/ 	.short	0x000b
        /*0032*/ 	.short	0x0038
        /*0034*/ 	.byte	0x00, 0xf0, 0x11, 0x00


	//----- nvinfo : EIATTR_KPARAM_INFO
	.align		4
.L_13:
        /*0038*/ 	.byte	0x04, 0x17
        /*003a*/ 	.short	(.L_15 - .L_14)
.L_14:
        /*003c*/ 	.word	0x00000000
        /*0040*/ 	.short	0x000a
        /*0042*/ 	.short	0x0034
        /*0044*/ 	.byte	0x00, 0xf0, 0x11, 0x00


	//----- nvinfo : EIATTR_KPARAM_INFO
	.align		4
.L_15:
        /*0048*/ 	.byte	0x04, 0x17
        /*004a*/ 	.short	(.L_17 - .L_16)
.L_16:
        /*004c*/ 	.word	0x00000000
        /*0050*/ 	.short	0x0009
        /*0052*/ 	.short	0x0030
        /*0054*/ 	.byte	0x00, 0xf0, 0x11, 0x00


	//----- nvinfo : EIATTR_KPARAM_INFO
	.align		4
.L_17:
        /*0058*/ 	.byte	0x04, 0x17
        /*005a*/ 	.short	(.L_19 - .L_18)
.L_18:
        /*005c*/ 	.word	0x00000000
        /*0060*/ 	.short	0x0008
        /*0062*/ 	.short	0x002c
        /*0064*/ 	.byte	0x00, 0xf0, 0x11, 0x00


	//----- nvinfo : EIATTR_KPARAM_INFO
	.align		4
.L_19:
        /*0068*/ 	.byte	0x04, 0x17
        /*006a*/ 	.short	(.L_21 - .L_20)
.L_20:
        /*006c*/ 	.word	0x00000000
        /*0070*/ 	.short	0x0007
        /*0072*/ 	.short	0x0028
        /*0074*/ 	.byte	0x00, 0xf0, 0x11, 0x00


	//----- nvinfo : EIATTR_KPARAM_INFO
	.align		4
.L_21:
        /*0078*/ 	.byte	0x04, 0x17
        /*007a*/ 	.short	(.L_23 - .L_22)
.L_22:
        /*007c*/ 	.word	0x00000000
        /*0080*/ 	.short	0x0006
        /*0082*/ 	.short	0x0024
        /*0084*/ 	.byte	0x00, 0xf0, 0x11, 0x00


	//----- nvinfo : EIATTR_KPARAM_INFO
	.align		4
.L_23:
        /*0088*/ 	.byte	0x04, 0x17
        /*008a*/ 	.short	(.L_25 - .L_24)
.L_24:
        /*008c*/ 	.word	0x00000000
        /*0090*/ 	.short	0x0005
        /*0092*/ 	.short	0x0020
        /*0094*/ 	.byte	0x00, 0xf0, 0x11, 0x00


	//----- nvinfo : EIATTR_KPARAM_INFO
	.align		4
.L_25:
        /*0098*/ 	.byte	0x04, 0x17
        /*009a*/ 	.short	(.L_27 - .L_26)
.L_26:
        /*009c*/ 	.word	0x00000000
        /*00a0*/ 	.short	0x0004
        /*00a2*/ 	.short	0x001c
        /*00a4*/ 	.byte	0x00, 0xf0, 0x11, 0x00


	//----- nvinfo : EIATTR_KPARAM_INFO
	.align		4
.L_27:
        /*00a8*/ 	.byte	0x04, 0x17
        /*00aa*/ 	.short	(.L_29 - .L_28)
.L_28:
        /*00ac*/ 	.word	0x00000000
        /*00b0*/ 	.short	0x0003
        /*00b2*/ 	.short	0x0018
        /*00b4*/ 	.byte	0x00, 0xf0, 0x11, 0x00


	//----- nvinfo : EIATTR_KPARAM_INFO
	.align		4
.L_29:
        /*00b8*/ 	.byte	0x04, 0x17
        /*00ba*/ 	.short	(.L_31 - .L_30)
.L_30:
        /*00bc*/ 	.word	0x00000000
        /*00c0*/ 	.short	0x0002
        /*00c2*/ 	.short	0x0010
        /*00c4*/ 	.byte	0x00, 0xf4, 0x21, 0x00


	//----- nvinfo : EIATTR_KPARAM_INFO
	.align		4
.L_31:
        /*00c8*/ 	.byte	0x04, 0x17
        /*00ca*/ 	.short	(.L_33 - .L_32)
.L_32:
        /*00cc*/ 	.word	0x00000000
        /*00d0*/ 	.short	0x0001
        /*00d2*/ 	.short	0x0008
        /*00d4*/ 	.byte	0x00, 0xf4, 0x21, 0x00


	//----- nvinfo : EIATTR_KPARAM_INFO
	.align		4
.L_33:
        /*00d8*/ 	.byte	0x04, 0x17
        /*00da*/ 	.short	(.L_35 - .L_34)
.L_34:
        /*00dc*/ 	.word	0x00000000
        /*00e0*/ 	.short	0x0000
        /*00e2*/ 	.short	0x0000
        /*00e4*/ 	.byte	0x00, 0xf4, 0x21, 0x00


	//----- nvinfo : EIATTR_SPARSE_MMA_MASK
	.align		4
.L_35:
        /*00e8*/ 	.byte	0x03, 0x50
        /*00ea*/ 	.short	0x0000


	//----- nvinfo : EIATTR_MAXREG_COUNT
	.align		4
        /*00ec*/ 	.byte	0x03, 0x1b
        /*00ee*/ 	.short	0x00ff


	//----- nvinfo : EIATTR_NUM_BARRIERS
	.align		4
        /*00f0*/ 	.byte	0x02, 0x4c
        /*00f2*/ 	.byte	0x01
	.zero		1


	//----- nvinfo : EIATTR_ANNOTATIONS
	.align		4
        /*00f4*/ 	.byte	0x04, 0x55
        /*00f6*/ 	.short	(.L_37 - .L_36)


	//   ....[0]....
.L_36:
        /*00f8*/ 	.word	0x00000001
        /*00fc*/ 	.byte	0x10, 0x05, 0x00, 0x00, 0x01, 0x00, 0x00, 0x00, 0x40, 0x05, 0x00, 0x00, 0x01, 0x00, 0x00, 0x00
        /* <DEDUP_REMOVED lines=806> */
        /*336c*/ 	.byte	0x40, 0x8a, 0x00, 0x00


	//----- nvinfo : EIATTR_MERCURY_ISA_VERSION
	.align		4
.L_37:
        /*3370*/ 	.byte	0x03, 0x5f
        /*3372*/ 	.short	0x0101


	//----- nvinfo : EIATTR_EXIT_INSTR_OFFSETS
	.align		4
        /*3374*/ 	.byte	0x04, 0x1c
        /*3376*/ 	.short	(.L_39 - .L_38)


	//   ....[0]....
.L_38:
        /*3378*/ 	.word	0x001b1780


	//   ....[1]....
        /*337c*/ 	.word	0x001b17b0


	//----- nvinfo : EIATTR_REQNTID
	.align		4
.L_39:
        /*3380*/ 	.byte	0x04, 0x10
        /*3382*/ 	.short	(.L_41 - .L_40)
.L_40:
        /*3384*/ 	.word	0x00000040
        /*3388*/ 	.word	0x00000001
        /*338c*/ 	.word	0x00000001


	//----- nvinfo : EIATTR_CBANK_PARAM_SIZE
	.align		4
.L_41:
        /*3390*/ 	.byte	0x03, 0x19
        /*3392*/ 	.short	0x0050


	//----- nvinfo : EIATTR_PARAM_CBANK
	.align		4
        /*3394*/ 	.byte	0x04, 0x0a
        /*3396*/ 	.short	(.L_43 - .L_42)
	.align		4
.L_42:
        /*3398*/ 	.word	index@(.nv.constant0.matmul_kernel)
        /*339c*/ 	.short	0x0210
        /*339e*/ 	.short	0x0050


	//----- nvinfo : EIATTR_SW_WAR
	.align		4
.L_43:
        /*33a0*/ 	.byte	0x04, 0x36
        /*33a2*/ 	.short	(.L_45 - .L_44)
.L_44:
        /*33a4*/ 	.word	0x00000008
.L_45:


//--------------------- .nv.callgraph             --------------------------
	.section	.nv.callgraph,"",@"SHT_CUDA_CALLGRAPH"
	.align	4
	.sectionentsize	8
	.align		4
        /*0000*/ 	.word	0x00000000
	.align		4
        /*0004*/ 	.word	0xffffffff
	.align		4
        /*0008*/ 	.word	0x00000000
	.align		4
        /*000c*/ 	.word	0xfffffffe
	.align		4
        /*0010*/ 	.word	0x00000000
	.align		4
        /*0014*/ 	.word	0xfffffffd
	.align		4
        /*0018*/ 	.word	0x00000000
	.align		4
        /*001c*/ 	.word	0xfffffffc


//--------------------- .text.matmul_kernel       --------------------------
	.section	.text.matmul_kernel,"ax",@progbits
	.align	128
        .global         matmul_kernel
        .type           matmul_kernel,@function
        .size           matmul_kernel,(.L_x_4 - matmul_kernel)
        .other          matmul_kernel,@"STO_CUDA_ENTRY STV_DEFAULT"
matmul_kernel:
.text.matmul_kernel:
[----:B------:R-:W0:Y:S08]  /*0000*/  LDC R1, c[0x0][0x28] ;  /* 0x00000a00ff017b82 */ /* 0x000e300000000800 */
[----:B------:R-:W1:Y:S01]  /*0010*/  LDC.64 R4, c[0x0][0x228] ;  /* 0x00008a00ff047b82 */ /* 0x000e620000000a00 */
[----:B0-----:R-:W-:Y:S01]  /*0020*/  VIADD R1, R1, 0xffff1cb8 ;  /* 0xffff1cb801017836 */ /* 0x001fe20000000000 */
[----:B------:R-:W0:Y:S01]  /*0030*/  S2R R14, SR_TID.X ;  /* 0x00000000000e7919 */ /* 0x000e220000002100 */
[----:B------:R-:W-:-:S05]  /*0040*/  UMOV UR22, 0x400 ;  /* 0x0000040000167882 */ /* 0x000fca0000000000 */
[----:B------:R-:W2:Y:S01]  /*0050*/  S2UR UR4, SR_CgaCtaId ;  /* 0x00000000000479c3 */ /* 0x000ea20000008800 */
[----:B-1----:R-:W-:-:S05]  /*0060*/  VIADD R0, R5, 0x1ff ;  /* 0x000001ff05007836 */ /* 0x002fca0000000000 */
[----:B------:R-:W-:Y:S01]  /*0070*/  SHF.R.S32.HI R3, RZ, 0x1f, R0 ;  /* 0x0000001fff037819 */ /* 0x000fe20000011400 */
[----:B--2---:R-:W-:-:S03]  /*0080*/  ULEA UR22, UR4, UR22, 0x18 ;  /* 0x0000001604167291 */ /* 0x004fc6000f8ec03f */
[----:B------:R-:W-:Y:S02]  /*0090*/  LEA.HI R3, R3, R0, RZ, 0x9 ;  /* 0x0000000003037211 */ /* 0x000fe400078f48ff */
[----:B0-----:R-:W-:Y:S01]  /*00a0*/  LOP3.LUT R18, R14, 0x3f, RZ, 0xc0, !PT ;  /* 0x0000003f0e127812 */ /* 0x001fe200078ec0ff */
[----:B------:R-:W-:Y:S01]  /*00b0*/  ULDC.64 UR4, c[0x0][0x208] ;  /* 0x0000820000047ab9 */ /* 0x000fe20000000a00 */
[----:B------:R-:W-:Y:S02]  /*00c0*/  SHF.R.S32.HI R0, RZ, 0x9, R3 ;  /* 0x00000009ff007819 */ /* 0x000fe40000011403 */
[----:B------:R-:W0:Y:S03]  /*00d0*/  S2R R3, SR_CTAID.X ;  /* 0x0000000000037919 */ /* 0x000e260000002500 */
[----:B------:R-:W-:-:S05]  /*00e0*/  IMAD.SHL.U32 R0, R0, 0x8, RZ ;  /* 0x0000000800007824 */ /* 0x000fca00078e00ff */
[-C--:B------:R-:W-:Y:S02]  /*00f0*/  IABS R9, R0.reuse ;  /* 0x0000000000097213 */ /* 0x080fe40000000000 */
[----:B------:R-:W-:Y:S02]  /*0100*/  IABS R12, R0 ;  /* 0x00000000000c7213 */ /* 0x000fe40000000000 */
[----:B------:R-:W1:Y:S08]  /*0110*/  I2F.RP R2, R9 ;  /* 0x0000000900027306 */ /* 0x000e700000209400 */
[----:B-1----:R-:W1:Y:S01]  /*0120*/  MUFU.RCP R2, R2 ;  /* 0x0000000200027308 */ /* 0x002e620000001000 */
[----:B0-----:R-:W-:Y:S01]  /*0130*/  IABS R10, R3 ;  /* 0x00000003000a7213 */ /* 0x001fe20000000000 */
[----:B-1----:R-:W-:-:S02]  /*0140*/  VIADD R6, R2, 0xffffffe ;  /* 0x0ffffffe02067836 */ /* 0x002fc40000000000 */
[----:B------:R-:W-:-:S04]  /*0150*/  IMAD.MOV R2, RZ, RZ, -R12 ;  /* 0x000000ffff027224 */ /* 0x000fc800078e0a0c */
[----:B------:R0:W1:Y:S02]  /*0160*/  F2I.FTZ.U32.TRUNC.NTZ R7, R6 ;  /* 0x0000000600077305 */ /* 0x000064000021f000 */
[----:B0-----:R-:W-:Y:S02]  /*0170*/  IMAD.MOV.U32 R6, RZ, RZ, RZ ;  /* 0x000000ffff067224 */ /* 0x001fe400078e00ff */
[----:B-1----:R-:W-:-:S04]  /*0180*/  IMAD.MOV R8, RZ, RZ, -R7 ;  /* 0x000000ffff087224 */ /* 0x002fc800078e0a07 */
[----:B------:R-:W-:Y:S02]  /*0190*/  IMAD R11, R8, R9, RZ ;  /* 0x00000009080b7224 */ /* 0x000fe400078e02ff */
[----:B------:R-:W-:Y:S02]  /*01a0*/  IMAD.MOV.U32 R8, RZ, RZ, R10 ;  /* 0x000000ffff087224 */ /* 0x000fe400078e000a */
[----:B------:R-:W-:-:S06]  /*01b0*/  IMAD.HI.U32 R7, R7, R11, R6 ;  /* 0x0000000b07077227 */ /* 0x000fcc00078e0006 */
[----:B------:R-:W-:-:S04]  /*01c0*/  IMAD.HI.U32 R7, R7, R8, RZ ;  /* 0x0000000807077227 */ /* 0x000fc800078e00ff */
[----:B------:R-:W-:-:S05]  /*01d0*/  IMAD R2, R7, R2, R8 ;  /* 0x0000000207027224 */ /* 0x000fca00078e0208 */
[----:B------:R-:W-:-:S13]  /*01e0*/  ISETP.GT.U32.AND P1, PT, R9, R2, PT ;  /* 0x000000020900720c */ /* 0x000fda0003f24070 */
[----:B------:R-:W-:Y:S02]  /*01f0*/  @!P1 IMAD.IADD R2, R2, 0x1, -R9 ;  /* 0x0000000102029824 */ /* 0x000fe400078e0a09 */
[----:B------:R-:W-:Y:S01]  /*0200*/  @!P1 VIADD R7, R7, 0x1 ;  /* 0x0000000107079836 */ /* 0x000fe20000000000 */
[----:B------:R-:W-:Y:S02]  /*0210*/  ISETP.NE.AND P1, PT, R0, RZ, PT ;  /* 0x000000ff0000720c */ /* 0x000fe40003f25270 */
[----:B------:R-:W-:Y:S02]  /*0220*/  ISETP.GE.U32.AND P0, PT, R2, R9, PT ;  /* 0x000000090200720c */ /* 0x000fe40003f06070 */
[----:B------:R-:W-:-:S04]  /*0230*/  LOP3.LUT R2, R3, R0, RZ, 0x3c, !PT ;  /* 0x0000000003027212 */ /* 0x000fc800078e3cff */
[----:B------:R-:W-:Y:S01]  /*0240*/  ISETP.GE.AND P2, PT, R2, RZ, PT ;  /* 0x000000ff0200720c */ /* 0x000fe20003f46270 */
[----:B------:R-:W-:-:S06]  /*0250*/  VIADD R2, R4, 0xff ;  /* 0x000000ff04027836 */ /* 0x000fcc0000000000 */
[----:B------:R-:W-:-:S04]  /*0260*/  @P0 VIADD R7, R7, 0x1 ;  /* 0x0000000107070836 */ /* 0x000fc80000000000 */
[----:B------:R-:W-:Y:S01]  /*0270*/  IMAD.MOV.U32 R6, RZ, RZ, R7 ;  /* 0x000000ffff067224 */ /* 0x000fe200078e0007 */
[----:B------:R-:W-:-:S03]  /*0280*/  SHF.R.S32.HI R7, RZ, 0x1f, R2 ;  /* 0x0000001fff077819 */ /* 0x000fc60000011402 */
[----:B------:R-:W-:Y:S01]  /*0290*/  @!P2 IMAD.MOV R6, RZ, RZ, -R6 ;  /* 0x000000ffff06a224 */ /* 0x000fe200078e0a06 */
[----:B------:R-:W-:Y:S02]  /*02a0*/  @!P1 LOP3.LUT R6, RZ, R0, RZ, 0x33, !PT ;  /* 0x00000000ff069212 */ /* 0x000fe400078e33ff */
[----:B------:R-:W-:-:S03]  /*02b0*/  LEA.HI R7, R7, R2, RZ, 0x8 ;  /* 0x0000000207077211 */ /* 0x000fc600078f40ff */
[----:B------:R-:W-:Y:S02]  /*02c0*/  IMAD.SHL.U32 R2, R6, 0x8, RZ ;  /* 0x0000000806027824 */ /* 0x000fe400078e00ff */
[----:B------:R-:W-:-:S03]  /*02d0*/  IMAD.MOV R6, RZ, RZ, -R6 ;  /* 0x000000ffff067224 */ /* 0x000fc600078e0a06 */
[----:B------:R-:W-:Y:S01]  /*02e0*/  LEA.HI.SX32 R7, R7, -R2, 0x18 ;  /* 0x8000000207077211 */ /* 0x000fe200078fc2ff */
[----:B------:R-:W-:Y:S02]  /*02f0*/  IMAD R15, R0, R6, R3 ;  /* 0x00000006000f7224 */ /* 0x000fe400078e0203 */
[----:B------:R-:W-:Y:S01]  /*0300*/  IMAD.MOV.U32 R6, RZ, RZ, RZ ;  /* 0x000000ffff067224 */ /* 0x000fe200078e00ff */
[----:B------:R-:W-:Y:S02]  /*0310*/  VIMNMX R8, R7, 0x8, PT ;  /* 0x0000000807087848 */ /* 0x000fe40003fe0100 */
[----:B------:R-:W-:Y:S02]  /*0320*/  IABS R13, R15 ;  /* 0x0000000f000d7213 */ /* 0x000fe40000000000 */
[----:B------:R-:W-:-:S04]  /*0330*/  IABS R11, R8 ;  /* 0x00000008000b7213 */ /* 0x000fc80000000000 */
[----:B------:R-:W0:Y:S08]  /*0340*/  I2F.RP R9, R11 ;  /* 0x0000000b00097306 */ /* 0x000e300000209400 */
[----:B0-----:R-:W0:Y:S02]  /*0350*/  MUFU.RCP R9, R9 ;  /* 0x0000000900097308 */ /* 0x001e240000001000 */
[----:B0-----:R-:W-:-:S06]  /*0360*/  VIADD R7, R9, 0xffffffe ;  /* 0x0ffffffe09077836 */ /* 0x001fcc0000000000 */
[----:B------:R-:W0:Y:S02]  /*0370*/  F2I.FTZ.U32.TRUNC.NTZ R7, R7 ;  /* 0x0000000700077305 */ /* 0x000e24000021f000 */
[----:B0-----:R-:W-:-:S04]  /*0380*/  IMAD.MOV R10, RZ, RZ, -R7 ;  /* 0x000000ffff0a7224 */ /* 0x001fc800078e0a07 */
[----:B------:R-:W-:-:S04]  /*0390*/  IMAD.MOV.U32 R0, RZ, RZ, R10 ;  /* 0x000000ffff007224 */ /* 0x000fc800078e000a */
[----:B------:R-:W-:Y:S01]  /*03a0*/  IMAD R3, R0, R11, RZ ;  /* 0x0000000b00037224 */ /* 0x000fe200078e02ff */
[----:B------:R-:W-:-:S03]  /*03b0*/  IABS R0, R8 ;  /* 0x0000000800007213 */ /* 0x000fc60000000000 */
[----:B------:R-:W-:Y:S02]  /*03c0*/  IMAD.HI.U32 R6, R7, R3, R6 ;  /* 0x0000000307067227 */ /* 0x000fe400078e0006 */
[----:B------:R-:W0:Y:S02]  /*03d0*/  LDC R7, c[0x0][0x230] ;  /* 0x00008c00ff077b82 */ /* 0x000e240000000800 */
[----:B------:R-:W-:Y:S02]  /*03e0*/  IMAD.MOV R0, RZ, RZ, -R0 ;  /* 0x000000ffff007224 */ /* 0x000fe400078e0a00 */
[----:B------:R-:W-:-:S04]  /*03f0*/  IMAD.HI.U32 R6, R6, R13, RZ ;  /* 0x0000000d06067227 */ /* 0x000fc800078e00ff */
[----:B------:R-:W-:-:S05]  /*0400*/  IMAD R0, R6, R0, R13 ;  /* 0x0000000006007224 */ /* 0x000fca00078e020d */
[----:B------:R-:W-:Y:S01]  /*0410*/  ISETP.GT.U32.AND P1, PT, R11, R0, PT ;  /* 0x000000000b00720c */ /* 0x000fe20003f24070 */
[----:B0-----:R-:W-:-:S12]  /*0420*/  VIADD R16, R7, 0x3f ;  /* 0x0000003f07107836 */ /* 0x001fd80000000000 */
[----:B------:R-:W-:Y:S02]  /*0430*/  @!P1 IMAD.IADD R0, R0, 0x1, -R11 ;  /* 0x0000000100009824 */ /* 0x000fe400078e0a0b */
[----:B------:R-:W-:Y:S01]  /*0440*/  @!P1 VIADD R6, R6, 0x1 ;  /* 0x0000000106069836 */ /* 0x000fe20000000000 */
[----:B------:R-:W-:Y:S02]  /*0450*/  ISETP.NE.AND P1, PT, R8, RZ, PT ;  /* 0x000000ff0800720c */ /* 0x000fe40003f25270 */
[----:B------:R-:W-:Y:S02]  /*0460*/  ISETP.GE.U32.AND P0, PT, R0, R11, PT ;  /* 0x0000000b0000720c */ /* 0x000fe40003f06070 */
[----:B------:R-:W-:-:S04]  /*0470*/  LOP3.LUT R0, R15, R8, RZ, 0x3c, !PT ;  /* 0x000000080f007212 */ /* 0x000fc800078e3cff */
[----:B------:R-:W-:-:S07]  /*0480*/  ISETP.GE.AND P2, PT, R0, RZ, PT ;  /* 0x000000ff0000720c */ /* 0x000fce0003f46270 */
[----:B------:R-:W-:Y:S01]  /*0490*/  @P0 VIADD R6, R6, 0x1 ;  /* 0x0000000106060836 */ /* 0x000fe20000000000 */
[----:B------:R-:W-:-:S05]  /*04a0*/  ISETP.GT.AND P0, PT, R16, 0x3f, PT ;  /* 0x0000003f1000780c */ /* 0x000fca0003f04270 */
[----:B------:R-:W-:Y:S01]  /*04b0*/  @!P2 IMAD.MOV R6, RZ, RZ, -R6 ;  /* 0x000000ffff06a224 */ /* 0x000fe200078e0a06 */
[----:B------:R-:W-:-:S05]  /*04c0*/  @!P1 LOP3.LUT R6, RZ, R8, RZ, 0x33, !PT ;  /* 0x00000008ff069212 */ /* 0x000fca00078e33ff */
[----:B------:R-:W-:Y:S02]  /*04d0*/  IMAD.MOV R3, RZ, RZ, -R6 ;  /* 0x000000ffff037224 */ /* 0x000fe400078e0a06 */
[----:B------:R-:W-:Y:S02]  /*04e0*/  IMAD.SHL.U32 R17, R6, 0x200, RZ ;  /* 0x0000020006117824 */ /* 0x000fe400078e00ff */
[----:B------:R-:W-:Y:S02]  /*04f0*/  IMAD R3, R8, R3, R15 ;  /* 0x0000000308037224 */ /* 0x000fe400078e020f */
[C---:B------:R-:W-:Y:S01]  /*0500*/  VIADD R6, R17.reuse, 0x1 ;  /* 0x0000000111067836 */ /* 0x040fe20000000000 */
[----:B------:R-:W-:Y:S01]  /*0510*/  STL [R1+0xb8], R17 ;  /* 0x0000b81101007387 */ /* 0x000fe20000100800 */
[----:B------:R-:W-:Y:S02]  /*0520*/  IMAD.IADD R0, R2, 0x1, R3 ;  /* 0x0000000102007824 */ /* 0x000fe400078e0203 */
[C---:B------:R-:W-:Y:S01]  /*0530*/  VIADD R3, R17.reuse, 0x2 ;  /* 0x0000000211037836 */ /* 0x040fe20000000000 */
[----:B------:R0:W-:Y:S01]  /*0540*/  STL [R1+0xa5c], R6 ;  /* 0x000a5c0601007387 */ /* 0x0001e20000100800 */
[----:B------:R-:W-:-:S02]  /*0550*/  VIADD R2, R17, 0x3 ;  /* 0x0000000311027836 */ /* 0x000fc40000000000 */
[----:B------:R-:W-:Y:S01]  /*0560*/  IMAD R0, R0, 0x100, R18 ;  /* 0x0000010000007824 */ /* 0x000fe200078e0212 */
[----:B------:R1:W-:Y:S01]  /*0570*/  STL [R1+0xa58], R3 ;  /* 0x000a580301007387 */ /* 0x0003e20000100800 */
[C---:B------:R-:W-:Y:S02]  /*0580*/  VIADD R16, R17.reuse, 0x1ae ;  /* 0x000001ae11107836 */ /* 0x040fe40000000000 */
[C---:B------:R-:W-:Y:S01]  /*0590*/  VIADD R15, R17.reuse, 0x1f0 ;  /* 0x000001f0110f7836 */ /* 0x040fe20000000000 */
[----:B------:R2:W-:Y:S01]  /*05a0*/  STL [R1+0xa54], R2 ;  /* 0x000a540201007387 */ /* 0x0005e20000100800 */
[C---:B------:R-:W-:Y:S02]  /*05b0*/  VIADD R29, R17.reuse, 0x1f1 ;  /* 0x000001f1111d7836 */ /* 0x040fe40000000000 */
[C---:B0-----:R-:W-:Y:S02]  /*05c0*/  VIADD R6, R17.reuse, 0x4 ;  /* 0x0000000411067836 */ /* 0x041fe40000000000 */
[----:B------:R-:W-:-:S02]  /*05d0*/  VIADD R28, R17, 0x1f2 ;  /* 0x000001f2111c7836 */ /* 0x000fc40000000000 */
[C---:B-1----:R-:W-:Y:S01]  /*05e0*/  VIADD R3, R17.reuse, 0x5 ;  /* 0x0000000511037836 */ /* 0x042fe20000000000 */
[----:B------:R0:W-:Y:S01]  /*05f0*/  STL [R1+0xa50], R6 ;  /* 0x000a500601007387 */ /* 0x0001e20000100800 */
[C---:B------:R-:W-:Y:S02]  /*0600*/  VIADD R19, R17.reuse, 0x1f3 ;  /* 0x000001f311137836 */ /* 0x040fe40000000000 */
[C---:B--2---:R-:W-:Y:S01]  /*0610*/  VIADD R2, R17.reuse, 0x6 ;  /* 0x0000000611027836 */ /* 0x044fe20000000000 */
[----:B------:R1:W-:Y:S01]  /*0620*/  STL [R1+0xa60], R3 ;  /* 0x000a600301007387 */ /* 0x0003e20000100800 */
[C---:B------:R-:W-:Y:S02]  /*0630*/  VIADD R18, R17.reuse, 0x1f4 ;  /* 0x000001f411127836 */ /* 0x040fe40000000000 */
[C---:B------:R-:W-:Y:S01]  /*0640*/  VIADD R13, R17.reuse, 0x1f5 ;  /* 0x000001f5110d7836 */ /* 0x040fe20000000000 */
[----:B------:R2:W-:Y:S01]  /*0650*/  STL [R1+0xa4c], R2 ;  /* 0x000a4c0201007387 */ /* 0x0005e20000100800 */
[----:B------:R-:W-:-:S02]  /*0660*/  VIADD R12, R17, 0x1f6 ;  /* 0x000001f6110c7836 */ /* 0x000fc40000000000 */
[C---:B0-----:R-:W-:Y:S02]  /*0670*/  VIADD R6, R17.reuse, 0x7 ;  /* 0x0000000711067836 */ /* 0x041fe40000000000 */
[C---:B------:R-:W-:Y:S02]  /*0680*/  VIADD R11, R17.reuse, 0x1f9 ;  /* 0x000001f9110b7836 */ /* 0x040fe40000000000 */
[C---:B-1----:R-:W-:Y:S01]  /*0690*/  VIADD R3, R17.reuse, 0x8 ;  /* 0x0000000811037836 */ /* 0x042fe20000000000 */
[----:B------:R0:W-:Y:S01]  /*06a0*/  STL [R1+0xa48], R6 ;  /* 0x000a480601007387 */ /* 0x0001e20000100800 */
[C---:B------:R-:W-:Y:S02]  /*06b0*/  VIADD R10, R17.reuse, 0x1fa ;  /* 0x000001fa110a7836 */ /* 0x040fe40000000000 */
[C---:B--2---:R-:W-:Y:S01]  /*06c0*/  VIADD R2, R17.reuse, 0x9 ;  /* 0x0000000911027836 */ /* 0x044fe20000000000 */
[----:B------:R1:W-:Y:S01]  /*06d0*/  STL [R1+0xa44], R3 ;  /* 0x000a440301007387 */ /* 0x0003e20000100800 */
[----:B------:R-:W-:-:S02]  /*06e0*/  VIADD R9, R17, 0x1fb ;  /* 0x000001fb11097836 */ /* 0x000fc40000000000 */
[C---:B------:R-:W-:Y:S01]  /*06f0*/  VIADD R8, R17.reuse, 0x1fc ;  /* 0x000001fc11087836 */ /* 0x040fe20000000000 */
[----:B------:R2:W-:Y:S01]  /*0700*/  STL [R1+0xa40], R2 ;  /* 0x000a400201007387 */ /* 0x0005e20000100800 */
[C---:B------:R-:W-:Y:S02]  /*0710*/  VIADD R7, R17.reuse, 0x1fd ;  /* 0x000001fd11077836 */ /* 0x040fe40000000000 */
[C---:B0-----:R-:W-:Y:S02]  /*0720*/  VIADD R6, R17.reuse, 0xa ;  /* 0x0000000a11067836 */ /* 0x041fe40000000000 */
[----:B-1----:R-:W-:-:S03]  /*0730*/  VIADD R3, R17, 0xb ;  /* 0x0000000b11037836 */ /* 0x002fc60000000000 */
[----:B------:R0:W-:Y:S01]  /*0740*/  STL [R1+0xa3c], R6 ;  /* 0x000a3c0601007387 */ /* 0x0001e20000100800 */
[----:B--2---:R-:W-:-:S03]  /*0750*/  VIADD R2, R17, 0xc ;  /* 0x0000000c11027836 */ /* 0x004fc60000000000 */
[----:B------:R1:W-:Y:S04]  /*0760*/  STL [R1+0xa38], R3 ;  /* 0x000a380301007387 */ /* 0x0003e80000100800 */
[----:B------:R2:W-:Y:S01]  /*0770*/  STL [R1+0xa34], R2 ;  /* 0x000a340201007387 */ /* 0x0005e20000100800 */
        /* <DEDUP_REMOVED lines=837> */
[----:B--2---:R-:W-:-:S05]  /*3bd0*/  VIADD R2, R17, 0x1b0 ;  /* 0x000001b011027836 */ /* 0x004fca0000000000 */
[----:B------:R1:W-:Y:S01]  /*3be0*/  STL [R1+0x10c], R2 ;  /* 0x00010c0201007387 */ /* 0x0003e20000100800 */
[----:B0-----:R-:W-:-:S03]  /*3bf0*/  VIADD R6, R17, 0x1b3 ;  /* 0x000001b311067836 */ /* 0x001fc60000000000 */
[----:B------:R0:W-:Y:S01]  /*3c00*/  STL [R1+0x108], R3 ;  /* 0x0001080301007387 */ /* 0x0001e20000100800 */
[C---:B-1----:R-:W-:Y:S02]  /*3c10*/  VIADD R2, R17.reuse, 0x1b2 ;  /* 0x000001b211027836 */ /* 0x042fe40000000000 */
[----:B0-----:R-:W-:-:S03]  /*3c20*/  VIADD R3, R17, 0x1b4 ;  /* 0x000001b411037836 */ /* 0x001fc60000000000 */
[----:B------:R0:W-:Y:S04]  /*3c30*/  STL [R1+0x104], R2 ;  /* 0x0001040201007387 */ /* 0x0001e80000100800 */
        /* <DEDUP_REMOVED lines=97> */
[----:B------:R-:W-:Y:S01]  /*4250*/  STL [R1+0x2d00], R0 ;  /* 0x002d000001007387 */ /* 0x000fe20000100800 */
[C---:B0-----:R-:W-:Y:S02]  /*4260*/  VIADD R2, R17.reuse, 0x1e4 ;  /* 0x000001e411027836 */ /* 0x041fe40000000000 */
[----:B-1----:R-:W-:-:S03]  /*4270*/  VIADD R6, R17, 0x1e7 ;  /* 0x000001e711067836 */ /* 0x002fc60000000000 */
[----:B------:R0:W-:Y:S04]  /*4280*/  STL [R1+0x34], R2 ;  /* 0x0000340201007387 */ /* 0x0001e80000100800 */
[----:B------:R1:W-:Y:S01]  /*4290*/  STL [R1+0x30], R3 ;  /* 0x0000300301007387 */ /* 0x0003e20000100800 */
[C---:B0-----:R-:W-:Y:S02]  /*42a0*/  VIADD R2, R17.reuse, 0x1e6 ;  /* 0x000001e611027836 */ /* 0x041fe40000000000 */
[----:B-1----:R-:W-:-:S03]  /*42b0*/  VIADD R3, R17, 0x1e8 ;  /* 0x000001e811037836 */ /* 0x002fc60000000000 */
        /* <DEDUP_REMOVED lines=20> */
[----:B0-----:R-:W-:-:S05]  /*4400*/  VIADD R2, R17, 0x1f8 ;  /* 0x000001f811027836 */ /* 0x001fca0000000000 */
[----:B------:R0:W-:Y:S01]  /*4410*/  STL [R1+0xc], R2 ;  /* 0x00000c0201007387 */ /* 0x0001e20000100800 */
[----:B-1----:R-:W-:Y:S02]  /*4420*/  VIADD R3, R17, 0x1ff ;  /* 0x000001ff11037836 */ /* 0x002fe40000000000 */
[C---:B------:R-:W-:Y:S02]  /*4430*/  VIADD R17, R0.reuse, 0x40 ;  /* 0x0000004000117836 */ /* 0x040fe40000000000 */
[----:B0-----:R-:W-:-:S03]  /*4440*/  VIADD R2, R0, 0x80 ;  /* 0x0000008000027836 */ /* 0x001fc60000000000 */
[----:B------:R0:W-:Y:S01]  /*4450*/  STL [R1+0x2d0c], R17 ;  /* 0x002d0c1101007387 */ /* 0x0001e20000100800 */
[----:B------:R-:W-:-:S03]  /*4460*/  VIADD R0, R0, 0xc0 ;  /* 0x000000c000007836 */ /* 0x000fc60000000000 */
[----:B------:R0:W-:Y:S04]  /*4470*/  STL [R1+0x2d08], R2 ;  /* 0x002d080201007387 */ /* 0x0001e80000100800 */
[----:B------:R0:W-:Y:S01]  /*4480*/  STL [R1+0x2d04], R0 ;  /* 0x002d040001007387 */ /* 0x0001e20000100800 */
[----:B------:R-:W-:Y:S05]  /*4490*/  @P0 BRA `(.L_x_0) ;  /* 0x00000080000c0947 */ /* 0x000fea0003800000 */
[----:B0-----:R-:W-:Y:S01]  /*44a0*/  IMAD.SHL.U32 R0, R14, 0x10, RZ ;  /* 0x000000100e007824 */ /* 0x001fe200078e00ff */
[----:B------:R0:W-:Y:S04]  /*44b0*/  STL [R1+0xc0], RZ ;  /* 0x0000c0ff01007387 */ /* 0x0001e80000100800 */
[----:B------:R0:W-:Y:S04]  /*44c0*/  STL [R1+0x5a7c], R0 ;  /* 0x005a7c0001007387 */ /* 0x0001e80000100800 */
[----:B------:R0:W-:Y:S04]  /*44d0*/  STL [R1+0xc4], RZ ;  /* 0x0000c4ff01007387 */ /* 0x0001e80000100800 */
        /* <DEDUP_REMOVED lines=2045> */
[----:B------:R0:W-:Y:S01]  /*c4b0*/  STL [R1+0x182c], RZ ;  /* 0x00182cff01007387 */ /* 0x0001e20000100800 */
[----:B------:R-:W-:Y:S05]  /*c4c0*/  BRA `(.L_x_1) ;  /* 0x00000eb0006c7947 */ /* 0x000fea0003800000 */
.L_x_0:
[----:B------:R1:W-:Y:S01]  /*c4d0*/  STL [R1+0x5cc4], R13 ;  /* 0x005cc40d01007387 */ /* 0x0003e20000100800 */
[----:B------:R-:W-:Y:S02]  /*c4e0*/  IABS R20, R4 ;  /* 0x0000000400147213 */ /* 0x000fe40000000000 */
[----:B0-----:R-:W-:Y:S01]  /*c4f0*/  IABS R2, R5 ;  /* 0x0000000500027213 */ /* 0x001fe20000000000 */
[----:B------:R-:W-:Y:S01]  /*c500*/  IMAD.MOV.U32 R14, RZ, RZ, RZ ;  /* 0x000000ffff0e7224 */ /* 0x000fe200078e00ff */
[----:B------:R-:W-:Y:S01]  /*c510*/  ISETP.GE.AND P5, PT, R3, RZ, PT ;  /* 0x000000ff0300720c */ /* 0x000fe20003fa6270 */
[----:B------:R-:W-:Y:S01]  /*c520*/  ULDC UR20, c[0x0][0x23c] ;  /* 0x00008f0000147ab9 */ /* 0x000fe20000000800 */
[----:B------:R-:W-:Y:S01]  /*c530*/  ULDC.64 UR6, c[0x0][0x218] ;  /* 0x0000860000067ab9 */ /* 0x000fe20000000a00 */
[----:B------:R-:W-:Y:S01]  /*c540*/  ULDC.64 UR8, c[0x0][0x210] ;  /* 0x0000840000087ab9 */ /* 0x000fe20000000a00 */
[----:B------:R-:W-:Y:S01]  /*c550*/  ULDC UR19, c[0x0][0x238] ;  /* 0x00008e0000137ab9 */ /* 0x000fe20000000800 */
[----:B-1----:R-:W2:Y:S01]  /*c560*/  LDL R13, [R1+0x2d00] ;  /* 0x002d0000010d7983 */ /* 0x002ea20000100800 */
[----:B------:R-:W-:Y:S01]  /*c570*/  ULDC UR18, c[0x0][0x238] ;  /* 0x00008e0000127ab9 */ /* 0x000fe20000000800 */
[----:B------:R-:W-:Y:S01]  /*c580*/  ULDC UR17, c[0x0][0x238] ;  /* 0x00008e0000117ab9 */ /* 0x000fe20000000800 */
[----:B------:R-:W-:Y:S01]  /*c590*/  ULDC UR16, c[0x0][0x238] ;  /* 0x00008e0000107ab9 */ /* 0x000fe20000000800 */
[----:B------:R0:W-:Y:S01]  /*c5a0*/  STL [R1+0x5cc0], R18 ;  /* 0x005cc01201007387 */ /* 0x0001e20000100800 */
[----:B------:R-:W-:Y:S01]  /*c5b0*/  ULDC UR15, c[0x0][0x238] ;  /* 0x00008e00000f7ab9 */ /* 0x000fe20000000800 */
        /* <DEDUP_REMOVED lines=8> */
[----:B0-----:R-:W3:Y:S01]  /*c640*/  LDL R18, [R1+0x2d0c] ;  /* 0x002d0c0001127983 */ /* 0x001ee20000100800 */
        /* <DEDUP_REMOVED lines=13> */
[----:B0-----:R-:W4:Y:S01]  /*c720*/  LDL R19, [R1+0x2d08] ;  /* 0x002d080001137983 */ /* 0x001f220000100800 */
[----:B------:R-:W0:Y:S01]  /*c730*/  I2F.RP R0, R20 ;  /* 0x0000001400007306 */ /* 0x000e220000209400 */
[----:B------:R-:W-:Y:S01]  /*c740*/  ULDC UR61, c[0x0][0x238] ;  /* 0x00008e00003d7ab9 */ /* 0x000fe20000000800 */
[----:B------:R-:W-:Y:S01]  /*c750*/  ULDC UR60, c[0x0][0x238] ;  /* 0x00008e00003c7ab9 */ /* 0x000fe20000000800 */
[----:B------:R1:W-:Y:S01]  /*c760*/  STL [R1+0x5cb8], R28 ;  /* 0x005cb81c01007387 */ /* 0x0003e20000100800 */
[----:B------:R-:W-:Y:S01]  /*c770*/  ULDC UR59, c[0x0][0x238] ;  /* 0x00008e00003b7ab9 */ /* 0x000fe20000000800 */
[----:B------:R-:W-:-:S02]  /*c780*/  ULDC UR58, c[0x0][0x238] ;  /* 0x00008e00003a7ab9 */ /* 0x000fc40000000800 */
[----:B-1----:R-:W5:Y:S01]  /*c790*/  LDL R28, [R1+0x2d04] ;  /* 0x002d0400011c7983 */ /* 0x002f620000100800 */
[----:B0-----:R-:W0:Y:S03]  /*c7a0*/  MUFU.RCP R0, R0 ;  /* 0x0000000000007308 */ /* 0x001e260000001000 */
[----:B------:R1:W-:Y:S04]  /*c7b0*/  STL [R1+0x5cb4], R29 ;  /* 0x005cb41d01007387 */ /* 0x0003e80000100800 */
[----:B------:R0:W-:Y:S01]  /*c7c0*/  STL [R1+0x5c08], R5 ;  /* 0x005c080501007387 */ /* 0x0001e20000100800 */
[----:B-1----:R-:W-:Y:S02]  /*c7d0*/  IMAD.MOV.U32 R29, RZ, RZ, R15 ;  /* 0x000000ffff1d7224 */ /* 0x002fe400078e000f */
[----:B0-----:R-:W-:-:S02]  /*c7e0*/  IMAD.MOV.U32 R5, RZ, RZ, R16 ;  /* 0x000000ffff057224 */ /* 0x001fc400078e0010 */
[----:B------:R-:W0:Y:S01]  /*c7f0*/  I2F.RP R16, R2 ;  /* 0x0000000200107306 */ /* 0x000e220000209400 */
[----:B------:R-:W-:-:S07]  /*c800*/  VIADD R0, R0, 0xffffffe ;  /* 0x0ffffffe00007836 */ /* 0x000fce0000000000 */
[----:B------:R-:W1:Y:S08]  /*c810*/  F2I.FTZ.U32.TRUNC.NTZ R15, R0 ;  /* 0x00000000000f7305 */ /* 0x000e70000021f000 */
[----:B0-----:R-:W0:Y:S01]  /*c820*/  MUFU.RCP R16, R16 ;  /* 0x0000001000107308 */ /* 0x001e220000001000 */
[----:B-1----:R-:W-:-:S04]  /*c830*/  IMAD.MOV R0, RZ, RZ, -R15 ;  /* 0x000000ffff007224 */ /* 0x002fc800078e0a0f */
[----:B------:R-:W-:-:S04]  /*c840*/  IMAD R0, R0, R20, RZ ;  /* 0x0000001400007224 */ /* 0x000fc800078e02ff */
[----:B------:R-:W-:-:S04]  /*c850*/  IMAD.HI.U32 R14, R15, R0, R14 ;  /* 0x000000000f0e7227 */ /* 0x000fc800078e000e */
[----:B0-----:R-:W-:-:S04]  /*c860*/  VIADD R16, R16, 0xffffffe ;  /* 0x0ffffffe10107836 */ /* 0x001fc80000000000 */
[----:B------:R0:W1:Y:S02]  /*c870*/  F2I.FTZ.U32.TRUNC.NTZ R17, R16 ;  /* 0x0000001000117305 */ /* 0x000064000021f000 */
[----:B0-----:R-:W-:Y:S02]  /*c880*/  IMAD.MOV.U32 R16, RZ, RZ, RZ ;  /* 0x000000ffff107224 */ /* 0x001fe400078e00ff */
[----:B-1----:R-:W-:-:S04]  /*c890*/  IMAD.MOV R0, RZ, RZ, -R17 ;  /* 0x000000ffff007224 */ /* 0x002fc800078e0a11 */
[----:B------:R-:W-:-:S04]  /*c8a0*/  IMAD R0, R0, R2, RZ ;  /* 0x0000000200007224 */ /* 0x000fc800078e02ff */
[----:B------:R-:W-:Y:S01]  /*c8b0*/  IMAD.HI.U32 R0, R17, R0, R16 ;  /* 0x0000000011007227 */ /* 0x000fe200078e0010 */
[----:B------:R-:W-:Y:S02]  /*c8c0*/  IABS R17, R3 ;  /* 0x0000000300117213 */ /* 0x000fe40000000000 */
[----:B------:R-:W-:-:S03]  /*c8d0*/  IABS R16, R6 ;  /* 0x0000000600107213 */ /* 0x000fc60000000000 */
[----:B------:R-:W-:-:S04]  /*c8e0*/  IMAD.HI.U32 R3, R0, R17, RZ ;  /* 0x0000001100037227 */ /* 0x000fc800078e00ff */
[----:B------:R-:W-:Y:S02]  /*c8f0*/  IMAD.MOV R3, RZ, RZ, -R3 ;  /* 0x000000ffff037224 */ /* 0x000fe400078e0a03 */
[----:B------:R-:W-:-:S04]  /*c900*/  IMAD.HI.U32 R27, R0, R16, RZ ;  /* 0x00000010001b7227 */ /* 0x000fc800078e00ff */
[----:B------:R-:W-:Y:S02]  /*c910*/  IMAD R3, R2, R3, R17 ;  /* 0x0000000302037224 */ /* 0x000fe400078e0211 */
[----:B------:R-:W-:Y:S01]  /*c920*/  IMAD.MOV R27, RZ, RZ, -R27 ;  /* 0x000000ffff1b7224 */ /* 0x000fe200078e0a1b */
[----:B--2---:R-:W-:-:S05]  /*c930*/  IABS R24, R13 ;  /* 0x0000000d00187213 */ /* 0x004fca0000000000 */
[----:B------:R-:W-:-:S04]  /*c940*/  IMAD.HI.U32 R26, R14, R24, RZ ;  /* 0x000000180e1a7227 */ /* 0x000fc800078e00ff */
[----:B------:R-:W-:-:S04]  /*c950*/  IMAD.MOV R26, RZ, RZ, -R26 ;  /* 0x000000ffff1a7224 */ /* 0x000fc800078e0a1a */
[----:B------:R-:W-:Y:S01]  /*c960*/  IMAD R24, R20, R26, R24 ;  /* 0x0000001a14187224 */ /* 0x000fe200078e0218 */
[----:B---3--:R-:W-:-:S04]  /*c970*/  IABS R23, R18 ;  /* 0x0000001200177213 */ /* 0x008fc80000000000 */
[----:B------:R-:W-:Y:S01]  /*c980*/  ISETP.GT.U32.AND P0, PT, R20, R24, PT ;  /* 0x000000181400720c */ /* 0x000fe20003f04070 */
[----:B------:R-:W-:-:S04]  /*c990*/  IMAD.HI.U32 R25, R14, R23, RZ ;  /* 0x000000170e197227 */ /* 0x000fc800078e00ff */
[----:B------:R-:W-:-:S04]  /*c9a0*/  IMAD.MOV R25, RZ, RZ, -R25 ;  /* 0x000000ffff197224 */ /* 0x000fc800078e0a19 */
[----:B------:R-:W-:Y:S01]  /*c9b0*/  IMAD R23, R20, R25, R23 ;  /* 0x0000001914177224 */ /* 0x000fe200078e0217 */
[----:B----4-:R-:W-:-:S03]  /*c9c0*/  IABS R22, R19 ;  /* 0x0000001300167213 */ /* 0x010fc60000000000 */
[----:B------:R-:W-:Y:S01]  /*c9d0*/  @!P0 IMAD.IADD R24, R24, 0x1, -R20 ;  /* 0x0000000118188824 */ /* 0x000fe200078e0a14 */
[----:B------:R-:W-:Y:S01]  /*c9e0*/  ISETP.GT.U32.AND P1, PT, R20, R23, PT ;  /* 0x000000171400720c */ /* 0x000fe20003f24070 */
[----:B------:R-:W-:-:S04]  /*c9f0*/  IMAD.HI.U32 R15, R14, R22, RZ ;  /* 0x000000160e0f7227 */ /* 0x000fc800078e00ff */
[----:B------:R-:W-:-:S04]  /*ca00*/  IMAD.MOV R15, RZ, RZ, -R15 ;  /* 0x000000ffff0f7224 */ /* 0x000fc800078e0a0f */
[C---:B------:R-:W-:Y:S01]  /*ca10*/  IMAD R22, R20.reuse, R15, R22 ;  /* 0x0000000f14167224 */ /* 0x040fe200078e0216 */
[----:B-----5:R-:W-:Y:S02]  /*ca20*/  IABS R21, R28 ;  /* 0x0000001c00157213 */ /* 0x020fe40000000000 */
[----:B------:R-:W-:Y:S01]  /*ca30*/  ISETP.GE.AND P0, PT, R13, RZ, PT ;  /* 0x000000ff0d00720c */ /* 0x000fe20003f06270 */
[----:B------:R-:W-:Y:S01]  /*ca40*/  @!P1 IMAD.IADD R23, R23, 0x1, -R20 ;  /* 0x0000000117179824 */ /* 0x000fe200078e0a14 */
[----:B------:R-:W-:Y:S01]  /*ca50*/  ISETP.GT.U32.AND P2, PT, R20, R22, PT ;  /* 0x000000161400720c */ /* 0x000fe20003f44070 */
[----:B------:R-:W-:Y:S01]  /*ca60*/  IMAD.HI.U32 R14, R14, R21, RZ ;  /* 0x000000150e0e7227 */ /* 0x000fe200078e00ff */
[----:B------:R-:W-:Y:S02]  /*ca70*/  ISETP.GT.U32.AND P1, PT, R20, R24, PT ;  /* 0x000000181400720c */ /* 0x000fe40003f24070 */
[----:B------:R-:W-:Y:S01]  /*ca80*/  IABS R15, R7 ;  /* 0x00000007000f7213 */ /* 0x000fe20000000000 */
[----:B------:R-:W-:-:S04]  /*ca90*/  IMAD.MOV R14, RZ, RZ, -R14 ;  /* 0x000000ffff0e7224 */ /* 0x000fc800078e0a0e */
[----:B------:R-:W-:Y:S01]  /*caa0*/  IMAD R21, R20, R14, R21 ;  /* 0x0000000e14157224 */ /* 0x000fe200078e0215 */
[----:B------:R-:W-:Y:S01]  /*cab0*/  IABS R14, R8 ;  /* 0x00000008000e7213 */ /* 0x000fe20000000000 */
[----:B------:R-:W-:-:S03]  /*cac0*/  IMAD.HI.U32 R26, R0, R15, RZ ;  /* 0x0000000f001a7227 */ /* 0x000fc600078e00ff */
[----:B------:R-:W-:Y:S01]  /*cad0*/  ISETP.GT.U32.AND P3, PT, R20, R21, PT ;  /* 0x000000151400720c */ /* 0x000fe20003f64070 */
[--C-:B------:R-:W-:Y:S01]  /*cae0*/  @!P2 IMAD.IADD R22, R22, 0x1, -R20.reuse ;  /* 0x000000011616a824 */ /* 0x100fe200078e0a14 */
[----:B------:R-:W-:Y:S01]  /*caf0*/  ISETP.GE.AND P2, PT, R6, RZ, PT ;  /* 0x000000ff0600720c */ /* 0x000fe20003f46270 */
[----:B------:R-:W-:Y:S01]  /*cb00*/  @!P1 IMAD.IADD R24, R24, 0x1, -R20 ;  /* 0x0000000118189824 */ /* 0x000fe200078e0a14 */
[----:B------:R-:W2:Y:S01]  /*cb10*/  LDL.LU R6, [R1+0x7c] ;  /* 0x00007c0001067983 */ /* 0x000ea20000300800 */
[----:B------:R-:W-:Y:S01]  /*cb20*/  IMAD.HI.U32 R25, R0, R14, RZ ;  /* 0x0000000e00197227 */ /* 0x000fe200078e00ff */
[----:B------:R-:W-:Y:S02]  /*cb30*/  ISETP.GT.U32.AND P4, PT, R20, R22, PT ;  /* 0x000000161400720c */ /* 0x000fe40003f84070 */
[----:B------:R-:W3:Y:S01]  /*cb40*/  LDL.LU R17, [R1+0x64] ;  /* 0x0000640001117983 */ /* 0x000ee20000300800 */
[----:B------:R-:W-:-:S04]  /*cb50*/  IMAD.MOV R26, RZ, RZ, -R26 ;  /* 0x000000ffff1a7224 */ /* 0x000fc800078e0a1a */
[----:B------:R-:W-:Y:S01]  /*cb60*/  @!P3 IMAD.IADD R21, R21, 0x1, -R20 ;  /* 0x000000011515b824 */ /* 0x000fe200078e0a14 */
[----:B------:R-:W-:-:S04]  /*cb70*/  ISETP.GT.U32.AND P3, PT, R20, R23, PT ;  /* 0x000000171400720c */ /* 0x000fc80003f64070 */
[----:B------:R-:W-:Y:S01]  /*cb80*/  ISETP.GT.U32.AND P6, PT, R20, R21, PT ;  /* 0x000000151400720c */ /* 0x000fe20003fc4070 */
[----:B------:R-:W-:Y:S02]  /*cb90*/  @!P0 IMAD.MOV R24, RZ, RZ, -R24 ;  /* 0x000000ffff188224 */ /* 0x000fe400078e0a18 */
[----:B------:R-:W-:Y:S02]  /*cba0*/  IMAD.MOV R25, RZ, RZ, -R25 ;  /* 0x000000ffff197224 */ /* 0x000fe400078e0a19 */
[----:B------:R-:W-:Y:S01]  /*cbb0*/  IMAD R16, R2, R27, R16 ;  /* 0x0000001b02107224 */ /* 0x000fe200078e0210 */
[----:B------:R-:W-:Y:S01]  /*cbc0*/  ISETP.GE.AND P1, PT, R18, RZ, PT ;  /* 0x000000ff1200720c */ /* 0x000fe20003f26270 */
[----:B------:R-:W4:Y:S01]  /*cbd0*/  LDL.LU R27, [R1+0x22c] ;  /* 0x00022c00011b7983 */ /* 0x000f220000300800 */
[----:B------:R-:W-:-:S03]  /*cbe0*/  IMAD R15, R2, R26, R15 ;  /* 0x0000001a020f7224 */ /* 0x000fc600078e020f */
[----:B------:R-:W5:Y:S02]  /*cbf0*/  LDL.LU R26, [R1+0x108] ;  /* 0x00010800011a7983 */ /* 0x000f640000300800 */
[----:B------:R-:W-:Y:S01]  /*cc00*/  @!P6 IMAD.IADD R21, R21, 0x1, -R20 ;  /* 0x000000011515e824 */ /* 0x000fe200078e0a14 */
[----:B------:R-:W-:Y:S01]  /*cc10*/  ISETP.NE.AND P6, PT, R4, RZ, PT ;  /* 0x000000ff0400720c */ /* 0x000fe20003fc5270 */
[----:B------:R-:W4:Y:S01]  /*cc20*/  LDL.LU R13, [R1+0x5cc4] ;  /* 0x005cc400010d7983 */ /* 0x000f220000300800 */
[----:B------:R-:W-:Y:S01]  /*cc30*/  LOP3.LUT R4, RZ, R4, RZ, 0x33, !PT ;  /* 0x00000004ff047212 */ /* 0x000fe200078e33ff */
[----:B------:R-:W-:Y:S02]  /*cc40*/  IMAD R14, R2, R25, R14 ;  /* 0x00000019020e7224 */ /* 0x000fe400078e020e */
[----:B------:R-:W5:Y:S01]  /*cc50*/  LDL.LU R18, [R1+0x5cc0] ;  /* 0x005cc00001127983 */ /* 0x000f620000300800 */
[----:B------:R-:W-:Y:S01]  /*cc60*/  SEL R24, R4, R24, !P6 ;  /* 0x0000001804187207 */ /* 0x000fe20007000000 */
[--C-:B------:R-:W-:Y:S01]  /*cc70*/  @!P3 IMAD.IADD R23, R23, 0x1, -R20.reuse ;  /* 0x000000011717b824 */ /* 0x100fe200078e0a14 */
[----:B------:R-:W-:Y:S01]  /*cc80*/  ISETP.GE.AND P3, PT, R19, RZ, PT ;  /* 0x000000ff1300720c */ /* 0x000fe20003f66270 */
[----:B------:R-:W5:Y:S01]  /*cc90*/  LDL R25, [R1+0x4f48] ;  /* 0x004f480001197983 */ /* 0x000f620000100800 */
[----:B------:R-:W-:Y:S01]  /*cca0*/  @!P4 IMAD.IADD R22, R22, 0x1, -R20 ;  /* 0x000000011616c824 */ /* 0x000fe200078e0a14 */
[----:B------:R-:W-:-:S02]  /*ccb0*/  ISETP.GE.AND P4, PT, R28, RZ, PT ;  /* 0x000000ff1c00720c */ /* 0x000fc40003f86270 */
[----:B------:R-:W5:Y:S04]  /*ccc0*/  LDL.LU R19, [R1+0x5cbc] ;  /* 0x005cbc0001137983 */ /* 0x000f680000300800 */
[----:B------:R-:W4:Y:S04]  /*ccd0*/  LDL.LU R28, [R1+0x5cb8] ;  /* 0x005cb800011c7983 */ /* 0x000f280000300800 */
[----:B------:R0:W-:Y:S01]  /*cce0*/  STL [R1+0xa70], R24 ;  /* 0x000a701801007387 */ /* 0x0001e20000100800 */
[----:B------:R-:W-:-:S03]  /*ccf0*/  @!P1 IMAD.MOV R23, RZ, RZ, -R23 ;  /* 0x000000ffff179224 */ /* 0x000fc600078e0a17 */
[----:B0-----:R-:W5:Y:S02]  /*cd00*/  LDL.LU R24, [R1+0x4] ;  /* 0x0000040001187983 */ /* 0x001f640000300800 */
[C---:B------:R-:W-:Y:S01]  /*cd10*/  SEL R23, R4.reuse, R23, !P6 ;  /* 0x0000001704177207 */ /* 0x040fe20007000000 */
[----:B------:R-:W-:Y:S02]  /*cd20*/  @!P3 IMAD.MOV R22, RZ, RZ, -R22 ;  /* 0x000000ffff16b224 */ /* 0x000fe400078e0a16 */
[----:B------:R-:W-:Y:S02]  /*cd30*/  @!P4 IMAD.MOV R21, RZ, RZ, -R21 ;  /* 0x000000ffff15c224 */ /* 0x000fe400078e0a15 */
[----:B------:R3:W-:Y:S01]  /*cd40*/  STL [R1+0xa6c], R23 ;  /* 0x000a6c1701007387 */ /* 0x0007e20000100800 */
[C---:B------:R-:W-:Y:S02]  /*cd50*/  SEL R22, R4.reuse, R22, !P6 ;  /* 0x0000001604167207 */ /* 0x040fe40007000000 */
[----:B------:R-:W-:-:S03]  /*cd60*/  SEL R4, R4, R21, !P6 ;  /* 0x0000001504047207 */ /* 0x000fc60007000000 */
[----:B------:R0:W-:Y:S04]  /*cd70*/  STL [R1+0xa68], R22 ;  /* 0x000a681601007387 */ /* 0x0001e80000100800 */
[----:B------:R1:W-:Y:S01]  /*cd80*/  STL [R1+0xa64], R4 ;  /* 0x000a640401007387 */ /* 0x0003e20000100800 */
[----:B--2---:R-:W-:Y:S01]  /*cd90*/  IMAD.MOV.U32 R20, RZ, RZ, R6 ;  /* 0x000000ffff147224 */ /* 0x004fe200078e0006 */
[----:B------:R-:W-:Y:S01]  /*cda0*/  IABS R6, R9 ;  /* 0x0000000900067213 */ /* 0x000fe20000000000 */
[----:B---3--:R-:W-:-:S04]  /*cdb0*/  IMAD.MOV.U32 R23, RZ, RZ, R17 ;  /* 0x000000ffff177224 */ /* 0x008fc800078e0011 */
[----:B------:R-:W-:-:S04]  /*cdc0*/  IMAD.HI.U32 R17, R0, R6, RZ ;  /* 0x0000000600117227 */ /* 0x000fc800078e00ff */
[----:B------:R-:W-:-:S04]  /*cdd0*/  IMAD.MOV R17, RZ, RZ, -R17 ;  /* 0x000000ffff117224 */ /* 0x000fc800078e0a11 */
[C---:B------:R-:W-:Y:S02]  /*cde0*/  IMAD R6, R2.reuse, R17, R6 ;  /* 0x0000001102067224 */ /* 0x040fe400078e0206 */
[----:B------:R-:W2:Y:S01]  /*cdf0*/  LDL.LU R17, [R1+0x10] ;  /* 0x0000100001117983 */ /* 0x000ea20000300800 */
[C---:B------:R-:W-:Y:S02]  /*ce00*/  ISETP.GT.U32.AND P0, PT, R2.reuse, R3, PT ;  /* 0x000000030200720c */ /* 0x040fe40003f04070 */
[C---:B------:R-:W-:Y:S02]  /*ce10*/  ISETP.GT.U32.AND P1, PT, R2.reuse, R16, PT ;  /* 0x000000100200720c */ /* 0x040fe40003f24070 */
[----:B------:R-:W-:-:S09]  /*ce20*/  ISETP.GT.U32.AND P4, PT, R2, R15, PT ;  /* 0x0000000f0200720c */ /* 0x000fd20003f84070 */
[--C-:B------:R-:W-:Y:S02]  /*ce30*/  @!P0 IMAD.IADD R3, R3, 0x1, -R2.reuse ;  /* 0x0000000103038824 */ /* 0x100fe400078e0a02 */
[----:B------:R-:W-:-:S03]  /*ce40*/  @!P1 IMAD.IADD R16, R16, 0x1, -R2 ;  /* 0x0000000110109824 */ /* 0x000fc600078e0a02 */
[C---:B------:R-:W-:Y:S02]  /*ce50*/  ISETP.GT.U32.AND P6, PT, R2.reuse, R3, PT ;  /* 0x000000030200720c */ /* 0x040fe40003fc4070 */
[C---:B------:R-:W-:Y:S02]  /*ce60*/  ISETP.GT.U32.AND P3, PT, R2.reuse, R16, PT ;  /* 0x000000100200720c */ /* 0x040fe40003f64070 */
[----:B------:R-:W-:Y:S01]  /*ce70*/  ISETP.GT.U32.AND P0, PT, R2, R14, PT ;  /* 0x0000000e0200720c */ /* 0x000fe20003f04070 */
[----:B0-----:R-:W-:Y:S02]  /*ce80*/  IMAD.MOV.U32 R22, RZ, RZ, R29 ;  /* 0x000000ffff167224 */ /* 0x001fe400078e001d */
[----:B------:R-:W-:-:S06]  /*ce90*/  @!P4 IMAD.IADD R15, R15, 0x1, -R2 ;  /* 0x000000010f0fc824 */ /* 0x000fcc00078e0a02 */
[--C-:B------:R-:W-:Y:S02]  /*cea0*/  @!P6 IMAD.IADD R3, R3, 0x1, -R2.reuse ;  /* 0x000000010303e824 */ /* 0x100fe400078e0a02 */
[--C-:B------:R-:W-:Y:S02]  /*ceb0*/  @!P3 IMAD.IADD R16, R16, 0x1, -R2.reuse ;  /* 0x000000011010b824 */ /* 0x100fe400078e0a02 */
[----:B------:R-:W-:Y:S01]  /*cec0*/  IMAD.MOV.U32 R29, RZ, RZ, R3 ;  /* 0x000000ffff1d7224 */ /* 0x000fe200078e0003 */
[----:B-1----:R-:W-:Y:S01]  /*ced0*/  IABS R4, R10 ;  /* 0x0000000a00047213 */ /* 0x002fe20000000000 */
[----:B------:R-:W-:Y:S02]  /*cee0*/  @!P0 IMAD.IADD R14, R14, 0x1, -R2 ;  /* 0x000000010e0e8824 */ /* 0x000fe400078e0a02 */
[----:B------:R-:W-:Y:S02]  /*cef0*/  IMAD.MOV.U32 R3, RZ, RZ, R16 ;  /* 0x000000ffff037224 */ /* 0x000fe400078e0010 */
[----:B------:R-:W3:Y:S01]  /*cf00*/  LDL.LU R16, [R1+0xc] ;  /* 0x00000c0001107983 */ /* 0x000ee20000300800 */
[----:B------:R-:W-:-:S02]  /*cf10*/  ISETP.GT.U32.AND P0, PT, R2, R15, PT ;  /* 0x0000000f0200720c */ /* 0x000fc40003f04070 */
[----:B------:R-:W-:Y:S01]  /*cf20*/  ISETP.GE.AND P1, PT, R7, RZ, PT ;  /* 0x000000ff0700720c */ /* 0x000fe20003f26270 */
[----:B------:R-:W-:Y:S01]  /*cf30*/  IMAD.HI.U32 R7, R0, R4, RZ ;  /* 0x0000000400077227 */ /* 0x000fe200078e00ff */
[C---:B------:R-:W-:Y:S02]  /*cf40*/  ISETP.GT.U32.AND P6, PT, R2.reuse, R14, PT ;  /* 0x0000000e0200720c */ /* 0x040fe40003fc4070 */
[----:B------:R-:W-:Y:S01]  /*cf50*/  ISETP.GT.U32.AND P3, PT, R2, R6, PT ;  /* 0x000000060200720c */ /* 0x000fe20003f64070 */
[----:B------:R-:W-:-:S04]  /*cf60*/  IMAD.MOV R7, RZ, RZ, -R7 ;  /* 0x000000ffff077224 */ /* 0x000fc800078e0a07 */
[----:B------:R-:W-:Y:S02]  /*cf70*/  IMAD R4, R2, R7, R4 ;  /* 0x0000000702047224 */ /* 0x000fe400078e0204 */
[--C-:B------:R-:W-:Y:S02]  /*cf80*/  @!P0 IMAD.IADD R15, R15, 0x1, -R2.reuse ;  /* 0x000000010f0f8824 */ /* 0x100fe400078e0a02 */
[----:B------:R-:W-:Y:S02]  /*cf90*/  @!P5 IMAD.MOV R29, RZ, RZ, -R29 ;  /* 0x000000ffff1dd224 */ /* 0x000fe400078e0a1d */
[----:B------:R-:W-:Y:S01]  /*cfa0*/  @!P6 IMAD.IADD R14, R14, 0x1, -R2 ;  /* 0x000000010e0ee824 */ /* 0x000fe200078e0a02 */
[----:B------:R-:W-:Y:S01]  /*cfb0*/  ISETP.GT.U32.AND P6, PT, R2, R4, PT ;  /* 0x000000040200720c */ /* 0x000fe20003fc4070 */
[----:B-----5:R-:W-:Y:S01]  /*cfc0*/  IMAD.MOV.U32 R21, RZ, RZ, R24 ;  /* 0x000000ffff157224 */ /* 0x020fe200078e0018 */
[----:B------:R-:W-:Y:S01]  /*cfd0*/  ISETP.GE.AND P5, PT, R9, RZ, PT ;  /* 0x000000ff0900720c */ /* 0x000fe20003fa6270 */
[----:B------:R-:W-:Y:S01]  /*cfe0*/  IMAD.MOV.U32 R24, RZ, RZ, R20 ;  /* 0x000000ffff187224 */ /* 0x000fe200078e0014 */
[----:B------:R-:W-:Y:S01]  /*cff0*/  IABS R20, R11 ;  /* 0x0000000b00147213 */ /* 0x000fe20000000000 */
[----:B------:R-:W-:-:S02]  /*d000*/  IMAD.MOV.U32 R9, RZ, RZ, R15 ;  /* 0x000000ffff097224 */ /* 0x000fc400078e000f */
[----:B------:R-:W-:Y:S01]  /*d010*/  @!P3 IMAD.IADD R6, R6, 0x1, -R2 ;  /* 0x000000010606b824 */ /* 0x000fe200078e0a02 */
[----:B------:R-:W-:Y:S01]  /*d020*/  ISETP.GE.AND P4, PT, R8, RZ, PT ;  /* 0x000000ff0800720c */ /* 0x000fe20003f86270 */
[----:B------:R-:W-:Y:S02]  /*d030*/  @!P1 IMAD.MOV R9, RZ, RZ, -R9 ;  /* 0x000000ffff099224 */ /* 0x000fe400078e0a09 */
[----:B------:R-:W-:Y:S01]  /*d040*/  IMAD.HI.U32 R8, R0, R20, RZ ;  /* 0x0000001400087227 */ /* 0x000fe200078e00ff */
[----:B------:R-:W-:-:S03]  /*d050*/  ISETP.GT.U32.AND P1, PT, R2, R6, PT ;  /* 0x000000060200720c */ /* 0x000fc60003f24070 */
[----:B------:R-:W-:Y:S02]  /*d060*/  IMAD.MOV R8, RZ, RZ, -R8 ;  /* 0x000000ffff087224 */ /* 0x000fe400078e0a08 */
[----:B------:R-:W-:Y:S02]  /*d070*/  @!P6 IMAD.IADD R4, R4, 0x1, -R2 ;  /* 0x000000010404e824 */ /* 0x000fe400078e0a02 */
[C---:B------:R-:W-:Y:S02]  /*d080*/  IMAD R20, R2.reuse, R8, R20 ;  /* 0x0000000802147224 */ /* 0x040fe400078e0214 */
[----:B------:R-:W-:Y:S01]  /*d090*/  @!P2 IMAD.MOV R3, RZ, RZ, -R3 ;  /* 0x000000ffff03a224 */ /* 0x000fe200078e0a03 */
[----:B------:R-:W-:Y:S01]  /*d0a0*/  ISETP.GT.U32.AND P6, PT, R2, R4, PT ;  /* 0x000000040200720c */ /* 0x000fe20003fc4070 */
[----:B------:R0:W-:Y:S02]  /*d0b0*/  STL [R1+0x94c], R29 ;  /* 0x00094c1d01007387 */ /* 0x0001e40000100800 */
[----:B------:R-:W-:Y:S01]  /*d0c0*/  @!P1 IMAD.IADD R6, R6, 0x1, -R2 ;  /* 0x0000000106069824 */ /* 0x000fe200078e0a02 */
[----:B------:R-:W-:-:S02]  /*d0d0*/  ISETP.GT.U32.AND P1, PT, R2, R20, PT ;  /* 0x000000140200720c */ /* 0x000fc40003f24070 */
[----:B------:R-:W-:Y:S01]  /*d0e0*/  ISETP.GE.AND P2, PT, R10, RZ, PT ;  /* 0x000000ff0a00720c */ /* 0x000fe20003f46270 */
[----:B0-----:R-:W5:Y:S04]  /*d0f0*/  LDL.LU R29, [R1+0x5cb4] ;  /* 0x005cb400011d7983 */ /* 0x001f680000300800 */
[----:B------:R0:W-:Y:S02]  /*d100*/  STL [R1+0x948], R3 ;  /* 0x0009480301007387 */ /* 0x0001e40000100800 */
[----:B------:R-:W-:Y:S02]  /*d110*/  @!P6 IMAD.IADD R4, R4, 0x1, -R2 ;  /* 0x000000010404e824 */ /* 0x000fe400078e0a02 */
[----:B0-----:R-:W-:-:S04]  /*d120*/  IMAD.MOV.U32 R3, RZ, RZ, R14 ;  /* 0x000000ffff037224 */ /* 0x001fc800078e000e */
[----:B------:R-:W-:Y:S01]  /*d130*/  @!P4 IMAD.MOV R3, RZ, RZ, -R3 ;  /* 0x000000ffff03c224 */ /* 0x000fe200078e0a03 */
[----:B------:R-:W-:Y:S01]  /*d140*/  ISETP.GE.AND P0, PT, R11, RZ, PT ;  /* 0x000000ff0b00720c */ /* 0x000fe20003f06270 */
[----:B------:R-:W-:Y:S01]  /*d150*/  @!P1 IMAD.IADD R20, R20, 0x1, -R2 ;  /* 0x0000000114149824 */ /* 0x000fe200078e0a02 */
[----:B------:R-:W-:Y:S01]  /*d160*/  IABS R11, R12 ;  /* 0x0000000c000b7213 */ /* 0x000fe20000000000 */
[----:B------:R-:W-:Y:S01]  /*d170*/  @!P2 IMAD.MOV R4, RZ, RZ, -R4 ;  /* 0x000000ffff04a224 */ /* 0x000fe200078e0a04 */
[----:B------:R-:W-:Y:S01]  /*d180*/  ISETP.GE.AND P1, PT, R12, RZ, PT ;  /* 0x000000ff0c00720c */ /* 0x000fe20003f26270 */
[----:B------:R-:W-:Y:S01]  /*d190*/  STL [R1+0x944], R9 ;  /* 0x0009440901007387 */ /* 0x000fe20000100800 */
[----:B----4-:R-:W-:-:S03]  /*d1a0*/  IABS R12, R28 ;  /* 0x0000001c000c7213 */ /* 0x010fc60000000000 */
[----:B------:R-:W-:Y:S01]  /*d1b0*/  STL [R1+0x940], R3 ;  /* 0x0009400301007387 */ /* 0x000fe20000100800 */
[----:B--2---:R-:W-:Y:S02]  /*d1c0*/  ISETP.GE.AND P4, PT, R17, RZ, PT ;  /* 0x000000ff1100720c */ /* 0x004fe40003f86270 */
[----:B------:R-:W-:Y:S01]  /*d1d0*/  IABS R14, R17 ;  /* 0x00000011000e7213 */ /* 0x000fe20000000000 */
[----:B------:R-:W-:-:S04]  /*d1e0*/  IMAD.MOV.U32 R17, RZ, RZ, R6 ;  /* 0x000000ffff117224 */ /* 0x000fc800078e0006 */
[----:B------:R-:W-:-:S05]  /*d1f0*/  @!P5 IMAD.MOV R17, RZ, RZ, -R17 ;  /* 0x000000ffff11d224 */ /* 0x000fca00078e0a11 */
[----:B------:R0:W-:Y:S04]  /*d200*/  STL [R1+0x92c], R17 ;  /* 0x00092c1101007387 */ /* 0x0001e80000100800 */
[----:B------:R1:W-:Y:S04]  /*d210*/  STL [R1+0x928], R4 ;  /* 0x0009280401007387 */ /* 0x0003e80000100800 */
[----:B0-----:R-:W2:Y:S01]  /*d220*/  LDL.LU R17, [R1+0x14] ;  /* 0x0000140001117983 */ /* 0x001ea20000300800 */
[----:B-1----:R-:W-:-:S04]  /*d230*/  IMAD.HI.U32 R4, R0, R12, RZ ;  /* 0x0000000c00047227 */ /* 0x002fc800078e00ff */
[----:B------:R-:W-:-:S04]  /*d240*/  IMAD.MOV R4, RZ, RZ, -R4 ;  /* 0x000000ffff047224 */ /* 0x000fc800078e0a04 */
[----:B------:R-:W-:Y:S02]  /*d250*/  IMAD R4, R2, R4, R12 ;  /* 0x0000000402047224 */ /* 0x000fe400078e020c */
[----:B------:R-:W4:Y:S01]  /*d260*/  LDL.LU R12, [R1+0x8] ;  /* 0x00000800010c7983 */ /* 0x000f220000300800 */
[----:B---3--:R-:W-:-:S05]  /*d270*/  IABS R15, R16 ;  /* 0x00000010000f7213 */ /* 0x008fca0000000000 */
[----:B------:R-:W-:-:S04]  /*d280*/  IMAD.HI.U32 R3, R0, R15, RZ ;  /* 0x0000000f00037227 */ /* 0x000fc800078e00ff */
[----:B------:R-:W-:-:S04]  /*d290*/  IMAD.MOV R3, RZ, RZ, -R3 ;  /* 0x000000ffff037224 */ /* 0x000fc800078e0a03 */
[----:B------:R-:W-:-:S05]  /*d2a0*/  IMAD R15, R2, R3, R15 ;  /* 0x00000003020f7224 */ /* 0x000fca00078e020f */
[----:B------:R-:W-:Y:S01]  /*d2b0*/  ISETP.GT.U32.AND P6, PT, R2, R15, PT ;  /* 0x0000000f0200720c */ /* 0x000fe20003fc4070 */
[----:B------:R-:W-:Y:S01]  /*d2c0*/  IMAD.HI.U32 R7, R0, R14, RZ ;  /* 0x0000000e00077227 */ /* 0x000fe200078e00ff */
[----:B------:R-:W-:-:S03]  /*d2d0*/  IABS R10, R13 ;  /* 0x0000000d000a7213 */ /* 0x000fc60000000000 */
[----:B------:R-:W-:Y:S01]  /*d2e0*/  IMAD.HI.U32 R3, R0, R11, RZ ;  /* 0x0000000b00037227 */ /* 0x000fe200078e00ff */
[----:B------:R-:W-:-:S07]  /*d2f0*/  ISETP.GE.AND P3, PT, R16, RZ, PT ;  /* 0x000000ff1000720c */ /* 0x000fce0003f66270 */
[----:B------:R-:W-:Y:S01]  /*d300*/  @!P6 IMAD.IADD R15, R15, 0x1, -R2 ;  /* 0x000000010f0fe824 */ /* 0x000fe200078e0a02 */
[C---:B------:R-:W-:Y:S01]  /*d310*/  ISETP.GT.U32.AND P6, PT, R2.reuse, R20, PT ;  /* 0x000000140200720c */ /* 0x040fe20003fc4070 */
[----:B------:R-:W-:Y:S02]  /*d320*/  IMAD.MOV R7, RZ, RZ, -R7 ;  /* 0x000000ffff077224 */ /* 0x000fe400078e0a07 */
[----:B------:R-:W-:Y:S01]  /*d330*/  IMAD.MOV R3, RZ, RZ, -R3 ;  /* 0x000000ffff037224 */ /* 0x000fe200078e0a03 */
[----:B------:R-:W-:Y:S01]  /*d340*/  ISETP.GT.U32.AND P5, PT, R2, R15, PT ;  /* 0x0000000f0200720c */ /* 0x000fe20003fa4070 */
[----:B------:R-:W-:Y:S01]  /*d350*/  IMAD.HI.U32 R16, R0, R10, RZ ;  /* 0x0000000a00107227 */ /* 0x000fe200078e00ff */
[----:B------:R-:W-:-:S03]  /*d360*/  IABS R9, R18 ;  /* 0x0000001200097213 */ /* 0x000fc60000000000 */
[C---:B------:R-:W-:Y:S01]  /*d370*/  IMAD R7, R2.reuse, R7, R14 ;  /* 0x0000000702077224 */ /* 0x040fe200078e020e */
[----:B------:R-:W-:Y:S01]  /*d380*/  IABS R14, R19 ;  /* 0x00000013000e7213 */ /* 0x000fe20000000000 */
[C---:B------:R-:W-:Y:S02]  /*d390*/  IMAD R3, R2.reuse, R3, R11 ;  /* 0x0000000302037224 */ /* 0x040fe400078e020b */
[----:B------:R-:W-:Y:S01]  /*d3a0*/  IMAD.MOV R16, RZ, RZ, -R16 ;  /* 0x000000ffff107224 */ /* 0x000fe200078e0a10 */
[----:B------:R-:W-:Y:S01]  /*d3b0*/  ISETP.GT.U32.AND P2, PT, R2, R7, PT ;  /* 0x000000070200720c */ /* 0x000fe20003f44070 */
[----:B------:R-:W-:Y:S01]  /*d3c0*/  @!P6 IMAD.IADD R20, R20, 0x1, -R2 ;  /* 0x000000011414e824 */ /* 0x000fe200078e0a02 */
[----:B------:R-:W-:Y:S01]  /*d3d0*/  ISETP.GT.U32.AND P6, PT, R2, R3, PT ;  /* 0x000000030200720c */ /* 0x000fe20003fc4070 */
[----:B------:R-:W-:-:S04]  /*d3e0*/  IMAD.HI.U32 R8, R0, R9, RZ ;  /* 0x0000000900087227 */ /* 0x000fc800078e00ff */
[----:B------:R-:W-:Y:S02]  /*d3f0*/  IMAD R10, R2, R16, R10 ;  /* 0x00000010020a7224 */ /* 0x000fe400078e020a */
[----:B------:R-:W-:-:S04]  /*d400*/  IMAD.HI.U32 R16, R0, R14, RZ ;  /* 0x0000000e00107227 */ /* 0x000fc800078e00ff */
[----:B------:R-:W-:Y:S02]  /*d410*/  IMAD.MOV R8, RZ, RZ, -R8 ;  /* 0x000000ffff087224 */ /* 0x000fe400078e0a08 */
[----:B------:R-:W-:Y:S02]  /*d420*/  IMAD.MOV R16, RZ, RZ, -R16 ;  /* 0x000000ffff107224 */ /* 0x000fe400078e0a10 */
[----:B------:R-:W-:Y:S01]  /*d430*/  @!P5 IMAD.IADD R15, R15, 0x1, -R2 ;  /* 0x000000010f0fd824 */ /* 0x000fe200078e0a02 */
[C---:B------:R-:W-:Y:S01]  /*d440*/  ISETP.GT.U32.AND P5, PT, R2.reuse, R10, PT ;  /* 0x0000000a0200720c */ /* 0x040fe20003fa4070 */
[C---:B------:R-:W-:Y:S01]  /*d450*/  IMAD R8, R2.reuse, R8, R9 ;  /* 0x0000000802087224 */ /* 0x040fe200078e0209 */
[----:B-----5:R-:W-:Y:S01]  /*d460*/  IABS R11, R29 ;  /* 0x0000001d000b7213 */ /* 0x020fe20000000000 */
[C---:B------:R-:W-:Y:S02]  /*d470*/  IMAD R16, R2.reuse, R16, R14 ;  /* 0x0000001002107224 */ /* 0x040fe400078e020e */
[----:B------:R-:W-:Y:S01]  /*d480*/  @!P2 IMAD.IADD R7, R7, 0x1, -R2 ;  /* 0x000000010707a824 */ /* 0x000fe200078e0a02 */
[----:B------:R-:W-:Y:S01]  /*d490*/  ISETP.GT.U32.AND P2, PT, R2, R8, PT ;  /* 0x000000080200720c */ /* 0x000fe20003f44070 */
[----:B------:R-:W-:-:S04]  /*d4a0*/  IMAD.HI.U32 R6, R0, R11, RZ ;  /* 0x0000000b00067227 */ /* 0x000fc800078e00ff */
[----:B------:R-:W-:Y:S01]  /*d4b0*/  @!P6 IMAD.IADD R3, R3, 0x1, -R2 ;  /* 0x000000010303e824 */ /* 0x000fe200078e0a02 */
[----:B------:R-:W-:Y:S01]  /*d4c0*/  ISETP.GT.U32.AND P6, PT, R2, R16, PT ;  /* 0x000000100200720c */ /* 0x000fe20003fc4070 */
[----:B------:R-:W-:Y:S02]  /*d4d0*/  IMAD.MOV R6, RZ, RZ, -R6 ;  /* 0x000000ffff067224 */ /* 0x000fe400078e0a06 */
[--C-:B------:R-:W-:Y:S01]  /*d4e0*/  @!P5 IMAD.IADD R10, R10, 0x1, -R2.reuse ;  /* 0x000000010a0ad824 */ /* 0x100fe200078e0a02 */
[C---:B------:R-:W-:Y:S01]  /*d4f0*/  ISETP.GT.U32.AND P5, PT, R2.reuse, R7, PT ;  /* 0x000000070200720c */ /* 0x040fe20003fa4070 */
[----:B------:R-:W-:Y:S02]  /*d500*/  IMAD R6, R2, R6, R11 ;  /* 0x0000000602067224 */ /* 0x000fe400078e020b */
[----:B------:R-:W-:Y:S01]  /*d510*/  @!P2 IMAD.IADD R8, R8, 0x1, -R2 ;  /* 0x000000010808a824 */ /* 0x000fe200078e0a02 */
[----:B------:R-:W-:-:S05]  /*d520*/  ISETP.GT.U32.AND P2, PT, R2, R3, PT ;  /* 0x000000030200720c */ /* 0x000fca0003f44070 */
[----:B------:R-:W-:-:S04]  /*d530*/  @!P6 IMAD.IADD R16, R16, 0x1, -R2 ;  /* 0x000000011010e824 */ /* 0x000fc800078e0a02 */
[----:B------:R-:W-:Y:S01]  /*d540*/  @!P5 IMAD.IADD R7, R7, 0x1, -R2 ;  /* 0x000000010707d824 */ /* 0x000fe200078e0a02 */
[----:B------:R-:W-:-:S03]  /*d550*/  ISETP.GT.U32.AND P5, PT, R2, R4, PT ;  /* 0x000000040200720c */ /* 0x000fc60003fa4070 */
[----:B------:R-:W-:Y:S02]  /*d560*/  @!P2 IMAD.IADD R3, R3, 0x1, -R2 ;  /* 0x000000010303a824 */ /* 0x000fe400078e0a02 */
[----:B------:R-:W-:Y:S02]  /*d570*/  @!P4 IMAD.MOV R7, RZ, RZ, -R7 ;  /* 0x000000ffff07c224 */ /* 0x000fe400078e0a07 */
[----:B------:R-:W-:-:S06]  /*d580*/  @!P1 IMAD.MOV R3, RZ, RZ, -R3 ;  /* 0x000000ffff039224 */ /* 0x000fcc00078e0a03 */
[----:B------:R-:W-:Y:S01]  /*d590*/  @!P5 IMAD.IADD R4, R4, 0x1, -R2 ;  /* 0x000000010404d824 */ /* 0x000fe200078e0a02 */
[----:B------:R-:W-:Y:S01]  /*d5a0*/  ISETP.GE.AND P5, PT, R19, RZ, PT ;  /* 0x000000ff1300720c */ /* 0x000fe20003fa6270 */
[----:B------:R-:W-:Y:S01]  /*d5b0*/  IMAD.MOV.U32 R19, RZ, RZ, R21 ;  /* 0x000000ffff137224 */ /* 0x000fe200078e0015 */
[----:B------:R-:W-:Y:S02]  /*d5c0*/  ISETP.GT.U32.AND P2, PT, R2, R6, PT ;  /* 0x000000060200720c */ /* 0x000fe40003f44070 */
[----:B------:R-:W-:-:S11]  /*d5d0*/  IABS R9, R22 ;  /* 0x0000001600097213 */ /* 0x000fd60000000000 */
[----:B------:R-:W-:Y:S01]  /*d5e0*/  @!P2 IMAD.IADD R6, R6, 0x1, -R2 ;  /* 0x000000010606a824 */ /* 0x000fe200078e0a02 */
[----:B------:R-:W-:Y:S01]  /*d5f0*/  ISETP.GE.AND P2, PT, R28, RZ, PT ;  /* 0x000000ff1c00720c */ /* 0x000fe20003f46270 */
[----:B------:R-:W-:Y:S02]  /*d600*/  IMAD.MOV.U32 R28, RZ, RZ, R22 ;  /* 0x000000ffff1c7224 */ /* 0x000fe400078e0016 */
[----:B----4-:R-:W-:Y:S02]  /*d610*/  IMAD.MOV.U32 R11, RZ, RZ, R12 ;  /* 0x000000ffff0b7224 */ /* 0x010fe400078e000c */
[----:B------:R-:W-:Y:S02]  /*d620*/  IMAD.MOV.U32 R12, RZ, RZ, R20 ;  /* 0x000000ffff0c7224 */ /* 0x000fe400078e0014 */
[----:B------:R-:W-:Y:S02]  /*d630*/  IMAD.MOV.U32 R20, RZ, RZ, R11 ;  /* 0x000000ffff147224 */ /* 0x000fe400078e000b */
[----:B------:R-:W-:-:S04]  /*d640*/  IMAD.MOV.U32 R11, RZ, RZ, R15 ;  /* 0x000000ffff0b7224 */ /* 0x000fc800078e000f */
[----:B------:R-:W-:Y:S01]  /*d650*/  @!P3 IMAD.MOV R11, RZ, RZ, -R11 ;  /* 0x000000ffff0bb224 */ /* 0x000fe200078e0a0b */
[----:B------:R-:W-:Y:S01]  /*d660*/  ISETP.GT.U32.AND P3, PT, R2, R16, PT ;  /* 0x000000100200720c */ /* 0x000fe20003f64070 */
[----:B------:R-:W-:-:S05]  /*d670*/  @!P0 IMAD.MOV R12, RZ, RZ, -R12 ;  /* 0x000000ffff0c8224 */ /* 0x000fca00078e0a0c */
[----:B------:R0:W-:Y:S04]  /*d680*/  STL [R1+0x918], R12 ;  /* 0x0009180c01007387 */ /* 0x0001e80000100800 */
[----:B------:R1:W-:Y:S03]  /*d690*/  STL [R1+0x910], R11 ;  /* 0x0009100b01007387 */ /* 0x0003e60000100800 */
[----:B------:R-:W-:Y:S01]  /*d6a0*/  @!P3 IMAD.IADD R16, R16, 0x1, -R2 ;  /* 0x000000011010b824 */ /* 0x000fe200078e0a02 */
[----:B------:R-:W-:Y:S01]  /*d6b0*/  ISETP.GE.AND P3, PT, R18, RZ, PT ;  /* 0x000000ff1200720c */ /* 0x000fe20003f66270 */
[----:B------:R-:W-:Y:S01]  /*d6c0*/  IMAD.MOV.U32 R18, RZ, RZ, R20 ;  /* 0x000000ffff127224 */ /* 0x000fe200078e0014 */
[----:B------:R3:W-:Y:S01]  /*d6d0*/  STL [R1+0x908], R7 ;  /* 0x0009080701007387 */ /* 0x0007e20000100800 */
[----:B0-----:R-:W-:-:S02]  /*d6e0*/  IABS R12, R21 ;  /* 0x00000015000c7213 */ /* 0x001fc40000000000 */
[----:B-1----:R-:W-:Y:S02]  /*d6f0*/  IABS R11, R20 ;  /* 0x00000014000b7213 */ /* 0x002fe40000000000 */
[----:B------:R-:W4:Y:S04]  /*d700*/  LDL.LU R20, [R1+0x18] ;  /* 0x0000180001147983 */ /* 0x000f280000300800 */
[----:B------:R0:W-:Y:S04]  /*d710*/  STL [R1+0x904], R3 ;  /* 0x0009040301007387 */ /* 0x0001e80000100800 */
[----:B------:R-:W5:Y:S04]  /*d720*/  LDL.LU R21, [R1+0x4c] ;  /* 0x00004c0001157983 */ /* 0x000f680000300800 */
[----:B------:R-:W4:Y:S01]  /*d730*/  LDL.LU R22, [R1+0x1c] ;  /* 0x00001c0001167983 */ /* 0x000f220000300800 */
[----:B------:R-:W-:Y:S01]  /*d740*/  ISETP.GT.U32.AND P6, PT, R2, R8, PT ;  /* 0x000000080200720c */ /* 0x000fe20003fc4070 */
[----:B------:R-:W-:Y:S01]  /*d750*/  IMAD.HI.U32 R14, R0, R9, RZ ;  /* 0x00000009000e7227 */ /* 0x000fe200078e00ff */
[----:B------:R-:W-:-:S03]  /*d760*/  ISETP.GT.U32.AND P0, PT, R2, R10, PT ;  /* 0x0000000a0200720c */ /* 0x000fc60003f04070 */
[----:B------:R-:W-:-:S04]  /*d770*/  IMAD.MOV R14, RZ, RZ, -R14 ;  /* 0x000000ffff0e7224 */ /* 0x000fc800078e0a0e */
[----:B------:R-:W-:-:S04]  /*d780*/  IMAD R9, R2, R14, R9 ;  /* 0x0000000e02097224 */ /* 0x000fc800078e0209 */
[--C-:B------:R-:W-:Y:S01]  /*d790*/  @!P6 IMAD.IADD R8, R8, 0x1, -R2.reuse ;  /* 0x000000010808e824 */ /* 0x100fe200078e0a02 */
[----:B------:R-:W-:Y:S01]  /*d7a0*/  ISETP.GT.U32.AND P6, PT, R2, R9, PT ;  /* 0x000000090200720c */ /* 0x000fe20003fc4070 */
[----:B------:R-:W-:Y:S01]  /*d7b0*/  @!P0 IMAD.IADD R10, R10, 0x1, -R2 ;  /* 0x000000010a0a8824 */ /* 0x000fe200078e0a02 */
[----:B------:R-:W-:-:S03]  /*d7c0*/  ISETP.GE.AND P0, PT, R13, RZ, PT ;  /* 0x000000ff0d00720c */ /* 0x000fc60003f06270 */
[----:B---3--:R-:W-:-:S08]  /*d7d0*/  IMAD.MOV.U32 R7, RZ, RZ, R10 ;  /* 0x000000ffff077224 */ /* 0x008fd000078e000a */
[----:B------:R-:W-:Y:S02]  /*d7e0*/  @!P6 IMAD.IADD R9, R9, 0x1, -R2 ;  /* 0x000000010909e824 */ /* 0x000fe400078e0a02 */
[----:B------:R-:W-:-:S03]  /*d7f0*/  @!P0 IMAD.MOV R7, RZ, RZ, -R7 ;  /* 0x000000ffff078224 */ /* 0x000fc600078e0a07 */
[C---:B------:R-:W-:Y:S01]  /*d800*/  ISETP.GT.U32.AND P0, PT, R2.reuse, R9, PT ;  /* 0x000000090200720c */ /* 0x040fe20003f04070 */
[----:B0-----:R-:W-:Y:S01]  /*d810*/  IMAD.MOV.U32 R3, RZ, RZ, R8 ;  /* 0x000000ffff037224 */ /* 0x001fe200078e0008 */
[----:B------:R0:W-:Y:S01]  /*d820*/  STL [R1+0x900], R7 ;  /* 0x0009000701007387 */ /* 0x0001e20000100800 */
[----:B------:R-:W-:Y:S01]  /*d830*/  ISETP.GT.U32.AND P6, PT, R2, R4, PT ;  /* 0x000000040200720c */ /* 0x000fe20003fc4070 */
[----:B------:R-:W-:-:S04]  /*d840*/  IMAD.HI.U32 R13, R0, R12, RZ ;  /* 0x0000000c000d7227 */ /* 0x000fc800078e00ff */
[----:B------:R-:W-:Y:S02]  /*d850*/  @!P3 IMAD.MOV R3, RZ, RZ, -R3 ;  /* 0x000000ffff03b224 */ /* 0x000fe400078e0a03 */
[----:B0-----:R-:W-:-:S04]  /*d860*/  IMAD.MOV.U32 R7, RZ, RZ, R16 ;  /* 0x000000ffff077224 */ /* 0x001fc800078e0010 */
[----:B------:R-:W-:Y:S01]  /*d870*/  @!P5 IMAD.MOV R7, RZ, RZ, -R7 ;  /* 0x000000ffff07d224 */ /* 0x000fe200078e0a07 */
[----:B------:R-:W-:Y:S01]  /*d880*/  ISETP.GT.U32.AND P4, PT, R2, R6, PT ;  /* 0x000000060200720c */ /* 0x000fe20003f84070 */
[----:B------:R-:W-:Y:S01]  /*d890*/  IMAD.MOV R13, RZ, RZ, -R13 ;  /* 0x000000ffff0d7224 */ /* 0x000fe200078e0a0d */
[----:B------:R-:W-:Y:S01]  /*d8a0*/  STL [R1+0x8fc], R3 ;  /* 0x0008fc0301007387 */ /* 0x000fe20000100800 */
[----:B------:R-:W-:Y:S01]  /*d8b0*/  @!P0 IMAD.IADD R9, R9, 0x1, -R2 ;  /* 0x0000000109098824 */ /* 0x000fe200078e0a02 */
[----:B------:R-:W-:Y:S02]  /*d8c0*/  ISETP.GE.AND P0, PT, R18, RZ, PT ;  /* 0x000000ff1200720c */ /* 0x000fe40003f06270 */
[----:B------:R0:W-:Y:S01]  /*d8d0*/  STL [R1+0x8f8], R7 ;  /* 0x0008f80701007387 */ /* 0x0001e20000100800 */
[----:B------:R-:W-:Y:S01]  /*d8e0*/  IMAD R12, R2, R13, R12 ;  /* 0x0000000d020c7224 */ /* 0x000fe200078e020c */
[----:B------:R-:W-:Y:S02]  /*d8f0*/  ISETP.GE.AND P3, PT, R29, RZ, PT ;  /* 0x000000ff1d00720c */ /* 0x000fe40003f66270 */
[----:B------:R-:W3:Y:S01]  /*d900*/  LDL.LU R18, [R1+0x20] ;  /* 0x0000200001127983 */ /* 0x000ee20000300800 */
[----:B------:R-:W-:Y:S01]  /*d910*/  @!P6 IMAD.IADD R4, R4, 0x1, -R2 ;  /* 0x000000010404e824 */ /* 0x000fe200078e0a02 */
[----:B------:R-:W-:-:S02]  /*d920*/  ISETP.GE.AND P6, PT, R28, RZ, PT ;  /* 0x000000ff1c00720c */ /* 0x000fc40003fc6270 */
[----:B------:R-:W-:Y:S01]  /*d930*/  ISETP.GT.U32.AND P1, PT, R2, R12, PT ;  /* 0x0000000c0200720c */ /* 0x000fe20003f24070 */
[----:B------:R-:W-:Y:S02]  /*d940*/  @!P4 IMAD.IADD R6, R6, 0x1, -R2 ;  /* 0x000000010606c824 */ /* 0x000fe400078e0a02 */
[----:B0-----:R-:W-:Y:S02]  /*d950*/  IMAD.MOV.U32 R7, RZ, RZ, R9 ;  /* 0x000000ffff077224 */ /* 0x001fe400078e0009 */
[----:B------:R-:W-:Y:S02]  /*d960*/  @!P2 IMAD.MOV R4, RZ, RZ, -R4 ;  /* 0x000000ffff04a224 */ /* 0x000fe400078e0a04 */
[----:B------:R-:W-:Y:S01]  /*d970*/  @!P3 IMAD.MOV R6, RZ, RZ, -R6 ;  /* 0x000000ffff06b224 */ /* 0x000fe200078e0a06 */
[----:B--2---:R-:W-:Y:S01]  /*d980*/  IABS R15, R17 ;  /* 0x00000011000f7213 */ /* 0x004fe20000000000 */
[----:B------:R-:W-:Y:S01]  /*d990*/  IMAD.HI.U32 R14, R0, R11, RZ ;  /* 0x0000000b000e7227 */ /* 0x000fe200078e00ff */
[----:B------:R-:W-:Y:S03]  /*d9a0*/  STL [R1+0x8f0], R4 ;  /* 0x0008f00401007387 */ /* 0x000fe60000100800 */
[----:B------:R-:W-:Y:S01]  /*d9b0*/  @!P6 IMAD.MOV R7, RZ, RZ, -R7 ;  /* 0x000000ffff07e224 */ /* 0x000fe200078e0a07 */
[----:B------:R0:W-:Y:S01]  /*d9c0*/  STL [R1+0x8e8], R6 ;  /* 0x0008e80601007387 */ /* 0x0001e20000100800 */
[----:B------:R-:W-:Y:S01]  /*d9d0*/  @!P1 IMAD.IADD R12, R12, 0x1, -R2 ;  /* 0x000000010c0c9824 */ /* 0x000fe200078e0a02 */
[----:B------:R-:W-:-:S02]  /*d9e0*/  ISETP.GE.AND P1, PT, R17, RZ, PT ;  /* 0x000000ff1100720c */ /* 0x000fc40003f26270 */
[----:B------:R-:W2:Y:S01]  /*d9f0*/  LDL.LU R17, [R1+0x24] ;  /* 0x0000240001117983 */ /* 0x000ea20000300800 */
[----:B------:R-:W-:-:S03]  /*da00*/  IMAD.MOV R14, RZ, RZ, -R14 ;  /* 0x000000ffff0e7224 */ /* 0x000fc600078e0a0e */
[----:B------:R1:W-:Y:S01]  /*da10*/  STL [R1+0x8e4], R7 ;  /* 0x0008e40701007387 */ /* 0x0003e20000100800 */
[C---:B------:R-:W-:Y:S01]  /*da20*/  IMAD R11, R2.reuse, R14, R11 ;  /* 0x0000000e020b7224 */ /* 0x040fe200078e020b */
[----:B------:R-:W-:-:S04]  /*da30*/  ISETP.GT.U32.AND P2, PT, R2, R12, PT ;  /* 0x0000000c0200720c */ /* 0x000fc80003f44070 */
[----:B------:R-:W-:Y:S02]  /*da40*/  ISETP.GT.U32.AND P5, PT, R2, R11, PT ;  /* 0x0000000b0200720c */ /* 0x000fe40003fa4070 */
[----:B------:R-:W-:-:S07]  /*da50*/  ISETP.GE.AND P4, PT, R19, RZ, PT ;  /* 0x000000ff1300720c */ /* 0x000fce0003f86270 */
[----:B------:R-:W-:-:S04]  /*da60*/  @!P2 IMAD.IADD R12, R12, 0x1, -R2 ;  /* 0x000000010c0ca824 */ /* 0x000fc800078e0a02 */
[----:B------:R-:W-:Y:S02]  /*da70*/  @!P5 IMAD.IADD R11, R11, 0x1, -R2 ;  /* 0x000000010b0bd824 */ /* 0x000fe400078e0a02 */
[----:B------:R-:W-:-:S03]  /*da80*/  @!P4 IMAD.MOV R12, RZ, RZ, -R12 ;  /* 0x000000ffff0cc224 */ /* 0x000fc600078e0a0c */
[----:B------:R-:W-:-:S13]  /*da90*/  ISETP.GT.U32.AND P5, PT, R2, R11, PT ;  /* 0x0000000b0200720c */ /* 0x000fda0003fa4070 */
[----:B------:R-:W-:Y:S01]  /*daa0*/  @!P5 IMAD.IADD R11, R11, 0x1, -R2 ;  /* 0x000000010b0bd824 */ /* 0x000fe200078e0a02 */
[----:B-----5:R-:W-:Y:S02]  /*dab0*/  ISETP.GE.AND P3, PT, R21, RZ, PT ;  /* 0x000000ff1500720c */ /* 0x020fe40003f66270 */
[----:B0-----:R-:W-:Y:S02]  /*dac0*/  IABS R6, R21 ;  /* 0x0000001500067213 */ /* 0x001fe40000000000 */
[----:B------:R-:W5:Y:S04]  /*dad0*/  LDL.LU R21, [R1+0x28] ;  /* 0x0000280001157983 */ /* 0x000f680000300800 */
[----:B------:R-:W5:Y:S04]  /*dae0*/  LDL.LU R28, [R1+0x2c] ;  /* 0x00002c00011c7983 */ /* 0x000f680000300800 */
[----:B------:R-:W-:Y:S04]  /*daf0*/  STL [R1+0x8e0], R12 ;  /* 0x0008e00c01007387 */ /* 0x000fe80000100800 */
[----:B------:R-:W5:Y:S01]  /*db00*/  LDL.LU R19, [R1+0x30] ;  /* 0x0000300001137983 */ /* 0x000f620000300800 */
[----:B----4-:R-:W-:-:S02]  /*db10*/  IABS R9, R22 ;  /* 0x0000001600097213 */ /* 0x010fc40000000000 */
[----:B------:R-:W-:Y:S01]  /*db20*/  ISETP.GE.AND P5, PT, R22, RZ, PT ;  /* 0x000000ff1600720c */ /* 0x000fe20003fa6270 */
[----:B------:R-:W-:Y:S02]  /*db30*/  IMAD.MOV.U32 R22, RZ, RZ, R23 ;  /* 0x000000ffff167224 */ /* 0x000fe400078e0017 */
[----:B------:R-:W-:Y:S02]  /*db40*/  IMAD.MOV.U32 R23, RZ, RZ, R24 ;  /* 0x000000ffff177224 */ /* 0x000fe400078e0018 */
[----:B------:R-:W4:Y:S01]  /*db50*/  LDL.LU R24, [R1+0x34] ;  /* 0x0000340001187983 */ /* 0x000f220000300800 */
[----:B------:R-:W-:Y:S02]  /*db60*/  IABS R4, R20 ;  /* 0x0000001400047213 */ /* 0x000fe40000000000 */
[----:B------:R-:W-:Y:S02]  /*db70*/  ISETP.GE.AND P2, PT, R20, RZ, PT ;  /* 0x000000ff1400720c */ /* 0x000fe40003f46270 */
[----:B------:R-:W4:Y:S01]  /*db80*/  LDL.LU R20, [R1+0x38] ;  /* 0x0000380001147983 */ /* 0x000f220000300800 */
[----:B------:R-:W-:-:S04]  /*db90*/  IMAD.HI.U32 R3, R0, R15, RZ ;  /* 0x0000000f00037227 */ /* 0x000fc800078e00ff */
[----:B------:R-:W-:Y:S02]  /*dba0*/  IMAD.MOV R3, RZ, RZ, -R3 ;  /* 0x000000ffff037224 */ /* 0x000fe400078e0a03 */
[----:B-1----:R-:W-:-:S04]  /*dbb0*/  IMAD.HI.U32 R7, R0, R6, RZ ;  /* 0x0000000600077227 */ /* 0x002fc800078e00ff */
[----:B------:R-:W-:Y:S02]  /*dbc0*/  IMAD R3, R2, R3, R15 ;  /* 0x0000000302037224 */ /* 0x000fe400078e020f */
[----:B------:R-:W-:Y:S02]  /*dbd0*/  IMAD.MOV R7, RZ, RZ, -R7 ;  /* 0x000000ffff077224 */ /* 0x000fe400078e0a07 */
[----:B------:R-:W-:Y:S01]  /*dbe0*/  IMAD.HI.U32 R8, R0, R4, RZ ;  /* 0x0000000400087227 */ /* 0x000fe200078e00ff */
[----:B------:R-:W-:-:S03]  /*dbf0*/  ISETP.GT.U32.AND P6, PT, R2, R3, PT ;  /* 0x000000030200720c */ /* 0x000fc60003fc4070 */
[----:B------:R-:W-:Y:S02]  /*dc00*/  IMAD R6, R2, R7, R6 ;  /* 0x0000000702067224 */ /* 0x000fe400078e0206 */
[----:B------:R-:W-:-:S03]  /*dc10*/  IMAD.MOV R8, RZ, RZ, -R8 ;  /* 0x000000ffff087224 */ /* 0x000fc600078e0a08 */
[C---:B------:R-:W-:Y:S01]  /*dc20*/  ISETP.GT.U32.AND P4, PT, R2.reuse, R6, PT ;  /* 0x000000060200720c */ /* 0x040fe20003f84070 */
[----:B------:R-:W-:Y:S02]  /*dc30*/  IMAD R4, R2, R8, R4 ;  /* 0x0000000802047224 */ /* 0x000fe400078e0204 */
[----:B------:R-:W-:Y:S01]  /*dc40*/  IMAD.MOV.U32 R14, RZ, RZ, R11 ;  /* 0x000000ffff0e7224 */ /* 0x000fe200078e000b */
[----:B---3--:R-:W-:-:S05]  /*dc50*/  IABS R10, R18 ;  /* 0x00000012000a7213 */ /* 0x008fca0000000000 */
[----:B------:R-:W-:-:S04]  /*dc60*/  IMAD.HI.U32 R8, R0, R10, RZ ;  /* 0x0000000a00087227 */ /* 0x000fc800078e00ff */
[----:B------:R-:W-:Y:S02]  /*dc70*/  IMAD.MOV R11, RZ, RZ, -R8 ;  /* 0x000000ffff0b7224 */ /* 0x000fe400078e0a08 */
[----:B------:R-:W-:Y:S02]  /*dc80*/  @!P6 IMAD.IADD R3, R3, 0x1, -R2 ;  /* 0x000000010303e824 */ /* 0x000fe400078e0a02 */
[----:B------:R-:W-:-:S03]  /*dc90*/  IMAD R10, R2, R11, R10 ;  /* 0x0000000b020a7224 */ /* 0x000fc600078e020a */
[C---:B------:R-:W-:Y:S01]  /*dca0*/  ISETP.GT.U32.AND P6, PT, R2.reuse, R3, PT ;  /* 0x000000030200720c */ /* 0x040fe20003fc4070 */
[----:B------:R-:W-:Y:S01]  /*dcb0*/  @!P0 IMAD.MOV R14, RZ, RZ, -R14 ;  /* 0x000000ffff0e8224 */ /* 0x000fe200078e0a0e */
[----:B------:R-:W-:Y:S01]  /*dcc0*/  ISETP.GT.U32.AND P0, PT, R2, R4, PT ;  /* 0x000000040200720c */ /* 0x000fe20003f04070 */
[----:B------:R-:W-:Y:S01]  /*dcd0*/  @!P4 IMAD.IADD R6, R6, 0x1, -R2 ;  /* 0x000000010606c824 */ /* 0x000fe200078e0a02 */
[----:B------:R-:W-:Y:S01]  /*dce0*/  ISETP.GT.U32.AND P4, PT, R2, R10, PT ;  /* 0x0000000a0200720c */ /* 0x000fe20003f84070 */
[----:B------:R-:W-:Y:S01]  /*dcf0*/  IMAD.HI.U32 R13, R0, R9, RZ ;  /* 0x00000009000d7227 */ /* 0x000fe200078e00ff */
[----:B--2---:R-:W-:-:S03]  /*dd00*/  IABS R7, R17 ;  /* 0x0000001100077213 */ /* 0x004fc60000000000 */
[----:B------:R-:W-:Y:S01]  /*dd10*/  IMAD.MOV R13, RZ, RZ, -R13 ;  /* 0x000000ffff0d7224 */ /* 0x000fe200078e0a0d */
[----:B------:R0:W-:Y:S03]  /*dd20*/  STL [R1+0x8dc], R14 ;  /* 0x0008dc0e01007387 */ /* 0x0001e60000100800 */
[--C-:B------:R-:W-:Y:S02]  /*dd30*/  @!P6 IMAD.IADD R3, R3, 0x1, -R2.reuse ;  /* 0x000000010303e824 */ /* 0x100fe400078e0a02 */
[--C-:B------:R-:W-:Y:S01]  /*dd40*/  @!P0 IMAD.IADD R4, R4, 0x1, -R2.reuse ;  /* 0x0000000104048824 */ /* 0x100fe200078e0a02 */
[----:B------:R-:W-:Y:S01]  /*dd50*/  ISETP.GT.U32.AND P0, PT, R2, R6, PT ;  /* 0x000000060200720c */ /* 0x000fe20003f04070 */
[----:B------:R-:W-:Y:S02]  /*dd60*/  @!P4 IMAD.IADD R10, R10, 0x1, -R2 ;  /* 0x000000010a0ac824 */ /* 0x000fe400078e0a02 */
[----:B------:R-:W-:-:S02]  /*dd70*/  IMAD R9, R2, R13, R9 ;  /* 0x0000000d02097224 */ /* 0x000fc400078e0209 */
[----:B0-----:R-:W-:Y:S02]  /*dd80*/  IMAD.MOV.U32 R14, RZ, RZ, R3 ;  /* 0x000000ffff0e7224 */ /* 0x001fe400078e0003 */
[----:B------:R-:W-:Y:S01]  /*dd90*/  IMAD.HI.U32 R13, R0, R7, RZ ;  /* 0x00000007000d7227 */ /* 0x000fe200078e00ff */
[C---:B------:R-:W-:Y:S02]  /*dda0*/  ISETP.GT.U32.AND P4, PT, R2.reuse, R10, PT ;  /* 0x0000000a0200720c */ /* 0x040fe40003f84070 */
[C---:B------:R-:W-:Y:S01]  /*ddb0*/  ISETP.GT.U32.AND P6, PT, R2.reuse, R9, PT ;  /* 0x000000090200720c */ /* 0x040fe20003fc4070 */
[----:B------:R-:W-:Y:S01]  /*ddc0*/  @!P1 IMAD.MOV R14, RZ, RZ, -R14 ;  /* 0x000000ffff0e9224 */ /* 0x000fe200078e0a0e */
[----:B------:R-:W-:Y:S01]  /*ddd0*/  ISETP.GT.U32.AND P1, PT, R2, R4, PT ;  /* 0x000000040200720c */ /* 0x000fe20003f24070 */
[----:B------:R-:W-:-:S04]  /*dde0*/  IMAD.MOV R13, RZ, RZ, -R13 ;  /* 0x000000ffff0d7224 */ /* 0x000fc800078e0a0d */
[----:B------:R-:W-:Y:S02]  /*ddf0*/  IMAD R7, R2, R13, R7 ;  /* 0x0000000d02077224 */ /* 0x000fe400078e0207 */
[----:B------:R-:W-:-:S03]  /*de00*/  @!P0 IMAD.IADD R6, R6, 0x1, -R2 ;  /* 0x0000000106068824 */ /* 0x000fc600078e0a02 */
[----:B------:R-:W-:Y:S01]  /*de10*/  ISETP.GT.U32.AND P0, PT, R2, R7, PT ;  /* 0x000000070200720c */ /* 0x000fe20003f04070 */
[--C-:B------:R-:W-:Y:S02]  /*de20*/  @!P4 IMAD.IADD R10, R10, 0x1, -R2.reuse ;  /* 0x000000010a0ac824 */ /* 0x100fe400078e0a02 */
[--C-:B------:R-:W-:Y:S02]  /*de30*/  @!P6 IMAD.IADD R9, R9, 0x1, -R2.reuse ;  /* 0x000000010909e824 */ /* 0x100fe400078e0a02 */
[----:B------:R-:W-:-:S03]  /*de40*/  @!P1 IMAD.IADD R4, R4, 0x1, -R2 ;  /* 0x0000000104049824 */ /* 0x000fc600078e0a02 */
[----:B------:R-:W-:Y:S01]  /*de50*/  ISETP.GT.U32.AND P6, PT, R2, R9, PT ;  /* 0x000000090200720c */ /* 0x000fe20003fc4070 */
[----:B------:R0:W-:Y:S04]  /*de60*/  STL [R1+0x8d8], R14 ;  /* 0x0008d80e01007387 */ /* 0x0001e80000100800 */
[----:B------:R-:W-:Y:S02]  /*de70*/  @!P0 IMAD.IADD R7, R7, 0x1, -R2 ;  /* 0x0000000107078824 */ /* 0x000fe400078e0a02 */
[----:B------:R-:W-:-:S04]  /*de80*/  IMAD.MOV.U32 R15, RZ, RZ, R6 ;  /* 0x000000ffff0f7224 */ /* 0x000fc800078e0006 */
[----:B------:R-:W-:Y:S02]  /*de90*/  @!P3 IMAD.MOV R15, RZ, RZ, -R15 ;  /* 0x000000ffff0fb224 */ /* 0x000fe400078e0a0f */
[----:B------:R-:W-:Y:S01]  /*dea0*/  @!P6 IMAD.IADD R9, R9, 0x1, -R2 ;  /* 0x000000010909e824 */ /* 0x000fe200078e0a02 */
[----:B------:R-:W-:Y:S01]  /*deb0*/  ISETP.GE.AND P6, PT, R18, RZ, PT ;  /* 0x000000ff1200720c */ /* 0x000fe20003fc6270 */
[----:B------:R-:W-:Y:S01]  /*dec0*/  @!P2 IMAD.MOV R4, RZ, RZ, -R4 ;  /* 0x000000ffff04a224 */ /* 0x000fe200078e0a04 */
[----:B------:R-:W-:Y:S01]  /*ded0*/  ISETP.GE.AND P0, PT, R17, RZ, PT ;  /* 0x000000ff1100720c */ /* 0x000fe20003f06270 */
[----:B------:R-:W2:Y:S04]  /*dee0*/  LDL.LU R18, [R1+0x3c] ;  /* 0x00003c0001127983 */ /* 0x000ea80000300800 */
[----:B------:R-:W3:Y:S01]  /*def0*/  LDL.LU R17, [R1+0x40] ;  /* 0x0000400001117983 */ /* 0x000ee20000300800 */
[----:B------:R-:W-:Y:S01]  /*df00*/  @!P5 IMAD.MOV R9, RZ, RZ, -R9 ;  /* 0x000000ffff09d224 */ /* 0x000fe200078e0a09 */
[----:B-----5:R-:W-:-:S05]  /*df10*/  IABS R8, R21 ;  /* 0x0000001500087213 */ /* 0x020fca0000000000 */
[----:B------:R-:W-:Y:S01]  /*df20*/  IMAD.HI.U32 R12, R0, R8, RZ ;  /* 0x00000008000c7227 */ /* 0x000fe200078e00ff */
[----:B------:R-:W-:-:S03]  /*df30*/  IABS R11, R28 ;  /* 0x0000001c000b7213 */ /* 0x000fc60000000000 */
[----:B------:R-:W-:-:S04]  /*df40*/  IMAD.MOV R12, RZ, RZ, -R12 ;  /* 0x000000ffff0c7224 */ /* 0x000fc800078e0a0c */
[----:B------:R-:W-:Y:S02]  /*df50*/  IMAD R8, R2, R12, R8 ;  /* 0x0000000c02087224 */ /* 0x000fe400078e0208 */
[----:B------:R-:W-:-:S04]  /*df60*/  IMAD.HI.U32 R12, R0, R11, RZ ;  /* 0x0000000b000c7227 */ /* 0x000fc800078e00ff */
[----:B------:R-:W-:-:S04]  /*df70*/  IMAD.MOV R12, RZ, RZ, -R12 ;  /* 0x000000ffff0c7224 */ /* 0x000fc800078e0a0c */
[C---:B------:R-:W-:Y:S01]  /*df80*/  IMAD R11, R2.reuse, R12, R11 ;  /* 0x0000000c020b7224 */ /* 0x040fe200078e020b */
[----:B------:R-:W-:-:S04]  /*df90*/  ISETP.GT.U32.AND P1, PT, R2, R8, PT ;  /* 0x000000080200720c */ /* 0x000fc80003f24070 */
[----:B------:R-:W-:Y:S02]  /*dfa0*/  ISETP.GT.U32.AND P4, PT, R2, R11, PT ;  /* 0x0000000b0200720c */ /* 0x000fe40003f84070 */
[----:B------:R-:W-:-:S05]  /*dfb0*/  IABS R3, R19 ;  /* 0x0000001300037213 */ /* 0x000fca0000000000 */
[----:B0-----:R-:W-:Y:S01]  /*dfc0*/  IMAD.HI.U32 R14, R0, R3, RZ ;  /* 0x00000003000e7227 */ /* 0x001fe200078e00ff */
[----:B----4-:R-:W-:-:S03]  /*dfd0*/  IABS R12, R24 ;  /* 0x00000018000c7213 */ /* 0x010fc60000000000 */
[--C-:B------:R-:W-:Y:S02]  /*dfe0*/  @!P1 IMAD.IADD R8, R8, 0x1, -R2.reuse ;  /* 0x0000000108089824 */ /* 0x100fe400078e0a02 */
[----:B------:R-:W-:Y:S01]  /*dff0*/  @!P4 IMAD.IADD R11, R11, 0x1, -R2 ;  /* 0x000000010b0bc824 */ /* 0x000fe200078e0a02 */
[C---:B------:R-:W-:Y:S01]  /*e000*/  ISETP.GT.U32.AND P4, PT, R2.reuse, R7, PT ;  /* 0x000000070200720c */ /* 0x040fe20003f84070 */
[----:B------:R-:W-:Y:S01]  /*e010*/  IMAD.MOV R14, RZ, RZ, -R14 ;  /* 0x000000ffff0e7224 */ /* 0x000fe200078e0a0e */
[----:B------:R-:W-:-:S03]  /*e020*/  ISETP.GT.U32.AND P3, PT, R2, R8, PT ;  /* 0x000000080200720c */ /* 0x000fc60003f64070 */
[----:B------:R-:W-:Y:S01]  /*e030*/  IMAD R14, R2, R14, R3 ;  /* 0x0000000e020e7224 */ /* 0x000fe200078e0203 */
[----:B------:R-:W-:Y:S01]  /*e040*/  ISETP.GE.AND P1, PT, R21, RZ, PT ;  /* 0x000000ff1500720c */ /* 0x000fe20003f26270 */
[----:B------:R-:W-:Y:S01]  /*e050*/  IMAD.HI.U32 R3, R0, R12, RZ ;  /* 0x0000000c00037227 */ /* 0x000fe200078e00ff */
[----:B------:R-:W-:Y:S01]  /*e060*/  ISETP.GT.U32.AND P2, PT, R2, R11, PT ;  /* 0x0000000b0200720c */ /* 0x000fe20003f44070 */
[----:B------:R-:W4:Y:S02]  /*e070*/  LDL.LU R21, [R1+0x44] ;  /* 0x0000440001157983 */ /* 0x000f240000300800 */
[----:B------:R-:W-:Y:S02]  /*e080*/  IMAD.MOV R3, RZ, RZ, -R3 ;  /* 0x000000ffff037224 */ /* 0x000fe400078e0a03 */
[----:B------:R-:W-:Y:S01]  /*e090*/  STL [R1+0x8d4], R15 ;  /* 0x0008d40f01007387 */ /* 0x000fe20000100800 */
[----:B------:R-:W-:-:S03]  /*e0a0*/  @!P4 IMAD.IADD R7, R7, 0x1, -R2 ;  /* 0x000000010707c824 */ /* 0x000fc600078e0a02 */
[----:B------:R0:W-:Y:S01]  /*e0b0*/  STL [R1+0x8d0], R4 ;  /* 0x0008d00401007387 */ /* 0x0001e20000100800 */
[----:B------:R-:W-:Y:S02]  /*e0c0*/  IMAD R3, R2, R3, R12 ;  /* 0x0000000302037224 */ /* 0x000fe400078e020c */
[----:B------:R-:W-:Y:S02]  /*e0d0*/  IMAD.MOV.U32 R12, RZ, RZ, R7 ;  /* 0x000000ffff0c7224 */ /* 0x000fe400078e0007 */
[----:B------:R-:W-:Y:S02]  /*e0e0*/  @!P3 IMAD.IADD R8, R8, 0x1, -R2 ;  /* 0x000000010808b824 */ /* 0x000fe400078e0a02 */
[----:B0-----:R-:W-:-:S04]  /*e0f0*/  IMAD.MOV.U32 R4, RZ, RZ, R10 ;  /* 0x000000ffff047224 */ /* 0x001fc800078e000a */
[----:B------:R-:W-:Y:S01]  /*e100*/  @!P6 IMAD.MOV R4, RZ, RZ, -R4 ;  /* 0x000000ffff04e224 */ /* 0x000fe200078e0a04 */
[----:B------:R-:W-:Y:S01]  /*e110*/  STL [R1+0x8cc], R9 ;  /* 0x0008cc0901007387 */ /* 0x000fe20000100800 */
[----:B------:R-:W-:Y:S02]  /*e120*/  @!P0 IMAD.MOV R12, RZ, RZ, -R12 ;  /* 0x000000ffff0c8224 */ /* 0x000fe400078e0a0c */
[----:B------:R-:W-:Y:S01]  /*e130*/  @!P2 IMAD.IADD R11, R11, 0x1, -R2 ;  /* 0x000000010b0ba824 */ /* 0x000fe200078e0a02 */
[----:B------:R-:W-:Y:S01]  /*e140*/  STL [R1+0x8c8], R4 ;  /* 0x0008c80401007387 */ /* 0x000fe20000100800 */
[----:B------:R-:W-:Y:S01]  /*e150*/  @!P1 IMAD.MOV R8, RZ, RZ, -R8 ;  /* 0x000000ffff089224 */ /* 0x000fe200078e0a08 */
[----:B------:R-:W-:Y:S02]  /*e160*/  ISETP.GE.AND P2, PT, R24, RZ, PT ;  /* 0x000000ff1800720c */ /* 0x000fe40003f46270 */
[----:B------:R-:W-:Y:S01]  /*e170*/  IABS R13, R20 ;  /* 0x00000014000d7213 */ /* 0x000fe20000000000 */
[----:B------:R-:W5:Y:S01]  /*e180*/  LDL.LU R24, [R1+0x48] ;  /* 0x0000480001187983 */ /* 0x000f620000300800 */
[----:B------:R-:W-:-:S03]  /*e190*/  ISETP.GE.AND P0, PT, R20, RZ, PT ;  /* 0x000000ff1400720c */ /* 0x000fc60003f06270 */
[----:B------:R-:W5:Y:S01]  /*e1a0*/  LDL.LU R20, [R1+0x50] ;  /* 0x0000500001147983 */ /* 0x000f620000300800 */
[----:B------:R-:W-:-:S03]  /*e1b0*/  ISETP.GE.AND P5, PT, R28, RZ, PT ;  /* 0x000000ff1c00720c */ /* 0x000fc60003fa6270 */
[----:B------:R-:W-:Y:S04]  /*e1c0*/  STL [R1+0x8bc], R12 ;  /* 0x0008bc0c01007387 */ /* 0x000fe80000100800 */
[----:B------:R0:W-:Y:S04]  /*e1d0*/  STL [R1+0x8b8], R8 ;  /* 0x0008b80801007387 */ /* 0x0001e80000100800 */
[----:B------:R-:W2:Y:S01]  /*e1e0*/  LDL R28, [R1+0x54] ;  /* 0x00005400011c7983 */ /* 0x000ea20000100800 */
[----:B------:R-:W-:Y:S01]  /*e1f0*/  ISETP.GT.U32.AND P6, PT, R2, R14, PT ;  /* 0x0000000e0200720c */ /* 0x000fe20003fc4070 */
[----:B------:R-:W-:Y:S01]  /*e200*/  IMAD.HI.U32 R6, R0, R13, RZ ;  /* 0x0000000d00067227 */ /* 0x000fe200078e00ff */
[----:B------:R-:W-:-:S03]  /*e210*/  ISETP.GT.U32.AND P3, PT, R2, R3, PT ;  /* 0x000000030200720c */ /* 0x000fc60003f64070 */
[----:B------:R-:W-:-:S04]  /*e220*/  IMAD.MOV R6, RZ, RZ, -R6 ;  /* 0x000000ffff067224 */ /* 0x000fc800078e0a06 */
[----:B------:R-:W-:-:S04]  /*e230*/  IMAD R13, R2, R6, R13 ;  /* 0x00000006020d7224 */ /* 0x000fc800078e020d */
[--C-:B------:R-:W-:Y:S01]  /*e240*/  @!P6 IMAD.IADD R14, R14, 0x1, -R2.reuse ;  /* 0x000000010e0ee824 */ /* 0x100fe200078e0a02 */
[----:B------:R-:W-:Y:S01]  /*e250*/  ISETP.GT.U32.AND P6, PT, R2, R13, PT ;  /* 0x0000000d0200720c */ /* 0x000fe20003fc4070 */
[----:B------:R-:W-:-:S03]  /*e260*/  @!P3 IMAD.IADD R3, R3, 0x1, -R2 ;  /* 0x000000010303b824 */ /* 0x000fc600078e0a02 */
[C---:B------:R-:W-:Y:S02]  /*e270*/  ISETP.GT.U32.AND P3, PT, R2.reuse, R14, PT ;  /* 0x0000000e0200720c */ /* 0x040fe40003f64070 */
[----:B------:R-:W-:Y:S01]  /*e280*/  ISETP.GE.AND P4, PT, R19, RZ, PT ;  /* 0x000000ff1300720c */ /* 0x000fe20003f86270 */
[----:B------:R-:W-:Y:S01]  /*e290*/  @!P5 IMAD.MOV R11, RZ, RZ, -R11 ;  /* 0x000000ffff0bd224 */ /* 0x000fe200078e0a0b */
[----:B------:R-:W5:Y:S05]  /*e2a0*/  LDL R19, [R1+0x58] ;  /* 0x0000580001137983 */ /* 0x000f6a0000100800 */
[----:B------:R-:W-:Y:S01]  /*e2b0*/  @!P6 IMAD.IADD R13, R13, 0x1, -R2 ;  /* 0x000000010d0de824 */ /* 0x000fe200078e0a02 */
[----:B------:R-:W-:-:S03]  /*e2c0*/  ISETP.GT.U32.AND P6, PT, R2, R3, PT ;  /* 0x000000030200720c */ /* 0x000fc60003fc4070 */
[----:B------:R-:W-:-:S04]  /*e2d0*/  @!P3 IMAD.IADD R14, R14, 0x1, -R2 ;  /* 0x000000010e0eb824 */ /* 0x000fc800078e0a02 */
[----:B0-----:R-:W-:-:S04]  /*e2e0*/  IMAD.MOV.U32 R8, RZ, RZ, R14 ;  /* 0x000000ffff087224 */ /* 0x001fc800078e000e */
[----:B------:R-:W-:Y:S02]  /*e2f0*/  @!P4 IMAD.MOV R8, RZ, RZ, -R8 ;  /* 0x000000ffff08c224 */ /* 0x000fe400078e0a08 */
[----:B------:R-:W-:Y:S01]  /*e300*/  @!P6 IMAD.IADD R3, R3, 0x1, -R2 ;  /* 0x000000010303e824 */ /* 0x000fe200078e0a02 */
[----:B------:R-:W-:Y:S03]  /*e310*/  STL [R1+0x8b4], R11 ;  /* 0x0008b40b01007387 */ /* 0x000fe60000100800 */
[----:B------:R-:W-:Y:S01]  /*e320*/  @!P2 IMAD.MOV R3, RZ, RZ, -R3 ;  /* 0x000000ffff03a224 */ /* 0x000fe200078e0a03 */
[----:B------:R-:W-:Y:S01]  /*e330*/  STL [R1+0x8ac], R8 ;  /* 0x0008ac0801007387 */ /* 0x000fe20000100800 */
[----:B----4-:R-:W-:Y:S02]  /*e340*/  IABS R9, R21 ;  /* 0x0000001500097213 */ /* 0x010fe40000000000 */
[----:B------:R-:W-:-:S02]  /*e350*/  ISETP.GE.AND P2, PT, R21, RZ, PT ;  /* 0x000000ff1500720c */ /* 0x000fc40003f46270 */
[----:B------:R-:W4:Y:S04]  /*e360*/  LDL.LU R21, [R1+0x68] ;  /* 0x0000680001157983 */ /* 0x000f280000300800 */
[----:B------:R0:W-:Y:S04]  /*e370*/  STL [R1+0x89c], R3 ;  /* 0x00089c0301007387 */ /* 0x0001e80000100800 */
[----:B------:R-:W4:Y:S01]  /*e380*/  LDL R12, [R1+0x5c] ;  /* 0x00005c00010c7983 */ /* 0x000f220000100800 */
[----:B--2---:R-:W-:-:S03]  /*e390*/  IABS R16, R28 ;  /* 0x0000001c00107213 */ /* 0x004fc60000000000 */
[----:B------:R-:W2:Y:S01]  /*e3a0*/  LDL R28, [R1+0x60] ;  /* 0x00006000011c7983 */ /* 0x000ea20000100800 */
[----:B------:R-:W-:-:S05]  /*e3b0*/  IABS R6, R18 ;  /* 0x0000001200067213 */ /* 0x000fca0000000000 */
[----:B------:R-:W-:-:S04]  /*e3c0*/  IMAD.HI.U32 R7, R0, R6, RZ ;  /* 0x0000000600077227 */ /* 0x000fc800078e00ff */
[----:B------:R-:W-:Y:S01]  /*e3d0*/  IMAD.MOV R7, RZ, RZ, -R7 ;  /* 0x000000ffff077224 */ /* 0x000fe200078e0a07 */
[----:B---3--:R-:W-:Y:S02]  /*e3e0*/  IABS R4, R17 ;  /* 0x0000001100047213 */ /* 0x008fe40000000000 */
[----:B------:R-:W-:Y:S01]  /*e3f0*/  ISETP.GE.AND P4, PT, R17, RZ, PT ;  /* 0x000000ff1100720c */ /* 0x000fe20003f86270 */
[----:B------:R-:W-:Y:S01]  /*e400*/  IMAD R6, R2, R7, R6 ;  /* 0x0000000702067224 */ /* 0x000fe200078e0206 */
[----:B-----5:R-:W-:Y:S01]  /*e410*/  IABS R17, R20 ;  /* 0x0000001400117213 */ /* 0x020fe20000000000 */
[----:B------:R-:W-:-:S03]  /*e420*/  IMAD.HI.U32 R7, R0, R9, RZ ;  /* 0x0000000900077227 */ /* 0x000fc600078e00ff */
[----:B------:R-:W-:Y:S01]  /*e430*/  ISETP.GT.U32.AND P3, PT, R2, R6, PT ;  /* 0x000000060200720c */ /* 0x000fe20003f64070 */
[----:B------:R-:W-:Y:S01]  /*e440*/  IMAD.MOV R7, RZ, RZ, -R7 ;  /* 0x000000ffff077224 */ /* 0x000fe200078e0a07 */
[----:B------:R-:W-:Y:S01]  /*e450*/  IABS R15, R19 ;  /* 0x00000013000f7213 */ /* 0x000fe20000000000 */
[----:B0-----:R-:W-:-:S04]  /*e460*/  IMAD.HI.U32 R3, R0, R17, RZ ;  /* 0x0000001100037227 */ /* 0x001fc800078e00ff */
[----:B------:R-:W-:Y:S02]  /*e470*/  IMAD R7, R2, R7, R9 ;  /* 0x0000000702077224 */ /* 0x000fe400078e0209 */
[----:B------:R-:W-:Y:S02]  /*e480*/  IMAD.MOV R9, RZ, RZ, -R3 ;  /* 0x000000ffff097224 */ /* 0x000fe400078e0a03 */
[----:B------:R-:W-:-:S04]  /*e490*/  IMAD.HI.U32 R3, R0, R15, RZ ;  /* 0x0000000f00037227 */ /* 0x000fc800078e00ff */
[----:B------:R-:W-:Y:S02]  /*e4a0*/  IMAD.MOV R3, RZ, RZ, -R3 ;  /* 0x000000ffff037224 */ /* 0x000fe400078e0a03 */
[----:B------:R-:W-:Y:S02]  /*e4b0*/  @!P3 IMAD.IADD R6, R6, 0x1, -R2 ;  /* 0x000000010606b824 */ /* 0x000fe400078e0a02 */
[----:B------:R-:W-:-:S03]  /*e4c0*/  IMAD R15, R2, R3, R15 ;  /* 0x00000003020f7224 */ /* 0x000fc600078e020f */
[----:B------:R-:W-:Y:S01]  /*e4d0*/  ISETP.GT.U32.AND P3, PT, R2, R6, PT ;  /* 0x000000060200720c */ /* 0x000fe20003f64070 */
[----:B------:R-:W-:Y:S01]  /*e4e0*/  IMAD.MOV.U32 R29, RZ, RZ, R22 ;  /* 0x000000ffff1d7224 */ /* 0x000fe200078e0016 */
[----:B------:R-:W-:Y:S01]  /*e4f0*/  ISETP.GE.AND P5, PT, R18, RZ, PT ;  /* 0x000000ff1200720c */ /* 0x000fe20003fa6270 */
[----:B------:R-:W-:Y:S01]  /*e500*/  IMAD.MOV.U32 R19, RZ, RZ, R23 ;  /* 0x000000ffff137224 */ /* 0x000fe200078e0017 */
[----:B------:R-:W3:Y:S01]  /*e510*/  LDL.LU R22, [R1+0x6c] ;  /* 0x00006c0001167983 */ /* 0x000ee20000300800 */
[----:B------:R-:W-:-:S03]  /*e520*/  IABS R18, R24 ;  /* 0x0000001800127213 */ /* 0x000fc60000000000 */
[----:B------:R-:W5:Y:S05]  /*e530*/  LDL.LU R23, [R1+0x70] ;  /* 0x0000700001177983 */ /* 0x000f6a0000300800 */
[----:B------:R-:W-:Y:S01]  /*e540*/  @!P3 IMAD.IADD R6, R6, 0x1, -R2 ;  /* 0x000000010606b824 */ /* 0x000fe200078e0a02 */
[----:B------:R-:W-:Y:S02]  /*e550*/  ISETP.GE.AND P3, PT, R24, RZ, PT ;  /* 0x000000ff1800720c */ /* 0x000fe40003f66270 */
[----:B------:R-:W5:Y:S01]  /*e560*/  LDL.LU R24, [R1+0x74] ;  /* 0x0000740001187983 */ /* 0x000f620000300800 */
[----:B----4-:R-:W-:-:S05]  /*e570*/  IABS R14, R12 ;  /* 0x0000000c000e7213 */ /* 0x010fca0000000000 */
[----:B------:R-:W-:-:S04]  /*e580*/  IMAD.HI.U32 R3, R0, R14, RZ ;  /* 0x0000000e00037227 */ /* 0x000fc800078e00ff */
[----:B------:R-:W-:-:S04]  /*e590*/  IMAD.MOV R3, RZ, RZ, -R3 ;  /* 0x000000ffff037224 */ /* 0x000fc800078e0a03 */
[----:B------:R-:W-:Y:S01]  /*e5a0*/  IMAD R14, R2, R3, R14 ;  /* 0x00000003020e7224 */ /* 0x000fe200078e020e */
[----:B--2---:R-:W-:-:S05]  /*e5b0*/  IABS R12, R28 ;  /* 0x0000001c000c7213 */ /* 0x004fca0000000000 */
[----:B------:R-:W-:-:S04]  /*e5c0*/  IMAD.HI.U32 R3, R0, R12, RZ ;  /* 0x0000000c00037227 */ /* 0x000fc800078e00ff */
[----:B------:R-:W-:-:S04]  /*e5d0*/  IMAD.MOV R3, RZ, RZ, -R3 ;  /* 0x000000ffff037224 */ /* 0x000fc800078e0a03 */
[C---:B------:R-:W-:Y:S02]  /*e5e0*/  IMAD R3, R2.reuse, R3, R12 ;  /* 0x0000000302037224 */ /* 0x040fe400078e020c */
[----:B------:R-:W2:Y:S01]  /*e5f0*/  LDL.LU R12, [R1+0x54] ;  /* 0x00005400010c7983 */ /* 0x000ea20000300800 */
[----:B------:R-:W-:-:S13]  /*e600*/  ISETP.GT.U32.AND P1, PT, R2, R13, PT ;  /* 0x0000000d0200720c */ /* 0x000fda0003f24070 */
[----:B------:R-:W-:Y:S01]  /*e610*/  @!P1 IMAD.IADD R13, R13, 0x1, -R2 ;  /* 0x000000010d0d9824 */ /* 0x000fe200078e0a02 */
[----:B------:R-:W-:Y:S01]  /*e620*/  ISETP.GT.U32.AND P1, PT, R2, R7, PT ;  /* 0x000000070200720c */ /* 0x000fe20003f24070 */
[----:B------:R-:W-:-:S04]  /*e630*/  IMAD.HI.U32 R10, R0, R4, RZ ;  /* 0x00000004000a7227 */ /* 0x000fc800078e00ff */
[----:B------:R-:W-:-:S08]  /*e640*/  IMAD.MOV R10, RZ, RZ, -R10 ;  /* 0x000000ffff0a7224 */ /* 0x000fd000078e0a0a */
[----:B------:R-:W-:Y:S02]  /*e650*/  @!P1 IMAD.IADD R7, R7, 0x1, -R2 ;  /* 0x0000000107079824 */ /* 0x000fe400078e0a02 */
[----:B------:R-:W-:-:S03]  /*e660*/  IMAD R4, R2, R10, R4 ;  /* 0x0000000a02047224 */ /* 0x000fc600078e0204 */
[C---:B------:R-:W-:Y:S01]  /*e670*/  ISETP.GT.U32.AND P1, PT, R2.reuse, R7, PT ;  /* 0x000000070200720c */ /* 0x040fe20003f24070 */
[C---:B------:R-:W-:Y:S01]  /*e680*/  IMAD R17, R2.reuse, R9, R17 ;  /* 0x0000000902117224 */ /* 0x040fe200078e0211 */
[----:B------:R-:W-:Y:S01]  /*e690*/  ISETP.GT.U32.AND P6, PT, R2, R4, PT ;  /* 0x000000040200720c */ /* 0x000fe20003fc4070 */
[----:B------:R-:W-:-:S10]  /*e6a0*/  IMAD.HI.U32 R8, R0, R18, RZ ;  /* 0x0000001200087227 */ /* 0x000fd400078e00ff */
[--C-:B------:R-:W-:Y:S01]  /*e6b0*/  @!P1 IMAD.IADD R7, R7, 0x1, -R2.reuse ;  /* 0x0000000107079824 */ /* 0x100fe200078e0a02 */
[----:B------:R-:W-:Y:S01]  /*e6c0*/  ISETP.GT.U32.AND P1, PT, R2, R17, PT ;  /* 0x000000110200720c */ /* 0x000fe20003f24070 */
[----:B------:R-:W-:Y:S01]  /*e6d0*/  @!P6 IMAD.IADD R4, R4, 0x1, -R2 ;  /* 0x000000010404e824 */ /* 0x000fe200078e0a02 */
[----:B------:R-:W-:Y:S01]  /*e6e0*/  IABS R11, R29 ;  /* 0x0000001d000b7213 */ /* 0x000fe20000000000 */
[----:B------:R-:W-:Y:S02]  /*e6f0*/  IMAD.MOV R8, RZ, RZ, -R8 ;  /* 0x000000ffff087224 */ /* 0x000fe400078e0a08 */
[----:B------:R-:W-:Y:S01]  /*e700*/  IMAD.MOV.U32 R28, RZ, RZ, R19 ;  /* 0x000000ffff1c7224 */ /* 0x000fe200078e0013 */
[C---:B------:R-:W-:Y:S01]  /*e710*/  ISETP.GT.U32.AND P6, PT, R2.reuse, R4, PT ;  /* 0x000000040200720c */ /* 0x040fe20003fc4070 */
[----:B------:R-:W-:Y:S02]  /*e720*/  IMAD R18, R2, R8, R18 ;  /* 0x0000000802127224 */ /* 0x000fe400078e0212 */
[----:B------:R-:W-:-:S04]  /*e730*/  IMAD.HI.U32 R19, R0, R11, RZ ;  /* 0x0000000b00137227 */ /* 0x000fc800078e00ff */
[----:B------:R-:W-:Y:S01]  /*e740*/  @!P1 IMAD.IADD R17, R17, 0x1, -R2 ;  /* 0x0000000111119824 */ /* 0x000fe200078e0a02 */
[----:B------:R-:W-:Y:S01]  /*e750*/  ISETP.GT.U32.AND P1, PT, R2, R15, PT ;  /* 0x0000000f0200720c */ /* 0x000fe20003f24070 */
[----:B------:R-:W-:Y:S01]  /*e760*/  IMAD.HI.U32 R8, R0, R16, RZ ;  /* 0x0000001000087227 */ /* 0x000fe200078e00ff */
[----:B------:R-:W-:-:S03]  /*e770*/  IABS R10, R21 ;  /* 0x00000015000a7213 */ /* 0x000fc60000000000 */
[----:B------:R-:W-:Y:S02]  /*e780*/  IMAD.MOV R19, RZ, RZ, -R19 ;  /* 0x000000ffff137224 */ /* 0x000fe400078e0a13 */
[----:B------:R-:W-:Y:S02]  /*e790*/  IMAD.MOV R8, RZ, RZ, -R8 ;  /* 0x000000ffff087224 */ /* 0x000fe400078e0a08 */
[C---:B------:R-:W-:Y:S02]  /*e7a0*/  IMAD R11, R2.reuse, R19, R11 ;  /* 0x00000013020b7224 */ /* 0x040fe400078e020b */
[----:B------:R-:W-:Y:S01]  /*e7b0*/  IMAD R16, R2, R8, R16 ;  /* 0x0000000802107224 */ /* 0x000fe200078e0210 */
[----:B---3--:R-:W-:Y:S01]  /*e7c0*/  IABS R8, R22 ;  /* 0x0000001600087213 */ /* 0x008fe20000000000 */
[----:B------:R-:W-:Y:S02]  /*e7d0*/  @!P6 IMAD.IADD R4, R4, 0x1, -R2 ;  /* 0x000000010404e824 */ /* 0x000fe400078e0a02 */
[----:B------:R-:W-:-:S04]  /*e7e0*/  IMAD.HI.U32 R9, R0, R10, RZ ;  /* 0x0000000a00097227 */ /* 0x000fc800078e00ff */
[----:B------:R-:W-:Y:S01]  /*e7f0*/  @!P1 IMAD.IADD R15, R15, 0x1, -R2 ;  /* 0x000000010f0f9824 */ /* 0x000fe200078e0a02 */
[----:B------:R-:W-:Y:S01]  /*e800*/  ISETP.GE.AND P1, PT, R20, RZ, PT ;  /* 0x000000ff1400720c */ /* 0x000fe20003f26270 */
[----:B------:R-:W-:Y:S02]  /*e810*/  @!P0 IMAD.MOV R13, RZ, RZ, -R13 ;  /* 0x000000ffff0d8224 */ /* 0x000fe400078e0a0d */
[----:B------:R-:W-:-:S04]  /*e820*/  IMAD.HI.U32 R20, R0, R8, RZ ;  /* 0x0000000800147227 */ /* 0x000fc800078e00ff */
[----:B------:R-:W-:Y:S02]  /*e830*/  @!P4 IMAD.MOV R4, RZ, RZ, -R4 ;  /* 0x000000ffff04c224 */ /* 0x000fe400078e0a04 */
[----:B------:R-:W-:Y:S01]  /*e840*/  IMAD.MOV R9, RZ, RZ, -R9 ;  /* 0x000000ffff097224 */ /* 0x000fe200078e0a09 */
[----:B------:R0:W-:Y:S01]  /*e850*/  STL [R1+0x87c], R13 ;  /* 0x00087c0d01007387 */ /* 0x0001e20000100800 */
[----:B------:R-:W-:Y:S02]  /*e860*/  IMAD.MOV R20, RZ, RZ, -R20 ;  /* 0x000000ffff147224 */ /* 0x000fe400078e0a14 */
[C---:B------:R-:W-:Y:S02]  /*e870*/  IMAD R9, R2.reuse, R9, R10 ;  /* 0x0000000902097224 */ /* 0x040fe400078e020a */
[----:B------:R-:W-:Y:S02]  /*e880*/  IMAD R8, R2, R20, R8 ;  /* 0x0000001402087224 */ /* 0x000fe400078e0208 */
[----:B--2---:R-:W-:-:S02]  /*e890*/  IMAD.MOV.U32 R19, RZ, RZ, R12 ;  /* 0x000000ffff137224 */ /* 0x004fc400078e000c */
[----:B------:R-:W-:Y:S02]  /*e8a0*/  IMAD.MOV.U32 R12, RZ, RZ, R6 ;  /* 0x000000ffff0c7224 */ /* 0x000fe400078e0006 */
[----:B------:R-:W-:Y:S02]  /*e8b0*/  IMAD.MOV.U32 R6, RZ, RZ, R7 ;  /* 0x000000ffff067224 */ /* 0x000fe400078e0007 */
[----:B------:R-:W-:Y:S02]  /*e8c0*/  @!P5 IMAD.MOV R12, RZ, RZ, -R12 ;  /* 0x000000ffff0cd224 */ /* 0x000fe400078e0a0c */
[----:B------:R-:W-:-:S03]  /*e8d0*/  @!P2 IMAD.MOV R6, RZ, RZ, -R6 ;  /* 0x000000ffff06a224 */ /* 0x000fc600078e0a06 */
[----:B------:R1:W-:Y:S01]  /*e8e0*/  STL [R1+0x878], R12 ;  /* 0x0008780c01007387 */ /* 0x0003e20000100800 */
[----:B------:R-:W-:-:S03]  /*e8f0*/  IMAD.MOV.U32 R10, RZ, RZ, R19 ;  /* 0x000000ffff0a7224 */ /* 0x000fc600078e0013 */
[----:B------:R5:W-:Y:S04]  /*e900*/  STL [R1+0x874], R4 ;  /* 0x0008740401007387 */ /* 0x000be80000100800 */
[----:B0-----:R-:W2:Y:S01]  /*e910*/  LDL.LU R13, [R1+0x5c] ;  /* 0x00005c00010d7983 */ /* 0x001ea20000300800 */
[----:B-1----:R-:W-:-:S03]  /*e920*/  IMAD.MOV.U32 R12, RZ, RZ, R29 ;  /* 0x000000ffff0c7224 */ /* 0x002fc600078e001d */
[----:B------:R-:W3:Y:S04]  /*e930*/  LDL.LU R19, [R1+0x60] ;  /* 0x0000600001137983 */ /* 0x000ee80000300800 */
[----:B------:R0:W-:Y:S04]  /*e940*/  STL [R1+0x870], R6 ;  /* 0x0008700601007387 */ /* 0x0001e80000100800 */
[----:B------:R-:W4:Y:S04]  /*e950*/  LDL.LU R29, [R1+0x78] ;  /* 0x00007800011d7983 */ /* 0x000f280000300800 */
[----:B------:R-:W3:Y:S01]  /*e960*/  LDL.LU R20, [R1+0x58] ;  /* 0x0000580001147983 */ /* 0x000ee20000300800 */
[----:B------:R-:W-:-:S02]  /*e970*/  ISETP.GT.U32.AND P6, PT, R2, R18, PT ;  /* 0x000000120200720c */ /* 0x000fc40003fc4070 */
[----:B------:R-:W-:-:S11]  /*e980*/  ISETP.GT.U32.AND P5, PT, R2, R17, PT ;  /* 0x000000110200720c */ /* 0x000fd60003fa4070 */
[----:B------:R-:W-:Y:S01]  /*e990*/  @!P6 IMAD.IADD R18, R18, 0x1, -R2 ;  /* 0x000000011212e824 */ /* 0x000fe200078e0a02 */
[----:B------:R-:W-:-:S04]  /*e9a0*/  ISETP.GT.U32.AND P6, PT, R2, R16, PT ;  /* 0x000000100200720c */ /* 0x000fc80003fc4070 */
[C---:B------:R-:W-:Y:S02]  /*e9b0*/  ISETP.GT.U32.AND P0, PT, R2.reuse, R18, PT ;  /* 0x000000120200720c */ /* 0x040fe40003f04070 */
[----:B------:R-:W-:-:S07]  /*e9c0*/  ISETP.GT.U32.AND P2, PT, R2, R15, PT ;  /* 0x0000000f0200720c */ /* 0x000fce0003f44070 */
[--C-:B------:R-:W-:Y:S01]  /*e9d0*/  @!P6 IMAD.IADD R16, R16, 0x1, -R2.reuse ;  /* 0x000000011010e824 */ /* 0x100fe200078e0a02 */
[C---:B------:R-:W-:Y:S01]  /*e9e0*/  ISETP.GT.U32.AND P6, PT, R2.reuse, R14, PT ;  /* 0x0000000e0200720c */ /* 0x040fe20003fc4070 */
[--C-:B------:R-:W-:Y:S01]  /*e9f0*/  @!P5 IMAD.IADD R17, R17, 0x1, -R2.reuse ;  /* 0x000000011111d824 */ /* 0x100fe200078e0a02 */
[C---:B------:R-:W-:Y:S02]  /*ea00*/  ISETP.GT.U32.AND P5, PT, R2.reuse, R11, PT ;  /* 0x0000000b0200720c */ /* 0x040fe40003fa4070 */
[----:B------:R-:W-:Y:S01]  /*ea10*/  ISETP.GT.U32.AND P4, PT, R2, R16, PT ;  /* 0x000000100200720c */ /* 0x000fe20003f84070 */
[--C-:B------:R-:W-:Y:S01]  /*ea20*/  @!P0 IMAD.IADD R18, R18, 0x1, -R2.reuse ;  /* 0x0000000112128824 */ /* 0x100fe200078e0a02 */
[----:B------:R-:W-:Y:S01]  /*ea30*/  ISETP.GT.U32.AND P0, PT, R2, R3, PT ;  /* 0x000000030200720c */ /* 0x000fe20003f04070 */
[----:B------:R-:W-:Y:S01]  /*ea40*/  @!P2 IMAD.IADD R15, R15, 0x1, -R2 ;  /* 0x000000010f0fa824 */ /* 0x000fe200078e0a02 */
[----:B------:R-:W-:-:S05]  /*ea50*/  ISETP.GE.AND P2, PT, R10, RZ, PT ;  /* 0x000000ff0a00720c */ /* 0x000fca0003f46270 */
[----:B------:R-:W-:Y:S01]  /*ea60*/  @!P6 IMAD.IADD R14, R14, 0x1, -R2 ;  /* 0x000000010e0ee824 */ /* 0x000fe200078e0a02 */
[----:B-----5:R-:W-:-:S04]  /*ea70*/  IABS R4, R24 ;  /* 0x0000001800047213 */ /* 0x020fc80000000000 */
[----:B------:R-:W-:Y:S01]  /*ea80*/  ISETP.GT.U32.AND P6, PT, R2, R14, PT ;  /* 0x0000000e0200720c */ /* 0x000fe20003fc4070 */
[--C-:B------:R-:W-:Y:S02]  /*ea90*/  @!P4 IMAD.IADD R16, R16, 0x1, -R2.reuse ;  /* 0x000000011010c824 */ /* 0x100fe400078e0a02 */
[--C-:B------:R-:W-:Y:S02]  /*eaa0*/  @!P5 IMAD.IADD R11, R11, 0x1, -R2.reuse ;  /* 0x000000010b0bd824 */ /* 0x100fe400078e0a02 */
[----:B------:R-:W-:Y:S01]  /*eab0*/  @!P0 IMAD.IADD R3, R3, 0x1, -R2 ;  /* 0x0000000103038824 */ /* 0x000fe200078e0a02 */
[----:B------:R-:W-:Y:S01]  /*eac0*/  ISETP.GT.U32.AND P4, PT, R2, R9, PT ;  /* 0x000000090200720c */ /* 0x000fe20003f84070 */
[----:B------:R-:W-:-:S04]  /*ead0*/  IMAD.HI.U32 R10, R0, R4, RZ ;  /* 0x00000004000a7227 */ /* 0x000fc800078e00ff */
[----:B------:R-:W-:Y:S02]  /*eae0*/  @!P3 IMAD.MOV R18, RZ, RZ, -R18 ;  /* 0x000000ffff12b224 */ /* 0x000fe400078e0a12 */
[----:B------:R-:W-:Y:S01]  /*eaf0*/  @!P1 IMAD.MOV R17, RZ, RZ, -R17 ;  /* 0x000000ffff119224 */ /* 0x000fe200078e0a11 */
[----:B------:R-:W-:Y:S01]  /*eb00*/  ISETP.GT.U32.AND P1, PT, R2, R11, PT ;  /* 0x0000000b0200720c */ /* 0x000fe20003f24070 */
[----:B------:R-:W-:Y:S01]  /*eb10*/  IMAD.MOV R10, RZ, RZ, -R10 ;  /* 0x000000ffff0a7224 */ /* 0x000fe200078e0a0a */
[----:B------:R-:W-:Y:S01]  /*eb20*/  STL [R1+0x86c], R18 ;  /* 0x00086c1201007387 */ /* 0x000fe20000100800 */
[----:B------:R-:W-:-:S03]  /*eb30*/  @!P6 IMAD.IADD R14, R14, 0x1, -R2 ;  /* 0x000000010e0ee824 */ /* 0x000fc600078e0a02 */
[----:B------:R-:W-:Y:S01]  /*eb40*/  STL [R1+0x868], R17 ;  /* 0x0008681101007387 */ /* 0x000fe20000100800 */
[C---:B------:R-:W-:Y:S02]  /*eb50*/  IMAD R4, R2.reuse, R10, R4 ;  /* 0x0000000a02047224 */ /* 0x040fe400078e0204 */
[----:B------:R-:W-:Y:S02]  /*eb60*/  IMAD.MOV.U32 R10, RZ, RZ, R14 ;  /* 0x000000ffff0a7224 */ /* 0x000fe400078e000e */
[--C-:B------:R-:W-:Y:S02]  /*eb70*/  @!P4 IMAD.IADD R9, R9, 0x1, -R2.reuse ;  /* 0x000000010909c824 */ /* 0x100fe400078e0a02 */
[----:B------:R-:W-:Y:S01]  /*eb80*/  @!P1 IMAD.IADD R11, R11, 0x1, -R2 ;  /* 0x000000010b0b9824 */ /* 0x000fe200078e0a02 */
[----:B------:R-:W-:Y:S02]  /*eb90*/  ISETP.GE.AND P1, PT, R21, RZ, PT ;  /* 0x000000ff1500720c */ /* 0x000fe40003f26270 */
[----:B------:R-:W-:-:S13]  /*eba0*/  ISETP.GT.U32.AND P6, PT, R2, R8, PT ;  /* 0x000000080200720c */ /* 0x000fda0003fc4070 */
[----:B------:R-:W-:-:S05]  /*ebb0*/  @!P6 IMAD.IADD R8, R8, 0x1, -R2 ;  /* 0x000000010808e824 */ /* 0x000fca00078e0a02 */
[----:B------:R-:W-:Y:S02]  /*ebc0*/  ISETP.GT.U32.AND P3, PT, R2, R8, PT ;  /* 0x000000080200720c */ /* 0x000fe40003f64070 */
[----:B0-----:R-:W-:-:S11]  /*ebd0*/  IABS R6, R23 ;  /* 0x0000001700067213 */ /* 0x001fd60000000000 */
[----:B------:R-:W-:Y:S01]  /*ebe0*/  @!P3 IMAD.IADD R8, R8, 0x1, -R2 ;  /* 0x000000010808b824 */ /* 0x000fe200078e0a02 */
[----:B------:R-:W-:Y:S02]  /*ebf0*/  ISETP.GE.AND P3, PT, R23, RZ, PT ;  /* 0x000000ff1700720c */ /* 0x000fe40003f66270 */
[----:B--2---:R-:W-:Y:S01]  /*ec00*/  ISETP.GE.AND P5, PT, R13, RZ, PT ;  /* 0x000000ff0d00720c */ /* 0x004fe20003fa6270 */
[----:B------:R-:W-:-:S04]  /*ec10*/  IMAD.MOV.U32 R13, RZ, RZ, R16 ;  /* 0x000000ffff0d7224 */ /* 0x000fc800078e0010 */
[----:B------:R-:W-:Y:S01]  /*ec20*/  @!P2 IMAD.MOV R13, RZ, RZ, -R13 ;  /* 0x000000ffff0da224 */ /* 0x000fe200078e0a0d */
[----:B---3--:R-:W-:-:S04]  /*ec30*/  ISETP.GE.AND P0, PT, R20, RZ, PT ;  /* 0x000000ff1400720c */ /* 0x008fc80003f06270 */
[----:B------:R0:W-:Y:S03]  /*ec40*/  STL [R1+0x864], R13 ;  /* 0x0008640d01007387 */ /* 0x0001e60000100800 */
[----:B------:R-:W-:Y:S02]  /*ec50*/  @!P5 IMAD.MOV R10, RZ, RZ, -R10 ;  /* 0x000000ffff0ad224 */ /* 0x000fe400078e0a0a */
[----:B0-----:R-:W-:-:S04]  /*ec60*/  IMAD.MOV.U32 R13, RZ, RZ, R15 ;  /* 0x000000ffff0d7224 */ /* 0x001fc800078e000f */
[----:B------:R-:W-:Y:S01]  /*ec70*/  @!P0 IMAD.MOV R13, RZ, RZ, -R13 ;  /* 0x000000ffff0d8224 */ /* 0x000fe200078e0a0d */
[----:B------:R-:W-:-:S04]  /*ec80*/  ISETP.GT.U32.AND P2, PT, R2, R9, PT ;  /* 0x000000090200720c */ /* 0x000fc80003f44070 */
[----:B------:R-:W-:Y:S04]  /*ec90*/  STL [R1+0x860], R13 ;  /* 0x0008600d01007387 */ /* 0x000fe80000100800 */
[----:B------:R-:W-:Y:S04]  /*eca0*/  STL [R1+0x85c], R10 ;  /* 0x00085c0a01007387 */ /* 0x000fe80000100800 */
[----:B------:R-:W2:Y:S01]  /*ecb0*/  LDL.LU R21, [R1+0xa4] ;  /* 0x0000a40001157983 */ /* 0x000ea20000300800 */
[----:B------:R-:W-:Y:S01]  /*ecc0*/  @!P2 IMAD.IADD R9, R9, 0x1, -R2 ;  /* 0x000000010909a824 */ /* 0x000fe200078e0a02 */
[----:B------:R-:W-:-:S02]  /*ecd0*/  ISETP.GE.AND P2, PT, R22, RZ, PT ;  /* 0x000000ff1600720c */ /* 0x000fc40003f46270 */
[----:B------:R-:W3:Y:S04]  /*ece0*/  LDL.LU R22, [R1+0xa8] ;  /* 0x0000a80001167983 */ /* 0x000ee80000300800 */
[----:B------:R-:W5:Y:S01]  /*ecf0*/  LDL.LU R23, [R1+0xac] ;  /* 0x0000ac0001177983 */ /* 0x000f620000300800 */
[----:B------:R-:W-:-:S04]  /*ed00*/  IMAD.HI.U32 R7, R0, R6, RZ ;  /* 0x0000000600077227 */ /* 0x000fc800078e00ff */
[----:B------:R-:W-:Y:S01]  /*ed10*/  IMAD.MOV R7, RZ, RZ, -R7 ;  /* 0x000000ffff077224 */ /* 0x000fe200078e0a07 */
[----:B------:R-:W-:-:S03]  /*ed20*/  ISETP.GT.U32.AND P6, PT, R2, R3, PT ;  /* 0x000000030200720c */ /* 0x000fc60003fc4070 */
[----:B------:R-:W-:Y:S01]  /*ed30*/  IMAD R6, R2, R7, R6 ;  /* 0x0000000702067224 */ /* 0x000fe200078e0206 */
[----:B------:R-:W-:Y:S02]  /*ed40*/  ISETP.GE.AND P4, PT, R19, RZ, PT ;  /* 0x000000ff1300720c */ /* 0x000fe40003f86270 */
[----:B------:R-:W-:Y:S02]  /*ed50*/  ISETP.GE.AND P5, PT, R12, RZ, PT ;  /* 0x000000ff0c00720c */ /* 0x000fe40003fa6270 */
[----:B------:R-:W-:-:S05]  /*ed60*/  ISETP.GT.U32.AND P0, PT, R2, R6, PT ;  /* 0x000000060200720c */ /* 0x000fca0003f04070 */
[--C-:B------:R-:W-:Y:S02]  /*ed70*/  @!P6 IMAD.IADD R3, R3, 0x1, -R2.reuse ;  /* 0x000000010303e824 */ /* 0x100fe400078e0a02 */
[----:B------:R-:W-:Y:S02]  /*ed80*/  @!P1 IMAD.MOV R9, RZ, RZ, -R9 ;  /* 0x000000ffff099224 */ /* 0x000fe400078e0a09 */
[----:B------:R-:W-:Y:S02]  /*ed90*/  @!P4 IMAD.MOV R3, RZ, RZ, -R3 ;  /* 0x000000ffff03c224 */ /* 0x000fe400078e0a03 */
[----:B------:R-:W-:Y:S02]  /*eda0*/  @!P5 IMAD.MOV R11, RZ, RZ, -R11 ;  /* 0x000000ffff0bd224 */ /* 0x000fe400078e0a0b */
[----:B------:R-:W-:Y:S01]  /*edb0*/  @!P0 IMAD.IADD R6, R6, 0x1, -R2 ;  /* 0x0000000106068824 */ /* 0x000fe200078e0a02 */
[----:B------:R-:W-:Y:S02]  /*edc0*/  ISETP.GE.AND P0, PT, R24, RZ, PT ;  /* 0x000000ff1800720c */ /* 0x000fe40003f06270 */
[----:B------:R-:W5:Y:S04]  /*edd0*/  LDL.LU R24, [R1+0x80] ;  /* 0x0000800001187983 */ /* 0x000f680000300800 */
[----:B------:R0:W-:Y:S04]  /*ede0*/  STL [R1+0x858], R3 ;  /* 0x0008580301007387 */ /* 0x0001e80000100800 */
[----:B------:R1:W-:Y:S04]  /*edf0*/  STL [R1+0x854], R11 ;  /* 0x0008540b01007387 */ /* 0x0003e80000100800 */
[----:B------:R-:W-:Y:S04]  /*ee00*/  STL [R1+0x850], R9 ;  /* 0x0008500901007387 */ /* 0x000fe80000100800 */
[----:B------:R-:W5:Y:S01]  /*ee10*/  LDL.LU R20, [R1+0x84] ;  /* 0x0000840001147983 */ /* 0x000f620000300800 */
[----:B------:R-:W-:-:S02]  /*ee20*/  ISETP.GT.U32.AND P6, PT, R2, R4, PT ;  /* 0x000000040200720c */ /* 0x000fc40003fc4070 */
[----:B------:R-:W-:-:S11]  /*ee30*/  ISETP.GT.U32.AND P4, PT, R2, R6, PT ;  /* 0x000000060200720c */ /* 0x000fd60003f84070 */
[----:B------:R-:W-:-:S05]  /*ee40*/  @!P6 IMAD.IADD R4, R4, 0x1, -R2 ;  /* 0x000000010404e824 */ /* 0x000fca00078e0a02 */
[----:B------:R-:W-:Y:S01]  /*ee50*/  ISETP.GT.U32.AND P5, PT, R2, R4, PT ;  /* 0x000000040200720c */ /* 0x000fe20003fa4070 */
[----:B------:R-:W-:Y:S01]  /*ee60*/  @!P2 IMAD.MOV R8, RZ, RZ, -R8 ;  /* 0x000000ffff08a224 */ /* 0x000fe200078e0a08 */
[----:B------:R-:W-:Y:S01]  /*ee70*/  IABS R12, R28 ;  /* 0x0000001c000c7213 */ /* 0x000fe20000000000 */
[----:B------:R-:W-:-:S03]  /*ee80*/  @!P4 IMAD.IADD R6, R6, 0x1, -R2 ;  /* 0x000000010606c824 */ /* 0x000fc600078e0a02 */
[----:B------:R2:W-:Y:S01]  /*ee90*/  STL [R1+0x84c], R8 ;  /* 0x00084c0801007387 */ /* 0x0005e20000100800 */
[----:B0-----:R-:W-:-:S06]  /*eea0*/  IMAD.HI.U32 R3, R0, R12, RZ ;  /* 0x0000000c00037227 */ /* 0x001fcc00078e00ff */
[----:B------:R-:W-:-:S04]  /*eeb0*/  @!P5 IMAD.IADD R4, R4, 0x1, -R2 ;  /* 0x000000010404d824 */ /* 0x000fc800078e0a02 */
[----:B-1----:R-:W-:Y:S02]  /*eec0*/  IMAD.MOV.U32 R11, RZ, RZ, R4 ;  /* 0x000000ffff0b7224 */ /* 0x002fe400078e0004 */
[----:B------:R-:W-:Y:S02]  /*eed0*/  @!P3 IMAD.MOV R6, RZ, RZ, -R6 ;  /* 0x000000ffff06b224 */ /* 0x000fe400078e0a06 */
[----:B------:R-:W-:Y:S02]  /*eee0*/  IMAD.MOV R3, RZ, RZ, -R3 ;  /* 0x000000ffff037224 */ /* 0x000fe400078e0a03 */
[----:B------:R-:W-:Y:S02]  /*eef0*/  @!P0 IMAD.MOV R11, RZ, RZ, -R11 ;  /* 0x000000ffff0b8224 */ /* 0x000fe400078e0a0b */
[----:B------:R-:W-:Y:S01]  /*ef00*/  IMAD R12, R2, R3, R12 ;  /* 0x00000003020c7224 */ /* 0x000fe200078e020c */
[----:B----4-:R-:W-:Y:S02]  /*ef10*/  IABS R7, R29 ;  /* 0x0000001d00077213 */ /* 0x010fe40000000000 */
[----:B------:R-:W-:-:S02]  /*ef20*/  ISETP.GE.AND P1, PT, R29, RZ, PT ;  /* 0x000000ff1d00720c */ /* 0x000fc40003f26270 */
[----:B--2---:R-:W-:Y:S02]  /*ef30*/  IABS R8, R21 ;  /* 0x0000001500087213 */ /* 0x004fe40000000000 */
[----:B------:R-:W-:Y:S02]  /*ef40*/  ISETP.GE.AND P4, PT, R21, RZ, PT ;  /* 0x000000ff1500720c */ /* 0x000fe40003f86270 */
[----:B------:R-:W2:Y:S01]  /*ef50*/  LDL.LU R21, [R1+0x88] ;  /* 0x0000880001157983 */ /* 0x000ea20000300800 */
[----:B---3--:R-:W-:Y:S02]  /*ef60*/  ISETP.GE.AND P5, PT, R22, RZ, PT ;  /* 0x000000ff1600720c */ /* 0x008fe40003fa6270 */
[----:B------:R-:W-:Y:S01]  /*ef70*/  IABS R3, R22 ;  /* 0x0000001600037213 */ /* 0x000fe20000000000 */
[----:B------:R5:W-:Y:S04]  /*ef80*/  STL [R1+0x844], R6 ;  /* 0x0008440601007387 */ /* 0x000be80000100800 */
[----:B------:R0:W-:Y:S04]  /*ef90*/  STL [R1+0x840], R11 ;  /* 0x0008400b01007387 */ /* 0x0001e80000100800 */
[----:B------:R-:W3:Y:S04]  /*efa0*/  LDL.LU R22, [R1+0x8c] ;  /* 0x00008c0001167983 */ /* 0x000ee80000300800 */
[----:B------:R-:W4:Y:S01]  /*efb0*/  LDL.LU R29, [R1+0x90] ;  /* 0x00009000011d7983 */ /* 0x000f220000300800 */
[----:B-----5:R-:W-:-:S02]  /*efc0*/  IABS R6, R23 ;  /* 0x0000001700067213 */ /* 0x020fc40000000000 */
[----:B------:R-:W-:Y:S01]  /*efd0*/  ISETP.GE.AND P0, PT, R23, RZ, PT ;  /* 0x000000ff1700720c */ /* 0x000fe20003f06270 */
[----:B------:R-:W5:Y:S04]  /*efe0*/  LDL.LU R19, [R1+0x94] ;  /* 0x0000940001137983 */ /* 0x000f680000300800 */
[----:B------:R-:W5:Y:S01]  /*eff0*/  LDL.LU R23, [R1+0x98] ;  /* 0x0000980001177983 */ /* 0x000f620000300800 */
[----:B------:R-:W-:-:S04]  /*f000*/  IMAD.HI.U32 R10, R0, R7, RZ ;  /* 0x00000007000a7227 */ /* 0x000fc800078e00ff */
[----:B------:R-:W-:-:S04]  /*f010*/  IMAD.MOV R10, RZ, RZ, -R10 ;  /* 0x000000ffff0a7224 */ /* 0x000fc800078e0a0a */
[----:B------:R-:W-:-:S05]  /*f020*/  IMAD R7, R2, R10, R7 ;  /* 0x0000000a02077224 */ /* 0x000fca00078e0207 */
[----:B------:R-:W-:Y:S01]  /*f030*/  ISETP.GT.U32.AND P6, PT, R2, R7, PT ;  /* 0x000000070200720c */ /* 0x000fe20003fc4070 */
[----:B------:R-:W-:-:S12]  /*f040*/  IMAD.HI.U32 R10, R0, R8, RZ ;  /* 0x00000008000a7227 */ /* 0x000fd800078e00ff */
[----:B------:R-:W-:Y:S01]  /*f050*/  @!P6 IMAD.IADD R7, R7, 0x1, -R2 ;  /* 0x000000010707e824 */ /* 0x000fe200078e0a02 */
[----:B------:R-:W-:-:S04]  /*f060*/  ISETP.GT.U32.AND P6, PT, R2, R12, PT ;  /* 0x0000000c0200720c */ /* 0x000fc80003fc4070 */
[----:B------:R-:W-:Y:S01]  /*f070*/  ISETP.GT.U32.AND P3, PT, R2, R7, PT ;  /* 0x000000070200720c */ /* 0x000fe20003f64070 */
[----:B------:R-:W-:Y:S02]  /*f080*/  IMAD.MOV R10, RZ, RZ, -R10 ;  /* 0x000000ffff0a7224 */ /* 0x000fe400078e0a0a */
[----:B------:R-:W-:-:S06]  /*f090*/  IMAD.MOV.U32 R4, RZ, RZ, R3 ;  /* 0x000000ffff047224 */ /* 0x000fcc00078e0003 */
[----:B------:R-:W-:Y:S02]  /*f0a0*/  @!P6 IMAD.IADD R12, R12, 0x1, -R2 ;  /* 0x000000010c0ce824 */ /* 0x000fe400078e0a02 */
[----:B------:R-:W-:Y:S02]  /*f0b0*/  IMAD R3, R2, R10, R8 ;  /* 0x0000000a02037224 */ /* 0x000fe400078e0208 */
[----:B------:R-:W-:Y:S01]  /*f0c0*/  IMAD.HI.U32 R13, R0, R4, RZ ;  /* 0x00000004000d7227 */ /* 0x000fe200078e00ff */
[C---:B------:R-:W-:Y:S02]  /*f0d0*/  ISETP.GT.U32.AND P6, PT, R2.reuse, R12, PT ;  /* 0x0000000c0200720c */ /* 0x040fe40003fc4070 */
[----:B------:R-:W-:Y:S01]  /*f0e0*/  IABS R9, R24 ;  /* 0x0000001800097213 */ /* 0x000fe20000000000 */
[----:B------:R-:W-:Y:S01]  /*f0f0*/  @!P3 IMAD.IADD R7, R7, 0x1, -R2 ;  /* 0x000000010707b824 */ /* 0x000fe200078e0a02 */
[----:B------:R-:W-:Y:S01]  /*f100*/  ISETP.GT.U32.AND P3, PT, R2, R3, PT ;  /* 0x000000030200720c */ /* 0x000fe20003f64070 */
[----:B------:R-:W-:-:S02]  /*f110*/  IMAD.MOV R13, RZ, RZ, -R13 ;  /* 0x000000ffff0d7224 */ /* 0x000fc400078e0a0d */
[----:B------:R-:W-:Y:S01]  /*f120*/  IMAD.MOV.U32 R8, RZ, RZ, R9 ;  /* 0x000000ffff087224 */ /* 0x000fe200078e0009 */
[----:B------:R-:W-:Y:S01]  /*f130*/  IABS R9, R20 ;  /* 0x0000001400097213 */ /* 0x000fe20000000000 */
[----:B------:R-:W-:-:S04]  /*f140*/  IMAD R4, R2, R13, R4 ;  /* 0x0000000d02047224 */ /* 0x000fc800078e0204 */
[----:B------:R-:W-:Y:S01]  /*f150*/  @!P6 IMAD.IADD R12, R12, 0x1, -R2 ;  /* 0x000000010c0ce824 */ /* 0x000fe200078e0a02 */
[----:B------:R-:W-:Y:S01]  /*f160*/  ISETP.GT.U32.AND P6, PT, R2, R4, PT ;  /* 0x000000040200720c */ /* 0x000fe20003fc4070 */
[----:B------:R-:W-:Y:S01]  /*f170*/  IMAD.HI.U32 R14, R0, R9, RZ ;  /* 0x00000009000e7227 */ /* 0x000fe200078e00ff */
[----:B------:R-:W-:-:S03]  /*f180*/  ISETP.GE.AND P2, PT, R28, RZ, PT ;  /* 0x000000ff1c00720c */ /* 0x000fc60003f46270 */
[----:B------:R-:W-:Y:S02]  /*f190*/  @!P3 IMAD.IADD R3, R3, 0x1, -R2 ;  /* 0x000000010303b824 */ /* 0x000fe400078e0a02 */
[----:B------:R-:W-:-:S03]  /*f1a0*/  IMAD.MOV R14, RZ, RZ, -R14 ;  /* 0x000000ffff0e7224 */ /* 0x000fc600078e0a0e */
[C---:B------:R-:W-:Y:S01]  /*f1b0*/  ISETP.GT.U32.AND P3, PT, R2.reuse, R3, PT ;  /* 0x000000030200720c */ /* 0x040fe20003f64070 */
[----:B------:R-:W-:Y:S02]  /*f1c0*/  IMAD R9, R2, R14, R9 ;  /* 0x0000000e02097224 */ /* 0x000fe400078e0209 */
[----:B------:R-:W-:Y:S02]  /*f1d0*/  IMAD.MOV.U32 R16, RZ, RZ, R7 ;  /* 0x000000ffff107224 */ /* 0x000fe400078e0007 */
[----:B------:R-:W-:Y:S01]  /*f1e0*/  @!P6 IMAD.IADD R4, R4, 0x1, -R2 ;  /* 0x000000010404e824 */ /* 0x000fe200078e0a02 */
[----:B------:R-:W-:Y:S01]  /*f1f0*/  ISETP.GT.U32.AND P6, PT, R2, R9, PT ;  /* 0x000000090200720c */ /* 0x000fe20003fc4070 */
[----:B------:R-:W-:Y:S02]  /*f200*/  IMAD.MOV.U32 R15, RZ, RZ, R12 ;  /* 0x000000ffff0f7224 */ /* 0x000fe400078e000c */
[----:B------:R-:W-:Y:S02]  /*f210*/  @!P1 IMAD.MOV R16, RZ, RZ, -R16 ;  /* 0x000000ffff109224 */ /* 0x000fe400078e0a10 */
[----:B------:R-:W-:-:S04]  /*f220*/  IMAD.HI.U32 R10, R0, R6, RZ ;  /* 0x00000006000a7227 */ /* 0x000fc800078e00ff */
[----:B------:R-:W-:Y:S01]  /*f230*/  @!P2 IMAD.MOV R15, RZ, RZ, -R15 ;  /* 0x000000ffff0fa224 */ /* 0x000fe200078e0a0f */
[----:B------:R1:W-:Y:S01]  /*f240*/  STL [R1+0x83c], R16 ;  /* 0x00083c1001007387 */ /* 0x0003e20000100800 */
[----:B------:R-:W-:Y:S02]  /*f250*/  IMAD.MOV R10, RZ, RZ, -R10 ;  /* 0x000000ffff0a7224 */ /* 0x000fe400078e0a0a */
[----:B------:R-:W-:Y:S01]  /*f260*/  @!P3 IMAD.IADD R3, R3, 0x1, -R2 ;  /* 0x000000010303b824 */ /* 0x000fe200078e0a02 */
[----:B------:R-:W-:Y:S01]  /*f270*/  ISETP.GE.AND P3, PT, R24, RZ, PT ;  /* 0x000000ff1800720c */ /* 0x000fe20003f66270 */
[----:B------:R5:W-:Y:S01]  /*f280*/  STL [R1+0x838], R15 ;  /* 0x0008380f01007387 */ /* 0x000be20000100800 */
[----:B------:R-:W-:-:S03]  /*f290*/  IMAD R6, R2, R10, R6 ;  /* 0x0000000a02067224 */ /* 0x000fc600078e0206 */
[----:B------:R-:W5:Y:S01]  /*f2a0*/  LDL.LU R24, [R1+0x9c] ;  /* 0x00009c0001187983 */ /* 0x000f620000300800 */
[----:B------:R-:W-:Y:S02]  /*f2b0*/  IMAD.MOV.U32 R14, RZ, RZ, R3 ;  /* 0x000000ffff0e7224 */ /* 0x000fe400078e0003 */
[----:B------:R-:W-:Y:S01]  /*f2c0*/  @!P6 IMAD.IADD R9, R9, 0x1, -R2 ;  /* 0x000000010909e824 */ /* 0x000fe200078e0a02 */
[----:B------:R-:W5:Y:S01]  /*f2d0*/  LDL.LU R28, [R1+0xa0] ;  /* 0x0000a000011c7983 */ /* 0x000f620000300800 */
[C---:B------:R-:W-:Y:S01]  /*f2e0*/  ISETP.GT.U32.AND P1, PT, R2.reuse, R6, PT ;  /* 0x000000060200720c */ /* 0x040fe20003f24070 */
[----:B------:R-:W-:Y:S02]  /*f2f0*/  @!P4 IMAD.MOV R14, RZ, RZ, -R14 ;  /* 0x000000ffff0ec224 */ /* 0x000fe400078e0a0e */
[----:B------:R-:W-:Y:S01]  /*f300*/  ISETP.GT.U32.AND P4, PT, R2, R9, PT ;  /* 0x000000090200720c */ /* 0x000fe20003f84070 */
[----:B0-----:R-:W-:-:S04]  /*f310*/  IMAD.HI.U32 R11, R0, R8, RZ ;  /* 0x00000008000b7227 */ /* 0x001fc800078e00ff */
[----:B------:R-:W-:Y:S01]  /*f320*/  IMAD.MOV R11, RZ, RZ, -R11 ;  /* 0x000000ffff0b7224 */ /* 0x000fe200078e0a0b */
[----:B------:R0:W-:Y:S03]  /*f330*/  STL [R1+0x834], R14 ;  /* 0x0008340e01007387 */ /* 0x0001e60000100800 */
[----:B------:R-:W-:Y:S02]  /*f340*/  IMAD R8, R2, R11, R8 ;  /* 0x0000000b02087224 */ /* 0x000fe400078e0208 */
[--C-:B------:R-:W-:Y:S01]  /*f350*/  @!P1 IMAD.IADD R6, R6, 0x1, -R2.reuse ;  /* 0x0000000106069824 */ /* 0x100fe200078e0a02 */
[C---:B------:R-:W-:Y:S01]  /*f360*/  ISETP.GT.U32.AND P1, PT, R2.reuse, R4, PT ;  /* 0x000000040200720c */ /* 0x040fe20003f24070 */
[----:B------:R-:W-:Y:S01]  /*f370*/  @!P4 IMAD.IADD R9, R9, 0x1, -R2 ;  /* 0x000000010909c824 */ /* 0x000fe200078e0a02 */
[----:B------:R-:W-:-:S11]  /*f380*/  ISETP.GT.U32.AND P2, PT, R2, R8, PT ;  /* 0x000000080200720c */ /* 0x000fd60003f44070 */
[--C-:B------:R-:W-:Y:S02]  /*f390*/  @!P1 IMAD.IADD R4, R4, 0x1, -R2.reuse ;  /* 0x0000000104049824 */ /* 0x100fe400078e0a02 */
[----:B------:R-:W-:Y:S01]  /*f3a0*/  @!P2 IMAD.IADD R8, R8, 0x1, -R2 ;  /* 0x000000010808a824 */ /* 0x000fe200078e0a02 */
[----:B------:R-:W-:-:S04]  /*f3b0*/  ISETP.GT.U32.AND P2, PT, R2, R6, PT ;  /* 0x000000060200720c */ /* 0x000fc80003f44070 */
[----:B------:R-:W-:Y:S01]  /*f3c0*/  ISETP.GT.U32.AND P6, PT, R2, R8, PT ;  /* 0x000000080200720c */ /* 0x000fe20003fc4070 */
[----:B-1----:R-:W-:-:S04]  /*f3d0*/  IMAD.MOV.U32 R16, RZ, RZ, R4 ;  /* 0x000000ffff107224 */ /* 0x002fc800078e0004 */
[----:B------:R-:W-:-:S04]  /*f3e0*/  @!P5 IMAD.MOV R16, RZ, RZ, -R16 ;  /* 0x000000ffff10d224 */ /* 0x000fc800078e0a10 */
[----:B------:R-:W-:Y:S01]  /*f3f0*/  @!P2 IMAD.IADD R6, R6, 0x1, -R2 ;  /* 0x000000010606a824 */ /* 0x000fe200078e0a02 */
[----:B------:R-:W-:-:S03]  /*f400*/  ISETP.GE.AND P2, PT, R20, RZ, PT ;  /* 0x000000ff1400720c */ /* 0x000fc60003f46270 */
[----:B------:R-:W-:Y:S02]  /*f410*/  @!P6 IMAD.IADD R8, R8, 0x1, -R2 ;  /* 0x000000010808e824 */ /* 0x000fe400078e0a02 */
[----:B------:R-:W-:Y:S02]  /*f420*/  @!P0 IMAD.MOV R6, RZ, RZ, -R6 ;  /* 0x000000ffff068224 */ /* 0x000fe400078e0a06 */
[----:B------:R-:W-:-:S06]  /*f430*/  @!P3 IMAD.MOV R8, RZ, RZ, -R8 ;  /* 0x000000ffff08b224 */ /* 0x000fcc00078e0a08 */
[----:B------:R-:W-:Y:S01]  /*f440*/  @!P2 IMAD.MOV R9, RZ, RZ, -R9 ;  /* 0x000000ffff09a224 */ /* 0x000fe200078e0a09 */
[----:B--2---:R-:W-:Y:S02]  /*f450*/  IABS R13, R21 ;  /* 0x00000015000d7213 */ /* 0x004fe40000000000 */
[----:B------:R-:W-:Y:S02]  /*f460*/  ISETP.GE.AND P4, PT, R21, RZ, PT ;  /* 0x000000ff1500720c */ /* 0x000fe40003f86270 */
[----:B------:R-:W2:Y:S01]  /*f470*/  LDL.LU R21, [R1+0xb0] ;  /* 0x0000b00001157983 */ /* 0x000ea20000300800 */
[----:B------:R-:W-:-:S04]  /*f480*/  IMAD.HI.U32 R7, R0, R13, RZ ;  /* 0x0000000d00077227 */ /* 0x000fc800078e00ff */
[----:B------:R-:W-:-:S04]  /*f490*/  IMAD.MOV R7, RZ, RZ, -R7 ;  /* 0x000000ffff077224 */ /* 0x000fc800078e0a07 */
[----:B------:R-:W-:Y:S01]  /*f4a0*/  IMAD R13, R2, R7, R13 ;  /* 0x00000007020d7224 */ /* 0x000fe200078e020d */
[----:B---3--:R-:W-:-:S04]  /*f4b0*/  IABS R7, R22 ;  /* 0x0000001600077213 */ /* 0x008fc80000000000 */
[----:B------:R-:W-:Y:S01]  /*f4c0*/  ISETP.GT.U32.AND P1, PT, R2, R13, PT ;  /* 0x0000000d0200720c */ /* 0x000fe20003f24070 */
[----:B------:R-:W-:Y:S01]  /*f4d0*/  IMAD.HI.U32 R3, R0, R7, RZ ;  /* 0x0000000700037227 */ /* 0x000fe200078e00ff */
[----:B----4-:R-:W-:-:S03]  /*f4e0*/  IABS R12, R29 ;  /* 0x0000001d000c7213 */ /* 0x010fc60000000000 */
[----:B------:R-:W-:-:S04]  /*f4f0*/  IMAD.MOV R3, RZ, RZ, -R3 ;  /* 0x000000ffff037224 */ /* 0x000fc800078e0a03 */
[----:B------:R-:W-:Y:S02]  /*f500*/  IMAD R7, R2, R3, R7 ;  /* 0x0000000302077224 */ /* 0x000fe400078e0207 */
[----:B------:R-:W-:-:S04]  /*f510*/  IMAD.HI.U32 R3, R0, R12, RZ ;  /* 0x0000000c00037227 */ /* 0x000fc800078e00ff */
[----:B------:R-:W-:Y:S01]  /*f520*/  @!P1 IMAD.IADD R13, R13, 0x1, -R2 ;  /* 0x000000010d0d9824 */ /* 0x000fe200078e0a02 */
[----:B------:R-:W-:Y:S01]  /*f530*/  ISETP.GE.AND P1, PT, R22, RZ, PT ;  /* 0x000000ff1600720c */ /* 0x000fe20003f26270 */
[----:B------:R-:W-:Y:S01]  /*f540*/  IMAD.MOV R3, RZ, RZ, -R3 ;  /* 0x000000ffff037224 */ /* 0x000fe200078e0a03 */
[----:B------:R-:W3:Y:S03]  /*f550*/  LDL.LU R22, [R1+0xb4] ;  /* 0x0000b40001167983 */ /* 0x000ee60000300800 */
[----:B------:R-:W-:-:S05]  /*f560*/  IMAD R3, R2, R3, R12 ;  /* 0x0000000302037224 */ /* 0x000fca00078e020c */
[----:B------:R-:W-:Y:S01]  /*f570*/  ISETP.GT.U32.AND P5, PT, R2, R3, PT ;  /* 0x000000030200720c */ /* 0x000fe20003fa4070 */
[----:B------:R-:W-:Y:S01]  /*f580*/  STL [R1+0x820], R16 ;  /* 0x0008201001007387 */ /* 0x000fe20000100800 */
[----:B------:R-:W-:-:S03]  /*f590*/  ISETP.GE.AND P2, PT, R29, RZ, PT ;  /* 0x000000ff1d00720c */ /* 0x000fc60003f46270 */
[----:B------:R1:W-:Y:S01]  /*f5a0*/  STL [R1+0x81c], R6 ;  /* 0x00081c0601007387 */ /* 0x0003e20000100800 */
[----:B-----5:R-:W-:-:S03]  /*f5b0*/  IABS R10, R23 ;  /* 0x00000017000a7213 */ /* 0x020fc60000000000 */
[----:B------:R4:W-:Y:S04]  /*f5c0*/  STL [R1+0x818], R8 ;  /* 0x0008180801007387 */ /* 0x0009e80000100800 */
[----:B------:R-:W5:Y:S01]  /*f5d0*/  LDL.LU R29, [R1+0xbc] ;  /* 0x0000bc00011d7983 */ /* 0x000f620000300800 */
[----:B------:R-:W-:Y:S01]  /*f5e0*/  @!P5 IMAD.IADD R3, R3, 0x1, -R2 ;  /* 0x000000010303d824 */ /* 0x000fe200078e0a02 */
[----:B------:R-:W-:Y:S02]  /*f5f0*/  ISETP.GE.AND P5, PT, R23, RZ, PT ;  /* 0x000000ff1700720c */ /* 0x000fe40003fa6270 */
[----:B------:R4:W-:Y:S04]  /*f600*/  STL [R1+0x814], R9 ;  /* 0x0008140901007387 */ /* 0x0009e80000100800 */
[----:B------:R-:W5:Y:S01]  /*f610*/  LDL.LU R23, [R1+0xc0] ;  /* 0x0000c00001177983 */ /* 0x000f620000300800 */
[----:B------:R-:W-:-:S02]  /*f620*/  ISETP.GT.U32.AND P6, PT, R2, R7, PT ;  /* 0x000000070200720c */ /* 0x000fc40003fc4070 */
[----:B------:R-:W-:Y:S01]  /*f630*/  IABS R11, R19 ;  /* 0x00000013000b7213 */ /* 0x000fe20000000000 */
[----:B------:R-:W-:-:S04]  /*f640*/  IMAD.HI.U32 R15, R0, R10, RZ ;  /* 0x0000000a000f7227 */ /* 0x000fc800078e00ff */
[----:B0-----:R-:W-:-:S06]  /*f650*/  IMAD.HI.U32 R14, R0, R11, RZ ;  /* 0x0000000b000e7227 */ /* 0x001fcc00078e00ff */
[----:B------:R-:W-:Y:S01]  /*f660*/  @!P6 IMAD.IADD R7, R7, 0x1, -R2 ;  /* 0x000000010707e824 */ /* 0x000fe200078e0a02 */
[C---:B------:R-:W-:Y:S01]  /*f670*/  ISETP.GT.U32.AND P6, PT, R2.reuse, R13, PT ;  /* 0x0000000d0200720c */ /* 0x040fe20003fc4070 */
[----:B------:R-:W-:Y:S02]  /*f680*/  IMAD.MOV R14, RZ, RZ, -R14 ;  /* 0x000000ffff0e7224 */ /* 0x000fe400078e0a0e */
[----:B------:R-:W-:Y:S02]  /*f690*/  IMAD.MOV R15, RZ, RZ, -R15 ;  /* 0x000000ffff0f7224 */ /* 0x000fe400078e0a0f */
[C---:B------:R-:W-:Y:S02]  /*f6a0*/  IMAD R11, R2.reuse, R14, R11 ;  /* 0x0000000e020b7224 */ /* 0x040fe400078e020b */
[----:B------:R-:W-:-:S03]  /*f6b0*/  IMAD R15, R2, R15, R10 ;  /* 0x0000000f020f7224 */ /* 0x000fc600078e020a */
[----:B------:R-:W-:-:S03]  /*f6c0*/  ISETP.GT.U32.AND P3, PT, R2, R11, PT ;  /* 0x0000000b0200720c */ /* 0x000fc60003f64070 */
[----:B------:R-:W-:Y:S01]  /*f6d0*/  @!P6 IMAD.IADD R13, R13, 0x1, -R2 ;  /* 0x000000010d0de824 */ /* 0x000fe200078e0a02 */
[C---:B------:R-:W-:Y:S02]  /*f6e0*/  ISETP.GT.U32.AND P6, PT, R2.reuse, R15, PT ;  /* 0x0000000f0200720c */ /* 0x040fe40003fc4070 */
[----:B------:R-:W-:Y:S01]  /*f6f0*/  ISETP.GT.U32.AND P0, PT, R2, R7, PT ;  /* 0x000000070200720c */ /* 0x000fe20003f04070 */
[----:B------:R-:W-:-:S06]  /*f700*/  IMAD.MOV.U32 R12, RZ, RZ, R13 ;  /* 0x000000ffff0c7224 */ /* 0x000fcc00078e000d */
[----:B------:R-:W-:-:S04]  /*f710*/  @!P3 IMAD.IADD R11, R11, 0x1, -R2 ;  /* 0x000000010b0bb824 */ /* 0x000fc800078e0a02 */
[----:B------:R-:W-:Y:S01]  /*f720*/  @!P6 IMAD.IADD R15, R15, 0x1, -R2 ;  /* 0x000000010f0fe824 */ /* 0x000fe200078e0a02 */
[C---:B------:R-:W-:Y:S01]  /*f730*/  ISETP.GT.U32.AND P3, PT, R2.reuse, R3, PT ;  /* 0x000000030200720c */ /* 0x040fe20003f64070 */
[----:B------:R-:W-:Y:S01]  /*f740*/  @!P4 IMAD.MOV R12, RZ, RZ, -R12 ;  /* 0x000000ffff0cc224 */ /* 0x000fe200078e0a0c */
[----:B------:R-:W-:Y:S02]  /*f750*/  ISETP.GT.U32.AND P4, PT, R2, R11, PT ;  /* 0x0000000b0200720c */ /* 0x000fe40003f84070 */
[----:B------:R-:W-:Y:S02]  /*f760*/  IABS R10, R24 ;  /* 0x00000018000a7213 */ /* 0x000fe40000000000 */
[----:B------:R-:W-:-:S03]  /*f770*/  IABS R4, R28 ;  /* 0x0000001c00047213 */ /* 0x000fc60000000000 */
[----:B-1----:R-:W-:Y:S01]  /*f780*/  IMAD.HI.U32 R6, R0, R10, RZ ;  /* 0x0000000a00067227 */ /* 0x002fe200078e00ff */
[----:B------:R-:W-:-:S03]  /*f790*/  ISETP.GT.U32.AND P6, PT, R2, R15, PT ;  /* 0x0000000f0200720c */ /* 0x000fc60003fc4070 */
[----:B------:R-:W-:Y:S02]  /*f7a0*/  IMAD.MOV R6, RZ, RZ, -R6 ;  /* 0x000000ffff067224 */ /* 0x000fe400078e0a06 */
[----:B----4-:R-:W-:-:S04]  /*f7b0*/  IMAD.HI.U32 R8, R0, R4, RZ ;  /* 0x0000000400087227 */ /* 0x010fc800078e00ff */
[----:B------:R-:W-:Y:S02]  /*f7c0*/  @!P0 IMAD.IADD R7, R7, 0x1, -R2 ;  /* 0x0000000107078824 */ /* 0x000fe400078e0a02 */
[C---:B------:R-:W-:Y:S02]  /*f7d0*/  IMAD R10, R2.reuse, R6, R10 ;  /* 0x00000006020a7224 */ /* 0x040fe400078e020a */
[----:B------:R-:W-:Y:S02]  /*f7e0*/  IMAD.MOV R9, RZ, RZ, -R8 ;  /* 0x000000ffff097224 */ /* 0x000fe400078e0a08 */
[----:B------:R-:W-:Y:S01]  /*f7f0*/  @!P1 IMAD.MOV R7, RZ, RZ, -R7 ;  /* 0x000000ffff079224 */ /* 0x000fe200078e0a07 */
[C---:B------:R-:W-:Y:S01]  /*f800*/  ISETP.GT.U32.AND P1, PT, R2.reuse, R10, PT ;  /* 0x0000000a0200720c */ /* 0x040fe20003f24070 */
[----:B------:R-:W-:Y:S01]  /*f810*/  IMAD R4, R2, R9, R4 ;  /* 0x0000000902047224 */ /* 0x000fe200078e0204 */
[----:B------:R-:W-:Y:S01]  /*f820*/  STL [R1+0x80c], R12 ;  /* 0x00080c0c01007387 */ /* 0x000fe20000100800 */
[--C-:B------:R-:W-:Y:S01]  /*f830*/  @!P3 IMAD.IADD R3, R3, 0x1, -R2.reuse ;  /* 0x000000010303b824 */ /* 0x100fe200078e0a02 */
[----:B------:R-:W-:Y:S01]  /*f840*/  ISETP.GE.AND P0, PT, R19, RZ, PT ;  /* 0x000000ff1300720c */ /* 0x000fe20003f06270 */
[--C-:B------:R-:W-:Y:S01]  /*f850*/  @!P4 IMAD.IADD R11, R11, 0x1, -R2.reuse ;  /* 0x000000010b0bc824 */ /* 0x100fe200078e0a02 */
[----:B------:R-:W-:Y:S01]  /*f860*/  ISETP.GE.AND P3, PT, R24, RZ, PT ;  /* 0x000000ff1800720c */ /* 0x000fe20003f66270 */
[----:B------:R0:W-:Y:S01]  /*f870*/  STL [R1+0x808], R7 ;  /* 0x0008080701007387 */ /* 0x0001e20000100800 */
[----:B------:R-:W-:Y:S01]  /*f880*/  ISETP.GT.U32.AND P4, PT, R2, R4, PT ;  /* 0x000000040200720c */ /* 0x000fe20003f84070 */
[----:B------:R-:W-:Y:S01]  /*f890*/  @!P6 IMAD.IADD R15, R15, 0x1, -R2 ;  /* 0x000000010f0fe824 */ /* 0x000fe200078e0a02 */
[----:B------:R-:W-:Y:S01]  /*f8a0*/  ISETP.GE.AND P6, PT, R28, RZ, PT ;  /* 0x000000ff1c00720c */ /* 0x000fe20003fc6270 */
[----:B------:R-:W4:Y:S04]  /*f8b0*/  LDL.LU R24, [R1+0xc4] ;  /* 0x0000c40001187983 */ /* 0x000f280000300800 */
[----:B------:R-:W4:Y:S01]  /*f8c0*/  LDL.LU R28, [R1+0xc8] ;  /* 0x0000c800011c7983 */ /* 0x000f220000300800 */
[----:B------:R-:W-:-:S02]  /*f8d0*/  IMAD.MOV.U32 R13, RZ, RZ, R3 ;  /* 0x000000ffff0d7224 */ /* 0x000fc400078e0003 */
[--C-:B------:R-:W-:Y:S02]  /*f8e0*/  @!P1 IMAD.IADD R10, R10, 0x1, -R2.reuse ;  /* 0x000000010a0a9824 */ /* 0x100fe400078e0a02 */
[----:B------:R-:W-:Y:S02]  /*f8f0*/  @!P2 IMAD.MOV R13, RZ, RZ, -R13 ;  /* 0x000000ffff0da224 */ /* 0x000fe400078e0a0d */
[----:B------:R-:W-:Y:S01]  /*f900*/  @!P4 IMAD.IADD R4, R4, 0x1, -R2 ;  /* 0x000000010404c824 */ /* 0x000fe200078e0a02 */
[----:B------:R-:W-:Y:S01]  /*f910*/  ISETP.GT.U32.AND P4, PT, R2, R10, PT ;  /* 0x0000000a0200720c */ /* 0x000fe20003f84070 */
[----:B------:R-:W-:-:S03]  /*f920*/  @!P0 IMAD.MOV R11, RZ, RZ, -R11 ;  /* 0x000000ffff0b8224 */ /* 0x000fc600078e0a0b */
[----:B------:R-:W-:-:S09]  /*f930*/  ISETP.GT.U32.AND P0, PT, R2, R4, PT ;  /* 0x000000040200720c */ /* 0x000fd20003f04070 */
[----:B------:R-:W-:-:S04]  /*f940*/  @!P4 IMAD.IADD R10, R10, 0x1, -R2 ;  /* 0x000000010a0ac824 */ /* 0x000fc800078e0a02 */
[----:B------:R-:W-:Y:S02]  /*f950*/  @!P3 IMAD.MOV R10, RZ, RZ, -R10 ;  /* 0x000000ffff0ab224 */ /* 0x000fe400078e0a0a */
[----:B------:R-:W-:-:S04]  /*f960*/  @!P0 IMAD.IADD R4, R4, 0x1, -R2 ;  /* 0x0000000104048824 */ /* 0x000fc800078e0a02 */
[----:B------:R-:W-:Y:S01]  /*f970*/  @!P6 IMAD.MOV R4, RZ, RZ, -R4 ;  /* 0x000000ffff04e224 */ /* 0x000fe200078e0a04 */
[----:B--2---:R-:W-:-:S05]  /*f980*/  IABS R6, R21 ;  /* 0x0000001500067213 */ /* 0x004fca0000000000 */
[----:B0-----:R-:W-:-:S04]  /*f990*/  IMAD.HI.U32 R7, R0, R6, RZ ;  /* 0x0000000600077227 */ /* 0x001fc800078e00ff */
[----:B------:R-:W-:Y:S01]  /*f9a0*/  IMAD.MOV R7, RZ, RZ, -R7 ;  /* 0x000000ffff077224 */ /* 0x000fe200078e0a07 */
[----:B------:R-:W-:Y:S02]  /*f9b0*/  ISETP.GE.AND P1, PT, R21, RZ, PT ;  /* 0x000000ff1500720c */ /* 0x000fe40003f26270 */
[----:B------:R-:W2:Y:S01]  /*f9c0*/  LDL.LU R21, [R1+0xcc] ;  /* 0x0000cc0001157983 */ /* 0x000ea20000300800 */
[----:B------:R-:W-:-:S03]  /*f9d0*/  IMAD R6, R2, R7, R6 ;  /* 0x0000000702067224 */ /* 0x000fc600078e0206 */
[----:B------:R-:W-:Y:S02]  /*f9e0*/  STL [R1+0x800], R13 ;  /* 0x0008000d01007387 */ /* 0x000fe40000100800 */
[----:B------:R-:W-:Y:S02]  /*f9f0*/  ISETP.GT.U32.AND P2, PT, R2, R6, PT ;  /* 0x000000060200720c */ /* 0x000fe40003f44070 */
[----:B------:R0:W-:Y:S02]  /*fa00*/  STL [R1+0x7fc], R11 ;  /* 0x0007fc0b01007387 */ /* 0x0001e40000100800 */
[----:B0-----:R-:W-:-:S04]  /*fa10*/  IMAD.MOV.U32 R11, RZ, RZ, R15 ;  /* 0x000000ffff0b7224 */ /* 0x001fc800078e000f */
[----:B------:R-:W-:Y:S01]  /*fa20*/  @!P5 IMAD.MOV R11, RZ, RZ, -R11 ;  /* 0x000000ffff0bd224 */ /* 0x000fe200078e0a0b */
[----:B---3--:R-:W-:Y:S02]  /*fa30*/  IABS R8, R22 ;  /* 0x0000001600087213 */ /* 0x008fe40000000000 */
[----:B------:R-:W-:Y:S02]  /*fa40*/  ISETP.GE.AND P4, PT, R22, RZ, PT ;  /* 0x000000ff1600720c */ /* 0x000fe40003f86270 */
[----:B------:R4:W-:Y:S01]  /*fa50*/  STL [R1+0x7f0], R11 ;  /* 0x0007f00b01007387 */ /* 0x0009e20000100800 */
[----:B------:R-:W-:-:S03]  /*fa60*/  @!P2 IMAD.IADD R6, R6, 0x1, -R2 ;  /* 0x000000010606a824 */ /* 0x000fc600078e0a02 */
[----:B------:R-:W3:Y:S02]  /*fa70*/  LDL.LU R22, [R1+0xd0] ;  /* 0x0000d00001167983 */ /* 0x000ee40000300800 */
[----:B------:R-:W-:Y:S02]  /*fa80*/  ISETP.GT.U32.AND P3, PT, R2, R6, PT ;  /* 0x000000060200720c */ /* 0x000fe40003f64070 */
[----:B------:R2:W-:Y:S04]  /*fa90*/  STL [R1+0x7ec], R10 ;  /* 0x0007ec0a01007387 */ /* 0x0005e80000100800 */
[----:B------:R0:W-:Y:S07]  /*faa0*/  STL [R1+0x7e8], R4 ;  /* 0x0007e80401007387 */ /* 0x0001ee0000100800 */
[----:B------:R-:W-:Y:S01]  /*fab0*/  @!P3 IMAD.IADD R6, R6, 0x1, -R2 ;  /* 0x000000010606b824 */ /* 0x000fe200078e0a02 */
[----:B-----5:R-:W-:-:S02]  /*fac0*/  IABS R7, R23 ;  /* 0x0000001700077213 */ /* 0x020fc40000000000 */
[----:B------:R-:W-:Y:S02]  /*fad0*/  ISETP.GE.AND P3, PT, R23, RZ, PT ;  /* 0x000000ff1700720c */ /* 0x000fe40003f66270 */
[----:B------:R-:W5:Y:S01]  /*fae0*/  LDL.LU R23, [R1+0xd4] ;  /* 0x0000d40001177983 */ /* 0x000f620000300800 */
[----:B------:R-:W-:-:S05]  /*faf0*/  IABS R12, R29 ;  /* 0x0000001d000c7213 */ /* 0x000fca0000000000 */
[----:B------:R-:W-:-:S04]  /*fb00*/  IMAD.HI.U32 R3, R0, R12, RZ ;  /* 0x0000000c00037227 */ /* 0x000fc800078e00ff */
[----:B------:R-:W-:-:S04]  /*fb10*/  IMAD.MOV R3, RZ, RZ, -R3 ;  /* 0x000000ffff037224 */ /* 0x000fc800078e0a03 */
[----:B------:R-:W-:Y:S02]  /*fb20*/  IMAD R12, R2, R3, R12 ;  /* 0x00000003020c7224 */ /* 0x000fe400078e020c */
[----:B------:R-:W-:-:S03]  /*fb30*/  IMAD.HI.U32 R9, R0, R8, RZ ;  /* 0x0000000800097227 */ /* 0x000fc600078e00ff */
[----:B------:R-:W-:Y:S01]  /*fb40*/  ISETP.GT.U32.AND P0, PT, R2, R12, PT ;  /* 0x0000000c0200720c */ /* 0x000fe20003f04070 */
[----:B------:R-:W-:-:S04]  /*fb50*/  IMAD.HI.U32 R3, R0, R7, RZ ;  /* 0x0000000700037227 */ /* 0x000fc800078e00ff */
[----:B------:R-:W-:Y:S02]  /*fb60*/  IMAD.MOV R9, RZ, RZ, -R9 ;  /* 0x000000ffff097224 */ /* 0x000fe400078e0a09 */
[----:B------:R-:W-:Y:S02]  /*fb70*/  IMAD.MOV R3, RZ, RZ, -R3 ;  /* 0x000000ffff037224 */ /* 0x000fe400078e0a03 */
[C---:B------:R-:W-:Y:S02]  /*fb80*/  IMAD R8, R2.reuse, R9, R8 ;  /* 0x0000000902087224 */ /* 0x040fe400078e0208 */
[----:B------:R-:W-:Y:S02]  /*fb90*/  IMAD R3, R2, R3, R7 ;  /* 0x0000000302037224 */ /* 0x000fe400078e0207 */
[----:B------:R-:W-:Y:S01]  /*fba0*/  @!P0 IMAD.IADD R12, R12, 0x1, -R2 ;  /* 0x000000010c0c8824 */ /* 0x000fe200078e0a02 */
[C---:B------:R-:W-:Y:S02]  /*fbb0*/  ISETP.GT.U32.AND P5, PT, R2.reuse, R8, PT ;  /* 0x000000080200720c */ /* 0x040fe40003fa4070 */
[----:B------:R-:W-:-:S02]  /*fbc0*/  ISETP.GT.U32.AND P6, PT, R2, R3, PT ;  /* 0x000000030200720c */ /* 0x000fc40003fc4070 */
[----:B------:R-:W-:-:S09]  /*fbd0*/  ISETP.GT.U32.AND P0, PT, R2, R12, PT ;  /* 0x0000000c0200720c */ /* 0x000fd20003f04070 */
[--C-:B------:R-:W-:Y:S02]  /*fbe0*/  @!P5 IMAD.IADD R8, R8, 0x1, -R2.reuse ;  /* 0x000000010808d824 */ /* 0x100fe400078e0a02 */
[--C-:B------:R-:W-:Y:S02]  /*fbf0*/  @!P6 IMAD.IADD R3, R3, 0x1, -R2.reuse ;  /* 0x000000010303e824 */ /* 0x100fe400078e0a02 */
[----:B------:R-:W-:Y:S01]  /*fc00*/  @!P0 IMAD.IADD R12, R12, 0x1, -R2 ;  /* 0x000000010c0c8824 */ /* 0x000fe200078e0a02 */
[----:B------:R-:W-:Y:S02]  /*fc10*/  ISETP.GT.U32.AND P5, PT, R2, R8, PT ;  /* 0x000000080200720c */ /* 0x000fe40003fa4070 */
[----:B------:R-:W-:Y:S02]  /*fc20*/  ISETP.GE.AND P2, PT, R29, RZ, PT ;  /* 0x000000ff1d00720c */ /* 0x000fe40003f46270 */
[----:B----4-:R-:W-:-:S05]  /*fc30*/  IABS R11, R28 ;  /* 0x0000001c000b7213 */ /* 0x010fca0000000000 */
[----:B------:R-:W-:-:S04]  /*fc40*/  IMAD.HI.U32 R13, R0, R11, RZ ;  /* 0x0000000b000d7227 */ /* 0x000fc800078e00ff */
[----:B------:R-:W-:Y:S01]  /*fc50*/  IMAD.MOV R13, RZ, RZ, -R13 ;  /* 0x000000ffff0d7224 */ /* 0x000fe200078e0a0d */
[----:B------:R-:W-:-:S03]  /*fc60*/  IABS R9, R24 ;  /* 0x0000001800097213 */ /* 0x000fc60000000000 */
[----:B------:R-:W-:Y:S01]  /*fc70*/  IMAD R11, R2, R13, R11 ;  /* 0x0000000d020b7224 */ /* 0x000fe200078e020b */
[----:B------:R-:W-:Y:S01]  /*fc80*/  ISETP.GE.AND P0, PT, R24, RZ, PT ;  /* 0x000000ff1800720c */ /* 0x000fe20003f06270 */
[----:B------:R-:W-:Y:S01]  /*fc90*/  IMAD.HI.U32 R7, R0, R9, RZ ;  /* 0x0000000900077227 */ /* 0x000fe200078e00ff */
[----:B------:R-:W4:Y:S02]  /*fca0*/  LDL.LU R24, [R1+0xd8] ;  /* 0x0000d80001187983 */ /* 0x000f240000300800 */
[C---:B------:R-:W-:Y:S01]  /*fcb0*/  ISETP.GT.U32.AND P6, PT, R2.reuse, R11, PT ;  /* 0x0000000b0200720c */ /* 0x040fe20003fc4070 */
[----:B------:R-:W-:Y:S02]  /*fcc0*/  IMAD.MOV.U32 R13, RZ, RZ, R6 ;  /* 0x000000ffff0d7224 */ /* 0x000fe400078e0006 */
[----:B------:R-:W-:Y:S02]  /*fcd0*/  IMAD.MOV R7, RZ, RZ, -R7 ;  /* 0x000000ffff077224 */ /* 0x000fe400078e0a07 */
[----:B------:R-:W-:Y:S01]  /*fce0*/  @!P1 IMAD.MOV R13, RZ, RZ, -R13 ;  /* 0x000000ffff0d9224 */ /* 0x000fe200078e0a0d */
[C---:B------:R-:W-:Y:S01]  /*fcf0*/  ISETP.GT.U32.AND P1, PT, R2.reuse, R3, PT ;  /* 0x000000030200720c */ /* 0x040fe20003f24070 */
[----:B------:R-:W-:-:S02]  /*fd00*/  IMAD R7, R2, R7, R9 ;  /* 0x0000000702077224 */ /* 0x000fc400078e0209 */
[----:B------:R-:W-:-:S04]  /*fd10*/  @!P5 IMAD.IADD R8, R8, 0x1, -R2 ;  /* 0x000000010808d824 */ /* 0x000fc800078e0a02 */
[----:B------:R-:W-:Y:S02]  /*fd20*/  @!P6 IMAD.IADD R11, R11, 0x1, -R2 ;  /* 0x000000010b0be824 */ /* 0x000fe400078e0a02 */
[----:B------:R-:W-:Y:S01]  /*fd30*/  @!P4 IMAD.MOV R8, RZ, RZ, -R8 ;  /* 0x000000ffff08c224 */ /* 0x000fe200078e0a08 */
[----:B------:R-:W-:Y:S03]  /*fd40*/  STL [R1+0x7e0], R13 ;  /* 0x0007e00d01007387 */ /* 0x000fe60000100800 */
[----:B------:R-:W-:Y:S01]  /*fd50*/  @!P1 IMAD.IADD R3, R3, 0x1, -R2 ;  /* 0x0000000103039824 */ /* 0x000fe200078e0a02 */
[----:B------:R5:W-:Y:S01]  /*fd60*/  STL [R1+0x7dc], R8 ;  /* 0x0007dc0801007387 */ /* 0x000be20000100800 */
[----:B------:R-:W-:Y:S02]  /*fd70*/  ISETP.GE.AND P6, PT, R28, RZ, PT ;  /* 0x000000ff1c00720c */ /* 0x000fe40003fc6270 */
[----:B--2---:R-:W-:-:S05]  /*fd80*/  IABS R10, R21 ;  /* 0x00000015000a7213 */ /* 0x004fca0000000000 */
[----:B0-----:R-:W-:-:S04]  /*fd90*/  IMAD.HI.U32 R4, R0, R10, RZ ;  /* 0x0000000a00047227 */ /* 0x001fc800078e00ff */
[----:B------:R-:W-:-:S04]  /*fda0*/  IMAD.MOV R4, RZ, RZ, -R4 ;  /* 0x000000ffff047224 */ /* 0x000fc800078e0a04 */
[----:B------:R-:W-:Y:S02]  /*fdb0*/  IMAD R4, R2, R4, R10 ;  /* 0x0000000402047224 */ /* 0x000fe400078e020a */
[----:B------:R-:W-:-:S04]  /*fdc0*/  IMAD.MOV.U32 R10, RZ, RZ, R12 ;  /* 0x000000ffff0a7224 */ /* 0x000fc800078e000c */
[----:B------:R-:W-:Y:S01]  /*fdd0*/  @!P2 IMAD.MOV R10, RZ, RZ, -R10 ;  /* 0x000000ffff0aa224 */ /* 0x000fe200078e0a0a */
[----:B------:R-:W-:Y:S02]  /*fde0*/  ISETP.GT.U32.AND P2, PT, R2, R11, PT ;  /* 0x0000000b0200720c */ /* 0x000fe40003f44070 */
[----:B---3--:R-:W-:-:S05]  /*fdf0*/  IABS R9, R22 ;  /* 0x0000001600097213 */ /* 0x008fca0000000000 */
[----:B------:R-:W-:-:S04]  /*fe00*/  IMAD.HI.U32 R6, R0, R9, RZ ;  /* 0x0000000900067227 */ /* 0x000fc800078e00ff */
[----:B------:R-:W-:Y:S01]  /*fe10*/  IMAD.MOV R6, RZ, RZ, -R6 ;  /* 0x000000ffff067224 */ /* 0x000fe200078e0a06 */
[----:B------:R0:W-:Y:S03]  /*fe20*/  STL [R1+0x7d8], R10 ;  /* 0x0007d80a01007387 */ /* 0x0001e60000100800 */
[----:B------:R-:W-:Y:S01]  /*fe30*/  IMAD R6, R2, R6, R9 ;  /* 0x0000000602067224 */ /* 0x000fe200078e0209 */
[----:B------:R-:W2:Y:S01]  /*fe40*/  LDL.LU R29, [R1+0xf8] ;  /* 0x0000f800011d7983 */ /* 0x000ea20000300800 */
[----:B------:R-:W-:Y:S02]  /*fe50*/  IMAD.MOV.U32 R9, RZ, RZ, R3 ;  /* 0x000000ffff097224 */ /* 0x000fe400078e0003 */
[----:B------:R-:W-:Y:S01]  /*fe60*/  @!P2 IMAD.IADD R11, R11, 0x1, -R2 ;  /* 0x000000010b0ba824 */ /* 0x000fe200078e0a02 */
[----:B------:R-:W3:Y:S01]  /*fe70*/  LDL.LU R28, [R1+0xfc] ;  /* 0x0000fc00011c7983 */ /* 0x000ee20000300800 */
[----:B------:R-:W-:Y:S01]  /*fe80*/  @!P3 IMAD.MOV R9, RZ, RZ, -R9 ;  /* 0x000000ffff09b224 */ /* 0x000fe200078e0a09 */
[----:B-----5:R-:W-:-:S04]  /*fe90*/  IABS R8, R23 ;  /* 0x0000001700087213 */ /* 0x020fc80000000000 */
[----:B------:R4:W-:Y:S01]  /*fea0*/  STL [R1+0x7d4], R9 ;  /* 0x0007d40901007387 */ /* 0x0009e20000100800 */
[----:B------:R-:W-:-:S03]  /*feb0*/  ISETP.GE.AND P2, PT, R23, RZ, PT ;  /* 0x000000ff1700720c */ /* 0x000fc60003f46270 */
[----:B------:R-:W5:Y:S01]  /*fec0*/  LDL.LU R23, [R1+0x100] ;  /* 0x0001000001177983 */ /* 0x000f620000300800 */
[----:B------:R-:W-:-:S13]  /*fed0*/  ISETP.GT.U32.AND P5, PT, R2, R7, PT ;  /* 0x000000070200720c */ /* 0x000fda0003fa4070 */
[----:B------:R-:W-:-:S05]  /*fee0*/  @!P5 IMAD.IADD R7, R7, 0x1, -R2 ;  /* 0x000000010707d824 */ /* 0x000fca00078e0a02 */
[C---:B------:R-:W-:Y:S02]  /*fef0*/  ISETP.GT.U32.AND P5, PT, R2.reuse, R7, PT ;  /* 0x000000070200720c */ /* 0x040fe40003fa4070 */
[----:B------:R-:W-:-:S11]  /*ff00*/  ISETP.GT.U32.AND P4, PT, R2, R4, PT ;  /* 0x000000040200720c */ /* 0x000fd60003f84070 */
[--C-:B------:R-:W-:Y:S01]  /*ff10*/  @!P5 IMAD.IADD R7, R7, 0x1, -R2.reuse ;  /* 0x000000010707d824 */ /* 0x100fe200078e0a02 */
[----:B------:R-:W-:Y:S01]  /*ff20*/  ISETP.GT.U32.AND P5, PT, R2, R6, PT ;  /* 0x000000060200720c */ /* 0x000fe20003fa4070 */
[--C-:B------:R-:W-:Y:S02]  /*ff30*/  @!P4 IMAD.IADD R4, R4, 0x1, -R2.reuse ;  /* 0x000000010404c824 */ /* 0x100fe400078e0a02 */
[----:B------:R-:W-:Y:S01]  /*ff40*/  @!P0 IMAD.MOV R7, RZ, RZ, -R7 ;  /* 0x000000ffff078224 */ /* 0x000fe200078e0a07 */
[----:B------:R-:W-:Y:S02]  /*ff50*/  ISETP.GE.AND P1, PT, R21, RZ, PT ;  /* 0x000000ff1500720c */ /* 0x000fe40003f26270 */
[----:B------:R-:W-:Y:S02]  /*ff60*/  ISETP.GT.U32.AND P4, PT, R2, R4, PT ;  /* 0x000000040200720c */ /* 0x000fe40003f84070 */
[----:B------:R1:W-:Y:S04]  /*ff70*/  STL [R1+0x7d0], R7 ;  /* 0x0007d00701007387 */ /* 0x0003e80000100800 */
[----:B------:R-:W3:Y:S01]  /*ff80*/  LDL.LU R21, [R1+0xdc] ;  /* 0x0000dc0001157983 */ /* 0x000ee20000300800 */
[----:B------:R-:W-:-:S05]  /*ff90*/  @!P5 IMAD.IADD R6, R6, 0x1, -R2 ;  /* 0x000000010606d824 */ /* 0x000fca00078e0a02 */
[----:B------:R-:W-:Y:S02]  /*ffa0*/  ISETP.GT.U32.AND P5, PT, R2, R6, PT ;  /* 0x000000060200720c */ /* 0x000fe40003fa4070 */
[----:B------:R-:W-:Y:S02]  /*ffb0*/  ISETP.GE.AND P3, PT, R22, RZ, PT ;  /* 0x000000ff1600720c */ /* 0x000fe40003f66270 */
[----:B------:R-:W3:Y:S01]  /*ffc0*/  LDL.LU R22, [R1+0xe0] ;  /* 0x0000e00001167983 */ /* 0x000ee20000300800 */
[----:B------:R-:W-:Y:S02]  /*ffd0*/  @!P4 IMAD.IADD R4, R4, 0x1, -R2 ;  /* 0x000000010404c824 */ /* 0x000fe400078e0a02 */
[----:B------:R-:W-:-:S06]  /*ffe0*/  IMAD.HI.U32 R3, R0, R8, RZ ;  /* 0x0000000800037227 */ /* 0x000fcc00078e00ff */
[----:B------:R-:W-:Y:S02]  /*fff0*/  @!P5 IMAD.IADD R6, R6, 0x1, -R2 ;  /* 0x000000010606d824 */ /* 0x000fe400078e0a02 */
[----:B0-----:R-:W-:Y:S02]  /*10000*/  IMAD.MOV.U32 R10, RZ, RZ, R4 ;  /* 0x000000ffff0a7224 */ /* 0x001fe400078e0004 */
[----:B------:R-:W-:Y:S02]  /*10010*/  @!P6 IMAD.MOV R11, RZ, RZ, -R11 ;  /* 0x000000ffff0be224 */ /* 0x000fe400078e0a0b */
[----:B------:R-:W-:Y:S02]  /*10020*/  @!P1 IMAD.MOV R10, RZ, RZ, -R10 ;  /* 0x000000ffff0a9224 */ /* 0x000fe400078e0a0a */
[----:B------:R-:W-:Y:S01]  /*10030*/  IMAD.MOV R3, RZ, RZ, -R3 ;  /* 0x000000ffff037224 */ /* 0x000fe200078e0a03 */
[----:B----4-:R-:W-:Y:S02]  /*10040*/  IABS R9, R24 ;  /* 0x0000001800097213 */ /* 0x010fe40000000000 */
[----:B------:R-:W-:Y:S01]  /*10050*/  ISETP.GE.AND P0, PT, R24, RZ, PT ;  /* 0x000000ff1800720c */ /* 0x000fe20003f06270 */
[----:B------:R-:W-:-:S02]  /*10060*/  IMAD.MOV.U32 R24, RZ, RZ, R25 ;  /* 0x000000ffff187224 */ /* 0x000fc400078e0019 */
[----:B-1----:R-:W-:-:S04]  /*10070*/  IMAD.HI.U32 R7, R0, R9, RZ ;  /* 0x0000000900077227 */ /* 0x002fc800078e00ff */
[----:B------:R-:W-:Y:S02]  /*10080*/  IMAD.MOV.U32 R25, RZ, RZ, R27 ;  /* 0x000000ffff197224 */ /* 0x000fe400078e001b */
[----:B------:R-:W4:Y:S01]  /*10090*/  LDL.LU R27, [R1+0xe4] ;  /* 0x0000e400011b7983 */ /* 0x000f220000300800 */
[----:B------:R-:W-:-:S04]  /*100a0*/  IMAD.MOV R7, RZ, RZ, -R7 ;  /* 0x000000ffff077224 */ /* 0x000fc800078e0a07 */
[C---:B------:R-:W-:Y:S02]  /*100b0*/  IMAD R9, R2.reuse, R7, R9 ;  /* 0x0000000702097224 */ /* 0x040fe400078e0209 */
[----:B------:R-:W-:Y:S01]  /*100c0*/  IMAD.MOV.U32 R7, RZ, RZ, R6 ;  /* 0x000000ffff077224 */ /* 0x000fe200078e0006 */
[----:B------:R0:W-:Y:S03]  /*100d0*/  STL [R1+0x7cc], R11 ;  /* 0x0007cc0b01007387 */ /* 0x0001e60000100800 */
[----:B------:R-:W-:Y:S01]  /*100e0*/  @!P3 IMAD.MOV R7, RZ, RZ, -R7 ;  /* 0x000000ffff07b224 */ /* 0x000fe200078e0a07 */
[----:B------:R1:W-:Y:S01]  /*100f0*/  STL [R1+0x7c8], R10 ;  /* 0x0007c80a01007387 */ /* 0x0003e20000100800 */
[----:B------:R-:W-:-:S03]  /*10100*/  IMAD R3, R2, R3, R8 ;  /* 0x0000000302037224 */ /* 0x000fc600078e0208 */
[----:B------:R4:W-:Y:S01]  /*10110*/  STL [R1+0x7c4], R7 ;  /* 0x0007c40701007387 */ /* 0x0009e20000100800 */
[----:B--2---:R-:W-:Y:S02]  /*10120*/  IABS R8, R29 ;  /* 0x0000001d00087213 */ /* 0x004fe40000000000 */
[----:B------:R-:W-:Y:S02]  /*10130*/  ISETP.GE.AND P6, PT, R29, RZ, PT ;  /* 0x000000ff1d00720c */ /* 0x000fe40003fc6270 */
[----:B------:R-:W2:Y:S01]  /*10140*/  LDL.LU R29, [R1+0xe8] ;  /* 0x0000e800011d7983 */ /* 0x000ea20000300800 */
[----:B-----5:R-:W-:Y:S02]  /*10150*/  ISETP.GE.AND P3, PT, R23, RZ, PT ;  /* 0x000000ff1700720c */ /* 0x020fe40003f66270 */
[----:B0-----:R-:W-:Y:S01]  /*10160*/  IABS R11, R23 ;  /* 0x00000017000b7213 */ /* 0x001fe20000000000 */
[----:B------:R-:W-:Y:S02]  /*10170*/  IMAD.MOV.U32 R23, RZ, RZ, R24 ;  /* 0x000000ffff177224 */ /* 0x000fe400078e0018 */
[----:B------:R-:W-:-:S02]  /*10180*/  IMAD.MOV.U32 R24, RZ, RZ, R25 ;  /* 0x000000ffff187224 */ /* 0x000fc400078e0019 */
[----:B------:R-:W-:Y:S02]  /*10190*/  IMAD.MOV.U32 R25, RZ, RZ, R5 ;  /* 0x000000ffff197224 */ /* 0x000fe400078e0005 */
[----:B------:R-:W5:Y:S01]  /*101a0*/  LDL.LU R5, [R1+0xec] ;  /* 0x0000ec0001057983 */ /* 0x000f620000300800 */
[C---:B------:R-:W-:Y:S02]  /*101b0*/  ISETP.GT.U32.AND P4, PT, R2.reuse, R3, PT ;  /* 0x000000030200720c */ /* 0x040fe40003f84070 */
[----:B------:R-:W-:Y:S01]  /*101c0*/  ISETP.GT.U32.AND P5, PT, R2, R9, PT ;  /* 0x000000090200720c */ /* 0x000fe20003fa4070 */
[----:B------:R-:W-:-:S10]  /*101d0*/  IMAD.HI.U32 R4, R0, R8, RZ ;  /* 0x0000000800047227 */ /* 0x000fd400078e00ff */
[----:B------:R-:W-:-:S05]  /*101e0*/  @!P4 IMAD.IADD R3, R3, 0x1, -R2 ;  /* 0x000000010303c824 */ /* 0x000fca00078e0a02 */
[C---:B------:R-:W-:Y:S01]  /*101f0*/  ISETP.GT.U32.AND P4, PT, R2.reuse, R3, PT ;  /* 0x000000030200720c */ /* 0x040fe20003f84070 */
[----:B------:R-:W-:Y:S01]  /*10200*/  IMAD.MOV R4, RZ, RZ, -R4 ;  /* 0x000000ffff047224 */ /* 0x000fe200078e0a04 */
[----:B---3--:R-:W-:Y:S01]  /*10210*/  IABS R12, R28 ;  /* 0x0000001c000c7213 */ /* 0x008fe20000000000 */
[----:B------:R-:W-:Y:S02]  /*10220*/  @!P5 IMAD.IADD R9, R9, 0x1, -R2 ;  /* 0x000000010909d824 */ /* 0x000fe400078e0a02 */
[----:B------:R-:W-:Y:S02]  /*10230*/  IMAD R13, R2, R4, R8 ;  /* 0x00000004020d7224 */ /* 0x000fe400078e0208 */
[----:B------:R-:W-:Y:S01]  /*10240*/  IMAD.HI.U32 R6, R0, R12, RZ ;  /* 0x0000000c00067227 */ /* 0x000fe200078e00ff */
[----:B------:R-:W-:-:S05]  /*10250*/  ISETP.GT.U32.AND P5, PT, R2, R9, PT ;  /* 0x000000090200720c */ /* 0x000fca0003fa4070 */
[----:B------:R-:W-:Y:S01]  /*10260*/  @!P4 IMAD.IADD R3, R3, 0x1, -R2 ;  /* 0x000000010303c824 */ /* 0x000fe200078e0a02 */
[----:B------:R-:W-:Y:S01]  /*10270*/  ISETP.GT.U32.AND P4, PT, R2, R13, PT ;  /* 0x0000000d0200720c */ /* 0x000fe20003f84070 */
[----:B------:R-:W-:-:S04]  /*10280*/  IMAD.MOV R6, RZ, RZ, -R6 ;  /* 0x000000ffff067224 */ /* 0x000fc800078e0a06 */
[C---:B------:R-:W-:Y:S02]  /*10290*/  IMAD R12, R2.reuse, R6, R12 ;  /* 0x00000006020c7224 */ /* 0x040fe400078e020c */
[----:B------:R-:W-:Y:S01]  /*102a0*/  @!P5 IMAD.IADD R9, R9, 0x1, -R2 ;  /* 0x000000010909d824 */ /* 0x000fe200078e0a02 */
[----:B-1----:R-:W-:Y:S02]  /*102b0*/  IABS R10, R21 ;  /* 0x00000015000a7213 */ /* 0x002fe40000000000 */
[----:B------:R-:W-:-:S03]  /*102c0*/  ISETP.GT.U32.AND P5, PT, R2, R12, PT ;  /* 0x0000000c0200720c */ /* 0x000fc60003fa4070 */
[----:B------:R-:W-:Y:S01]  /*102d0*/  @!P4 IMAD.IADD R13, R13, 0x1, -R2 ;  /* 0x000000010d0dc824 */ /* 0x000fe200078e0a02 */
[----:B------:R-:W-:Y:S02]  /*102e0*/  ISETP.GE.AND P1, PT, R28, RZ, PT ;  /* 0x000000ff1c00720c */ /* 0x000fe40003f26270 */
[----:B------:R-:W3:Y:S01]  /*102f0*/  LDL.LU R28, [R1+0xf0] ;  /* 0x0000f000011c7983 */ /* 0x000ee20000300800 */
[----:B------:R-:W-:Y:S01]  /*10300*/  IMAD.HI.U32 R14, R0, R10, RZ ;  /* 0x0000000a000e7227 */ /* 0x000fe200078e00ff */
[----:B------:R-:W-:-:S03]  /*10310*/  ISETP.GT.U32.AND P4, PT, R2, R13, PT ;  /* 0x0000000d0200720c */ /* 0x000fc60003f84070 */
[----:B------:R-:W-:-:S04]  /*10320*/  IMAD.HI.U32 R4, R0, R11, RZ ;  /* 0x0000000b00047227 */ /* 0x000fc800078e00ff */
[----:B------:R-:W-:Y:S02]  /*10330*/  IMAD.MOV R14, RZ, RZ, -R14 ;  /* 0x000000ffff0e7224 */ /* 0x000fe400078e0a0e */
[----:B------:R-:W-:Y:S02]  /*10340*/  IMAD.MOV R4, RZ, RZ, -R4 ;  /* 0x000000ffff047224 */ /* 0x000fe400078e0a04 */
[----:B------:R-:W-:Y:S01]  /*10350*/  @!P5 IMAD.IADD R12, R12, 0x1, -R2 ;  /* 0x000000010c0cd824 */ /* 0x000fe200078e0a02 */
[----:B------:R-:W-:Y:S01]  /*10360*/  IABS R8, R22 ;  /* 0x0000001600087213 */ /* 0x000fe20000000000 */
[C---:B------:R-:W-:Y:S02]  /*10370*/  IMAD R10, R2.reuse, R14, R10 ;  /* 0x0000000e020a7224 */ /* 0x040fe400078e020a */
[C---:B------:R-:W-:Y:S01]  /*10380*/  IMAD R11, R2.reuse, R4, R11 ;  /* 0x00000004020b7224 */ /* 0x040fe200078e020b */
[----:B------:R-:W-:Y:S01]  /*10390*/  ISETP.GT.U32.AND P5, PT, R2, R12, PT ;  /* 0x0000000c0200720c */ /* 0x000fe20003fa4070 */
[----:B------:R-:W-:-:S02]  /*103a0*/  IMAD.MOV.U32 R16, RZ, RZ, R3 ;  /* 0x000000ffff107224 */ /* 0x000fc400078e0003 */
[----:B------:R-:W-:Y:S02]  /*103b0*/  IMAD.MOV.U32 R15, RZ, RZ, R9 ;  /* 0x000000ffff0f7224 */ /* 0x000fe400078e0009 */
[----:B------:R-:W-:Y:S01]  /*103c0*/  @!P4 IMAD.IADD R13, R13, 0x1, -R2 ;  /* 0x000000010d0dc824 */ /* 0x000fe200078e0a02 */
[----:B------:R-:W-:Y:S01]  /*103d0*/  ISETP.GT.U32.AND P4, PT, R2, R10, PT ;  /* 0x0000000a0200720c */ /* 0x000fe20003f84070 */
[----:B------:R-:W-:-:S04]  /*103e0*/  IMAD.HI.U32 R6, R0, R8, RZ ;  /* 0x0000000800067227 */ /* 0x000fc800078e00ff */
[----:B------:R-:W-:Y:S01]  /*103f0*/  @!P2 IMAD.MOV R16, RZ, RZ, -R16 ;  /* 0x000000ffff10a224 */ /* 0x000fe200078e0a10 */
[----:B------:R-:W-:Y:S01]  /*10400*/  ISETP.GT.U32.AND P2, PT, R2, R11, PT ;  /* 0x0000000b0200720c */ /* 0x000fe20003f44070 */
[----:B------:R-:W-:Y:S02]  /*10410*/  @!P0 IMAD.MOV R15, RZ, RZ, -R15 ;  /* 0x000000ffff0f8224 */ /* 0x000fe400078e0a0f */
[----:B------:R-:W-:Y:S01]  /*10420*/  IMAD.MOV R6, RZ, RZ, -R6 ;  /* 0x000000ffff067224 */ /* 0x000fe200078e0a06 */
[----:B------:R-:W-:Y:S01]  /*10430*/  STL [R1+0x7c0], R16 ;  /* 0x0007c01001007387 */ /* 0x000fe20000100800 */
[----:B----4-:R-:W-:-:S05]  /*10440*/  IABS R7, R27 ;  /* 0x0000001b00077213 */ /* 0x010fca0000000000 */
[----:B------:R-:W-:-:S04]  /*10450*/  IMAD.HI.U32 R4, R0, R7, RZ ;  /* 0x0000000700047227 */ /* 0x000fc800078e00ff */
[----:B------:R-:W-:Y:S01]  /*10460*/  IMAD.MOV R4, RZ, RZ, -R4 ;  /* 0x000000ffff047224 */ /* 0x000fe200078e0a04 */
[----:B------:R0:W-:Y:S01]  /*10470*/  STL [R1+0x7bc], R15 ;  /* 0x0007bc0f01007387 */ /* 0x0001e20000100800 */
[C---:B------:R-:W-:Y:S02]  /*10480*/  IMAD R6, R2.reuse, R6, R8 ;  /* 0x0000000602067224 */ /* 0x040fe400078e0208 */
[----:B------:R-:W-:Y:S02]  /*10490*/  IMAD R7, R2, R4, R7 ;  /* 0x0000000402077224 */ /* 0x000fe400078e0207 */
[--C-:B------:R-:W-:Y:S02]  /*104a0*/  @!P5 IMAD.IADD R12, R12, 0x1, -R2.reuse ;  /* 0x000000010c0cd824 */ /* 0x100fe400078e0a02 */
[----:B0-----:R-:W-:Y:S01]  /*104b0*/  IMAD.MOV.U32 R15, RZ, RZ, R13 ;  /* 0x000000ffff0f7224 */ /* 0x001fe200078e000d */
[----:B------:R-:W-:Y:S01]  /*104c0*/  ISETP.GT.U32.AND P5, PT, R2, R7, PT ;  /* 0x000000070200720c */ /* 0x000fe20003fa4070 */
[----:B------:R-:W-:-:S02]  /*104d0*/  @!P4 IMAD.IADD R10, R10, 0x1, -R2 ;  /* 0x000000010a0ac824 */ /* 0x000fc400078e0a02 */
[----:B------:R-:W-:Y:S01]  /*104e0*/  @!P6 IMAD.MOV R15, RZ, RZ, -R15 ;  /* 0x000000ffff0fe224 */ /* 0x000fe200078e0a0f */
[C---:B------:R-:W-:Y:S01]  /*104f0*/  ISETP.GT.U32.AND P6, PT, R2.reuse, R6, PT ;  /* 0x000000060200720c */ /* 0x040fe20003fc4070 */
[----:B------:R-:W-:Y:S01]  /*10500*/  @!P2 IMAD.IADD R11, R11, 0x1, -R2 ;  /* 0x000000010b0ba824 */ /* 0x000fe200078e0a02 */
[----:B------:R-:W-:-:S04]  /*10510*/  ISETP.GT.U32.AND P4, PT, R2, R10, PT ;  /* 0x0000000a0200720c */ /* 0x000fc80003f84070 */
[----:B------:R-:W-:Y:S02]  /*10520*/  ISETP.GT.U32.AND P2, PT, R2, R11, PT ;  /* 0x0000000b0200720c */ /* 0x000fe40003f44070 */
[----:B------:R-:W-:Y:S01]  /*10530*/  ISETP.GE.AND P0, PT, R21, RZ, PT ;  /* 0x000000ff1500720c */ /* 0x000fe20003f06270 */
[----:B------:R-:W-:Y:S01]  /*10540*/  @!P5 IMAD.IADD R7, R7, 0x1, -R2 ;  /* 0x000000010707d824 */ /* 0x000fe200078e0a02 */
[----:B------:R-:W4:Y:S01]  /*10550*/  LDL.LU R21, [R1+0xf4] ;  /* 0x0000f40001157983 */ /* 0x000f220000300800 */
[----:B------:R-:W-:Y:S02]  /*10560*/  @!P1 IMAD.MOV R12, RZ, RZ, -R12 ;  /* 0x000000ffff0c9224 */ /* 0x000fe400078e0a0c */
[--C-:B------:R-:W-:Y:S01]  /*10570*/  @!P6 IMAD.IADD R6, R6, 0x1, -R2.reuse ;  /* 0x000000010606e824 */ /* 0x100fe200078e0a02 */
[----:B------:R-:W-:Y:S01]  /*10580*/  ISETP.GT.U32.AND P1, PT, R2, R7, PT ;  /* 0x000000070200720c */ /* 0x000fe20003f24070 */
[----:B------:R-:W-:-:S04]  /*10590*/  @!P4 IMAD.IADD R10, R10, 0x1, -R2 ;  /* 0x000000010a0ac824 */ /* 0x000fc800078e0a02 */
[--C-:B------:R-:W-:Y:S01]  /*105a0*/  @!P2 IMAD.IADD R11, R11, 0x1, -R2.reuse ;  /* 0x000000010b0ba824 */ /* 0x100fe200078e0a02 */
[----:B------:R-:W-:Y:S03]  /*105b0*/  STL [R1+0x7b8], R15 ;  /* 0x0007b80f01007387 */ /* 0x000fe60000100800 */
[----:B------:R-:W-:Y:S01]  /*105c0*/  @!P3 IMAD.MOV R11, RZ, RZ, -R11 ;  /* 0x000000ffff0bb224 */ /* 0x000fe200078e0a0b */
[----:B------:R-:W-:Y:S01]  /*105d0*/  ISETP.GE.AND P2, PT, R22, RZ, PT ;  /* 0x000000ff1600720c */ /* 0x000fe20003f46270 */
[----:B------:R-:W-:Y:S02]  /*105e0*/  STL [R1+0x7b4], R12 ;  /* 0x0007b40c01007387 */ /* 0x000fe40000100800 */
[----:B------:R-:W-:Y:S02]  /*105f0*/  @!P1 IMAD.IADD R7, R7, 0x1, -R2 ;  /* 0x0000000107079824 */ /* 0x000fe400078e0a02 */
[----:B------:R-:W4:Y:S04]  /*10600*/  LDL.LU R22, [R1+0x104] ;  /* 0x0001040001167983 */ /* 0x000f280000300800 */
[----:B------:R-:W-:Y:S01]  /*10610*/  STL [R1+0x7b0], R11 ;  /* 0x0007b00b01007387 */ /* 0x000fe20000100800 */
[----:B--2---:R-:W-:-:S05]  /*10620*/  IABS R4, R29 ;  /* 0x0000001d00047213 */ /* 0x004fca0000000000 */
[----:B------:R-:W-:-:S04]  /*10630*/  IMAD.HI.U32 R14, R0, R4, RZ ;  /* 0x00000004000e7227 */ /* 0x000fc800078e00ff */
[----:B------:R-:W-:-:S04]  /*10640*/  IMAD.MOV R14, RZ, RZ, -R14 ;  /* 0x000000ffff0e7224 */ /* 0x000fc800078e0a0e */
[----:B------:R-:W-:Y:S01]  /*10650*/  IMAD R14, R2, R14, R4 ;  /* 0x0000000e020e7224 */ /* 0x000fe200078e0204 */
[----:B-----5:R-:W-:-:S04]  /*10660*/  IABS R3, R5 ;  /* 0x0000000500037213 */ /* 0x020fc80000000000 */
[----:B------:R-:W-:Y:S01]  /*10670*/  ISETP.GT.U32.AND P6, PT, R2, R14, PT ;  /* 0x0000000e0200720c */ /* 0x000fe20003fc4070 */
[----:B------:R-:W-:-:S04]  /*10680*/  IMAD.HI.U32 R9, R0, R3, RZ ;  /* 0x0000000300097227 */ /* 0x000fc800078e00ff */
[----:B------:R-:W-:-:S04]  /*10690*/  IMAD.MOV R9, RZ, RZ, -R9 ;  /* 0x000000ffff097224 */ /* 0x000fc800078e0a09 */
[----:B------:R-:W-:Y:S02]  /*106a0*/  IMAD R3, R2, R9, R3 ;  /* 0x0000000902037224 */ /* 0x000fe400078e0203 */
[----:B------:R-:W-:Y:S02]  /*106b0*/  IMAD.MOV.U32 R9, RZ, RZ, R10 ;  /* 0x000000ffff097224 */ /* 0x000fe400078e000a */
[----:B------:R-:W-:Y:S02]  /*106c0*/  @!P6 IMAD.IADD R14, R14, 0x1, -R2 ;  /* 0x000000010e0ee824 */ /* 0x000fe400078e0a02 */
[----:B------:R-:W-:Y:S01]  /*106d0*/  @!P0 IMAD.MOV R9, RZ, RZ, -R9 ;  /* 0x000000ffff098224 */ /* 0x000fe200078e0a09 */
[----:B------:R-:W-:Y:S02]  /*106e0*/  ISETP.GE.AND P6, PT, R27, RZ, PT ;  /* 0x000000ff1b00720c */ /* 0x000fe40003fc6270 */
[----:B------:R-:W2:Y:S01]  /*106f0*/  LDL.LU R27, [R1+0x10c] ;  /* 0x00010c00011b7983 */ /* 0x000ea20000300800 */
[----:B------:R-:W-:-:S03]  /*10700*/  ISETP.GE.AND P1, PT, R5, RZ, PT ;  /* 0x000000ff0500720c */ /* 0x000fc60003f26270 */
[----:B------:R-:W-:Y:S04]  /*10710*/  STL [R1+0x7ac], R9 ;  /* 0x0007ac0901007387 */ /* 0x000fe80000100800 */
[----:B------:R-:W5:Y:S01]  /*10720*/  LDL.LU R5, [R1+0x110] ;  /* 0x0001100001057983 */ /* 0x000f620000300800 */
[----:B------:R-:W-:Y:S02]  /*10730*/  ISETP.GT.U32.AND P4, PT, R2, R3, PT ;  /* 0x000000030200720c */ /* 0x000fe40003f84070 */
[----:B---3--:R-:W-:-:S05]  /*10740*/  IABS R8, R28 ;  /* 0x0000001c00087213 */ /* 0x008fca0000000000 */
[----:B------:R-:W-:-:S04]  /*10750*/  IMAD.HI.U32 R13, R0, R8, RZ ;  /* 0x00000008000d7227 */ /* 0x000fc800078e00ff */
[----:B------:R-:W-:-:S04]  /*10760*/  IMAD.MOV R13, RZ, RZ, -R13 ;  /* 0x000000ffff0d7224 */ /* 0x000fc800078e0a0d */
[C---:B------:R-:W-:Y:S01]  /*10770*/  IMAD R8, R2.reuse, R13, R8 ;  /* 0x0000000d02087224 */ /* 0x040fe200078e0208 */
[----:B------:R-:W-:-:S04]  /*10780*/  ISETP.GT.U32.AND P5, PT, R2, R6, PT ;  /* 0x000000060200720c */ /* 0x000fc80003fa4070 */
[C---:B------:R-:W-:Y:S02]  /*10790*/  ISETP.GT.U32.AND P3, PT, R2.reuse, R8, PT ;  /* 0x000000080200720c */ /* 0x040fe40003f64070 */
[----:B------:R-:W-:Y:S01]  /*107a0*/  ISETP.GT.U32.AND P0, PT, R2, R14, PT ;  /* 0x0000000e0200720c */ /* 0x000fe20003f04070 */
[----:B------:R-:W-:-:S06]  /*107b0*/  @!P4 IMAD.IADD R3, R3, 0x1, -R2 ;  /* 0x000000010303c824 */ /* 0x000fcc00078e0a02 */
[----:B------:R-:W-:Y:S01]  /*107c0*/  @!P5 IMAD.IADD R6, R6, 0x1, -R2 ;  /* 0x000000010606d824 */ /* 0x000fe200078e0a02 */
[----:B------:R-:W-:-:S03]  /*107d0*/  ISETP.GE.AND P5, PT, R29, RZ, PT ;  /* 0x000000ff1d00720c */ /* 0x000fc60003fa6270 */
[----:B------:R-:W-:Y:S01]  /*107e0*/  @!P3 IMAD.IADD R8, R8, 0x1, -R2 ;  /* 0x000000010808b824 */ /* 0x000fe200078e0a02 */
[----:B------:R-:W-:Y:S01]  /*107f0*/  ISETP.GT.U32.AND P3, PT, R2, R3, PT ;  /* 0x000000030200720c */ /* 0x000fe20003f64070 */
[----:B------:R-:W-:Y:S02]  /*10800*/  @!P2 IMAD.MOV R6, RZ, RZ, -R6 ;  /* 0x000000ffff06a224 */ /* 0x000fe400078e0a06 */
[----:B------:R-:W-:Y:S01]  /*10810*/  @!P0 IMAD.IADD R14, R14, 0x1, -R2 ;  /* 0x000000010e0e8824 */ /* 0x000fe200078e0a02 */
[----:B------:R-:W-:Y:S02]  /*10820*/  ISETP.GT.U32.AND P2, PT, R2, R8, PT ;  /* 0x000000080200720c */ /* 0x000fe40003f44070 */
[----:B------:R0:W-:Y:S01]  /*10830*/  STL [R1+0x7a8], R6 ;  /* 0x0007a80601007387 */ /* 0x0001e20000100800 */
[----:B------:R-:W-:Y:S01]  /*10840*/  ISETP.GE.AND P4, PT, R28, RZ, PT ;  /* 0x000000ff1c00720c */ /* 0x000fe20003f86270 */
[----:B------:R-:W-:Y:S02]  /*10850*/  @!P6 IMAD.MOV R7, RZ, RZ, -R7 ;  /* 0x000000ffff07e224 */ /* 0x000fe400078e0a07 */
[----:B0-----:R-:W-:-:S03]  /*10860*/  IMAD.MOV.U32 R6, RZ, RZ, R14 ;  /* 0x000000ffff067224 */ /* 0x001fc600078e000e */
[----:B------:R-:W-:Y:S02]  /*10870*/  @!P3 IMAD.IADD R3, R3, 0x1, -R2 ;  /* 0x000000010303b824 */ /* 0x000fe400078e0a02 */
[----:B------:R-:W-:Y:S01]  /*10880*/  @!P5 IMAD.MOV R6, RZ, RZ, -R6 ;  /* 0x000000ffff06d224 */ /* 0x000fe200078e0a06 */
[----:B------:R-:W-:Y:S01]  /*10890*/  STL [R1+0x7a4], R7 ;  /* 0x0007a40701007387 */ /* 0x000fe20000100800 */
[----:B------:R-:W-:-:S03]  /*108a0*/  @!P2 IMAD.IADD R8, R8, 0x1, -R2 ;  /* 0x000000010808a824 */ /* 0x000fc600078e0a02 */
[----:B------:R0:W-:Y:S01]  /*108b0*/  STL [R1+0x7a0], R6 ;  /* 0x0007a00601007387 */ /* 0x0001e20000100800 */
[----:B------:R-:W-:Y:S01]  /*108c0*/  ISETP.GE.AND P5, PT, R26, RZ, PT ;  /* 0x000000ff1a00720c */ /* 0x000fe20003fa6270 */
[----:B0-----:R-:W-:Y:S02]  /*108d0*/  IMAD.MOV.U32 R6, RZ, RZ, R3 ;  /* 0x000000ffff067224 */ /* 0x001fe400078e0003 */
[----:B------:R-:W-:Y:S02]  /*108e0*/  IMAD.MOV.U32 R3, RZ, RZ, R8 ;  /* 0x000000ffff037224 */ /* 0x000fe400078e0008 */
[----:B------:R-:W-:Y:S02]  /*108f0*/  @!P1 IMAD.MOV R6, RZ, RZ, -R6 ;  /* 0x000000ffff069224 */ /* 0x000fe400078e0a06 */
[----:B------:R-:W-:Y:S01]  /*10900*/  @!P4 IMAD.MOV R3, RZ, RZ, -R3 ;  /* 0x000000ffff03c224 */ /* 0x000fe200078e0a03 */
[----:B------:R-:W-:Y:S02]  /*10910*/  IABS R15, R26 ;  /* 0x0000001a000f7213 */ /* 0x000fe40000000000 */
[----:B------:R-:W-:Y:S01]  /*10920*/  STL [R1+0x374], R6 ;  /* 0x0003740601007387 */ /* 0x000fe20000100800 */
[----:B-----5:R-:W-:-:S02]  /*10930*/  ISETP.GE.AND P1, PT, R5, RZ, PT ;  /* 0x000000ff0500720c */ /* 0x020fc40003f26270 */
[----:B------:R-:W-:Y:S02]  /*10940*/  IABS R26, R5 ;  /* 0x00000005001a7213 */ /* 0x000fe40000000000 */
[----:B------:R-:W3:Y:S04]  /*10950*/  LDL.LU R5, [R1+0x118] ;  /* 0x0001180001057983 */ /* 0x000ee80000300800 */
[----:B------:R0:W-:Y:S04]  /*10960*/  STL [R1+0x384], R3 ;  /* 0x0003840301007387 */ /* 0x0001e80000100800 */
[----:B------:R-:W5:Y:S04]  /*10970*/  LDL R28, [R1+0x4e2c] ;  /* 0x004e2c00011c7983 */ /* 0x000f680000100800 */
[----:B------:R-:W3:Y:S04]  /*10980*/  LDL R29, [R1+0x4e28] ;  /* 0x004e2800011d7983 */ /* 0x000ee80000100800 */
[----:B------:R-:W3:Y:S04]  /*10990*/  LDL R18, [R1+0x4e38] ;  /* 0x004e380001127983 */ /* 0x000ee80000100800 */
[----:B------:R-:W3:Y:S01]  /*109a0*/  LDL R19, [R1+0x4e3c] ;  /* 0x004e3c0001137983 */ /* 0x000ee20000100800 */
[----:B----4-:R-:W-:-:S02]  /*109b0*/  IABS R4, R21 ;  /* 0x0000001500047213 */ /* 0x010fc40000000000 */
[----:B------:R-:W-:Y:S01]  /*109c0*/  ISETP.GE.AND P0, PT, R21, RZ, PT ;  /* 0x000000ff1500720c */ /* 0x000fe20003f06270 */
[----:B------:R-:W4:Y:S04]  /*109d0*/  LDL R12, [R1+0x4e30] ;  /* 0x004e3000010c7983 */ /* 0x000f280000100800 */
[----:B------:R-:W4:Y:S04]  /*109e0*/  LDL R21, [R1+0x4e24] ;  /* 0x004e240001157983 */ /* 0x000f280000100800 */
[----:B------:R-:W4:Y:S01]  /*109f0*/  LDL R16, [R1+0x4e34] ;  /* 0x004e340001107983 */ /* 0x000f220000100800 */
[----:B------:R-:W-:-:S03]  /*10a00*/  ISETP.GE.AND P4, PT, R25, RZ, PT ;  /* 0x000000ff1900720c */ /* 0x000fc60003f86270 */
[----:B------:R-:W4:Y:S01]  /*10a10*/  LDL R17, [R1+0x4e40] ;  /* 0x004e400001117983 */ /* 0x000f220000100800 */
[----:B------:R-:W-:-:S05]  /*10a20*/  IABS R25, R25 ;  /* 0x0000001900197213 */ /* 0x000fca0000000000 */
[----:B0-----:R-:W-:-:S04]  /*10a30*/  IMAD.HI.U32 R3, R0, R25, RZ ;  /* 0x0000001900037227 */ /* 0x001fc800078e00ff */
[----:B------:R-:W-:-:S04]  /*10a40*/  IMAD.MOV R3, RZ, RZ, -R3 ;  /* 0x000000ffff037224 */ /* 0x000fc800078e0a03 */
[----:B------:R-:W-:Y:S02]  /*10a50*/  IMAD R25, R2, R3, R25 ;  /* 0x0000000302197224 */ /* 0x000fe400078e0219 */
[----:B------:R-:W-:-:S04]  /*10a60*/  IMAD.HI.U32 R9, R0, R4, RZ ;  /* 0x0000000400097227 */ /* 0x000fc800078e00ff */
[----:B------:R-:W-:-:S04]  /*10a70*/  IMAD.MOV R9, RZ, RZ, -R9 ;  /* 0x000000ffff097224 */ /* 0x000fc800078e0a09 */
[----:B------:R-:W-:-:S05]  /*10a80*/  IMAD R4, R2, R9, R4 ;  /* 0x0000000902047224 */ /* 0x000fca00078e0204 */
[----:B------:R-:W-:Y:S01]  /*10a90*/  ISETP.GT.U32.AND P2, PT, R2, R4, PT ;  /* 0x000000040200720c */ /* 0x000fe20003f44070 */
[----:B------:R-:W-:Y:S01]  /*10aa0*/  IMAD.HI.U32 R6, R0, R26, RZ ;  /* 0x0000001a00067227 */ /* 0x000fe200078e00ff */
[----:B------:R-:W-:Y:S02]  /*10ab0*/  IABS R14, R22 ;  /* 0x00000016000e7213 */ /* 0x000fe40000000000 */
[----:B------:R-:W-:Y:S01]  /*10ac0*/  ISETP.GE.AND P6, PT, R22, RZ, PT ;  /* 0x000000ff1600720c */ /* 0x000fe20003fc6270 */
[----:B------:R-:W-:Y:S02]  /*10ad0*/  IMAD.MOV.U32 R22, RZ, RZ, R23 ;  /* 0x000000ffff167224 */ /* 0x000fe400078e0017 */
[----:B------:R-:W-:-:S06]  /*10ae0*/  IMAD.HI.U32 R9, R0, R14, RZ ;  /* 0x0000000e00097227 */ /* 0x000fcc00078e00ff */
[----:B------:R-:W-:Y:S02]  /*10af0*/  @!P2 IMAD.IADD R4, R4, 0x1, -R2 ;  /* 0x000000010404a824 */ /* 0x000fe400078e0a02 */
[----:B------:R-:W-:Y:S01]  /*10b00*/  IMAD.MOV R6, RZ, RZ, -R6 ;  /* 0x000000ffff067224 */ /* 0x000fe200078e0a06 */
[----:B------:R-:W-:Y:S02]  /*10b10*/  IABS R22, R22 ;  /* 0x0000001600167213 */ /* 0x000fe40000000000 */
[C---:B------:R-:W-:Y:S01]  /*10b20*/  ISETP.GT.U32.AND P2, PT, R2.reuse, R4, PT ;  /* 0x000000040200720c */ /* 0x040fe20003f44070 */
[----:B------:R-:W-:Y:S02]  /*10b30*/  IMAD.MOV R9, RZ, RZ, -R9 ;  /* 0x000000ffff097224 */ /* 0x000fe400078e0a09 */
[C---:B------:R-:W-:Y:S02]  /*10b40*/  IMAD R26, R2.reuse, R6, R26 ;  /* 0x00000006021a7224 */ /* 0x040fe400078e021a */
[----:B------:R-:W-:-:S02]  /*10b50*/  IMAD R14, R2, R9, R14 ;  /* 0x00000009020e7224 */ /* 0x000fc400078e020e */
[----:B------:R-:W-:-:S04]  /*10b60*/  IMAD.HI.U32 R9, R0, R22, RZ ;  /* 0x0000001600097227 */ /* 0x000fc800078e00ff */
[----:B------:R-:W-:Y:S02]  /*10b70*/  IMAD.MOV R9, RZ, RZ, -R9 ;  /* 0x000000ffff097224 */ /* 0x000fe400078e0a09 */
[----:B------:R-:W-:Y:S02]  /*10b80*/  IMAD.MOV.U32 R23, RZ, RZ, R24 ;  /* 0x000000ffff177224 */ /* 0x000fe400078e0018 */
[----:B------:R-:W-:Y:S02]  /*10b90*/  @!P2 IMAD.IADD R4, R4, 0x1, -R2 ;  /* 0x000000010404a824 */ /* 0x000fe400078e0a02 */
[----:B------:R-:W-:Y:S01]  /*10ba0*/  IMAD R22, R2, R9, R22 ;  /* 0x0000000902167224 */ /* 0x000fe200078e0216 */
[----:B--2---:R-:W-:Y:S02]  /*10bb0*/  ISETP.GE.AND P3, PT, R27, RZ, PT ;  /* 0x000000ff1b00720c */ /* 0x004fe40003f66270 */
[----:B------:R-:W-:-:S05]  /*10bc0*/  IABS R27, R27 ;  /* 0x0000001b001b7213 */ /* 0x000fca0000000000 */
[----:B------:R-:W-:-:S04]  /*10bd0*/  IMAD.HI.U32 R7, R0, R27, RZ ;  /* 0x0000001b00077227 */ /* 0x000fc800078e00ff */
[----:B------:R-:W-:-:S04]  /*10be0*/  IMAD.MOV R7, RZ, RZ, -R7 ;  /* 0x000000ffff077224 */ /* 0x000fc800078e0a07 */
[----:B------:R-:W-:Y:S01]  /*10bf0*/  IMAD R27, R2, R7, R27 ;  /* 0x00000007021b7224 */ /* 0x000fe200078e021b */
[----:B-----5:R-:W-:Y:S02]  /*10c00*/  IABS R3, R28 ;  /* 0x0000001c00037213 */ /* 0x020fe40000000000 */
[----:B------:R-:W2:Y:S01]  /*10c10*/  LDL R28, [R1+0x4e48] ;  /* 0x004e4800011c7983 */ /* 0x000ea20000100800 */
[----:B---3--:R-:W-:-:S03]  /*10c20*/  IABS R20, R29 ;  /* 0x0000001d00147213 */ /* 0x008fc60000000000 */
[----:B------:R-:W3:Y:S01]  /*10c30*/  LDL R29, [R1+0x4e44] ;  /* 0x004e4400011d7983 */ /* 0x000ee20000100800 */
[----:B------:R-:W-:-:S04]  /*10c40*/  IMAD.HI.U32 R6, R0, R3, RZ ;  /* 0x0000000300067227 */ /* 0x000fc800078e00ff */
[----:B------:R-:W-:Y:S01]  /*10c50*/  IMAD.MOV R6, RZ, RZ, -R6 ;  /* 0x000000ffff067224 */ /* 0x000fe200078e0a06 */
[----:B------:R-:W-:-:S03]  /*10c60*/  ISETP.GE.AND P2, PT, R5, RZ, PT ;  /* 0x000000ff0500720c */ /* 0x000fc60003f46270 */
[----:B------:R-:W-:Y:S01]  /*10c70*/  IMAD R3, R2, R6, R3 ;  /* 0x0000000602037224 */ /* 0x000fe200078e0203 */
[----:B------:R-:W-:Y:S02]  /*10c80*/  IABS R24, R5 ;  /* 0x0000000500187213 */ /* 0x000fe40000000000 */
[----:B------:R-:W5:Y:S01]  /*10c90*/  LDL R5, [R1+0x4e4c] ;  /* 0x004e4c0001057983 */ /* 0x000f620000100800 */
[----:B------:R-:W-:-:S03]  /*10ca0*/  IABS R9, R18 ;  /* 0x0000001200097213 */ /* 0x000fc60000000000 */
[----:B------:R0:W-:Y:S04]  /*10cb0*/  STL [R1+0x224], R3 ;  /* 0x0002240301007387 */ /* 0x0001e80000100800 */
[----:B------:R-:W5:Y:S01]  /*10cc0*/  LDL R18, [R1+0x4e50] ;  /* 0x004e500001127983 */ /* 0x000f620000100800 */
[----:B------:R-:W-:-:S04]  /*10cd0*/  IMAD.HI.U32 R7, R0, R20, RZ ;  /* 0x0000001400077227 */ /* 0x000fc800078e00ff */
[----:B------:R-:W-:-:S04]  /*10ce0*/  IMAD.MOV R7, RZ, RZ, -R7 ;  /* 0x000000ffff077224 */ /* 0x000fc800078e0a07 */
[----:B------:R-:W-:Y:S01]  /*10cf0*/  IMAD R20, R2, R7, R20 ;  /* 0x0000000702147224 */ /* 0x000fe200078e0214 */
[----:B------:R-:W-:Y:S02]  /*10d00*/  IABS R7, R19 ;  /* 0x0000001300077213 */ /* 0x000fe40000000000 */
[----:B------:R-:W5:Y:S01]  /*10d10*/  LDL R19, [R1+0x4e54] ;  /* 0x004e540001137983 */ /* 0x000f620000100800 */
[----:B------:R-:W-:Y:S01]  /*10d20*/  IMAD.HI.U32 R8, R0, R15, RZ ;  /* 0x0000000f00087227 */ /* 0x000fe200078e00ff */
[----:B----4-:R-:W-:-:S03]  /*10d30*/  IABS R21, R21 ;  /* 0x0000001500157213 */ /* 0x010fc60000000000 */
[----:B------:R-:W-:Y:S02]  /*10d40*/  IMAD.MOV R8, RZ, RZ, -R8 ;  /* 0x000000ffff087224 */ /* 0x000fe400078e0a08 */
[----:B------:R-:W-:Y:S01]  /*10d50*/  IMAD.HI.U32 R10, R0, R24, RZ ;  /* 0x00000018000a7227 */ /* 0x000fe200078e00ff */
[----:B------:R-:W-:-:S03]  /*10d60*/  IABS R13, R12 ;  /* 0x0000000c000d7213 */ /* 0x000fc60000000000 */
[----:B------:R-:W-:Y:S02]  /*10d70*/  IMAD R15, R2, R8, R15 ;  /* 0x00000008020f7224 */ /* 0x000fe400078e020f */
[----:B------:R-:W-:Y:S01]  /*10d80*/  IMAD.HI.U32 R8, R0, R21, RZ ;  /* 0x0000001500087227 */ /* 0x000fe200078e00ff */
[----:B------:R-:W-:-:S03]  /*10d90*/  IABS R11, R16 ;  /* 0x00000010000b7213 */ /* 0x000fc60000000000 */
[----:B------:R-:W-:Y:S01]  /*10da0*/  IMAD.MOV R10, RZ, RZ, -R10 ;  /* 0x000000ffff0a7224 */ /* 0x000fe200078e0a0a */
[----:B0-----:R-:W-:Y:S01]  /*10db0*/  IABS R3, R17 ;  /* 0x0000001100037213 */ /* 0x001fe20000000000 */
[----:B------:R-:W-:Y:S02]  /*10dc0*/  IMAD.MOV R8, RZ, RZ, -R8 ;  /* 0x000000ffff087224 */ /* 0x000fe400078e0a08 */
[----:B------:R-:W-:-:S04]  /*10dd0*/  IMAD.HI.U32 R16, R0, R13, RZ ;  /* 0x0000000d00107227 */ /* 0x000fc800078e00ff */
[----:B------:R-:W-:Y:S02]  /*10de0*/  IMAD R24, R2, R10, R24 ;  /* 0x0000000a02187224 */ /* 0x000fe400078e0218 */
[----:B------:R-:W-:-:S04]  /*10df0*/  IMAD.HI.U32 R12, R0, R11, RZ ;  /* 0x0000000b000c7227 */ /* 0x000fc800078e00ff */
[----:B------:R-:W-:Y:S02]  /*10e00*/  IMAD R21, R2, R8, R21 ;  /* 0x0000000802157224 */ /* 0x000fe400078e0215 */
[----:B------:R-:W-:-:S04]  /*10e10*/  IMAD.HI.U32 R10, R0, R9, RZ ;  /* 0x00000009000a7227 */ /* 0x000fc800078e00ff */
[----:B------:R-:W-:-:S04]  /*10e20*/  IMAD.HI.U32 R8, R0, R7, RZ ;  /* 0x0000000700087227 */ /* 0x000fc800078e00ff */
[----:B------:R-:W-:-:S04]  /*10e30*/  IMAD.HI.U32 R6, R0, R3, RZ ;  /* 0x0000000300067227 */ /* 0x000fc800078e00ff */
[----:B------:R-:W-:Y:S02]  /*10e40*/  IMAD.MOV R16, RZ, RZ, -R16 ;  /* 0x000000ffff107224 */ /* 0x000fe400078e0a10 */
[----:B------:R-:W-:Y:S02]  /*10e50*/  IMAD.MOV R12, RZ, RZ, -R12 ;  /* 0x000000ffff0c7224 */ /* 0x000fe400078e0a0c */
[----:B------:R-:W-:Y:S02]  /*10e60*/  IMAD.MOV R10, RZ, RZ, -R10 ;  /* 0x000000ffff0a7224 */ /* 0x000fe400078e0a0a */
[----:B------:R-:W-:Y:S02]  /*10e70*/  IMAD.MOV R8, RZ, RZ, -R8 ;  /* 0x000000ffff087224 */ /* 0x000fe400078e0a08 */
[----:B------:R-:W-:Y:S02]  /*10e80*/  IMAD.MOV R6, RZ, RZ, -R6 ;  /* 0x000000ffff067224 */ /* 0x000fe400078e0a06 */
[----:B------:R-:W-:-:S02]  /*10e90*/  IMAD R13, R2, R16, R13 ;  /* 0x00000010020d7224 */ /* 0x000fc400078e020d */
[C---:B------:R-:W-:Y:S02]  /*10ea0*/  IMAD R11, R2.reuse, R12, R11 ;  /* 0x0000000c020b7224 */ /* 0x040fe400078e020b */
[C---:B------:R-:W-:Y:S02]  /*10eb0*/  IMAD R9, R2.reuse, R10, R9 ;  /* 0x0000000a02097224 */ /* 0x040fe400078e0209 */
[C---:B------:R-:W-:Y:S01]  /*10ec0*/  IMAD R7, R2.reuse, R8, R7 ;  /* 0x0000000802077224 */ /* 0x040fe200078e0207 */
[----:B------:R-:W-:Y:S01]  /*10ed0*/  STL [R1+0x21c], R13 ;  /* 0x00021c0d01007387 */ /* 0x000fe20000100800 */
[----:B------:R-:W-:-:S03]  /*10ee0*/  IMAD R3, R2, R6, R3 ;  /* 0x0000000602037224 */ /* 0x000fc600078e0203 */
[----:B------:R2:W-:Y:S04]  /*10ef0*/  STL [R1+0x218], R11 ;  /* 0x0002180b01007387 */ /* 0x0005e80000100800 */
[----:B------:R0:W-:Y:S04]  /*10f00*/  STL [R1+0x214], R9 ;  /* 0x0002140901007387 */ /* 0x0001e80000100800 */
[----:B------:R1:W-:Y:S04]  /*10f10*/  STL [R1+0x210], R7 ;  /* 0x0002100701007387 */ /* 0x0003e80000100800 */
[----:B------:R-:W-:Y:S01]  /*10f20*/  STL [R1+0x220], R3 ;  /* 0x0002200301007387 */ /* 0x000fe20000100800 */
[----:B--2---:R-:W-:-:S03]  /*10f30*/  IABS R11, R28 ;  /* 0x0000001c000b7213 */ /* 0x004fc60000000000 */
[----:B------:R-:W2:Y:S01]  /*10f40*/  LDL R28, [R1+0x4e58] ;  /* 0x004e5800011c7983 */ /* 0x000ea20000100800 */
[----:B---3--:R-:W-:-:S03]  /*10f50*/  IABS R13, R29 ;  /* 0x0000001d000d7213 */ /* 0x008fc60000000000 */
[----:B------:R-:W3:Y:S02]  /*10f60*/  LDL R29, [R1+0x4e5c] ;  /* 0x004e5c00011d7983 */ /* 0x000ee40000100800 */
[----:B------:R-:W-:-:S04]  /*10f70*/  IMAD.HI.U32 R16, R0, R13, RZ ;  /* 0x0000000d00107227 */ /* 0x000fc800078e00ff */
[----:B------:R-:W-:Y:S01]  /*10f80*/  IMAD.MOV R16, RZ, RZ, -R16 ;  /* 0x000000ffff107224 */ /* 0x000fe200078e0a10 */
[----:B-----5:R4:W-:Y:S03]  /*10f90*/  STL [R1+0x5cb0], R5 ;  /* 0x005cb00501007387 */ /* 0x0209e60000100800 */
[----:B------:R-:W-:Y:S01]  /*10fa0*/  IMAD R13, R2, R16, R13 ;  /* 0x00000010020d7224 */ /* 0x000fe200078e020d */
[----:B0-----:R-:W-:Y:S01]  /*10fb0*/  IABS R9, R5 ;  /* 0x0000000500097213 */ /* 0x001fe20000000000 */
[----:B------:R-:W5:Y:S01]  /*10fc0*/  LDL R16, [R1+0x4e64] ;  /* 0x004e640001107983 */ /* 0x000f620000100800 */
[----:B-1----:R-:W-:-:S03]  /*10fd0*/  IABS R7, R18 ;  /* 0x0000001200077213 */ /* 0x002fc60000000000 */
[----:B------:R-:W5:Y:S01]  /*10fe0*/  LDL R18, [R1+0x4e60] ;  /* 0x004e600001127983 */ /* 0x000f620000100800 */
[----:B------:R-:W-:-:S03]  /*10ff0*/  IMAD.HI.U32 R12, R0, R11, RZ ;  /* 0x0000000b000c7227 */ /* 0x000fc600078e00ff */
[----:B----4-:R-:W4:Y:S01]  /*11000*/  LDL R5, [R1+0x4e68] ;  /* 0x004e680001057983 */ /* 0x010f220000100800 */
[----:B------:R-:W-:-:S04]  /*11010*/  IMAD.HI.U32 R10, R0, R9, RZ ;  /* 0x00000009000a7227 */ /* 0x000fc800078e00ff */
[----:B------:R-:W-:Y:S02]  /*11020*/  IMAD.MOV R12, RZ, RZ, -R12 ;  /* 0x000000ffff0c7224 */ /* 0x000fe400078e0a0c */
[----:B------:R-:W-:Y:S02]  /*11030*/  IMAD.MOV R10, RZ, RZ, -R10 ;  /* 0x000000ffff0a7224 */ /* 0x000fe400078e0a0a */
[C---:B------:R-:W-:Y:S02]  /*11040*/  IMAD R11, R2.reuse, R12, R11 ;  /* 0x0000000c020b7224 */ /* 0x040fe400078e020b */
[----:B------:R-:W-:Y:S01]  /*11050*/  IMAD R9, R2, R10, R9 ;  /* 0x0000000a02097224 */ /* 0x000fe200078e0209 */
[----:B------:R2:W-:Y:S01]  /*11060*/  STL [R1+0x20c], R13 ;  /* 0x00020c0d01007387 */ /* 0x0005e20000100800 */
[----:B------:R-:W-:-:S03]  /*11070*/  IABS R3, R19 ;  /* 0x0000001300037213 */ /* 0x000fc60000000000 */
[----:B------:R3:W-:Y:S04]  /*11080*/  STL [R1+0x208], R11 ;  /* 0x0002080b01007387 */ /* 0x0007e80000100800 */
[----:B------:R-:W-:Y:S04]  /*11090*/  STL [R1+0x204], R9 ;  /* 0x0002040901007387 */ /* 0x000fe80000100800 */
[----:B------:R-:W4:Y:S01]  /*110a0*/  LDL R19, [R1+0x4e6c] ;  /* 0x004e6c0001137983 */ /* 0x000f220000100800 */
[----:B------:R-:W-:-:S04]  /*110b0*/  IMAD.HI.U32 R8, R0, R7, RZ ;  /* 0x0000000700087227 */ /* 0x000fc800078e00ff */
[----:B------:R-:W-:-:S04]  /*110c0*/  IMAD.HI.U32 R6, R0, R3, RZ ;  /* 0x0000000300067227 */ /* 0x000fc800078e00ff */
[----:B------:R-:W-:Y:S02]  /*110d0*/  IMAD.MOV R8, RZ, RZ, -R8 ;  /* 0x000000ffff087224 */ /* 0x000fe400078e0a08 */
[----:B------:R-:W-:Y:S02]  /*110e0*/  IMAD.MOV R6, RZ, RZ, -R6 ;  /* 0x000000ffff067224 */ /* 0x000fe400078e0a06 */
[C---:B------:R-:W-:Y:S02]  /*110f0*/  IMAD R7, R2.reuse, R8, R7 ;  /* 0x0000000802077224 */ /* 0x040fe400078e0207 */
[----:B------:R-:W-:-:S03]  /*11100*/  IMAD R3, R2, R6, R3 ;  /* 0x0000000602037224 */ /* 0x000fc600078e0203 */
[----:B------:R5:W-:Y:S04]  /*11110*/  STL [R1+0x200], R7 ;  /* 0x0002000701007387 */ /* 0x000be80000100800 */
[----:B------:R4:W-:Y:S04]  /*11120*/  STL [R1+0x1fc], R3 ;  /* 0x0001fc0301007387 */ /* 0x0009e80000100800 */
[----:B------:R-:W4:Y:S01]  /*11130*/  LDL R17, [R1+0x4e74] ;  /* 0x004e740001117983 */ /* 0x000f220000100800 */
[----:B--2---:R-:W-:-:S03]  /*11140*/  IABS R13, R28 ;  /* 0x0000001c000d7213 */ /* 0x004fc60000000000 */
[----:B------:R-:W2:Y:S01]  /*11150*/  LDL R28, [R1+0x4e70] ;  /* 0x004e7000011c7983 */ /* 0x000ea20000100800 */
[----:B---3--:R-:W-:-:S03]  /*11160*/  IABS R11, R29 ;  /* 0x0000001d000b7213 */ /* 0x008fc60000000000 */
[----:B------:R-:W3:Y:S02]  /*11170*/  LDL R29, [R1+0x4e78] ;  /* 0x004e7800011d7983 */ /* 0x000ee40000100800 */
[C---:B------:R-:W-:Y:S01]  /*11180*/  IMAD.HI.U32 R12, R0.reuse, R11, RZ ;  /* 0x0000000b000c7227 */ /* 0x040fe200078e00ff */
[----:B-----5:R-:W-:Y:S02]  /*11190*/  IABS R7, R16 ;  /* 0x0000001000077213 */ /* 0x020fe40000000000 */
[----:B------:R-:W-:Y:S02]  /*111a0*/  IABS R9, R18 ;  /* 0x0000001200097213 */ /* 0x000fe40000000000 */
[----:B------:R-:W5:Y:S01]  /*111b0*/  LDL R18, [R1+0x4e7c] ;  /* 0x004e7c0001127983 */ /* 0x000f620000100800 */
[----:B------:R-:W-:Y:S01]  /*111c0*/  IMAD.HI.U32 R16, R0, R13, RZ ;  /* 0x0000000d00107227 */ /* 0x000fe200078e00ff */
[----:B----4-:R-:W-:-:S03]  /*111d0*/  IABS R3, R5 ;  /* 0x0000000500037213 */ /* 0x010fc60000000000 */
[----:B------:R-:W-:Y:S02]  /*111e0*/  IMAD.MOV R16, RZ, RZ, -R16 ;  /* 0x000000ffff107224 */ /* 0x000fe400078e0a10 */
[----:B------:R-:W-:-:S04]  /*111f0*/  IMAD.HI.U32 R10, R0, R9, RZ ;  /* 0x00000009000a7227 */ /* 0x000fc800078e00ff */
[----:B------:R-:W-:-:S04]  /*11200*/  IMAD.HI.U32 R8, R0, R7, RZ ;  /* 0x0000000700087227 */ /* 0x000fc800078e00ff */
[----:B------:R-:W-:Y:S02]  /*11210*/  IMAD.MOV R12, RZ, RZ, -R12 ;  /* 0x000000ffff0c7224 */ /* 0x000fe400078e0a0c */
[C---:B------:R-:W-:Y:S02]  /*11220*/  IMAD R5, R2.reuse, R16, R13 ;  /* 0x0000001002057224 */ /* 0x040fe400078e020d */
[----:B------:R-:W-:Y:S02]  /*11230*/  IMAD.MOV R10, RZ, RZ, -R10 ;  /* 0x000000ffff0a7224 */ /* 0x000fe400078e0a0a */
[----:B------:R-:W-:Y:S01]  /*11240*/  IMAD.MOV R8, RZ, RZ, -R8 ;  /* 0x000000ffff087224 */ /* 0x000fe200078e0a08 */
[----:B------:R0:W-:Y:S01]  /*11250*/  STL [R1+0x1e8], R5 ;  /* 0x0001e80501007387 */ /* 0x0001e20000100800 */
[C---:B------:R-:W-:Y:S02]  /*11260*/  IMAD R11, R2.reuse, R12, R11 ;  /* 0x0000000c020b7224 */ /* 0x040fe400078e020b */
[----:B------:R-:W-:Y:S01]  /*11270*/  IMAD R9, R2, R10, R9 ;  /* 0x0000000a02097224 */ /* 0x000fe200078e0209 */
[----:B------:R-:W-:-:S02]  /*11280*/  IABS R13, R19 ;  /* 0x00000013000d7213 */ /* 0x000fc40000000000 */
[----:B------:R-:W-:Y:S01]  /*11290*/  STL [R1+0x1f8], R11 ;  /* 0x0001f80b01007387 */ /* 0x000fe20000100800 */
[----:B0-----:R-:W-:-:S03]  /*112a0*/  IMAD R5, R2, R8, R7 ;  /* 0x0000000802057224 */ /* 0x001fc600078e0207 */
[----:B------:R0:W-:Y:S04]  /*112b0*/  STL [R1+0x1f4], R9 ;  /* 0x0001f40901007387 */ /* 0x0001e80000100800 */
[----:B------:R1:W-:Y:S04]  /*112c0*/  STL [R1+0x1f0], R5 ;  /* 0x0001f00501007387 */ /* 0x0003e80000100800 */
[----:B------:R-:W4:Y:S01]  /*112d0*/  LDL R19, [R1+0x4e80] ;  /* 0x004e800001137983 */ /* 0x000f220000100800 */
[----:B------:R-:W-:-:S04]  /*112e0*/  IMAD.HI.U32 R6, R0, R3, RZ ;  /* 0x0000000300067227 */ /* 0x000fc800078e00ff */
[----:B------:R-:W-:-:S04]  /*112f0*/  IMAD.MOV R6, RZ, RZ, -R6 ;  /* 0x000000ffff067224 */ /* 0x000fc800078e0a06 */
[----:B------:R-:W-:-:S05]  /*11300*/  IMAD R3, R2, R6, R3 ;  /* 0x0000000602037224 */ /* 0x000fca00078e0203 */
[----:B------:R5:W-:Y:S01]  /*11310*/  STL [R1+0x1ec], R3 ;  /* 0x0001ec0301007387 */ /* 0x000be20000100800 */
[----:B------:R-:W-:Y:S01]  /*11320*/  IMAD.HI.U32 R16, R0, R13, RZ ;  /* 0x0000000d00107227 */ /* 0x000fe200078e00ff */
[----:B0-----:R-:W-:Y:S02]  /*11330*/  IABS R9, R17 ;  /* 0x0000001100097213 */ /* 0x001fe40000000000 */
[----:B-1----:R-:W4:Y:S01]  /*11340*/  LDL R5, [R1+0x4e90] ;  /* 0x004e900001057983 */ /* 0x002f220000100800 */
[----:B------:R-:W-:-:S04]  /*11350*/  IMAD.MOV R16, RZ, RZ, -R16 ;  /* 0x000000ffff107224 */ /* 0x000fc800078e0a10 */
[----:B------:R-:W-:Y:S02]  /*11360*/  IMAD R13, R2, R16, R13 ;  /* 0x00000010020d7224 */ /* 0x000fe400078e020d */
[----:B------:R-:W4:Y:S01]  /*11370*/  LDL R16, [R1+0x4e8c] ;  /* 0x004e8c0001107983 */ /* 0x000f220000100800 */
[----:B------:R-:W-:-:S04]  /*11380*/  IMAD.HI.U32 R10, R0, R9, RZ ;  /* 0x00000009000a7227 */ /* 0x000fc800078e00ff */
[----:B------:R-:W-:-:S04]  /*11390*/  IMAD.MOV R10, RZ, RZ, -R10 ;  /* 0x000000ffff0a7224 */ /* 0x000fc800078e0a0a */
[----:B------:R-:W-:Y:S01]  /*113a0*/  IMAD R9, R2, R10, R9 ;  /* 0x0000000a02097224 */ /* 0x000fe200078e0209 */
[----:B--2---:R-:W-:Y:S02]  /*113b0*/  IABS R11, R28 ;  /* 0x0000001c000b7213 */ /* 0x004fe40000000000 */
[----:B------:R-:W2:Y:S01]  /*113c0*/  LDL R28, [R1+0x4e84] ;  /* 0x004e8400011c7983 */ /* 0x000ea20000100800 */
[----:B---3--:R-:W-:-:S03]  /*113d0*/  IABS R7, R29 ;  /* 0x0000001d00077213 */ /* 0x008fc60000000000 */
[----:B------:R-:W3:Y:S01]  /*113e0*/  LDL R29, [R1+0x4e88] ;  /* 0x004e8800011d7983 */ /* 0x000ee20000100800 */
[----:B------:R-:W-:-:S04]  /*113f0*/  IMAD.HI.U32 R12, R0, R11, RZ ;  /* 0x0000000b000c7227 */ /* 0x000fc800078e00ff */
[----:B------:R-:W-:-:S04]  /*11400*/  IMAD.MOV R12, RZ, RZ, -R12 ;  /* 0x000000ffff0c7224 */ /* 0x000fc800078e0a0c */
[----:B------:R-:W-:Y:S01]  /*11410*/  IMAD R11, R2, R12, R11 ;  /* 0x0000000c020b7224 */ /* 0x000fe200078e020b */
[----:B------:R4:W-:Y:S04]  /*11420*/  STL [R1+0x1d4], R13 ;  /* 0x0001d40d01007387 */ /* 0x0009e80000100800 */
[----:B------:R-:W-:Y:S01]  /*11430*/  STL [R1+0x1e4], R11 ;  /* 0x0001e40b01007387 */ /* 0x000fe20000100800 */
[----:B-----5:R-:W-:-:S03]  /*11440*/  IABS R3, R18 ;  /* 0x0000001200037213 */ /* 0x020fc60000000000 */
[----:B------:R-:W-:Y:S04]  /*11450*/  STL [R1+0x1e0], R9 ;  /* 0x0001e00901007387 */ /* 0x000fe80000100800 */
[----:B------:R-:W5:Y:S01]  /*11460*/  LDL R18, [R1+0x4e94] ;  /* 0x004e940001127983 */ /* 0x000f620000100800 */
        /* <DEDUP_REMOVED lines=8> */
[----:B------:R-:W5:Y:S01]  /*114f0*/  LDL R17, [R1+0x4e9c] ;  /* 0x004e9c0001117983 */ /* 0x000f620000100800 */
[----:B----4-:R-:W-:-:S03]  /*11500*/  IABS R13, R19 ;  /* 0x00000013000d7213 */ /* 0x010fc60000000000 */
[----:B------:R-:W4:Y:S01]  /*11510*/  LDL R19, [R1+0x4e98] ;  /* 0x004e980001137983 */ /* 0x000f220000100800 */
[----:B0-----:R-:W-:Y:S01]  /*11520*/  IABS R7, R16 ;  /* 0x0000001000077213 */ /* 0x001fe20000000000 */
[----:B------:R-:W-:Y:S01]  /*11530*/  IMAD.HI.U32 R16, R0, R13, RZ ;  /* 0x0000000d00107227 */ /* 0x000fe200078e00ff */
[----:B-1----:R-:W-:-:S03]  /*11540*/  IABS R3, R5 ;  /* 0x0000000500037213 */ /* 0x002fc60000000000 */
[----:B------:R-:W-:Y:S02]  /*11550*/  IMAD.MOV R16, RZ, RZ, -R16 ;  /* 0x000000ffff107224 */ /* 0x000fe400078e0a10 */
[----:B------:R-:W-:-:S04]  /*11560*/  IMAD.HI.U32 R8, R0, R7, RZ ;  /* 0x0000000700087227 */ /* 0x000fc800078e00ff */
[----:B------:R-:W-:Y:S02]  /*11570*/  IMAD R5, R2, R16, R13 ;  /* 0x0000001002057224 */ /* 0x000fe400078e020d */
[----:B------:R-:W-:Y:S02]  /*11580*/  IMAD.MOV R8, RZ, RZ, -R8 ;  /* 0x000000ffff087224 */ /* 0x000fe400078e0a08 */
        /* <DEDUP_REMOVED lines=8> */
[----:B------:R-:W-:-:S04]  /*11610*/  IMAD.HI.U32 R10, R0, R9, RZ ;  /* 0x00000009000a7227 */ /* 0x000fc800078e00ff */
[----:B------:R-:W-:Y:S02]  /*11620*/  IMAD.MOV R12, RZ, RZ, -R12 ;  /* 0x000000ffff0c7224 */ /* 0x000fe400078e0a0c */
[----:B------:R-:W-:Y:S01]  /*11630*/  IMAD.MOV R10, RZ, RZ, -R10 ;  /* 0x000000ffff0a7224 */ /* 0x000fe200078e0a0a */
[----:B------:R0:W-:Y:S01]  /*11640*/  STL [R1+0x1c4], R5 ;  /* 0x0001c40501007387 */ /* 0x0001e20000100800 */
[C---:B------:R-:W-:Y:S02]  /*11650*/  IMAD R11, R2.reuse, R12, R11 ;  /* 0x0000000c020b7224 */ /* 0x040fe400078e020b */
[----:B------:R-:W-:-:S03]  /*11660*/  IMAD R9, R2, R10, R9 ;  /* 0x0000000a02097224 */ /* 0x000fc600078e0209 */
[----:B------:R4:W-:Y:S01]  /*11670*/  STL [R1+0x1c0], R11 ;  /* 0x0001c00b01007387 */ /* 0x0009e20000100800 */
[----:B0-----:R-:W-:-:S03]  /*11680*/  IMAD R5, R2, R8, R7 ;  /* 0x0000000802057224 */ /* 0x001fc600078e0207 */
[----:B------:R0:W-:Y:S01]  /*11690*/  STL [R1+0x1c8], R9 ;  /* 0x0001c80901007387 */ /* 0x0001e20000100800 */
[----:B-----5:R-:W-:-:S03]  /*116a0*/  IABS R13, R18 ;  /* 0x00000012000d7213 */ /* 0x020fc60000000000 */
[----:B------:R1:W-:Y:S04]  /*116b0*/  STL [R1+0x1d0], R5 ;  /* 0x0001d00501007387 */ /* 0x0003e80000100800 */
[----:B------:R-:W5:Y:S04]  /*116c0*/  LDL R18, [R1+0x4ea8] ;  /* 0x004ea80001127983 */ /* 0x000f680000100800 */
[----:B------:R3:W-:Y:S01]  /*116d0*/  STL [R1+0x1cc], R3 ;  /* 0x0001cc0301007387 */ /* 0x0007e20000100800 */
[----:B----4-:R-:W-:Y:S01]  /*116e0*/  IABS R11, R19 ;  /* 0x00000013000b7213 */ /* 0x010fe20000000000 */
[----:B------:R-:W-:-:S02]  /*116f0*/  IMAD.HI.U32 R16, R0, R13, RZ ;  /* 0x0000000d00107227 */ /* 0x000fc400078e00ff */
[----:B------:R-:W4:Y:S02]  /*11700*/  LDL R19, [R1+0x4eac] ;  /* 0x004eac0001137983 */ /* 0x000f240000100800 */
[----:B------:R-:W-:Y:S01]  /*11710*/  IMAD.MOV R16, RZ, RZ, -R16 ;  /* 0x000000ffff107224 */ /* 0x000fe200078e0a10 */
[----:B0-----:R-:W-:Y:S01]  /*11720*/  IABS R9, R17 ;  /* 0x0000001100097213 */ /* 0x001fe20000000000 */
[----:B-1----:R-:W4:Y:S02]  /*11730*/  LDL R5, [R1+0x4eb8] ;  /* 0x004eb80001057983 */ /* 0x002f240000100800 */
[----:B------:R-:W-:Y:S02]  /*11740*/  IMAD R13, R2, R16, R13 ;  /* 0x00000010020d7224 */ /* 0x000fe400078e020d */
[----:B------:R-:W4:Y:S01]  /*11750*/  LDL R16, [R1+0x4eb4] ;  /* 0x004eb40001107983 */ /* 0x000f220000100800 */
[----:B------:R-:W-:-:S04]  /*11760*/  IMAD.HI.U32 R12, R0, R11, RZ ;  /* 0x0000000b000c7227 */ /* 0x000fc800078e00ff */
[----:B------:R-:W-:-:S04]  /*11770*/  IMAD.HI.U32 R10, R0, R9, RZ ;  /* 0x00000009000a7227 */ /* 0x000fc800078e00ff */
[----:B------:R-:W-:Y:S02]  /*11780*/  IMAD.MOV R12, RZ, RZ, -R12 ;  /* 0x000000ffff0c7224 */ /* 0x000fe400078e0a0c */
[----:B------:R-:W-:Y:S02]  /*11790*/  IMAD.MOV R10, RZ, RZ, -R10 ;  /* 0x000000ffff0a7224 */ /* 0x000fe400078e0a0a */
[C---:B------:R-:W-:Y:S02]  /*117a0*/  IMAD R11, R2.reuse, R12, R11 ;  /* 0x0000000c020b7224 */ /* 0x040fe400078e020b */
[----:B------:R-:W-:Y:S01]  /*117b0*/  IMAD R9, R2, R10, R9 ;  /* 0x0000000a02097224 */ /* 0x000fe200078e0209 */
[----:B--2---:R-:W-:Y:S01]  /*117c0*/  IABS R7, R28 ;  /* 0x0000001c00077213 */ /* 0x004fe20000000000 */
[----:B------:R-:W-:Y:S02]  /*117d0*/  IMAD.MOV.U32 R28, RZ, RZ, R23 ;  /* 0x000000ffff1c7224 */ /* 0x000fe400078e0017 */
[----:B------:R-:W2:Y:S01]  /*117e0*/  LDL R23, [R1+0x4eb0] ;  /* 0x004eb00001177983 */ /* 0x000ea20000100800 */
[----:B---3--:R-:W-:Y:S01]  /*117f0*/  IABS R3, R29 ;  /* 0x0000001d00037213 */ /* 0x008fe20000000000 */
[----:B------:R-:W-:-:S02]  /*11800*/  IMAD.HI.U32 R8, R0, R7, RZ ;  /* 0x0000000700087227 */ /* 0x000fc400078e00ff */
[----:B------:R5:W-:Y:S02]  /*11810*/  STL [R1+0x1b4], R13 ;  /* 0x0001b40d01007387 */ /* 0x000be40000100800 */
[----:B------:R-:W-:Y:S02]  /*11820*/  IMAD.HI.U32 R6, R0, R3, RZ ;  /* 0x0000000300067227 */ /* 0x000fe400078e00ff */
[----:B------:R4:W-:Y:S02]  /*11830*/  STL [R1+0x1b0], R11 ;  /* 0x0001b00b01007387 */ /* 0x0009e40000100800 */
[----:B------:R-:W-:Y:S02]  /*11840*/  IMAD.MOV R8, RZ, RZ, -R8 ;  /* 0x000000ffff087224 */ /* 0x000fe400078e0a08 */
[----:B------:R-:W-:Y:S01]  /*11850*/  STL [R1+0x1ac], R9 ;  /* 0x0001ac0901007387 */ /* 0x000fe20000100800 */
[----:B------:R-:W-:-:S03]  /*11860*/  IMAD.MOV R6, RZ, RZ, -R6 ;  /* 0x000000ffff067224 */ /* 0x000fc600078e0a06 */
[----:B------:R-:W3:Y:S01]  /*11870*/  LDL R29, [R1+0x4ebc] ;  /* 0x004ebc00011d7983 */ /* 0x000ee20000100800 */
[C---:B------:R-:W-:Y:S02]  /*11880*/  IMAD R7, R2.reuse, R8, R7 ;  /* 0x0000000802077224 */ /* 0x040fe400078e0207 */
[----:B------:R-:W-:-:S03]  /*11890*/  IMAD R3, R2, R6, R3 ;  /* 0x0000000602037224 */ /* 0x000fc600078e0203 */
[----:B------:R0:W-:Y:S04]  /*118a0*/  STL [R1+0x1bc], R7 ;  /* 0x0001bc0701007387 */ /* 0x0001e80000100800 */
[----:B------:R1:W-:Y:S04]  /*118b0*/  STL [R1+0x1b8], R3 ;  /* 0x0001b80301007387 */ /* 0x0003e80000100800 */
[----:B------:R-:W3:Y:S01]  /*118c0*/  LDL R17, [R1+0x4ec0] ;  /* 0x004ec00001117983 */ /* 0x000ee20000100800 */
[----:B-----5:R-:W-:-:S03]  /*118d0*/  IABS R13, R18 ;  /* 0x00000012000d7213 */ /* 0x020fc60000000000 */
[----:B------:R-:W5:Y:S01]  /*118e0*/  LDL R18, [R1+0x4ec4] ;  /* 0x004ec40001127983 */ /* 0x000f620000100800 */
[----:B----4-:R-:W-:-:S03]  /*118f0*/  IABS R11, R19 ;  /* 0x00000013000b7213 */ /* 0x010fc60000000000 */
[----:B------:R-:W4:Y:S01]  /*11900*/  LDL R19, [R1+0x4ec8] ;  /* 0x004ec80001137983 */ /* 0x000f220000100800 */
[----:B0-----:R-:W-:Y:S01]  /*11910*/  IABS R7, R16 ;  /* 0x0000001000077213 */ /* 0x001fe20000000000 */
[----:B------:R-:W-:Y:S01]  /*11920*/  IMAD.HI.U32 R16, R0, R13, RZ ;  /* 0x0000000d00107227 */ /* 0x000fe200078e00ff */
[----:B-1----:R-:W-:-:S03]  /*11930*/  IABS R3, R5 ;  /* 0x0000000500037213 */ /* 0x002fc60000000000 */
[----:B------:R-:W-:-:S04]  /*11940*/  IMAD.HI.U32 R12, R0, R11, RZ ;  /* 0x0000000b000c7227 */ /* 0x000fc800078e00ff */
[----:B------:R-:W-:Y:S02]  /*11950*/  IMAD.MOV R16, RZ, RZ, -R16 ;  /* 0x000000ffff107224 */ /* 0x000fe400078e0a10 */
[----:B------:R-:W-:-:S04]  /*11960*/  IMAD.HI.U32 R8, R0, R7, RZ ;  /* 0x0000000700087227 */ /* 0x000fc800078e00ff */
[----:B------:R-:W-:Y:S02]  /*11970*/  IMAD.MOV R12, RZ, RZ, -R12 ;  /* 0x000000ffff0c7224 */ /* 0x000fe400078e0a0c */
[C---:B------:R-:W-:Y:S02]  /*11980*/  IMAD R5, R2.reuse, R16, R13 ;  /* 0x0000001002057224 */ /* 0x040fe400078e020d */
[----:B------:R-:W-:Y:S02]  /*11990*/  IMAD.MOV R8, RZ, RZ, -R8 ;  /* 0x000000ffff087224 */ /* 0x000fe400078e0a08 */
[----:B------:R-:W-:Y:S02]  /*119a0*/  IMAD R11, R2, R12, R11 ;  /* 0x0000000c020b7224 */ /* 0x000fe400078e020b */
[----:B------:R-:W-:-:S04]  /*119b0*/  IMAD.HI.U32 R6, R0, R3, RZ ;  /* 0x0000000300067227 */ /* 0x000fc800078e00ff */
[----:B------:R-:W-:-:S04]  /*119c0*/  IMAD.MOV R6, RZ, RZ, -R6 ;  /* 0x000000ffff067224 */ /* 0x000fc800078e0a06 */
[----:B------:R-:W-:Y:S01]  /*119d0*/  IMAD R3, R2, R6, R3 ;  /* 0x0000000602037224 */ /* 0x000fe200078e0203 */
[----:B--2---:R-:W-:Y:S02]  /*119e0*/  IABS R9, R23 ;  /* 0x0000001700097213 */ /* 0x004fe40000000000 */
[----:B------:R-:W2:Y:S03]  /*119f0*/  LDL R23, [R1+0x4ecc] ;  /* 0x004ecc0001177983 */ /* 0x000ea60000100800 */
[----:B------:R-:W-:-:S04]  /*11a00*/  IMAD.HI.U32 R10, R0, R9, RZ ;  /* 0x00000009000a7227 */ /* 0x000fc800078e00ff */
[----:B------:R-:W-:Y:S01]  /*11a10*/  IMAD.MOV R10, RZ, RZ, -R10 ;  /* 0x000000ffff0a7224 */ /* 0x000fe200078e0a0a */
[----:B------:R0:W-:Y:S03]  /*11a20*/  STL [R1+0x1a4], R5 ;  /* 0x0001a40501007387 */ /* 0x0001e60000100800 */
[C---:B------:R-:W-:Y:S01]  /*11a30*/  IMAD R9, R2.reuse, R10, R9 ;  /* 0x0000000a02097224 */ /* 0x040fe200078e0209 */
[----:B------:R-:W-:Y:S01]  /*11a40*/  STL [R1+0x1a0], R11 ;  /* 0x0001a00b01007387 */ /* 0x000fe20000100800 */
[----:B0-----:R-:W-:-:S03]  /*11a50*/  IMAD R5, R2, R8, R7 ;  /* 0x0000000802057224 */ /* 0x001fc600078e0207 */
[----:B------:R-:W-:Y:S01]  /*11a60*/  STL [R1+0x19c], R9 ;  /* 0x00019c0901007387 */ /* 0x000fe20000100800 */
[----:B---3--:R-:W-:-:S03]  /*11a70*/  IABS R12, R29 ;  /* 0x0000001d000c7213 */ /* 0x008fc60000000000 */
[----:B------:R0:W-:Y:S04]  /*11a80*/  STL [R1+0x198], R5 ;  /* 0x0001980501007387 */ /* 0x0001e80000100800 */
[----:B------:R-:W3:Y:S01]  /*11a90*/  LDL R29, [R1+0x4ed0] ;  /* 0x004ed000011d7983 */ /* 0x000ee20000100800 */
[----:B------:R-:W-:-:S03]  /*11aa0*/  IABS R10, R17 ;  /* 0x00000011000a7213 */ /* 0x000fc60000000000 */
[----:B------:R-:W-:Y:S04]  /*11ab0*/  STL [R1+0x1a8], R3 ;  /* 0x0001a80301007387 */ /* 0x000fe80000100800 */
[----:B------:R-:W3:Y:S01]  /*11ac0*/  LDL R17, [R1+0x4ed4] ;  /* 0x004ed40001117983 */ /* 0x000ee20000100800 */
[----:B------:R-:W-:Y:S01]  /*11ad0*/  IMAD.HI.U32 R13, R0, R12, RZ ;  /* 0x0000000c000d7227 */ /* 0x000fe200078e00ff */
[----:B-----5:R-:W-:Y:S02]  /*11ae0*/  IABS R8, R18 ;  /* 0x0000001200087213 */ /* 0x020fe40000000000 */
[----:B------:R-:W5:Y:S01]  /*11af0*/  LDL R18, [R1+0x4ed8] ;  /* 0x004ed80001127983 */ /* 0x000f620000100800 */
[----:B------:R-:W-:-:S03]  /*11b00*/  IMAD.MOV R13, RZ, RZ, -R13 ;  /* 0x000000ffff0d7224 */ /* 0x000fc600078e0a0d */
[----:B------:R-:W5:Y:S01]  /*11b10*/  LDL R16, [R1+0x4ee0] ;  /* 0x004ee00001107983 */ /* 0x000f620000100800 */
[----:B0-----:R-:W-:-:S03]  /*11b20*/  IMAD R5, R2, R13, R12 ;  /* 0x0000000d02057224 */ /* 0x001fc600078e020c */
[----:B------:R-:W5:Y:S01]  /*11b30*/  LDL R12, [R1+0x4edc] ;  /* 0x004edc00010c7983 */ /* 0x000f620000100800 */
[----:B------:R-:W-:-:S04]  /*11b40*/  IMAD.HI.U32 R11, R0, R10, RZ ;  /* 0x0000000a000b7227 */ /* 0x000fc800078e00ff */
[----:B------:R-:W-:-:S04]  /*11b50*/  IMAD.MOV R11, RZ, RZ, -R11 ;  /* 0x000000ffff0b7224 */ /* 0x000fc800078e0a0b */
[----:B------:R-:W-:Y:S01]  /*11b60*/  IMAD R10, R2, R11, R10 ;  /* 0x0000000b020a7224 */ /* 0x000fe200078e020a */
[----:B------:R0:W-:Y:S04]  /*11b70*/  STL [R1+0x194], R5 ;  /* 0x0001940501007387 */ /* 0x0001e80000100800 */
[----:B------:R-:W-:Y:S01]  /*11b80*/  STL [R1+0x190], R10 ;  /* 0x0001900a01007387 */ /* 0x000fe20000100800 */
[----:B----4-:R-:W-:-:S03]  /*11b90*/  IABS R6, R19 ;  /* 0x0000001300067213 */ /* 0x010fc60000000000 */
[----:B------:R-:W4:Y:S01]  /*11ba0*/  LDL R19, [R1+0x4ee4] ;  /* 0x004ee40001137983 */ /* 0x000f220000100800 */
[----:B------:R-:W-:-:S04]  /*11bb0*/  IMAD.HI.U32 R9, R0, R8, RZ ;  /* 0x0000000800097227 */ /* 0x000fc800078e00ff */
[----:B------:R-:W-:-:S04]  /*11bc0*/  IMAD.HI.U32 R7, R0, R6, RZ ;  /* 0x0000000600077227 */ /* 0x000fc800078e00ff */
[----:B------:R-:W-:Y:S02]  /*11bd0*/  IMAD.MOV R9, RZ, RZ, -R9 ;  /* 0x000000ffff097224 */ /* 0x000fe400078e0a09 */
[----:B------:R-:W-:Y:S02]  /*11be0*/  IMAD.MOV R7, RZ, RZ, -R7 ;  /* 0x000000ffff077224 */ /* 0x000fe400078e0a07 */
[C---:B------:R-:W-:Y:S02]  /*11bf0*/  IMAD R8, R2.reuse, R9, R8 ;  /* 0x0000000902087224 */ /* 0x040fe400078e0208 */
[----:B0-----:R-:W-:-:S03]  /*11c00*/  IMAD R5, R2, R7, R6 ;  /* 0x0000000702057224 */ /* 0x001fc600078e0206 */
[----:B------:R-:W-:Y:S04]  /*11c10*/  STL [R1+0x18c], R8 ;  /* 0x00018c0801007387 */ /* 0x000fe80000100800 */
[----:B------:R0:W-:Y:S04]  /*11c20*/  STL [R1+0x188], R5 ;  /* 0x0001880501007387 */ /* 0x0001e80000100800 */
[----:B0-----:R-:W4:Y:S01]  /*11c30*/  LDL R5, [R1+0x4eec] ;  /* 0x004eec0001057983 */ /* 0x001f220000100800 */
[----:B--2---:R-:W-:Y:S02]  /*11c40*/  IABS R23, R23 ;  /* 0x0000001700177213 */ /* 0x004fe40000000000 */
[----:B---3--:R-:W-:-:S02]  /*11c50*/  IABS R13, R29 ;  /* 0x0000001d000d7213 */ /* 0x008fc40000000000 */
[----:B------:R-:W2:Y:S01]  /*11c60*/  LDL R29, [R1+0x4ee8] ;  /* 0x004ee800011d7983 */ /* 0x000ea20000100800 */
[----:B------:R-:W-:-:S03]  /*11c70*/  IABS R11, R17 ;  /* 0x00000011000b7213 */ /* 0x000fc60000000000 */
[----:B------:R-:W3:Y:S01]  /*11c80*/  LDL R17, [R1+0x4ef0] ;  /* 0x004ef00001117983 */ /* 0x000ee20000100800 */
[----:B------:R-:W-:Y:S01]  /*11c90*/  IMAD.HI.U32 R3, R0, R23, RZ ;  /* 0x0000001700037227 */ /* 0x000fe200078e00ff */
[----:B-----5:R-:W-:Y:S02]  /*11ca0*/  IABS R9, R18 ;  /* 0x0000001200097213 */ /* 0x020fe40000000000 */
[----:B------:R-:W5:Y:S01]  /*11cb0*/  LDL R18, [R1+0x4ef4] ;  /* 0x004ef40001127983 */ /* 0x000f620000100800 */
[----:B------:R-:W-:-:S04]  /*11cc0*/  IMAD.MOV R3, RZ, RZ, -R3 ;  /* 0x000000ffff037224 */ /* 0x000fc800078e0a03 */
[----:B------:R-:W-:Y:S01]  /*11cd0*/  IMAD R23, R2, R3, R23 ;  /* 0x0000000302177224 */ /* 0x000fe200078e0217 */
[----:B------:R-:W-:Y:S02]  /*11ce0*/  IABS R7, R12 ;  /* 0x0000000c00077213 */ /* 0x000fe40000000000 */
[----:B------:R-:W-:Y:S01]  /*11cf0*/  IABS R3, R16 ;  /* 0x0000001000037213 */ /* 0x000fe20000000000 */
[----:B------:R-:W-:-:S04]  /*11d00*/  IMAD.HI.U32 R16, R0, R13, RZ ;  /* 0x0000000d00107227 */ /* 0x000fc800078e00ff */
[----:B------:R-:W-:-:S04]  /*11d10*/  IMAD.HI.U32 R12, R0, R11, RZ ;  /* 0x0000000b000c7227 */ /* 0x000fc800078e00ff */
[----:B------:R-:W-:-:S04]  /*11d20*/  IMAD.HI.U32 R10, R0, R9, RZ ;  /* 0x00000009000a7227 */ /* 0x000fc800078e00ff */
[----:B------:R-:W-:-:S04]  /*11d30*/  IMAD.HI.U32 R8, R0, R7, RZ ;  /* 0x0000000700087227 */ /* 0x000fc800078e00ff */
[----:B------:R-:W-:Y:S02]  /*11d40*/  IMAD.MOV R16, RZ, RZ, -R16 ;  /* 0x000000ffff107224 */ /* 0x000fe400078e0a10 */
[----:B------:R-:W-:Y:S02]  /*11d50*/  IMAD.MOV R12, RZ, RZ, -R12 ;  /* 0x000000ffff0c7224 */ /* 0x000fe400078e0a0c */
[----:B------:R-:W-:Y:S02]  /*11d60*/  IMAD.MOV R10, RZ, RZ, -R10 ;  /* 0x000000ffff0a7224 */ /* 0x000fe400078e0a0a */
[----:B------:R-:W-:Y:S02]  /*11d70*/  IMAD.MOV R8, RZ, RZ, -R8 ;  /* 0x000000ffff087224 */ /* 0x000fe400078e0a08 */
[C---:B------:R-:W-:Y:S02]  /*11d80*/  IMAD R13, R2.reuse, R16, R13 ;  /* 0x00000010020d7224 */ /* 0x040fe400078e020d */
[----:B------:R-:W-:-:S02]  /*11d90*/  IMAD R11, R2, R12, R11 ;  /* 0x0000000c020b7224 */ /* 0x000fc400078e020b */
[C---:B------:R-:W-:Y:S02]  /*11da0*/  IMAD R9, R2.reuse, R10, R9 ;  /* 0x0000000a02097224 */ /* 0x040fe400078e0209 */
[----:B------:R-:W-:Y:S01]  /*11db0*/  IMAD R7, R2, R8, R7 ;  /* 0x0000000802077224 */ /* 0x000fe200078e0207 */
[----:B------:R4:W-:Y:S04]  /*11dc0*/  STL [R1+0x184], R13 ;  /* 0x0001840d01007387 */ /* 0x0009e80000100800 */
[----:B------:R-:W-:Y:S04]  /*11dd0*/  STL [R1+0x180], R11 ;  /* 0x0001800b01007387 */ /* 0x000fe80000100800 */
[----:B------:R0:W-:Y:S01]  /*11de0*/  STL [R1+0x17c], R9 ;  /* 0x00017c0901007387 */ /* 0x0001e20000100800 */
[----:B----4-:R-:W-:-:S03]  /*11df0*/  IABS R13, R19 ;  /* 0x00000013000d7213 */ /* 0x010fc60000000000 */
[----:B------:R3:W-:Y:S04]  /*11e00*/  STL [R1+0x178], R7 ;  /* 0x0001780701007387 */ /* 0x0007e80000100800 */
[----:B------:R-:W4:Y:S01]  /*11e10*/  LDL R19, [R1+0x4ef8] ;  /* 0x004ef80001137983 */ /* 0x000f220000100800 */
[----:B------:R-:W-:-:S04]  /*11e20*/  IMAD.HI.U32 R6, R0, R3, RZ ;  /* 0x0000000300067227 */ /* 0x000fc800078e00ff */
[----:B------:R-:W-:Y:S02]  /*11e30*/  IMAD.MOV R6, RZ, RZ, -R6 ;  /* 0x000000ffff067224 */ /* 0x000fe400078e0a06 */
[----:B------:R-:W-:-:S04]  /*11e40*/  IMAD.HI.U32 R16, R0, R13, RZ ;  /* 0x0000000d00107227 */ /* 0x000fc800078e00ff */
[----:B------:R-:W-:Y:S02]  /*11e50*/  IMAD R3, R2, R6, R3 ;  /* 0x0000000602037224 */ /* 0x000fe400078e0203 */
[----:B------:R-:W-:-:S03]  /*11e60*/  IMAD.MOV R16, RZ, RZ, -R16 ;  /* 0x000000ffff107224 */ /* 0x000fc600078e0a10 */
[----:B------:R5:W-:Y:S01]  /*11e70*/  STL [R1+0x174], R3 ;  /* 0x0001740301007387 */ /* 0x000be20000100800 */
[----:B------:R-:W-:Y:S01]  /*11e80*/  IMAD R13, R2, R16, R13 ;  /* 0x00000010020d7224 */ /* 0x000fe200078e020d */
[----:B0-----:R-:W-:Y:S02]  /*11e90*/  IABS R9, R5 ;  /* 0x0000000500097213 */ /* 0x001fe40000000000 */
[----:B------:R-:W4:Y:S03]  /*11ea0*/  LDL R16, [R1+0x4f08] ;  /* 0x004f080001107983 */ /* 0x000f260000100800 */
[----:B------:R-:W-:-:S04]  /*11eb0*/  IMAD.HI.U32 R10, R0, R9, RZ ;  /* 0x00000009000a7227 */ /* 0x000fc800078e00ff */
[----:B------:R-:W-:-:S04]  /*11ec0*/  IMAD.MOV R10, RZ, RZ, -R10 ;  /* 0x000000ffff0a7224 */ /* 0x000fc800078e0a0a */
[----:B------:R-:W-:Y:S01]  /*11ed0*/  IMAD R9, R2, R10, R9 ;  /* 0x0000000a02097224 */ /* 0x000fe200078e0209 */
[----:B--2---:R-:W-:Y:S02]  /*11ee0*/  IABS R11, R29 ;  /* 0x0000001d000b7213 */ /* 0x004fe40000000000 */
[----:B------:R-:W2:Y:S03]  /*11ef0*/  LDL R29, [R1+0x4efc] ;  /* 0x004efc00011d7983 */ /* 0x000ea60000100800 */
[----:B------:R-:W-:-:S04]  /*11f00*/  IMAD.HI.U32 R12, R0, R11, RZ ;  /* 0x0000000b000c7227 */ /* 0x000fc800078e00ff */
[----:B------:R-:W-:Y:S01]  /*11f10*/  IMAD.MOV R12, RZ, RZ, -R12 ;  /* 0x000000ffff0c7224 */ /* 0x000fe200078e0a0c */
[----:B---3--:R-:W-:Y:S02]  /*11f20*/  IABS R7, R17 ;  /* 0x0000001100077213 */ /* 0x008fe40000000000 */
[----:B------:R-:W3:Y:S01]  /*11f30*/  LDL R17, [R1+0x4f00] ;  /* 0x004f000001117983 */ /* 0x000ee20000100800 */
[----:B------:R-:W-:-:S03]  /*11f40*/  IMAD R5, R2, R12, R11 ;  /* 0x0000000c02057224 */ /* 0x000fc600078e020b */
[----:B------:R-:W-:Y:S04]  /*11f50*/  STL [R1+0x160], R13 ;  /* 0x0001600d01007387 */ /* 0x000fe80000100800 */
[----:B------:R-:W3:Y:S01]  /*11f60*/  LDL R12, [R1+0x4f04] ;  /* 0x004f0400010c7983 */ /* 0x000ee20000100800 */
[----:B-----5:R-:W-:-:S03]  /*11f70*/  IABS R3, R18 ;  /* 0x0000001200037213 */ /* 0x020fc60000000000 */
[----:B------:R0:W-:Y:S04]  /*11f80*/  STL [R1+0x164], R5 ;  /* 0x0001640501007387 */ /* 0x0001e80000100800 */
[----:B------:R-:W-:Y:S04]  /*11f90*/  STL [R1+0x170], R9 ;  /* 0x0001700901007387 */ /* 0x000fe80000100800 */
[----:B------:R-:W5:Y:S01]  /*11fa0*/  LDL R18, [R1+0x4f0c] ;  /* 0x004f0c0001127983 */ /* 0x000f620000100800 */
[----:B------:R-:W-:-:S04]  /*11fb0*/  IMAD.HI.U32 R8, R0, R7, RZ ;  /* 0x0000000700087227 */ /* 0x000fc800078e00ff */
[----:B------:R-:W-:-:S04]  /*11fc0*/  IMAD.HI.U32 R6, R0, R3, RZ ;  /* 0x0000000300067227 */ /* 0x000fc800078e00ff */
[----:B------:R-:W-:Y:S02]  /*11fd0*/  IMAD.MOV R8, RZ, RZ, -R8 ;  /* 0x000000ffff087224 */ /* 0x000fe400078e0a08 */
[----:B------:R-:W-:Y:S02]  /*11fe0*/  IMAD.MOV R6, RZ, RZ, -R6 ;  /* 0x000000ffff067224 */ /* 0x000fe400078e0a06 */
[C---:B0-----:R-:W-:Y:S02]  /*11ff0*/  IMAD R5, R2.reuse, R8, R7 ;  /* 0x0000000802057224 */ /* 0x041fe400078e0207 */
[----:B------:R-:W-:-:S03]  /*12000*/  IMAD R3, R2, R6, R3 ;  /* 0x0000000602037224 */ /* 0x000fc600078e0203 */
[----:B------:R0:W-:Y:S04]  /*12010*/  STL [R1+0x16c], R5 ;  /* 0x00016c0501007387 */ /* 0x0001e80000100800 */
[----:B------:R1:W-:Y:S04]  /*12020*/  STL [R1+0x168], R3 ;  /* 0x0001680301007387 */ /* 0x0003e80000100800 */
[----:B0-----:R-:W5:Y:S01]  /*12030*/  LDL R5, [R1+0x4f14] ;  /* 0x004f140001057983 */ /* 0x001f620000100800 */
[----:B----4-:R-:W-:-:S03]  /*12040*/  IABS R13, R19 ;  /* 0x00000013000d7213 */ /* 0x010fc60000000000 */
[----:B------:R-:W4:Y:S01]  /*12050*/  LDL R19, [R1+0x4f10] ;  /* 0x004f100001137983 */ /* 0x000f220000100800 */
[----:B-1----:R-:W-:Y:S01]  /*12060*/  IABS R3, R16 ;  /* 0x0000001000037213 */ /* 0x002fe20000000000 */
[----:B------:R-:W-:-:S04]  /*12070*/  IMAD.HI.U32 R16, R0, R13, RZ ;  /* 0x0000000d00107227 */ /* 0x000fc800078e00ff */
[----:B------:R-:W-:-:S04]  /*12080*/  IMAD.MOV R16, RZ, RZ, -R16 ;  /* 0x000000ffff107224 */ /* 0x000fc800078e0a10 */
[----:B------:R-:W-:Y:S02]  /*12090*/  IMAD R13, R2, R16, R13 ;  /* 0x00000010020d7224 */ /* 0x000fe400078e020d */
[----:B------:R-:W-:-:S04]  /*120a0*/  IMAD.HI.U32 R6, R0, R3, RZ ;  /* 0x0000000300067227 */ /* 0x000fc800078e00ff */
[----:B------:R-:W-:-:S04]  /*120b0*/  IMAD.MOV R6, RZ, RZ, -R6 ;  /* 0x000000ffff067224 */ /* 0x000fc800078e0a06 */
[----:B------:R-:W-:Y:S01]  /*120c0*/  IMAD R3, R2, R6, R3 ;  /* 0x0000000602037224 */ /* 0x000fe200078e0203 */
[----:B--2---:R-:W-:Y:S02]  /*120d0*/  IABS R11, R29 ;  /* 0x0000001d000b7213 */ /* 0x004fe40000000000 */
[----:B------:R-:W2:Y:S01]  /*120e0*/  LDL R29, [R1+0x4f18] ;  /* 0x004f1800011d7983 */ /* 0x000ea20000100800 */
[----:B---3--:R-:W-:-:S03]  /*120f0*/  IABS R9, R17 ;  /* 0x0000001100097213 */ /* 0x008fc60000000000 */
[----:B------:R-:W3:Y:S01]  /*12100*/  LDL R17, [R1+0x4f1c] ;  /* 0x004f1c0001117983 */ /* 0x000ee20000100800 */
[----:B------:R-:W-:Y:S01]  /*12110*/  IABS R7, R12 ;  /* 0x0000000c00077213 */ /* 0x000fe20000000000 */
[----:B------:R-:W-:-:S04]  /*12120*/  IMAD.HI.U32 R12, R0, R11, RZ ;  /* 0x0000000b000c7227 */ /* 0x000fc800078e00ff */
[----:B------:R-:W-:-:S04]  /*12130*/  IMAD.HI.U32 R10, R0, R9, RZ ;  /* 0x00000009000a7227 */ /* 0x000fc800078e00ff */
[----:B------:R-:W-:-:S04]  /*12140*/  IMAD.HI.U32 R8, R0, R7, RZ ;  /* 0x0000000700087227 */ /* 0x000fc800078e00ff */
[----:B------:R-:W-:Y:S02]  /*12150*/  IMAD.MOV R12, RZ, RZ, -R12 ;  /* 0x000000ffff0c7224 */ /* 0x000fe400078e0a0c */
[----:B------:R-:W-:Y:S02]  /*12160*/  IMAD.MOV R10, RZ, RZ, -R10 ;  /* 0x000000ffff0a7224 */ /* 0x000fe400078e0a0a */
[----:B------:R-:W-:Y:S02]  /*12170*/  IMAD.MOV R8, RZ, RZ, -R8 ;  /* 0x000000ffff087224 */ /* 0x000fe400078e0a08 */
[C---:B------:R-:W-:Y:S02]  /*12180*/  IMAD R11, R2.reuse, R12, R11 ;  /* 0x0000000c020b7224 */ /* 0x040fe400078e020b */
[C---:B------:R-:W-:Y:S02]  /*12190*/  IMAD R9, R2.reuse, R10, R9 ;  /* 0x0000000a02097224 */ /* 0x040fe400078e0209 */
[----:B------:R-:W-:Y:S01]  /*121a0*/  IMAD R7, R2, R8, R7 ;  /* 0x0000000802077224 */ /* 0x000fe200078e0207 */
[----:B------:R5:W-:Y:S04]  /*121b0*/  STL [R1+0x150], R13 ;  /* 0x0001500d01007387 */ /* 0x000be80000100800 */
[----:B------:R4:W-:Y:S04]  /*121c0*/  STL [R1+0x14c], R11 ;  /* 0x00014c0b01007387 */ /* 0x0009e80000100800 */
[----:B------:R0:W-:Y:S01]  /*121d0*/  STL [R1+0x15c], R9 ;  /* 0x00015c0901007387 */ /* 0x0001e20000100800 */
[----:B-----5:R-:W-:-:S03]  /*121e0*/  IABS R13, R18 ;  /* 0x00000012000d7213 */ /* 0x020fc60000000000 */
[----:B------:R2:W-:Y:S04]  /*121f0*/  STL [R1+0x158], R7 ;  /* 0x0001580701007387 */ /* 0x0005e80000100800 */
[----:B------:R-:W5:Y:S04]  /*12200*/  LDL R18, [R1+0x4f20] ;  /* 0x004f200001127983 */ /* 0x000f680000100800 */
[----:B------:R3:W-:Y:S01]  /*12210*/  STL [R1+0x154], R3 ;  /* 0x0001540301007387 */ /* 0x0007e20000100800 */
[----:B----4-:R-:W-:-:S03]  /*12220*/  IABS R11, R19 ;  /* 0x00000013000b7213 */ /* 0x010fc60000000000 */
[----:B------:R-:W4:Y:S01]  /*12230*/  LDL R19, [R1+0x4f24] ;  /* 0x004f240001137983 */ /* 0x000f220000100800 */
[----:B------:R-:W-:-:S04]  /*12240*/  IMAD.HI.U32 R16, R0, R13, RZ ;  /* 0x0000000d00107227 */ /* 0x000fc800078e00ff */
[----:B------:R-:W-:-:S04]  /*12250*/  IMAD.HI.U32 R12, R0, R11, RZ ;  /* 0x0000000b000c7227 */ /* 0x000fc800078e00ff */
[----:B------:R-:W-:Y:S02]  /*12260*/  IMAD.MOV R16, RZ, RZ, -R16 ;  /* 0x000000ffff107224 */ /* 0x000fe400078e0a10 */
[----:B------:R-:W-:Y:S02]  /*12270*/  IMAD.MOV R12, RZ, RZ, -R12 ;  /* 0x000000ffff0c7224 */ /* 0x000fe400078e0a0c */
[C---:B------:R-:W-:Y:S01]  /*12280*/  IMAD R13, R2.reuse, R16, R13 ;  /* 0x00000010020d7224 */ /* 0x040fe200078e020d */
[----:B0-----:R-:W-:Y:S01]  /*12290*/  IABS R9, R5 ;  /* 0x0000000500097213 */ /* 0x001fe20000000000 */
[----:B------:R-:W4:Y:S01]  /*122a0*/  LDL R16, [R1+0x4f30] ;  /* 0x004f300001107983 */ /* 0x000f220000100800 */
[----:B------:R-:W-:-:S03]  /*122b0*/  IMAD R5, R2, R12, R11 ;  /* 0x0000000c02057224 */ /* 0x000fc600078e020b */
[----:B------:R-:W-:-:S04]  /*122c0*/  IMAD.HI.U32 R10, R0, R9, RZ ;  /* 0x00000009000a7227 */ /* 0x000fc800078e00ff */
[----:B------:R-:W-:-:S04]  /*122d0*/  IMAD.MOV R10, RZ, RZ, -R10 ;  /* 0x000000ffff0a7224 */ /* 0x000fc800078e0a0a */
[----:B------:R-:W-:Y:S01]  /*122e0*/  IMAD R9, R2, R10, R9 ;  /* 0x0000000a02097224 */ /* 0x000fe200078e0209 */
[----:B--2---:R-:W-:Y:S02]  /*122f0*/  IABS R7, R29 ;  /* 0x0000001d00077213 */ /* 0x004fe40000000000 */
[----:B------:R-:W2:Y:S04]  /*12300*/  LDL R29, [R1+0x4f28] ;  /* 0x004f2800011d7983 */ /* 0x000ea80000100800 */
[----:B------:R-:W-:Y:S04]  /*12310*/  STL [R1+0x140], R13 ;  /* 0x0001400d01007387 */ /* 0x000fe80000100800 */
[----:B------:R-:W2:Y:S01]  /*12320*/  LDL R12, [R1+0x4f2c] ;  /* 0x004f2c00010c7983 */ /* 0x000ea20000100800 */
[----:B---3--:R-:W-:Y:S01]  /*12330*/  IABS R3, R17 ;  /* 0x0000001100037213 */ /* 0x008fe20000000000 */
[----:B------:R-:W-:-:S04]  /*12340*/  IMAD.HI.U32 R8, R0, R7, RZ ;  /* 0x0000000700087227 */ /* 0x000fc800078e00ff */
[----:B------:R-:W-:Y:S01]  /*12350*/  IMAD.HI.U32 R6, R0, R3, RZ ;  /* 0x0000000300067227 */ /* 0x000fe200078e00ff */
[----:B------:R0:W-:Y:S03]  /*12360*/  STL [R1+0x13c], R5 ;  /* 0x00013c0501007387 */ /* 0x0001e60000100800 */
[----:B------:R-:W-:Y:S02]  /*12370*/  IMAD.MOV R8, RZ, RZ, -R8 ;  /* 0x000000ffff087224 */ /* 0x000fe400078e0a08 */
[----:B------:R-:W-:Y:S01]  /*12380*/  IMAD.MOV R6, RZ, RZ, -R6 ;  /* 0x000000ffff067224 */ /* 0x000fe200078e0a06 */
[----:B------:R-:W-:Y:S03]  /*12390*/  STL [R1+0x138], R9 ;  /* 0x0001380901007387 */ /* 0x000fe60000100800 */
[C---:B------:R-:W-:Y:S01]  /*123a0*/  IMAD R3, R2.reuse, R6, R3 ;  /* 0x0000000602037224 */ /* 0x040fe200078e0203 */
[----:B------:R-:W3:Y:S01]  /*123b0*/  LDL R17, [R1+0x4f34] ;  /* 0x004f340001117983 */ /* 0x000ee20000100800 */
[----:B0-----:R-:W-:-:S05]  /*123c0*/  IMAD R5, R2, R8, R7 ;  /* 0x0000000802057224 */ /* 0x001fca00078e0207 */
[----:B------:R0:W-:Y:S04]  /*123d0*/  STL [R1+0x144], R5 ;  /* 0x0001440501007387 */ /* 0x0001e80000100800 */
[----:B------:R1:W-:Y:S04]  /*123e0*/  STL [R1+0x148], R3 ;  /* 0x0001480301007387 */ /* 0x0003e80000100800 */
[----:B0-----:R-:W3:Y:S01]  /*123f0*/  LDL R5, [R1+0x4f3c] ;  /* 0x004f3c0001057983 */ /* 0x001ee20000100800 */
[----:B-----5:R-:W-:-:S03]  /*12400*/  IABS R13, R18 ;  /* 0x00000012000d7213 */ /* 0x020fc60000000000 */
[----:B------:R-:W5:Y:S01]  /*12410*/  LDL R18, [R1+0x4f38] ;  /* 0x004f380001127983 */ /* 0x000f620000100800 */
[----:B----4-:R-:W-:-:S03]  /*12420*/  IABS R11, R19 ;  /* 0x00000013000b7213 */ /* 0x010fc60000000000 */
[----:B------:R-:W4:Y:S01]  /*12430*/  LDL R19, [R1+0x4f40] ;  /* 0x004f400001137983 */ /* 0x000f220000100800 */
[----:B-1----:R-:W-:Y:S01]  /*12440*/  IABS R3, R16 ;  /* 0x0000001000037213 */ /* 0x002fe20000000000 */
[----:B------:R-:W-:-:S04]  /*12450*/  IMAD.HI.U32 R16, R0, R13, RZ ;  /* 0x0000000d00107227 */ /* 0x000fc800078e00ff */
[----:B------:R-:W-:Y:S02]  /*12460*/  IMAD.MOV R16, RZ, RZ, -R16 ;  /* 0x000000ffff107224 */ /* 0x000fe400078e0a10 */
[----:B------:R-:W-:-:S04]  /*12470*/  IMAD.HI.U32 R6, R0, R3, RZ ;  /* 0x0000000300067227 */ /* 0x000fc800078e00ff */
[----:B------:R-:W-:Y:S02]  /*12480*/  IMAD R13, R2, R16, R13 ;  /* 0x00000010020d7224 */ /* 0x000fe400078e020d */
[----:B------:R-:W-:-:S04]  /*12490*/  IMAD.MOV R6, RZ, RZ, -R6 ;  /* 0x000000ffff067224 */ /* 0x000fc800078e0a06 */
[----:B------:R-:W-:Y:S01]  /*124a0*/  IMAD R3, R2, R6, R3 ;  /* 0x0000000602037224 */ /* 0x000fe200078e0203 */
[----:B--2---:R-:W-:Y:S02]  /*124b0*/  IABS R9, R29 ;  /* 0x0000001d00097213 */ /* 0x004fe40000000000 */
[----:B------:R-:W2:Y:S01]  /*124c0*/  LDL R29, [R1+0x4f44] ;  /* 0x004f4400011d7983 */ /* 0x000ea20000100800 */
        /* <DEDUP_REMOVED lines=12> */
[----:B------:R-:W-:Y:S01]  /*12590*/  STL [R1+0x128], R9 ;  /* 0x0001280901007387 */ /* 0x000fe20000100800 */
[----:B---3--:R-:W-:-:S03]  /*125a0*/  IABS R13, R17 ;  /* 0x00000011000d7213 */ /* 0x008fc60000000000 */
[----:B------:R4:W-:Y:S04]  /*125b0*/  STL [R1+0x124], R7 ;  /* 0x0001240701007387 */ /* 0x0009e80000100800 */
[----:B------:R-:W3:Y:S04]  /*125c0*/  LDL R17, [R1+0x4f60] ;  /* 0x004f600001117983 */ /* 0x000ee80000100800 */
[----:B------:R-:W-:Y:S01]  /*125d0*/  STL [R1+0x134], R3 ;  /* 0x0001340301007387 */ /* 0x000fe20000100800 */
[----:B-----5:R-:W-:-:S03]  /*125e0*/  IABS R11, R18 ;  /* 0x00000012000b7213 */ /* 0x020fc60000000000 */
[----:B------:R-:W5:Y:S01]  /*125f0*/  LDL R18, [R1+0x4f64] ;  /* 0x004f640001127983 */ /* 0x000f620000100800 */
[----:B----4-:R-:W-:-:S03]  /*12600*/  IABS R7, R19 ;  /* 0x0000001300077213 */ /* 0x010fc60000000000 */
[----:B------:R-:W4:Y:S01]  /*12610*/  LDL R19, [R1+0x4f68] ;  /* 0x004f680001137983 */ /* 0x000f220000100800 */
[----:B------:R-:W-:-:S04]  /*12620*/  IMAD.HI.U32 R16, R0, R13, RZ ;  /* 0x0000000d00107227 */ /* 0x000fc800078e00ff */
[----:B------:R-:W-:-:S04]  /*12630*/  IMAD.HI.U32 R12, R0, R11, RZ ;  /* 0x0000000b000c7227 */ /* 0x000fc800078e00ff */
[----:B------:R-:W-:Y:S02]  /*12640*/  IMAD.MOV R16, RZ, RZ, -R16 ;  /* 0x000000ffff107224 */ /* 0x000fe400078e0a10 */
[----:B------:R-:W-:Y:S02]  /*12650*/  IMAD.MOV R12, RZ, RZ, -R12 ;  /* 0x000000ffff0c7224 */ /* 0x000fe400078e0a0c */
[C---:B------:R-:W-:Y:S01]  /*12660*/  IMAD R13, R2.reuse, R16, R13 ;  /* 0x00000010020d7224 */ /* 0x040fe200078e020d */
[----:B------:R-:W-:Y:S01]  /*12670*/  IABS R9, R5 ;  /* 0x0000000500097213 */ /* 0x000fe20000000000 */
[----:B------:R-:W4:Y:S01]  /*12680*/  LDL R16, [R1+0x4f78] ;  /* 0x004f780001107983 */ /* 0x000f220000100800 */
[----:B------:R-:W-:-:S03]  /*12690*/  IMAD R5, R2, R12, R11 ;  /* 0x0000000c02057224 */ /* 0x000fc600078e020b */
[----:B------:R-:W-:Y:S04]  /*126a0*/  STL [R1+0x120], R13 ;  /* 0x0001200d01007387 */ /* 0x000fe80000100800 */
[----:B------:R-:W4:Y:S01]  /*126b0*/  LDL R12, [R1+0x4f6c] ;  /* 0x004f6c00010c7983 */ /* 0x000f220000100800 */
[----:B------:R-:W-:-:S04]  /*126c0*/  IMAD.HI.U32 R10, R0, R9, RZ ;  /* 0x00000009000a7227 */ /* 0x000fc800078e00ff */
[----:B------:R-:W-:Y:S02]  /*126d0*/  IMAD.MOV R10, RZ, RZ, -R10 ;  /* 0x000000ffff0a7224 */ /* 0x000fe400078e0a0a */
[----:B------:R-:W-:-:S04]  /*126e0*/  IMAD.HI.U32 R8, R0, R7, RZ ;  /* 0x0000000700087227 */ /* 0x000fc800078e00ff */
[----:B------:R-:W-:Y:S01]  /*126f0*/  IMAD R9, R2, R10, R9 ;  /* 0x0000000a02097224 */ /* 0x000fe200078e0209 */
[----:B------:R0:W-:Y:S01]  /*12700*/  STL [R1+0x11c], R5 ;  /* 0x00011c0501007387 */ /* 0x0001e20000100800 */
[----:B------:R-:W-:-:S03]  /*12710*/  IMAD.MOV R8, RZ, RZ, -R8 ;  /* 0x000000ffff087224 */ /* 0x000fc600078e0a08 */
[----:B------:R-:W-:Y:S01]  /*12720*/  STL [R1+0x118], R9 ;  /* 0x0001180901007387 */ /* 0x000fe20000100800 */
[----:B0-----:R-:W-:Y:S01]  /*12730*/  IMAD R5, R2, R8, R7 ;  /* 0x0000000802057224 */ /* 0x001fe200078e0207 */
[----:B--2---:R-:W-:Y:S02]  /*12740*/  IABS R3, R29 ;  /* 0x0000001d00037213 */ /* 0x004fe40000000000 */
[----:B------:R-:W2:Y:S03]  /*12750*/  LDL R29, [R1+0x4f7c] ;  /* 0x004f7c00011d7983 */ /* 0x000ea60000100800 */
[----:B------:R-:W-:-:S04]  /*12760*/  IMAD.HI.U32 R6, R0, R3, RZ ;  /* 0x0000000300067227 */ /* 0x000fc800078e00ff */
[----:B------:R-:W-:-:S04]  /*12770*/  IMAD.MOV R6, RZ, RZ, -R6 ;  /* 0x000000ffff067224 */ /* 0x000fc800078e0a06 */
[----:B------:R-:W-:Y:S01]  /*12780*/  IMAD R3, R2, R6, R3 ;  /* 0x0000000602037224 */ /* 0x000fe200078e0203 */
[----:B------:R0:W-:Y:S04]  /*12790*/  STL [R1+0x114], R5 ;  /* 0x0001140501007387 */ /* 0x0001e80000100800 */
[----:B------:R1:W-:Y:S04]  /*127a0*/  STL [R1+0x110], R3 ;  /* 0x0001100301007387 */ /* 0x0003e80000100800 */
[----:B0-----:R-:W2:Y:S01]  /*127b0*/  LDL R5, [R1+0x4f84] ;  /* 0x004f840001057983 */ /* 0x001ea20000100800 */
[----:B---3--:R-:W-:-:S03]  /*127c0*/  IABS R13, R17 ;  /* 0x00000011000d7213 */ /* 0x008fc60000000000 */
[----:B------:R-:W3:Y:S01]  /*127d0*/  LDL R17, [R1+0x4f80] ;  /* 0x004f800001117983 */ /* 0x000ee20000100800 */
[----:B-----5:R-:W-:-:S03]  /*127e0*/  IABS R11, R18 ;  /* 0x00000012000b7213 */ /* 0x020fc60000000000 */
[----:B------:R-:W5:Y:S01]  /*127f0*/  LDL R18, [R1+0x4fa8] ;  /* 0x004fa80001127983 */ /* 0x000f620000100800 */
[----:B----4-:R-:W-:-:S03]  /*12800*/  IABS R9, R19 ;  /* 0x0000001300097213 */ /* 0x010fc60000000000 */
[----:B------:R-:W4:Y:S02]  /*12810*/  LDL R19, [R1+0x4fac] ;  /* 0x004fac0001137983 */ /* 0x000f240000100800 */
[----:B------:R-:W-:Y:S01]  /*12820*/  IMAD.HI.U32 R10, R0, R9, RZ ;  /* 0x00000009000a7227 */ /* 0x000fe200078e00ff */
[----:B-1----:R-:W-:-:S03]  /*12830*/  IABS R3, R16 ;  /* 0x0000001000037213 */ /* 0x002fc60000000000 */
[----:B------:R-:W-:Y:S01]  /*12840*/  IMAD.HI.U32 R16, R0, R13, RZ ;  /* 0x0000000d00107227 */ /* 0x000fe200078e00ff */
[----:B------:R-:W-:-:S03]  /*12850*/  IABS R7, R12 ;  /* 0x0000000c00077213 */ /* 0x000fc60000000000 */
        /* <DEDUP_REMOVED lines=13> */
[----:B------:R-:W-:-:S03]  /*12930*/  IMAD.HI.U32 R6, R0, R3, RZ ;  /* 0x0000000300067227 */ /* 0x000fc600078e00ff */
[----:B------:R5:W-:Y:S01]  /*12940*/  STL [R1+0x104], R7 ;  /* 0x0001040701007387 */ /* 0x000be20000100800 */
[----:B------:R-:W-:-:S04]  /*12950*/  IMAD.MOV R6, RZ, RZ, -R6 ;  /* 0x000000ffff067224 */ /* 0x000fc800078e0a06 */
[----:B------:R-:W-:Y:S01]  /*12960*/  IMAD R3, R2, R6, R3 ;  /* 0x0000000602037224 */ /* 0x000fe200078e0203 */
[----:B--2---:R-:W-:Y:S02]  /*12970*/  IABS R13, R29 ;  /* 0x0000001d000d7213 */ /* 0x004fe40000000000 */
[----:B------:R-:W2:Y:S03]  /*12980*/  LDL R29, [R1+0x4fb0] ;  /* 0x004fb000011d7983 */ /* 0x000ea60000100800 */
[----:B------:R-:W-:Y:S01]  /*12990*/  IMAD.HI.U32 R16, R0, R13, RZ ;  /* 0x0000000d00107227 */ /* 0x000fe200078e00ff */
[----:B------:R4:W-:Y:S03]  /*129a0*/  STL [R1+0x100], R3 ;  /* 0x0001000301007387 */ /* 0x0009e60000100800 */
[----:B------:R-:W-:-:S04]  /*129b0*/  IMAD.MOV R16, RZ, RZ, -R16 ;  /* 0x000000ffff107224 */ /* 0x000fc800078e0a10 */
[----:B------:R-:W-:Y:S02]  /*129c0*/  IMAD R13, R2, R16, R13 ;  /* 0x00000010020d7224 */ /* 0x000fe400078e020d */
[----:B------:R-:W2:Y:S01]  /*129d0*/  LDL R16, [R1+0x4fd0] ;  /* 0x004fd00001107983 */ /* 0x000ea20000100800 */
[----:B0-----:R-:W-:-:S05]  /*129e0*/  IABS R9, R5 ;  /* 0x0000000500097213 */ /* 0x001fca0000000000 */
[C---:B------:R-:W-:Y:S01]  /*129f0*/  IMAD.HI.U32 R10, R0.reuse, R9, RZ ;  /* 0x00000009000a7227 */ /* 0x040fe200078e00ff */
[----:B---3--:R-:W-:Y:S02]  /*12a00*/  IABS R11, R17 ;  /* 0x00000011000b7213 */ /* 0x008fe40000000000 */
[----:B------:R-:W3:Y:S03]  /*12a10*/  LDL R17, [R1+0x4fb4] ;  /* 0x004fb40001117983 */ /* 0x000ee60000100800 */
[----:B------:R-:W-:Y:S01]  /*12a20*/  IMAD.HI.U32 R12, R0, R11, RZ ;  /* 0x0000000b000c7227 */ /* 0x000fe200078e00ff */
[----:B-----5:R-:W-:-:S03]  /*12a30*/  IABS R7, R18 ;  /* 0x0000001200077213 */ /* 0x020fc60000000000 */
[----:B------:R-:W-:Y:S01]  /*12a40*/  IMAD.MOV R12, RZ, RZ, -R12 ;  /* 0x000000ffff0c7224 */ /* 0x000fe200078e0a0c */
[----:B------:R-:W5:Y:S03]  /*12a50*/  LDL R18, [R1+0x4fc0] ;  /* 0x004fc00001127983 */ /* 0x000f660000100800 */
[----:B------:R-:W-:Y:S01]  /*12a60*/  IMAD R5, R2, R12, R11 ;  /* 0x0000000c02057224 */ /* 0x000fe200078e020b */
[----:B------:R-:W-:Y:S04]  /*12a70*/  STL [R1+0xe8], R13 ;  /* 0x0000e80d01007387 */ /* 0x000fe80000100800 */
[----:B------:R-:W5:Y:S01]  /*12a80*/  LDL R12, [R1+0x4fc4] ;  /* 0x004fc400010c7983 */ /* 0x000f620000100800 */
[----:B------:R-:W-:-:S04]  /*12a90*/  IMAD.MOV R10, RZ, RZ, -R10 ;  /* 0x000000ffff0a7224 */ /* 0x000fc800078e0a0a */
[----:B------:R-:W-:Y:S01]  /*12aa0*/  IMAD R9, R2, R10, R9 ;  /* 0x0000000a02097224 */ /* 0x000fe200078e0209 */
[----:B------:R0:W-:Y:S01]  /*12ab0*/  STL [R1+0xf8], R5 ;  /* 0x0000f80501007387 */ /* 0x0001e20000100800 */
[----:B----4-:R-:W-:-:S03]  /*12ac0*/  IABS R3, R19 ;  /* 0x0000001300037213 */ /* 0x010fc60000000000 */
[----:B------:R-:W-:Y:S04]  /*12ad0*/  STL [R1+0xf4], R9 ;  /* 0x0000f40901007387 */ /* 0x000fe80000100800 */
[----:B------:R-:W4:Y:S01]  /*12ae0*/  LDL R19, [R1+0x4fd4] ;  /* 0x004fd40001137983 */ /* 0x000f220000100800 */
        /* <DEDUP_REMOVED lines=8> */
[----:B0-----:R-:W4:Y:S01]  /*12b70*/  LDL R5, [R1+0x4ffc] ;  /* 0x004ffc0001057983 */ /* 0x001f220000100800 */
[----:B--2---:R-:W-:-:S03]  /*12b80*/  IABS R13, R29 ;  /* 0x0000001d000d7213 */ /* 0x004fc60000000000 */
[----:B------:R-:W2:Y:S01]  /*12b90*/  LDL R29, [R1+0x4ff8] ;  /* 0x004ff800011d7983 */ /* 0x000ea20000100800 */
[----:B-1----:R-:W-:Y:S01]  /*12ba0*/  IABS R3, R16 ;  /* 0x0000001000037213 */ /* 0x002fe20000000000 */
[----:B------:R-:W-:-:S04]  /*12bb0*/  IMAD.HI.U32 R16, R0, R13, RZ ;  /* 0x0000000d00107227 */ /* 0x000fc800078e00ff */
[----:B------:R-:W-:-:S04]  /*12bc0*/  IMAD.MOV R16, RZ, RZ, -R16 ;  /* 0x000000ffff107224 */ /* 0x000fc800078e0a10 */
[----:B------:R-:W-:Y:S01]  /*12bd0*/  IMAD R13, R2, R16, R13 ;  /* 0x00000010020d7224 */ /* 0x000fe200078e020d */
[----:B---3--:R-:W-:Y:S02]  /*12be0*/  IABS R11, R17 ;  /* 0x00000011000b7213 */ /* 0x008fe40000000000 */
[----:B------:R-:W3:Y:S01]  /*12bf0*/  LDL R17, [R1+0x5000] ;  /* 0x0050000001117983 */ /* 0x000ee20000100800 */
[----:B-----5:R-:W-:-:S03]  /*12c00*/  IABS R9, R18 ;  /* 0x0000001200097213 */ /* 0x020fc60000000000 */
[----:B------:R-:W5:Y:S01]  /*12c10*/  LDL R18, [R1+0x5004] ;  /* 0x0050040001127983 */ /* 0x000f620000100800 */
        /* <DEDUP_REMOVED lines=17> */
[----:B------:R-:W-:-:S04]  /*12d30*/  IMAD.MOV R6, RZ, RZ, -R6 ;  /* 0x000000ffff067224 */ /* 0x000fc800078e0a06 */
[----:B------:R-:W-:Y:S01]  /*12d40*/  IMAD R3, R2, R6, R3 ;  /* 0x0000000602037224 */ /* 0x000fe200078e0203 */
[----:B0-----:R-:W-:-:S04]  /*12d50*/  IABS R9, R5 ;  /* 0x0000000500097213 */ /* 0x001fc80000000000 */
[----:B------:R5:W-:Y:S04]  /*12d60*/  STL [R1+0xe0], R3 ;  /* 0x0000e00301007387 */ /* 0x000be80000100800 */
[----:B------:R-:W4:Y:S01]  /*12d70*/  LDL R5, [R1+0x5040] ;  /* 0x0050400001057983 */ /* 0x000f220000100800 */
[----:B------:R-:W-:-:S04]  /*12d80*/  IMAD.HI.U32 R16, R0, R13, RZ ;  /* 0x0000000d00107227 */ /* 0x000fc800078e00ff */
[----:B------:R-:W-:-:S04]  /*12d90*/  IMAD.MOV R16, RZ, RZ, -R16 ;  /* 0x000000ffff107224 */ /* 0x000fc800078e0a10 */
[----:B------:R-:W-:Y:S02]  /*12da0*/  IMAD R13, R2, R16, R13 ;  /* 0x00000010020d7224 */ /* 0x000fe400078e020d */
[----:B------:R-:W4:Y:S01]  /*12db0*/  LDL R16, [R1+0x501c] ;  /* 0x00501c0001107983 */ /* 0x000f220000100800 */
        /* <DEDUP_REMOVED lines=8> */
[----:B------:R-:W-:Y:S02]  /*12e40*/  IMAD R11, R2, R12, R11 ;  /* 0x0000000c020b7224 */ /* 0x000fe400078e020b */
[----:B------:R-:W2:Y:S04]  /*12e50*/  LDL R12, [R1+0x5018] ;  /* 0x00501800010c7983 */ /* 0x000ea80000100800 */
[----:B------:R-:W-:Y:S04]  /*12e60*/  STL [R1+0xc0], R11 ;  /* 0x0000c00b01007387 */ /* 0x000fe80000100800 */
[----:B------:R-:W-:Y:S01]  /*12e70*/  STL [R1+0xbc], R9 ;  /* 0x0000bc0901007387 */ /* 0x000fe20000100800 */
[----:B---3--:R-:W-:-:S03]  /*12e80*/  IABS R7, R17 ;  /* 0x0000001100077213 */ /* 0x008fc60000000000 */
[----:B------:R-:W3:Y:S02]  /*12e90*/  LDL R17, [R1+0x5044] ;  /* 0x0050440001117983 */ /* 0x000ee40000100800 */
[----:B------:R-:W-:Y:S01]  /*12ea0*/  IMAD.HI.U32 R8, R0, R7, RZ ;  /* 0x0000000700087227 */ /* 0x000fe200078e00ff */
[----:B-----5:R-:W-:-:S03]  /*12eb0*/  IABS R3, R18 ;  /* 0x0000001200037213 */ /* 0x020fc60000000000 */
[----:B------:R-:W-:Y:S02]  /*12ec0*/  IMAD.MOV R8, RZ, RZ, -R8 ;  /* 0x000000ffff087224 */ /* 0x000fe400078e0a08 */
[----:B------:R-:W-:-:S04]  /*12ed0*/  IMAD.HI.U32 R6, R0, R3, RZ ;  /* 0x0000000300067227 */ /* 0x000fc800078e00ff */
[----:B------:R-:W-:Y:S02]  /*12ee0*/  IMAD.MOV R6, RZ, RZ, -R6 ;  /* 0x000000ffff067224 */ /* 0x000fe400078e0a06 */
[C---:B------:R-:W-:Y:S02]  /*12ef0*/  IMAD R7, R2.reuse, R8, R7 ;  /* 0x0000000802077224 */ /* 0x040fe400078e0207 */
[----:B------:R-:W-:-:S03]  /*12f00*/  IMAD R3, R2, R6, R3 ;  /* 0x0000000602037224 */ /* 0x000fc600078e0203 */
[----:B------:R-:W-:Y:S04]  /*12f10*/  STL [R1+0xcc], R7 ;  /* 0x0000cc0701007387 */ /* 0x000fe80000100800 */
[----:B------:R0:W-:Y:S04]  /*12f20*/  STL [R1+0xc8], R3 ;  /* 0x0000c80301007387 */ /* 0x0001e80000100800 */
[----:B------:R-:W5:Y:S01]  /*12f30*/  LDL R18, [R1+0x5048] ;  /* 0x0050480001127983 */ /* 0x000f620000100800 */
[----:B----4-:R-:W-:-:S03]  /*12f40*/  IABS R13, R19 ;  /* 0x00000013000d7213 */ /* 0x010fc60000000000 */
[----:B------:R-:W4:Y:S01]  /*12f50*/  LDL R19, [R1+0x504c] ;  /* 0x00504c0001137983 */ /* 0x000f220000100800 */
[----:B0-----:R-:W-:-:S03]  /*12f60*/  IABS R3, R5 ;  /* 0x0000000500037213 */ /* 0x001fc60000000000 */
[----:B------:R-:W4:Y:S01]  /*12f70*/  LDL R5, [R1+0x505c] ;  /* 0x00505c0001057983 */ /* 0x000f220000100800 */
[----:B------:R-:W-:Y:S01]  /*12f80*/  IABS R7, R16 ;  /* 0x0000001000077213 */ /* 0x000fe20000000000 */
[----:B------:R-:W-:-:S04]  /*12f90*/  IMAD.HI.U32 R16, R0, R13, RZ ;  /* 0x0000000d00107227 */ /* 0x000fc800078e00ff */
[----:B------:R-:W-:-:S04]  /*12fa0*/  IMAD.HI.U32 R8, R0, R7, RZ ;  /* 0x0000000700087227 */ /* 0x000fc800078e00ff */
[----:B------:R-:W-:Y:S02]  /*12fb0*/  IMAD.MOV R16, RZ, RZ, -R16 ;  /* 0x000000ffff107224 */ /* 0x000fe400078e0a10 */
[----:B------:R-:W-:-:S04]  /*12fc0*/  IMAD.HI.U32 R6, R0, R3, RZ ;  /* 0x0000000300067227 */ /* 0x000fc800078e00ff */
[----:B------:R-:W-:Y:S02]  /*12fd0*/  IMAD.MOV R8, RZ, RZ, -R8 ;  /* 0x000000ffff087224 */ /* 0x000fe400078e0a08 */
[C---:B------:R-:W-:Y:S02]  /*12fe0*/  IMAD R13, R2.reuse, R16, R13 ;  /* 0x00000010020d7224 */ /* 0x040fe400078e020d */
[----:B------:R-:W-:Y:S02]  /*12ff0*/  IMAD.MOV R6, RZ, RZ, -R6 ;  /* 0x000000ffff067224 */ /* 0x000fe400078e0a06 */
[C---:B------:R-:W-:Y:S02]  /*13000*/  IMAD R7, R2.reuse, R8, R7 ;  /* 0x0000000802077224 */ /* 0x040fe400078e0207 */
[----:B------:R-:W-:Y:S01]  /*13010*/  IMAD R3, R2, R6, R3 ;  /* 0x0000000602037224 */ /* 0x000fe200078e0203 */
[----:B--2---:R-:W-:Y:S02]  /*13020*/  IABS R11, R29 ;  /* 0x0000001d000b7213 */ /* 0x004fe40000000000 */
[----:B------:R-:W2:Y:S01]  /*13030*/  LDL R29, [R1+0x5058] ;  /* 0x00505800011d7983 */ /* 0x000ea20000100800 */
[----:B------:R-:W-:-:S02]  /*13040*/  IABS R9, R12 ;  /* 0x0000000c00097213 */ /* 0x000fc40000000000 */
[----:B------:R-:W-:-:S04]  /*13050*/  IMAD.HI.U32 R12, R0, R11, RZ ;  /* 0x0000000b000c7227 */ /* 0x000fc800078e00ff */
[----:B------:R-:W-:-:S04]  /*13060*/  IMAD.HI.U32 R10, R0, R9, RZ ;  /* 0x00000009000a7227 */ /* 0x000fc800078e00ff */
[----:B------:R-:W-:Y:S02]  /*13070*/  IMAD.MOV R12, RZ, RZ, -R12 ;  /* 0x000000ffff0c7224 */ /* 0x000fe400078e0a0c */
[----:B------:R-:W-:Y:S02]  /*13080*/  IMAD.MOV R10, RZ, RZ, -R10 ;  /* 0x000000ffff0a7224 */ /* 0x000fe400078e0a0a */
[C---:B------:R-:W-:Y:S02]  /*13090*/  IMAD R11, R2.reuse, R12, R11 ;  /* 0x0000000c020b7224 */ /* 0x040fe400078e020b */
[----:B------:R-:W-:Y:S01]  /*130a0*/  IMAD R9, R2, R10, R9 ;  /* 0x0000000a02097224 */ /* 0x000fe200078e0209 */
[----:B------:R3:W-:Y:S04]  /*130b0*/  STL [R1+0xb0], R13 ;  /* 0x0000b00d01007387 */ /* 0x0007e80000100800 */
[----:B------:R5:W-:Y:S04]  /*130c0*/  STL [R1+0xac], R11 ;  /* 0x0000ac0b01007387 */ /* 0x000be80000100800 */
[----:B------:R4:W-:Y:S04]  /*130d0*/  STL [R1+0xa8], R9 ;  /* 0x0000a80901007387 */ /* 0x0009e80000100800 */
[----:B------:R-:W-:Y:S01]  /*130e0*/  STL [R1+0xa4], R7 ;  /* 0x0000a40701007387 */ /* 0x000fe20000100800 */
[----:B---3--:R-:W-:-:S03]  /*130f0*/  IABS R13, R17 ;  /* 0x00000011000d7213 */ /* 0x008fc60000000000 */
[----:B------:R-:W3:Y:S04]  /*13100*/  LDL R17, [R1+0x506c] ;  /* 0x00506c0001117983 */ /* 0x000ee80000100800 */
[----:B------:R0:W-:Y:S01]  /*13110*/  STL [R1+0xb4], R3 ;  /* 0x0000b40301007387 */ /* 0x0001e20000100800 */
[----:B-----5:R-:W-:-:S03]  /*13120*/  IABS R11, R18 ;  /* 0x00000012000b7213 */ /* 0x020fc60000000000 */
[----:B------:R-:W5:Y:S01]  /*13130*/  LDL R18, [R1+0x5090] ;  /* 0x0050900001127983 */ /* 0x000f620000100800 */
[----:B----4-:R-:W-:-:S03]  /*13140*/  IABS R9, R19 ;  /* 0x0000001300097213 */ /* 0x010fc60000000000 */
[----:B------:R-:W4:Y:S01]  /*13150*/  LDL R19, [R1+0x5094] ;  /* 0x0050940001137983 */ /* 0x000f220000100800 */
[----:B------:R-:W-:-:S04]  /*13160*/  IMAD.HI.U32 R16, R0, R13, RZ ;  /* 0x0000000d00107227 */ /* 0x000fc800078e00ff */
[----:B------:R-:W-:Y:S01]  /*13170*/  IMAD.MOV R16, RZ, RZ, -R16 ;  /* 0x000000ffff107224 */ /* 0x000fe200078e0a10 */
[----:B0-----:R-:W-:-:S03]  /*13180*/  IABS R3, R5 ;  /* 0x0000000500037213 */ /* 0x001fc60000000000 */
[----:B------:R-:W-:Y:S02]  /*13190*/  IMAD R5, R2, R16, R13 ;  /* 0x0000001002057224 */ /* 0x000fe400078e020d */
[----:B------:R-:W4:Y:S01]  /*131a0*/  LDL R13, [R1+0x5068] ;  /* 0x00506800010d7983 */ /* 0x000f220000100800 */
[----:B------:R-:W-:-:S04]  /*131b0*/  IMAD.HI.U32 R12, R0, R11, RZ ;  /* 0x0000000b000c7227 */ /* 0x000fc800078e00ff */
[----:B------:R-:W-:Y:S02]  /*131c0*/  IMAD.MOV R12, RZ, RZ, -R12 ;  /* 0x000000ffff0c7224 */ /* 0x000fe400078e0a0c */
[----:B------:R-:W-:-:S04]  /*131d0*/  IMAD.HI.U32 R10, R0, R9, RZ ;  /* 0x00000009000a7227 */ /* 0x000fc800078e00ff */
[----:B------:R-:W-:-:S04]  /*131e0*/  IMAD.HI.U32 R6, R0, R3, RZ ;  /* 0x0000000300067227 */ /* 0x000fc800078e00ff */
[----:B------:R-:W-:Y:S02]  /*131f0*/  IMAD.MOV R10, RZ, RZ, -R10 ;  /* 0x000000ffff0a7224 */ /* 0x000fe400078e0a0a */
[----:B------:R-:W-:Y:S02]  /*13200*/  IMAD.MOV R6, RZ, RZ, -R6 ;  /* 0x000000ffff067224 */ /* 0x000fe400078e0a06 */
[C---:B------:R-:W-:Y:S02]  /*13210*/  IMAD R9, R2.reuse, R10, R9 ;  /* 0x0000000a02097224 */ /* 0x040fe400078e0209 */
[----:B------:R-:W-:Y:S01]  /*13220*/  IMAD R3, R2, R6, R3 ;  /* 0x0000000602037224 */ /* 0x000fe200078e0203 */
[----:B--2---:R-:W-:Y:S02]  /*13230*/  IABS R7, R29 ;  /* 0x0000001d00077213 */ /* 0x004fe40000000000 */
[----:B------:R-:W2:Y:S04]  /*13240*/  LDL R29, [R1+0x5098] ;  /* 0x00509800011d7983 */ /* 0x000ea80000100800 */
[----:B------:R0:W-:Y:S01]  /*13250*/  STL [R1+0xa0], R5 ;  /* 0x0000a00501007387 */ /* 0x0001e20000100800 */
[----:B------:R-:W-:-:S04]  /*13260*/  IMAD.HI.U32 R8, R0, R7, RZ ;  /* 0x0000000700087227 */ /* 0x000fc800078e00ff */
[----:B0-----:R-:W-:-:S05]  /*13270*/  IMAD R5, R2, R12, R11 ;  /* 0x0000000c02057224 */ /* 0x001fca00078e020b */
[----:B------:R0:W-:Y:S01]  /*13280*/  STL [R1+0x9c], R5 ;  /* 0x00009c0501007387 */ /* 0x0001e20000100800 */
[----:B------:R-:W-:-:S03]  /*13290*/  IMAD.MOV R8, RZ, RZ, -R8 ;  /* 0x000000ffff087224 */ /* 0x000fc600078e0a08 */
[----:B0-----:R-:W2:Y:S01]  /*132a0*/  LDL R5, [R1+0x509c] ;  /* 0x00509c0001057983 */ /* 0x001ea20000100800 */
[----:B------:R-:W-:-:S03]  /*132b0*/  IMAD R7, R2, R8, R7 ;  /* 0x0000000802077224 */ /* 0x000fc600078e0207 */
[----:B------:R5:W-:Y:S04]  /*132c0*/  STL [R1+0x98], R9 ;  /* 0x0000980901007387 */ /* 0x000be80000100800 */
[----:B------:R4:W-:Y:S01]  /*132d0*/  STL [R1+0x94], R7 ;  /* 0x0000940701007387 */ /* 0x0009e20000100800 */
[----:B---3--:R-:W-:-:S03]  /*132e0*/  IABS R11, R17 ;  /* 0x00000011000b7213 */ /* 0x008fc60000000000 */
[----:B------:R-:W3:Y:S04]  /*132f0*/  LDL R17, [R1+0x50a8] ;  /* 0x0050a80001117983 */ /* 0x000ee80000100800 */
[----:B------:R2:W-:Y:S01]  /*13300*/  STL [R1+0x90], R3 ;  /* 0x0000900301007387 */ /* 0x0005e20000100800 */
[----:B-----5:R-:W-:-:S03]  /*13310*/  IABS R9, R18 ;  /* 0x0000001200097213 */ /* 0x020fc60000000000 */
[----:B------:R-:W5:Y:S01]  /*13320*/  LDL R18, [R1+0x50ac] ;  /* 0x0050ac0001127983 */ /* 0x000f620000100800 */
[----:B----4-:R-:W-:-:S03]  /*13330*/  IABS R7, R19 ;  /* 0x0000001300077213 */ /* 0x010fc60000000000 */
[----:B------:R-:W4:Y:S01]  /*13340*/  LDL R19, [R1+0x50b4] ;  /* 0x0050b40001137983 */ /* 0x000f220000100800 */
[----:B------:R-:W-:-:S05]  /*13350*/  IABS R13, R13 ;  /* 0x0000000d000d7213 */ /* 0x000fca0000000000 */
[----:B------:R-:W-:-:S04]  /*13360*/  IMAD.HI.U32 R16, R0, R13, RZ ;  /* 0x0000000d00107227 */ /* 0x000fc800078e00ff */
[----:B------:R-:W-:-:S04]  /*13370*/  IMAD.MOV R16, RZ, RZ, -R16 ;  /* 0x000000ffff107224 */ /* 0x000fc800078e0a10 */
        /* <DEDUP_REMOVED lines=8> */
[----:B------:R0:W-:Y:S01]  /*13400*/  STL [R1+0x88], R13 ;  /* 0x0000880d01007387 */ /* 0x0001e20000100800 */
[----:B------:R-:W-:-:S04]  /*13410*/  IMAD.HI.U32 R8, R0, R7, RZ ;  /* 0x0000000700087227 */ /* 0x000fc800078e00ff */
[----:B------:R-:W-:-:S04]  /*13420*/  IMAD.MOV R8, RZ, RZ, -R8 ;  /* 0x000000ffff087224 */ /* 0x000fc800078e0a08 */
[----:B------:R-:W-:Y:S01]  /*13430*/  IMAD R7, R2, R8, R7 ;  /* 0x0000000802077224 */ /* 0x000fe200078e0207 */
[----:B--2---:R-:W-:Y:S02]  /*13440*/  IABS R3, R29 ;  /* 0x0000001d00037213 */ /* 0x004fe40000000000 */
[----:B------:R-:W2:Y:S04]  /*13450*/  LDL R29, [R1+0x50d8] ;  /* 0x0050d800011d7983 */ /* 0x000ea80000100800 */
[----:B------:R3:W-:Y:S01]  /*13460*/  STL [R1+0x84], R11 ;  /* 0x0000840b01007387 */ /* 0x0007e20000100800 */
[----:B------:R-:W-:-:S03]  /*13470*/  IMAD.HI.U32 R6, R0, R3, RZ ;  /* 0x0000000300067227 */ /* 0x000fc600078e00ff */
[----:B------:R5:W-:Y:S01]  /*13480*/  STL [R1+0x80], R9 ;  /* 0x0000800901007387 */ /* 0x000be20000100800 */
[----:B------:R-:W-:-:S04]  /*13490*/  IMAD.MOV R6, RZ, RZ, -R6 ;  /* 0x000000ffff067224 */ /* 0x000fc800078e0a06 */
[----:B------:R-:W-:Y:S01]  /*134a0*/  IMAD R3, R2, R6, R3 ;  /* 0x0000000602037224 */ /* 0x000fe200078e0203 */
[----:B0-----:R-:W-:Y:S02]  /*134b0*/  IABS R13, R5 ;  /* 0x00000005000d7213 */ /* 0x001fe40000000000 */
[----:B------:R-:W2:Y:S04]  /*134c0*/  LDL R5, [R1+0x50dc] ;  /* 0x0050dc0001057983 */ /* 0x000ea80000100800 */
[----:B------:R-:W-:Y:S04]  /*134d0*/  STL [R1+0x7c], R7 ;  /* 0x00007c0701007387 */ /* 0x000fe80000100800 */
[----:B------:R4:W-:Y:S01]  /*134e0*/  STL [R1+0x78], R3 ;  /* 0x0000780301007387 */ /* 0x0009e20000100800 */
[----:B---3--:R-:W-:-:S03]  /*134f0*/  IABS R11, R17 ;  /* 0x00000011000b7213 */ /* 0x008fc60000000000 */
[----:B------:R-:W3:Y:S01]  /*13500*/  LDL R17, [R1+0x50e0] ;  /* 0x0050e00001117983 */ /* 0x000ee20000100800 */
[----:B-----5:R-:W-:-:S03]  /*13510*/  IABS R9, R18 ;  /* 0x0000001200097213 */ /* 0x020fc60000000000 */
[----:B------:R-:W5:Y:S01]  /*13520*/  LDL R18, [R1+0x50e4] ;  /* 0x0050e40001127983 */ /* 0x000f620000100800 */
[----:B----4-:R-:W-:-:S03]  /*13530*/  IABS R3, R19 ;  /* 0x0000001300037213 */ /* 0x010fc60000000000 */
[----:B------:R-:W4:Y:S01]  /*13540*/  LDL R19, [R1+0x50f0] ;  /* 0x0050f00001137983 */ /* 0x000f220000100800 */
[----:B------:R-:W-:-:S04]  /*13550*/  IMAD.HI.U32 R12, R0, R11, RZ ;  /* 0x0000000b000c7227 */ /* 0x000fc800078e00ff */
[----:B------:R-:W-:-:S04]  /*13560*/  IMAD.HI.U32 R10, R0, R9, RZ ;  /* 0x00000009000a7227 */ /* 0x000fc800078e00ff */
[----:B------:R-:W-:-:S04]  /*13570*/  IMAD.HI.U32 R6, R0, R3, RZ ;  /* 0x0000000300067227 */ /* 0x000fc800078e00ff */
[----:B------:R-:W-:Y:S02]  /*13580*/  IMAD.MOV R12, RZ, RZ, -R12 ;  /* 0x000000ffff0c7224 */ /* 0x000fe400078e0a0c */
[----:B------:R-:W-:Y:S02]  /*13590*/  IMAD.MOV R10, RZ, RZ, -R10 ;  /* 0x000000ffff0a7224 */ /* 0x000fe400078e0a0a */
[----:B------:R-:W-:Y:S02]  /*135a0*/  IMAD.MOV R6, RZ, RZ, -R6 ;  /* 0x000000ffff067224 */ /* 0x000fe400078e0a06 */
[----:B------:R-:W-:Y:S01]  /*135b0*/  IMAD R11, R2, R12, R11 ;  /* 0x0000000c020b7224 */ /* 0x000fe200078e020b */
[----:B------:R-:W-:Y:S01]  /*135c0*/  IABS R7, R16 ;  /* 0x0000001000077213 */ /* 0x000fe20000000000 */
[----:B------:R-:W-:-:S04]  /*135d0*/  IMAD.HI.U32 R16, R0, R13, RZ ;  /* 0x0000000d00107227 */ /* 0x000fc800078e00ff */
[----:B------:R-:W-:-:S04]  /*135e0*/  IMAD.HI.U32 R8, R0, R7, RZ ;  /* 0x0000000700087227 */ /* 0x000fc800078e00ff */
[----:B------:R-:W-:Y:S02]  /*135f0*/  IMAD.MOV R16, RZ, RZ, -R16 ;  /* 0x000000ffff107224 */ /* 0x000fe400078e0a10 */
[----:B------:R-:W-:Y:S02]  /*13600*/  IMAD.MOV R8, RZ, RZ, -R8 ;  /* 0x000000ffff087224 */ /* 0x000fe400078e0a08 */
[C---:B------:R-:W-:Y:S02]  /*13610*/  IMAD R13, R2.reuse, R16, R13 ;  /* 0x00000010020d7224 */ /* 0x040fe400078e020d */
[C---:B------:R-:W-:Y:S02]  /*13620*/  IMAD R9, R2.reuse, R10, R9 ;  /* 0x0000000a02097224 */ /* 0x040fe400078e0209 */
[C---:B------:R-:W-:Y:S01]  /*13630*/  IMAD R7, R2.reuse, R8, R7 ;  /* 0x0000000802077224 */ /* 0x040fe200078e0207 */
[----:B------:R-:W-:Y:S01]  /*13640*/  STL [R1+0x4], R13 ;  /* 0x0000040d01007387 */ /* 0x000fe20000100800 */
[----:B------:R-:W-:-:S03]  /*13650*/  IMAD R6, R2, R6, R3 ;  /* 0x0000000602067224 */ /* 0x000fc600078e0203 */
[----:B------:R-:W-:Y:S04]  /*13660*/  STL [R1], R11 ;  /* 0x0000000b01007387 */ /* 0x000fe80000100800 */
[----:B------:R-:W-:Y:S04]  /*13670*/  STL [R1+0x70], R9 ;  /* 0x0000700901007387 */ /* 0x000fe80000100800 */
[----:B------:R-:W-:Y:S04]  /*13680*/  STL [R1+0x6c], R7 ;  /* 0x00006c0701007387 */ /* 0x000fe80000100800 */
[----:B------:R3:W-:Y:S01]  /*13690*/  STL [R1+0x68], R6 ;  /* 0x0000680601007387 */ /* 0x0007e20000100800 */
[----:B------:R-:W-:Y:S01]  /*136a0*/  @!P0 IMAD.MOV R4, RZ, RZ, -R4 ;  /* 0x000000ffff048224 */ /* 0x000fe200078e0a04 */
[----:B--2---:R-:W-:-:S02]  /*136b0*/  IABS R3, R5 ;  /* 0x0000000500037213 */ /* 0x004fc40000000000 */
[----:B------:R-:W2:Y:S01]  /*136c0*/  LDL R5, [R1+0x50f4] ;  /* 0x0050f40001057983 */ /* 0x000ea20000100800 */
[----:B---3--:R-:W-:-:S03]  /*136d0*/  IABS R6, R17 ;  /* 0x0000001100067213 */ /* 0x008fc60000000000 */
[----:B------:R-:W3:Y:S01]  /*136e0*/  LDL R17, [R1+0x5100] ;  /* 0x0051000001117983 */ /* 0x000ee20000100800 */
[----:B-----5:R-:W-:-:S03]  /*136f0*/  IABS R8, R18 ;  /* 0x0000001200087213 */ /* 0x020fc60000000000 */
[----:B------:R-:W5:Y:S04]  /*13700*/  LDL R18, [R1+0x5104] ;  /* 0x0051040001127983 */ /* 0x000f680000100800 */
[----:B------:R4:W-:Y:S01]  /*13710*/  STL [R1+0x38c], R4 ;  /* 0x00038c0401007387 */ /* 0x0009e20000100800 */
[----:B------:R-:W-:Y:S01]  /*13720*/  IABS R29, R29 ;  /* 0x0000001d001d7213 */ /* 0x000fe20000000000 */
[----:B------:R-:W-:Y:S02]  /*13730*/  IMAD.HI.U32 R10, R0, R6, RZ ;  /* 0x00000006000a7227 */ /* 0x000fe400078e00ff */
[----:B------:R-:W5:Y:S01]  /*13740*/  LDL R13, [R1+0x5128] ;  /* 0x00512800010d7983 */ /* 0x000f620000100800 */
[----:B----4-:R-:W-:-:S03]  /*13750*/  IABS R4, R19 ;  /* 0x0000001300047213 */ /* 0x010fc60000000000 */
[----:B------:R-:W4:Y:S01]  /*13760*/  LDL R19, [R1+0x512c] ;  /* 0x00512c0001137983 */ /* 0x000f220000100800 */
[----:B------:R-:W-:-:S04]  /*13770*/  IMAD.HI.U32 R7, R0, R29, RZ ;  /* 0x0000001d00077227 */ /* 0x000fc800078e00ff */
[----:B------:R-:W-:Y:S02]  /*13780*/  IMAD.MOV R7, RZ, RZ, -R7 ;  /* 0x000000ffff077224 */ /* 0x000fe400078e0a07 */
[----:B------:R-:W-:-:S04]  /*13790*/  IMAD.HI.U32 R9, R0, R8, RZ ;  /* 0x0000000800097227 */ /* 0x000fc800078e00ff */
[----:B------:R-:W-:Y:S02]  /*137a0*/  IMAD R29, R2, R7, R29 ;  /* 0x00000007021d7224 */ /* 0x000fe400078e021d */
[----:B------:R-:W-:-:S04]  /*137b0*/  IMAD.HI.U32 R7, R0, R4, RZ ;  /* 0x0000000400077227 */ /* 0x000fc800078e00ff */
[----:B------:R-:W-:Y:S02]  /*137c0*/  IMAD.MOV R10, RZ, RZ, -R10 ;  /* 0x000000ffff0a7224 */ /* 0x000fe400078e0a0a */
[----:B------:R-:W-:Y:S02]  /*137d0*/  IMAD.MOV R9, RZ, RZ, -R9 ;  /* 0x000000ffff097224 */ /* 0x000fe400078e0a09 */
[----:B------:R-:W-:Y:S02]  /*137e0*/  IMAD.MOV R7, RZ, RZ, -R7 ;  /* 0x000000ffff077224 */ /* 0x000fe400078e0a07 */
[C---:B------:R-:W-:Y:S02]  /*137f0*/  IMAD R10, R2.reuse, R10, R6 ;  /* 0x0000000a020a7224 */ /* 0x040fe400078e0206 */
[----:B------:R-:W-:-:S03]  /*13800*/  IMAD R4, R2, R7, R4 ;  /* 0x0000000702047224 */ /* 0x000fc600078e0204 */
[----:B------:R3:W-:Y:S01]  /*13810*/  STL [R1+0x30], R10 ;  /* 0x0000300a01007387 */ /* 0x0007e20000100800 */
[----:B--2---:R-:W-:Y:S01]  /*13820*/  IABS R6, R5 ;  /* 0x0000000500067213 */ /* 0x004fe20000000000 */
[----:B------:R-:W-:-:S05]  /*13830*/  IMAD R5, R2, R9, R8 ;  /* 0x0000000902057224 */ /* 0x000fca00078e0208 */
[----:B------:R0:W-:Y:S04]  /*13840*/  STL [R1+0x2c], R5 ;  /* 0x00002c0501007387 */ /* 0x0001e80000100800 */
[----:B------:R4:W-:Y:S04]  /*13850*/  STL [R1+0x28], R4 ;  /* 0x0000280401007387 */ /* 0x0009e80000100800 */
[----:B------:R-:W2:Y:S01]  /*13860*/  LDL R16, [R1+0x5130] ;  /* 0x0051300001107983 */ /* 0x000ea20000100800 */
[----:B---3--:R-:W-:-:S03]  /*13870*/  IABS R10, R17 ;  /* 0x00000011000a7213 */ /* 0x008fc60000000000 */
[----:B0-----:R-:W3:Y:S04]  /*13880*/  LDL R5, [R1+0x5134] ;  /* 0x0051340001057983 */ /* 0x001ee80000100800 */
[----:B------:R-:W3:Y:S01]  /*13890*/  LDL R17, [R1+0x5140] ;  /* 0x0051400001117983 */ /* 0x000ee20000100800 */
[----:B-----5:R-:W-:-:S03]  /*138a0*/  IABS R8, R18 ;  /* 0x0000001200087213 */ /* 0x020fc60000000000 */
[----:B------:R-:W5:Y:S01]  /*138b0*/  LDL R18, [R1+0x5144] ;  /* 0x0051440001127983 */ /* 0x000f620000100800 */
[----:B----4-:R-:W-:-:S03]  /*138c0*/  IABS R4, R19 ;  /* 0x0000001300047213 */ /* 0x010fc60000000000 */
[----:B------:R-:W4:Y:S01]  /*138d0*/  LDL R19, [R1+0x5148] ;  /* 0x0051480001137983 */ /* 0x000f220000100800 */
[----:B------:R-:W-:-:S04]  /*138e0*/  IMAD.HI.U32 R12, R0, R6, RZ ;  /* 0x00000006000c7227 */ /* 0x000fc800078e00ff */
[----:B------:R-:W-:Y:S01]  /*138f0*/  IMAD.HI.U32 R11, R0, R3, RZ ;  /* 0x00000003000b7227 */ /* 0x000fe200078e00ff */
[----:B------:R-:W-:-:S03]  /*13900*/  IABS R7, R13 ;  /* 0x0000000d00077213 */ /* 0x000fc60000000000 */
[----:B------:R-:W-:Y:S02]  /*13910*/  IMAD.MOV R12, RZ, RZ, -R12 ;  /* 0x000000ffff0c7224 */ /* 0x000fe400078e0a0c */
[----:B------:R-:W-:Y:S02]  /*13920*/  IMAD.MOV R11, RZ, RZ, -R11 ;  /* 0x000000ffff0b7224 */ /* 0x000fe400078e0a0b */
[C---:B------:R-:W-:Y:S02]  /*13930*/  IMAD R12, R2.reuse, R12, R6 ;  /* 0x0000000c020c7224 */ /* 0x040fe400078e0206 */
[----:B------:R-:W-:Y:S02]  /*13940*/  IMAD R3, R2, R11, R3 ;  /* 0x0000000b02037224 */ /* 0x000fe400078e0203 */
[C---:B------:R-:W-:Y:S01]  /*13950*/  IMAD.HI.U32 R9, R0.reuse, R8, RZ ;  /* 0x0000000800097227 */ /* 0x040fe200078e00ff */
[----:B------:R0:W-:Y:S03]  /*13960*/  STL [R1+0x24], R12 ;  /* 0x0000240c01007387 */ /* 0x0001e60000100800 */
[----:B------:R-:W-:-:S04]  /*13970*/  IMAD.HI.U32 R11, R0, R10, RZ ;  /* 0x0000000a000b7227 */ /* 0x000fc800078e00ff */
[----:B------:R-:W-:-:S04]  /*13980*/  IMAD.HI.U32 R13, R0, R7, RZ ;  /* 0x00000007000d7227 */ /* 0x000fc800078e00ff */
[----:B------:R-:W-:Y:S02]  /*13990*/  IMAD.MOV R9, RZ, RZ, -R9 ;  /* 0x000000ffff097224 */ /* 0x000fe400078e0a09 */
[----:B------:R-:W-:Y:S02]  /*139a0*/  IMAD.MOV R11, RZ, RZ, -R11 ;  /* 0x000000ffff0b7224 */ /* 0x000fe400078e0a0b */
[----:B0-----:R-:W-:Y:S02]  /*139b0*/  IMAD.MOV R12, RZ, RZ, -R13 ;  /* 0x000000ffff0c7224 */ /* 0x001fe400078e0a0d */
[C---:B------:R-:W-:Y:S02]  /*139c0*/  IMAD R9, R2.reuse, R9, R8 ;  /* 0x0000000902097224 */ /* 0x040fe400078e0208 */
[C---:B------:R-:W-:Y:S02]  /*139d0*/  IMAD R10, R2.reuse, R11, R10 ;  /* 0x0000000b020a7224 */ /* 0x040fe400078e020a */
[----:B------:R-:W-:-:S02]  /*139e0*/  IMAD R8, R2, R12, R7 ;  /* 0x0000000c02087224 */ /* 0x000fc400078e0207 */
[----:B------:R-:W-:Y:S01]  /*139f0*/  IMAD.HI.U32 R6, R0, R4, RZ ;  /* 0x0000000400067227 */ /* 0x000fe200078e00ff */
[----:B------:R0:W-:Y:S03]  /*13a00*/  STL [R1+0x20], R10 ;  /* 0x0000200a01007387 */ /* 0x0001e60000100800 */
[----:B------:R-:W-:Y:S01]  /*13a10*/  IMAD.MOV R6, RZ, RZ, -R6 ;  /* 0x000000ffff067224 */ /* 0x000fe200078e0a06 */
[----:B------:R-:W-:Y:S04]  /*13a20*/  STL [R1+0x1c], R9 ;  /* 0x00001c0901007387 */ /* 0x000fe80000100800 */
[----:B------:R-:W-:Y:S01]  /*13a30*/  STL [R1+0x18], R8 ;  /* 0x0000180801007387 */ /* 0x000fe20000100800 */
[----:B------:R-:W-:-:S05]  /*13a40*/  IMAD R4, R2, R6, R4 ;  /* 0x0000000602047224 */ /* 0x000fca00078e0204 */
[----:B------:R1:W-:Y:S01]  /*13a50*/  STL [R1+0x14], R4 ;  /* 0x0000140401007387 */ /* 0x0003e20000100800 */
[----:B--2---:R-:W-:-:S05]  /*13a60*/  IABS R7, R16 ;  /* 0x0000001000077213 */ /* 0x004fca0000000000 */
[----:B0-----:R-:W-:-:S04]  /*13a70*/  IMAD.HI.U32 R10, R0, R7, RZ ;  /* 0x00000007000a7227 */ /* 0x001fc800078e00ff */
[----:B------:R-:W-:Y:S01]  /*13a80*/  IMAD.MOV R10, RZ, RZ, -R10 ;  /* 0x000000ffff0a7224 */ /* 0x000fe200078e0a0a */
[----:B---3--:R-:W-:Y:S02]  /*13a90*/  IABS R6, R5 ;  /* 0x0000000500067213 */ /* 0x008fe40000000000 */
[----:B-1----:R-:W-:Y:S01]  /*13aa0*/  IABS R4, R17 ;  /* 0x0000001100047213 */ /* 0x002fe20000000000 */
[----:B------:R-:W-:Y:S01]  /*13ab0*/  IMAD R10, R2, R10, R7 ;  /* 0x0000000a020a7224 */ /* 0x000fe200078e0207 */
[----:B------:R-:W2:Y:S04]  /*13ac0*/  LDL R5, [R1+0x5170] ;  /* 0x0051700001057983 */ /* 0x000ea80000100800 */
[----:B------:R-:W3:Y:S01]  /*13ad0*/  LDL R17, [R1+0x5174] ;  /* 0x0051740001117983 */ /* 0x000ee20000100800 */
[----:B-----5:R-:W-:-:S03]  /*13ae0*/  IABS R8, R18 ;  /* 0x0000001200087213 */ /* 0x020fc60000000000 */
[----:B------:R-:W5:Y:S02]  /*13af0*/  LDL R18, [R1+0x5178] ;  /* 0x0051780001127983 */ /* 0x000f640000100800 */
[----:B------:R-:W-:Y:S01]  /*13b00*/  IMAD.HI.U32 R13, R0, R8, RZ ;  /* 0x00000008000d7227 */ /* 0x000fe200078e00ff */
[----:B----4-:R-:W-:Y:S02]  /*13b10*/  IABS R9, R19 ;  /* 0x0000001300097213 */ /* 0x010fe40000000000 */
[----:B------:R-:W4:Y:S04]  /*13b20*/  LDL R19, [R1+0x517c] ;  /* 0x00517c0001137983 */ /* 0x000f280000100800 */
[----:B------:R0:W-:Y:S02]  /*13b30*/  STL [R1+0x10], R10 ;  /* 0x0000100a01007387 */ /* 0x0001e40000100800 */
[----:B0-----:R-:W-:-:S02]  /*13b40*/  IMAD.MOV R10, RZ, RZ, -R13 ;  /* 0x000000ffff0a7224 */ /* 0x001fc400078e0a0d */
[----:B------:R-:W3:Y:S01]  /*13b50*/  LDL R13, [R1+0x514c] ;  /* 0x00514c00010d7983 */ /* 0x000ee20000100800 */
[----:B------:R-:W-:-:S04]  /*13b60*/  IMAD.HI.U32 R12, R0, R6, RZ ;  /* 0x00000006000c7227 */ /* 0x000fc800078e00ff */
[----:B------:R-:W-:-:S04]  /*13b70*/  IMAD.HI.U32 R11, R0, R4, RZ ;  /* 0x00000004000b7227 */ /* 0x000fc800078e00ff */
[----:B------:R-:W-:Y:S02]  /*13b80*/  IMAD.MOV R12, RZ, RZ, -R12 ;  /* 0x000000ffff0c7224 */ /* 0x000fe400078e0a0c */
[----:B------:R-:W-:Y:S02]  /*13b90*/  IMAD.MOV R7, RZ, RZ, -R11 ;  /* 0x000000ffff077224 */ /* 0x000fe400078e0a0b */
[C---:B------:R-:W-:Y:S02]  /*13ba0*/  IMAD R12, R2.reuse, R12, R6 ;  /* 0x0000000c020c7224 */ /* 0x040fe400078e0206 */
[C---:B------:R-:W-:Y:S02]  /*13bb0*/  IMAD R6, R2.reuse, R7, R4 ;  /* 0x0000000702067224 */ /* 0x040fe400078e0204 */
[----:B------:R-:W-:Y:S01]  /*13bc0*/  IMAD R4, R2, R10, R8 ;  /* 0x0000000a02047224 */ /* 0x000fe200078e0208 */
[----:B------:R-:W-:Y:S01]  /*13bd0*/  STL [R1+0xc], R12 ;  /* 0x00000c0c01007387 */ /* 0x000fe20000100800 */
[----:B------:R-:W-:-:S03]  /*13be0*/  IMAD.HI.U32 R16, R0, R9, RZ ;  /* 0x0000000900107227 */ /* 0x000fc600078e00ff */
[----:B------:R0:W-:Y:S01]  /*13bf0*/  STL [R1+0x5cac], R4 ;  /* 0x005cac0401007387 */ /* 0x0001e20000100800 */
[----:B------:R-:W-:-:S03]  /*13c00*/  IMAD.MOV R11, RZ, RZ, -R16 ;  /* 0x000000ffff0b7224 */ /* 0x000fc600078e0a10 */
[----:B------:R-:W-:Y:S01]  /*13c10*/  STL [R1+0x8], R6 ;  /* 0x0000080601007387 */ /* 0x000fe20000100800 */
[----:B0-----:R-:W-:-:S05]  /*13c20*/  IMAD R4, R2, R11, R9 ;  /* 0x0000000b02047224 */ /* 0x001fca00078e0209 */
[----:B------:R0:W-:Y:S04]  /*13c30*/  STL [R1+0x5c], R4 ;  /* 0x00005c0401007387 */ /* 0x0001e80000100800 */
[----:B0-----:R-:W5:Y:S01]  /*13c40*/  LDL R4, [R1+0x5188] ;  /* 0x0051880001047983 */ /* 0x001f620000100800 */
[----:B--2---:R-:W-:-:S03]  /*13c50*/  IABS R7, R5 ;  /* 0x0000000500077213 */ /* 0x004fc60000000000 */
[----:B------:R-:W2:Y:S01]  /*13c60*/  LDL R5, [R1+0x518c] ;  /* 0x00518c0001057983 */ /* 0x000ea20000100800 */
[----:B---3--:R-:W-:-:S05]  /*13c70*/  IABS R6, R13 ;  /* 0x0000000d00067213 */ /* 0x008fca0000000000 */
[----:B------:R-:W-:-:S04]  /*13c80*/  IMAD.HI.U32 R11, R0, R6, RZ ;  /* 0x00000006000b7227 */ /* 0x000fc800078e00ff */
[----:B------:R-:W-:-:S04]  /*13c90*/  IMAD.MOV R11, RZ, RZ, -R11 ;  /* 0x000000ffff0b7224 */ /* 0x000fc800078e0a0b */
[----:B------:R-:W-:Y:S02]  /*13ca0*/  IMAD R6, R2, R11, R6 ;  /* 0x0000000b02067224 */ /* 0x000fe400078e0206 */
[----:B------:R-:W3:Y:S01]  /*13cb0*/  LDL R11, [R1+0x56d8] ;  /* 0x0056d800010b7983 */ /* 0x000ee20000100800 */
[----:B----4-:R-:W-:-:S03]  /*13cc0*/  IABS R10, R19 ;  /* 0x00000013000a7213 */ /* 0x010fc60000000000 */
[----:B------:R-:W4:Y:S01]  /*13cd0*/  LDL R19, [R1+0x519c] ;  /* 0x00519c0001137983 */ /* 0x000f220000100800 */
[----:B------:R-:W-:Y:S01]  /*13ce0*/  IABS R8, R17 ;  /* 0x0000001100087213 */ /* 0x000fe20000000000 */
[----:B------:R-:W-:-:S04]  /*13cf0*/  IMAD.HI.U32 R16, R0, R7, RZ ;  /* 0x0000000700107227 */ /* 0x000fc800078e00ff */
[----:B------:R-:W-:-:S04]  /*13d00*/  IMAD.HI.U32 R13, R0, R8, RZ ;  /* 0x00000008000d7227 */ /* 0x000fc800078e00ff */
[----:B------:R-:W-:Y:S02]  /*13d10*/  IMAD.MOV R16, RZ, RZ, -R16 ;  /* 0x000000ffff107224 */ /* 0x000fe400078e0a10 */
[----:B------:R-:W-:Y:S01]  /*13d20*/  IMAD.MOV R13, RZ, RZ, -R13 ;  /* 0x000000ffff0d7224 */ /* 0x000fe200078e0a0d */
[----:B-----5:R-:W-:Y:S01]  /*13d30*/  IABS R9, R18 ;  /* 0x0000001200097213 */ /* 0x020fe20000000000 */
[----:B------:R-:W-:Y:S01]  /*13d40*/  IMAD.HI.U32 R17, R0, R10, RZ ;  /* 0x0000000a00117227 */ /* 0x000fe200078e00ff */
[----:B------:R-:W5:Y:S03]  /*13d50*/  LDL R18, [R1+0x5198] ;  /* 0x0051980001127983 */ /* 0x000f660000100800 */
[C---:B------:R-:W-:Y:S01]  /*13d60*/  IMAD R16, R2.reuse, R16, R7 ;  /* 0x0000001002107224 */ /* 0x040fe200078e0207 */
[----:B------:R0:W-:Y:S01]  /*13d70*/  STL [R1+0x58], R6 ;  /* 0x0000580601007387 */ /* 0x0001e20000100800 */
[----:B------:R-:W-:-:S03]  /*13d80*/  IMAD R8, R2, R13, R8 ;  /* 0x0000000d02087224 */ /* 0x000fc600078e0208 */
[----:B------:R-:W-:Y:S01]  /*13d90*/  STL [R1+0x54], R16 ;  /* 0x0000541001007387 */ /* 0x000fe20000100800 */
[----:B------:R-:W-:-:S04]  /*13da0*/  IMAD.HI.U32 R12, R0, R9, RZ ;  /* 0x00000009000c7227 */ /* 0x000fc800078e00ff */
[----:B0-----:R-:W-:Y:S01]  /*13db0*/  IMAD.MOV R6, RZ, RZ, -R17 ;  /* 0x000000ffff067224 */ /* 0x001fe200078e0a11 */
[----:B------:R0:W-:Y:S01]  /*13dc0*/  STL [R1+0x50], R8 ;  /* 0x0000500801007387 */ /* 0x0001e20000100800 */
[----:B------:R-:W-:Y:S02]  /*13dd0*/  IMAD.MOV R12, RZ, RZ, -R12 ;  /* 0x000000ffff0c7224 */ /* 0x000fe400078e0a0c */
[C---:B0-----:R-:W-:Y:S01]  /*13de0*/  IMAD R8, R2.reuse, R6, R10 ;  /* 0x0000000602087224 */ /* 0x041fe200078e020a */
[----:B------:R-:W-:Y:S01]  /*13df0*/  IABS R6, R4 ;  /* 0x0000000400067213 */ /* 0x000fe20000000000 */
[----:B------:R-:W-:-:S05]  /*13e00*/  IMAD R7, R2, R12, R9 ;  /* 0x0000000c02077224 */ /* 0x000fca00078e0209 */
[----:B------:R2:W-:Y:S04]  /*13e10*/  STL [R1+0x4c], R7 ;  /* 0x00004c0701007387 */ /* 0x0005e80000100800 */
[----:B------:R5:W-:Y:S04]  /*13e20*/  STL [R1+0x48], R8 ;  /* 0x0000480801007387 */ /* 0x000be80000100800 */
[----:B------:R-:W5:Y:S01]  /*13e30*/  LDL R4, [R1+0x56e0] ;  /* 0x0056e00001047983 */ /* 0x000f620000100800 */
[----:B--2---:R-:W-:-:S03]  /*13e40*/  IABS R7, R5 ;  /* 0x0000000500077213 */ /* 0x004fc60000000000 */
[----:B------:R-:W2:Y:S01]  /*13e50*/  LDL R5, [R1+0x56e4] ;  /* 0x0056e40001057983 */ /* 0x000ea20000100800 */
[----:B---3--:R-:W-:Y:S01]  /*13e60*/  IABS R10, R11 ;  /* 0x0000000b000a7213 */ /* 0x008fe20000000000 */
[----:B------:R-:W-:-:S04]  /*13e70*/  IMAD.HI.U32 R11, R0, R6, RZ ;  /* 0x00000006000b7227 */ /* 0x000fc800078e00ff */
[----:B------:R-:W-:-:S04]  /*13e80*/  IMAD.MOV R11, RZ, RZ, -R11 ;  /* 0x000000ffff0b7224 */ /* 0x000fc800078e0a0b */
[----:B------:R-:W-:Y:S02]  /*13e90*/  IMAD R11, R2, R11, R6 ;  /* 0x0000000b020b7224 */ /* 0x000fe400078e0206 */
[----:B------:R-:W3:Y:S01]  /*13ea0*/  LDL R6, [R1+0x56dc] ;  /* 0x0056dc0001067983 */ /* 0x000ee20000100800 */
[----:B----4-:R-:W-:-:S03]  /*13eb0*/  IABS R9, R19 ;  /* 0x0000001300097213 */ /* 0x010fc60000000000 */
[----:B------:R-:W4:Y:S01]  /*13ec0*/  LDL R19, [R1+0x56ec] ;  /* 0x0056ec0001137983 */ /* 0x000f220000100800 */
[----:B-----5:R-:W-:Y:S01]  /*13ed0*/  IABS R8, R18 ;  /* 0x0000001200087213 */ /* 0x020fe20000000000 */
[C---:B------:R-:W-:Y:S02]  /*13ee0*/  IMAD.HI.U32 R12, R0.reuse, R7, RZ ;  /* 0x00000007000c7227 */ /* 0x040fe400078e00ff */
[----:B------:R-:W5:Y:S02]  /*13ef0*/  LDL R18, [R1+0x56e8] ;  /* 0x0056e80001127983 */ /* 0x000f640000100800 */
[----:B------:R-:W-:-:S04]  /*13f00*/  IMAD.HI.U32 R13, R0, R8, RZ ;  /* 0x00000008000d7227 */ /* 0x000fc800078e00ff */
[----:B------:R-:W-:Y:S02]  /*13f10*/  IMAD.MOV R12, RZ, RZ, -R12 ;  /* 0x000000ffff0c7224 */ /* 0x000fe400078e0a0c */
[----:B------:R-:W-:Y:S01]  /*13f20*/  IMAD.MOV R13, RZ, RZ, -R13 ;  /* 0x000000ffff0d7224 */ /* 0x000fe200078e0a0d */
[----:B------:R0:W-:Y:S01]  /*13f30*/  STL [R1+0x44], R11 ;  /* 0x0000440b01007387 */ /* 0x0001e20000100800 */
[----:B------:R-:W-:Y:S02]  /*13f40*/  IMAD R7, R2, R12, R7 ;  /* 0x0000000c02077224 */ /* 0x000fe400078e0207 */
[----:B------:R-:W-:-:S04]  /*13f50*/  IMAD.HI.U32 R16, R0, R9, RZ ;  /* 0x0000000900107227 */ /* 0x000fc800078e00ff */
[----:B------:R-:W-:-:S04]  /*13f60*/  IMAD.HI.U32 R17, R0, R10, RZ ;  /* 0x0000000a00117227 */ /* 0x000fc800078e00ff */
[C---:B0-----:R-:W-:Y:S01]  /*13f70*/  IMAD R11, R2.reuse, R13, R8 ;  /* 0x0000000d020b7224 */ /* 0x041fe200078e0208 */
[----:B------:R0:W-:Y:S01]  /*13f80*/  STL [R1+0x40], R7 ;  /* 0x0000400701007387 */ /* 0x0001e20000100800 */
[----:B------:R-:W-:Y:S02]  /*13f90*/  IMAD.MOV R16, RZ, RZ, -R16 ;  /* 0x000000ffff107224 */ /* 0x000fe400078e0a10 */
[----:B------:R-:W-:Y:S01]  /*13fa0*/  IMAD.MOV R17, RZ, RZ, -R17 ;  /* 0x000000ffff117224 */ /* 0x000fe200078e0a11 */
[----:B------:R-:W-:Y:S01]  /*13fb0*/  STL [R1+0x3c], R11 ;  /* 0x00003c0b01007387 */ /* 0x000fe20000100800 */
[C---:B------:R-:W-:Y:S02]  /*13fc0*/  IMAD R8, R2.reuse, R16, R9 ;  /* 0x0000001002087224 */ /* 0x040fe400078e0209 */
[----:B0-----:R-:W-:-:S03]  /*13fd0*/  IMAD R7, R2, R17, R10 ;  /* 0x0000001102077224 */ /* 0x001fc600078e020a */
[----:B------:R-:W-:Y:S04]  /*13fe0*/  STL [R1+0x38], R8 ;  /* 0x0000380801007387 */ /* 0x000fe80000100800 */
[----:B------:R0:W-:Y:S02]  /*13ff0*/  STL [R1+0x34], R7 ;  /* 0x0000340701007387 */ /* 0x0001e40000100800 */
[----:B0-----:R-:W-:Y:S02]  /*14000*/  IABS R7, R4 ;  /* 0x0000000400077213 */ /* 0x001fe40000000000 */
[----:B------:R-:W5:Y:S01]  /*14010*/  LDL R4, [R1+0x56f4] ;  /* 0x0056f40001047983 */ /* 0x000f620000100800 */
        /* <DEDUP_REMOVED lines=13> */
[----:B------:R-:W-:-:S04]  /*140f0*/  IMAD.HI.U32 R16, R0, R9, RZ ;  /* 0x0000000900107227 */ /* 0x000fc800078e00ff */
[----:B------:R-:W-:Y:S01]  /*14100*/  IMAD.HI.U32 R17, R0, R10, RZ ;  /* 0x0000000a00117227 */ /* 0x000fe200078e00ff */
[----:B------:R0:W-:Y:S03]  /*14110*/  STL [R1+0x5ca8], R6 ;  /* 0x005ca80601007387 */ /* 0x0001e60000100800 */
[----:B------:R-:W-:Y:S02]  /*14120*/  IMAD.MOV R12, RZ, RZ, -R12 ;  /* 0x000000ffff0c7224 */ /* 0x000fe400078e0a0c */
[----:B------:R-:W-:Y:S02]  /*14130*/  IMAD.MOV R13, RZ, RZ, -R13 ;  /* 0x000000ffff0d7224 */ /* 0x000fe400078e0a0d */
[----:B------:R-:W-:Y:S02]  /*14140*/  IMAD.MOV R16, RZ, RZ, -R16 ;  /* 0x000000ffff107224 */ /* 0x000fe400078e0a10 */
[----:B------:R-:W-:-:S02]  /*14150*/  IMAD.MOV R17, RZ, RZ, -R17 ;  /* 0x000000ffff117224 */ /* 0x000fc400078e0a11 */
[C---:B0-----:R-:W-:Y:S02]  /*14160*/  IMAD R6, R2.reuse, R12, R7 ;  /* 0x0000000c02067224 */ /* 0x041fe400078e0207 */
[C---:B------:R-:W-:Y:S02]  /*14170*/  IMAD R7, R2.reuse, R13, R8 ;  /* 0x0000000d02077224 */ /* 0x040fe400078e0208 */
[C---:B------:R-:W-:Y:S02]  /*14180*/  IMAD R8, R2.reuse, R16, R9 ;  /* 0x0000001002087224 */ /* 0x040fe400078e0209 */
[----:B------:R-:W-:Y:S01]  /*14190*/  IMAD R9, R2, R17, R10 ;  /* 0x0000001102097224 */ /* 0x000fe200078e020a */
[----:B------:R-:W-:Y:S04]  /*141a0*/  STL [R1+0x5c90], R7 ;  /* 0x005c900701007387 */ /* 0x000fe80000100800 */
[----:B------:R-:W-:Y:S04]  /*141b0*/  STL [R1+0x60], R6 ;  /* 0x0000600601007387 */ /* 0x000fe80000100800 */
[----:B------:R0:W-:Y:S04]  /*141c0*/  STL [R1+0x5c94], R8 ;  /* 0x005c940801007387 */ /* 0x0001e80000100800 */
[----:B------:R1:W-:Y:S04]  /*141d0*/  STL [R1+0x5c98], R9 ;  /* 0x005c980901007387 */ /* 0x0003e80000100800 */
[----:B0-----:R-:W5:Y:S04]  /*141e0*/  LDL R8, [R1+0x5714] ;  /* 0x0057140001087983 */ /* 0x001f680000100800 */
[----:B-1----:R-:W5:Y:S01]  /*141f0*/  LDL R9, [R1+0x5710] ;  /* 0x0057100001097983 */ /* 0x002f620000100800 */
[----:B--2---:R-:W-:-:S02]  /*14200*/  IABS R12, R5 ;  /* 0x00000005000c7213 */ /* 0x004fc40000000000 */
[----:B---3--:R-:W-:Y:S02]  /*14210*/  IABS R10, R11 ;  /* 0x0000000b000a7213 */ /* 0x008fe40000000000 */
[----:B------:R-:W-:-:S03]  /*14220*/  IABS R11, R4 ;  /* 0x00000004000b7213 */ /* 0x000fc60000000000 */
[----:B------:R-:W-:Y:S01]  /*14230*/  IMAD.HI.U32 R17, R0, R10, RZ ;  /* 0x0000000a00117227 */ /* 0x000fe200078e00ff */
[----:B----4-:R-:W-:-:S03]  /*14240*/  IABS R16, R19 ;  /* 0x0000001300107213 */ /* 0x010fc60000000000 */
[----:B------:R-:W-:Y:S02]  /*14250*/  IMAD.MOV.U32 R4, RZ, RZ, R28 ;  /* 0x000000ffff047224 */ /* 0x000fe400078e001c */
[----:B------:R-:W-:-:S04]  /*14260*/  IMAD.HI.U32 R28, R0, R11, RZ ;  /* 0x0000000b001c7227 */ /* 0x000fc800078e00ff */
[----:B------:R-:W-:Y:S02]  /*14270*/  IMAD.MOV R17, RZ, RZ, -R17 ;  /* 0x000000ffff117224 */ /* 0x000fe400078e0a11 */
[----:B------:R-:W-:Y:S02]  /*14280*/  IMAD.MOV R28, RZ, RZ, -R28 ;  /* 0x000000ffff1c7224 */ /* 0x000fe400078e0a1c */
[----:B------:R-:W-:Y:S02]  /*14290*/  IMAD R10, R2, R17, R10 ;  /* 0x00000011020a7224 */ /* 0x000fe400078e020a */
[----:B------:R-:W-:-:S04]  /*142a0*/  IMAD.HI.U32 R19, R0, R12, RZ ;  /* 0x0000000c00137227 */ /* 0x000fc800078e00ff */
[----:B------:R-:W-:Y:S01]  /*142b0*/  IMAD.HI.U32 R5, R0, R16, RZ ;  /* 0x0000001000057227 */ /* 0x000fe200078e00ff */
[----:B------:R0:W-:Y:S03]  /*142c0*/  STL [R1+0x5c9c], R10 ;  /* 0x005c9c0a01007387 */ /* 0x0001e60000100800 */
[C---:B------:R-:W-:Y:S02]  /*142d0*/  IMAD R11, R2.reuse, R28, R11 ;  /* 0x0000001c020b7224 */ /* 0x040fe400078e020b */
[----:B------:R-:W-:Y:S02]  /*142e0*/  IMAD.MOV R19, RZ, RZ, -R19 ;  /* 0x000000ffff137224 */ /* 0x000fe400078e0a13 */
[----:B------:R-:W-:Y:S01]  /*142f0*/  IMAD.MOV R17, RZ, RZ, -R5 ;  /* 0x000000ffff117224 */ /* 0x000fe200078e0a05 */
[----:B0-----:R-:W2:Y:S01]  /*14300*/  LDL R10, [R1+0x570c] ;  /* 0x00570c00010a7983 */ /* 0x001ea20000100800 */
[----:B------:R-:W-:-:S03]  /*14310*/  IMAD R12, R2, R19, R12 ;  /* 0x00000013020c7224 */ /* 0x000fc600078e020c */
[----:B------:R-:W3:Y:S04]  /*14320*/  LDL.LU R5, [R1+0x224] ;  /* 0x0002240001057983 */ /* 0x000ee80000300800 */
[----:B------:R-:W4:Y:S04]  /*14330*/  LDL R28, [R1+0x5708] ;  /* 0x00570800011c7983 */ /* 0x000f280000100800 */
[----:B------:R0:W-:Y:S04]  /*14340*/  STL [R1+0x5c8c], R11 ;  /* 0x005c8c0b01007387 */ /* 0x0001e80000100800 */
[----:B0-----:R-:W2:Y:S04]  /*14350*/  LDL.LU R11, [R1+0x21c] ;  /* 0x00021c00010b7983 */ /* 0x001ea80000300800 */
[----:B------:R-:W3:Y:S01]  /*14360*/  LDL R19, [R1+0x5704] ;  /* 0x0057040001137983 */ /* 0x000ee20000100800 */
[----:B------:R-:W-:-:S13]  /*14370*/  ISETP.GT.U32.AND P0, PT, R2, R14, PT ;  /* 0x0000000e0200720c */ /* 0x000fda0003f04070 */
[----:B------:R-:W-:-:S05]  /*14380*/  @!P0 IMAD.IADD R14, R14, 0x1, -R2 ;  /* 0x000000010e0e8824 */ /* 0x000fca00078e0a02 */
[----:B------:R-:W-:-:S13]  /*14390*/  ISETP.GT.U32.AND P0, PT, R2, R14, PT ;  /* 0x0000000e0200720c */ /* 0x000fda0003f04070 */
[----:B------:R-:W-:Y:S01]  /*143a0*/  @!P0 IMAD.IADD R14, R14, 0x1, -R2 ;  /* 0x000000010e0e8824 */ /* 0x000fe200078e0a02 */
[----:B------:R-:W-:Y:S02]  /*143b0*/  ISETP.GT.U32.AND P0, PT, R2, R15, PT ;  /* 0x0000000f0200720c */ /* 0x000fe40003f04070 */
[----:B-----5:R-:W-:-:S05]  /*143c0*/  IABS R13, R18 ;  /* 0x00000012000d7213 */ /* 0x020fca0000000000 */
[----:B------:R-:W-:-:S06]  /*143d0*/  IMAD.HI.U32 R18, R0, R13, RZ ;  /* 0x0000000d00127227 */ /* 0x000fcc00078e00ff */
[----:B------:R-:W-:Y:S02]  /*143e0*/  @!P0 IMAD.IADD R15, R15, 0x1, -R2 ;  /* 0x000000010f0f8824 */ /* 0x000fe400078e0a02 */
[----:B------:R-:W-:-:S03]  /*143f0*/  IMAD.MOV R18, RZ, RZ, -R18 ;  /* 0x000000ffff127224 */ /* 0x000fc600078e0a12 */
[C---:B------:R-:W-:Y:S01]  /*14400*/  ISETP.GT.U32.AND P0, PT, R2.reuse, R15, PT ;  /* 0x0000000f0200720c */ /* 0x040fe20003f04070 */
[C---:B------:R-:W-:Y:S02]  /*14410*/  IMAD R13, R2.reuse, R18, R13 ;  /* 0x00000012020d7224 */ /* 0x040fe400078e020d */
[----:B------:R-:W-:Y:S02]  /*14420*/  IMAD.MOV.U32 R6, RZ, RZ, R14 ;  /* 0x000000ffff067224 */ /* 0x000fe400078e000e */
[----:B------:R-:W-:Y:S01]  /*14430*/  IMAD R14, R2, R17, R16 ;  /* 0x00000011020e7224 */ /* 0x000fe200078e0210 */
[----:B------:R-:W-:Y:S01]  /*14440*/  STL [R1+0x5c80], R12 ;  /* 0x005c800c01007387 */ /* 0x000fe20000100800 */
[----:B------:R-:W-:-:S03]  /*14450*/  @!P6 IMAD.MOV R6, RZ, RZ, -R6 ;  /* 0x000000ffff06e224 */ /* 0x000fc600078e0a06 */
[----:B------:R-:W-:Y:S03]  /*14460*/  STL [R1+0x5c84], R13 ;  /* 0x005c840d01007387 */ /* 0x000fe60000100800 */
[----:B------:R-:W-:Y:S01]  /*14470*/  @!P0 IMAD.IADD R15, R15, 0x1, -R2 ;  /* 0x000000010f0f8824 */ /* 0x000fe200078e0a02 */
[----:B------:R0:W-:Y:S03]  /*14480*/  STL [R1+0x5c88], R14 ;  /* 0x005c880e01007387 */ /* 0x0001e60000100800 */
[----:B------:R-:W-:Y:S01]  /*14490*/  IMAD.MOV.U32 R7, RZ, RZ, R15 ;  /* 0x000000ffff077224 */ /* 0x000fe200078e000f */
[----:B0-----:R-:W5:Y:S03]  /*144a0*/  LDL.LU R14, [R1+0x218] ;  /* 0x00021800010e7983 */ /* 0x001f660000300800 */
[----:B------:R-:W-:Y:S01]  /*144b0*/  @!P5 IMAD.MOV R7, RZ, RZ, -R7 ;  /* 0x000000ffff07d224 */ /* 0x000fe200078e0a07 */
[----:B------:R0:W-:Y:S01]  /*144c0*/  STL [R1+0x39c], R6 ;  /* 0x00039c0601007387 */ /* 0x0001e20000100800 */
[----:B------:R-:W-:-:S03]  /*144d0*/  IABS R18, R9 ;  /* 0x0000000900127213 */ /* 0x000fc60000000000 */
[----:B0-----:R-:W5:Y:S04]  /*144e0*/  LDL.LU R6, [R1+0x214] ;  /* 0x0002140001067983 */ /* 0x001f680000300800 */
[----:B------:R0:W-:Y:S04]  /*144f0*/  STL [R1+0x3ac], R7 ;  /* 0x0003ac0701007387 */ /* 0x0001e80000100800 */
[----:B0-----:R-:W5:Y:S04]  /*14500*/  LDL.LU R7, [R1+0x210] ;  /* 0x0002100001077983 */ /* 0x001f680000300800 */
[----:B------:R-:W5:Y:S01]  /*14510*/  LDL R9, [R1+0x4f48] ;  /* 0x004f480001097983 */ /* 0x000f620000100800 */
[----:B------:R-:W-:-:S13]  /*14520*/  ISETP.GT.U32.AND P0, PT, R2, R27, PT ;  /* 0x0000001b0200720c */ /* 0x000fda0003f04070 */
[----:B------:R-:W-:-:S05]  /*14530*/  @!P0 IMAD.IADD R27, R27, 0x1, -R2 ;  /* 0x000000011b1b8824 */ /* 0x000fca00078e0a02 */
[----:B------:R-:W-:-:S13]  /*14540*/  ISETP.GT.U32.AND P0, PT, R2, R27, PT ;  /* 0x0000001b0200720c */ /* 0x000fda0003f04070 */
[--C-:B------:R-:W-:Y:S01]  /*14550*/  @!P0 IMAD.IADD R27, R27, 0x1, -R2.reuse ;  /* 0x000000011b1b8824 */ /* 0x100fe200078e0a02 */
[----:B------:R-:W-:Y:S02]  /*14560*/  ISETP.GT.U32.AND P0, PT, R2, R26, PT ;  /* 0x0000001a0200720c */ /* 0x000fe40003f04070 */
[----:B---3--:R-:W-:Y:S02]  /*14570*/  IABS R15, R19 ;  /* 0x00000013000f7213 */ /* 0x008fe40000000000 */
[----:B------:R-:W-:Y:S02]  /*14580*/  IABS R19, R8 ;  /* 0x0000000800137213 */ /* 0x000fe40000000000 */
[----:B------:R-:W3:Y:S07]  /*14590*/  LDL R8, [R1+0x4e24] ;  /* 0x004e240001087983 */ /* 0x000eee0000100800 */
[----:B------:R-:W-:-:S05]  /*145a0*/  @!P0 IMAD.IADD R26, R26, 0x1, -R2 ;  /* 0x000000011a1a8824 */ /* 0x000fca00078e0a02 */
[----:B------:R-:W-:-:S13]  /*145b0*/  ISETP.GT.U32.AND P0, PT, R2, R26, PT ;  /* 0x0000001a0200720c */ /* 0x000fda0003f04070 */
[----:B------:R-:W-:Y:S01]  /*145c0*/  @!P0 IMAD.IADD R26, R26, 0x1, -R2 ;  /* 0x000000011a1a8824 */ /* 0x000fe200078e0a02 */
[----:B------:R-:W-:-:S13]  /*145d0*/  ISETP.GT.U32.AND P0, PT, R2, R25, PT ;  /* 0x000000190200720c */ /* 0x000fda0003f04070 */
[----:B------:R-:W-:-:S05]  /*145e0*/  @!P0 IMAD.IADD R25, R25, 0x1, -R2 ;  /* 0x0000000119198824 */ /* 0x000fca00078e0a02 */
[----:B------:R-:W-:-:S13]  /*145f0*/  ISETP.GT.U32.AND P0, PT, R2, R25, PT ;  /* 0x000000190200720c */ /* 0x000fda0003f04070 */
[----:B------:R-:W-:Y:S01]  /*14600*/  @!P0 IMAD.IADD R25, R25, 0x1, -R2 ;  /* 0x0000000119198824 */ /* 0x000fe200078e0a02 */
[----:B------:R-:W-:-:S13]  /*14610*/  ISETP.GT.U32.AND P0, PT, R2, R24, PT ;  /* 0x000000180200720c */ /* 0x000fda0003f04070 */
[----:B------:R-:W-:Y:S01]  /*14620*/  @!P0 IMAD.IADD R24, R24, 0x1, -R2 ;  /* 0x0000000118188824 */ /* 0x000fe200078e0a02 */
[----:B------:R-:W-:-:S13]  /*14630*/  ISETP.GT.U32.AND P0, PT, R2, R22, PT ;  /* 0x000000160200720c */ /* 0x000fda0003f04070 */
[----:B------:R-:W-:Y:S01]  /*14640*/  @!P0 IMAD.IADD R22, R22, 0x1, -R2 ;  /* 0x0000000116168824 */ /* 0x000fe200078e0a02 */
[----:B------:R-:W-:-:S04]  /*14650*/  ISETP.GT.U32.AND P0, PT, R2, R21, PT ;  /* 0x000000150200720c */ /* 0x000fc80003f04070 */
[----:B------:R-:W-:-:S09]  /*14660*/  ISETP.GT.U32.AND P6, PT, R2, R22, PT ;  /* 0x000000160200720c */ /* 0x000fd20003fc4070 */
[----:B------:R-:W-:Y:S01]  /*14670*/  @!P0 IMAD.IADD R21, R21, 0x1, -R2 ;  /* 0x0000000115158824 */ /* 0x000fe200078e0a02 */
[----:B------:R-:W-:Y:S02]  /*14680*/  ISETP.GT.U32.AND P0, PT, R2, R24, PT ;  /* 0x000000180200720c */ /* 0x000fe40003f04070 */
[----:B----4-:R-:W-:Y:S01]  /*14690*/  IABS R16, R28 ;  /* 0x0000001c00107213 */ /* 0x010fe20000000000 */
[----:B------:R-:W-:-:S04]  /*146a0*/  IMAD.HI.U32 R28, R0, R15, RZ ;  /* 0x0000000f001c7227 */ /* 0x000fc800078e00ff */
[----:B------:R-:W-:-:S06]  /*146b0*/  @!P6 IMAD.IADD R22, R22, 0x1, -R2 ;  /* 0x000000011616e824 */ /* 0x000fcc00078e0a02 */
[----:B------:R-:W-:Y:S01]  /*146c0*/  @!P0 IMAD.IADD R24, R24, 0x1, -R2 ;  /* 0x0000000118188824 */ /* 0x000fe200078e0a02 */
[C---:B------:R-:W-:Y:S02]  /*146d0*/  ISETP.GT.U32.AND P0, PT, R2.reuse, R20, PT ;  /* 0x000000140200720c */ /* 0x040fe40003f04070 */
[----:B------:R-:W-:Y:S01]  /*146e0*/  ISETP.GT.U32.AND P6, PT, R2, R5, PT ;  /* 0x000000050200720c */ /* 0x000fe20003fc4070 */
[----:B------:R-:W-:Y:S01]  /*146f0*/  IMAD.MOV R28, RZ, RZ, -R28 ;  /* 0x000000ffff1c7224 */ /* 0x000fe200078e0a1c */
[----:B--2---:R-:W-:-:S03]  /*14700*/  IABS R17, R10 ;  /* 0x0000000a00117213 */ /* 0x004fc60000000000 */
[----:B------:R-:W-:Y:S02]  /*14710*/  IMAD R15, R2, R28, R15 ;  /* 0x0000001c020f7224 */ /* 0x000fe400078e020f */
[----:B------:R-:W-:-:S04]  /*14720*/  IMAD.HI.U32 R28, R0, R16, RZ ;  /* 0x00000010001c7227 */ /* 0x000fc800078e00ff */
[----:B------:R-:W-:Y:S01]  /*14730*/  @!P0 IMAD.IADD R20, R20, 0x1, -R2 ;  /* 0x0000000114148824 */ /* 0x000fe200078e0a02 */
[----:B-----5:R-:W-:Y:S01]  /*14740*/  ISETP.GT.U32.AND P0, PT, R2, R14, PT ;  /* 0x0000000e0200720c */ /* 0x020fe20003f04070 */
[----:B------:R-:W-:-:S04]  /*14750*/  IMAD.HI.U32 R13, R0, R17, RZ ;  /* 0x00000011000d7227 */ /* 0x000fc800078e00ff */
[----:B------:R-:W-:-:S04]  /*14760*/  IMAD.HI.U32 R10, R0, R18, RZ ;  /* 0x00000012000a7227 */ /* 0x000fc800078e00ff */
[----:B------:R-:W-:-:S04]  /*14770*/  IMAD.HI.U32 R12, R0, R19, RZ ;  /* 0x00000013000c7227 */ /* 0x000fc800078e00ff */
[----:B------:R-:W-:Y:S02]  /*14780*/  IMAD.MOV R28, RZ, RZ, -R28 ;  /* 0x000000ffff1c7224 */ /* 0x000fe400078e0a1c */
[----:B------:R-:W-:Y:S02]  /*14790*/  IMAD.MOV R13, RZ, RZ, -R13 ;  /* 0x000000ffff0d7224 */ /* 0x000fe400078e0a0d */
[----:B------:R-:W-:Y:S01]  /*147a0*/  @!P6 IMAD.IADD R5, R5, 0x1, -R2 ;  /* 0x000000010505e824 */ /* 0x000fe200078e0a02 */
[C---:B------:R-:W-:Y:S01]  /*147b0*/  ISETP.GT.U32.AND P6, PT, R2.reuse, R6, PT ;  /* 0x000000060200720c */ /* 0x040fe20003fc4070 */
[----:B------:R-:W-:Y:S02]  /*147c0*/  IMAD.MOV R10, RZ, RZ, -R10 ;  /* 0x000000ffff0a7224 */ /* 0x000fe400078e0a0a */
[----:B------:R-:W-:Y:S02]  /*147d0*/  IMAD.MOV R12, RZ, RZ, -R12 ;  /* 0x000000ffff0c7224 */ /* 0x000fe400078e0a0c */
[----:B------:R-:W-:-:S02]  /*147e0*/  IMAD R16, R2, R28, R16 ;  /* 0x0000001c02107224 */ /* 0x000fc400078e0210 */
[C---:B------:R-:W-:Y:S01]  /*147f0*/  IMAD R17, R2.reuse, R13, R17 ;  /* 0x0000000d02117224 */ /* 0x040fe200078e0211 */
[----:B------:R-:W-:Y:S01]  /*14800*/  STL [R1+0x5ca0], R15 ;  /* 0x005ca00f01007387 */ /* 0x000fe20000100800 */
[C---:B------:R-:W-:Y:S02]  /*14810*/  IMAD R18, R2.reuse, R10, R18 ;  /* 0x0000000a02127224 */ /* 0x040fe400078e0212 */
[----:B------:R-:W-:Y:S01]  /*14820*/  IMAD R19, R2, R12, R19 ;  /* 0x0000000c02137224 */ /* 0x000fe200078e0213 */
[----:B------:R-:W-:Y:S01]  /*14830*/  STL [R1+0x5ca4], R16 ;  /* 0x005ca41001007387 */ /* 0x000fe20000100800 */
[----:B------:R-:W-:Y:S01]  /*14840*/  @!P0 IMAD.IADD R14, R14, 0x1, -R2 ;  /* 0x000000010e0e8824 */ /* 0x000fe200078e0a02 */
[----:B------:R-:W-:Y:S02]  /*14850*/  ISETP.GE.AND P0, PT, R9, RZ, PT ;  /* 0x000000ff0900720c */ /* 0x000fe40003f06270 */
[----:B------:R-:W-:Y:S01]  /*14860*/  STL [R1+0x5c64], R17 ;  /* 0x005c641101007387 */ /* 0x000fe20000100800 */
[----:B------:R-:W-:-:S03]  /*14870*/  IMAD.MOV.U32 R9, RZ, RZ, R27 ;  /* 0x000000ffff097224 */ /* 0x000fc600078e001b */
[----:B------:R-:W2:Y:S04]  /*14880*/  LDL.LU R10, [R1+0x220] ;  /* 0x00022000010a7983 */ /* 0x000ea80000300800 */
[----:B------:R-:W-:Y:S01]  /*14890*/  STL [R1+0x5c68], R18 ;  /* 0x005c681201007387 */ /* 0x000fe20000100800 */
[----:B------:R-:W-:-:S03]  /*148a0*/  @!P6 IMAD.IADD R6, R6, 0x1, -R2 ;  /* 0x000000010606e824 */ /* 0x000fc600078e0a02 */
[----:B------:R0:W-:Y:S01]  /*148b0*/  STL [R1+0x5c6c], R19 ;  /* 0x005c6c1301007387 */ /* 0x0001e20000100800 */
[----:B------:R-:W-:-:S03]  /*148c0*/  @!P3 IMAD.MOV R9, RZ, RZ, -R9 ;  /* 0x000000ffff09b224 */ /* 0x000fc600078e0a09 */
[----:B0-----:R-:W4:Y:S04]  /*148d0*/  LDL.LU R19, [R1+0x20c] ;  /* 0x00020c0001137983 */ /* 0x001f280000300800 */
[----:B------:R-:W5:Y:S04]  /*148e0*/  LDL.LU R18, [R1+0x208] ;  /* 0x0002080001127983 */ /* 0x000f680000300800 */
[----:B------:R-:W2:Y:S04]  /*148f0*/  LDL.LU R16, [R1+0x204] ;  /* 0x0002040001107983 */ /* 0x000ea80000300800 */
[----:B------:R-:W2:Y:S04]  /*14900*/  LDL R27, [R1+0x5718] ;  /* 0x00571800011b7983 */ /* 0x000ea80000100800 */
[----:B------:R-:W2:Y:S01]  /*14910*/  LDL.LU R15, [R1+0x200] ;  /* 0x00020000010f7983 */ /* 0x000ea20000300800 */
[----:B---3--:R-:W-:Y:S01]  /*14920*/  ISETP.GE.AND P6, PT, R8, RZ, PT ;  /* 0x000000ff0800720c */ /* 0x008fe20003fc6270 */
[----:B------:R-:W-:-:S02]  /*14930*/  IMAD.MOV.U32 R8, RZ, RZ, R26 ;  /* 0x000000ffff087224 */ /* 0x000fc400078e001a */
[----:B------:R-:W3:Y:S04]  /*14940*/  LDL R26, [R1+0x4e28] ;  /* 0x004e2800011a7983 */ /* 0x000ee80000100800 */
[----:B------:R-:W3:Y:S01]  /*14950*/  LDL.LU R13, [R1+0x1fc] ;  /* 0x0001fc00010d7983 */ /* 0x000ee20000300800 */
[----:B------:R-:W-:-:S03]  /*14960*/  @!P1 IMAD.MOV R8, RZ, RZ, -R8 ;  /* 0x000000ffff089224 */ /* 0x000fc600078e0a08 */
[----:B------:R0:W-:Y:S04]  /*14970*/  STL [R1+0x3c4], R9 ;  /* 0x0003c40901007387 */ /* 0x0001e80000100800 */
[----:B------:R-:W3:Y:S01]  /*14980*/  LDL R17, [R1+0x4e2c] ;  /* 0x004e2c0001117983 */ /* 0x000ee20000100800 */
[----:B0-----:R-:W-:-:S03]  /*14990*/  IMAD.MOV.U32 R9, RZ, RZ, R25 ;  /* 0x000000ffff097224 */ /* 0x001fc600078e0019 */
[----:B------:R0:W-:Y:S01]  /*149a0*/  STL [R1+0x79c], R8 ;  /* 0x00079c0801007387 */ /* 0x0001e20000100800 */
[----:B------:R-:W-:-:S03]  /*149b0*/  @!P4 IMAD.MOV R9, RZ, RZ, -R9 ;  /* 0x000000ffff09c224 */ /* 0x000fc600078e0a09 */
[----:B------:R-:W3:Y:S04]  /*149c0*/  LDL R28, [R1+0x4e30] ;  /* 0x004e3000011c7983 */ /* 0x000ee80000100800 */
[----:B------:R-:W3:Y:S01]  /*149d0*/  LDL R12, [R1+0x4e34] ;  /* 0x004e3400010c7983 */ /* 0x000ee20000100800 */
[----:B0-----:R-:W-:-:S03]  /*149e0*/  IMAD.MOV.U32 R8, RZ, RZ, R24 ;  /* 0x000000ffff087224 */ /* 0x001fc600078e0018 */
[----:B------:R0:W-:Y:S01]  /*149f0*/  STL [R1+0x798], R9 ;  /* 0x0007980901007387 */ /* 0x0001e20000100800 */
[----:B------:R-:W-:Y:S02]  /*14a00*/  @!P2 IMAD.MOV R8, RZ, RZ, -R8 ;  /* 0x000000ffff08a224 */ /* 0x000fe400078e0a08 */
[----:B0-----:R-:W-:-:S03]  /*14a10*/  IMAD.MOV.U32 R9, RZ, RZ, R22 ;  /* 0x000000ffff097224 */ /* 0x001fc600078e0016 */
[----:B------:R0:W-:Y:S01]  /*14a20*/  STL [R1+0x794], R8 ;  /* 0x0007940801007387 */ /* 0x0001e20000100800 */
[----:B------:R-:W-:-:S03]  /*14a30*/  @!P0 IMAD.MOV R9, RZ, RZ, -R9 ;  /* 0x000000ffff098224 */ /* 0x000fc600078e0a09 */
[----:B0-----:R-:W3:Y:S04]  /*14a40*/  LDL R8, [R1+0x4e38] ;  /* 0x004e380001087983 */ /* 0x001ee80000100800 */
[----:B------:R0:W-:Y:S04]  /*14a50*/  STL [R1+0x790], R9 ;  /* 0x0007900901007387 */ /* 0x0001e80000100800 */
[----:B0-----:R-:W3:Y:S01]  /*14a60*/  LDL R9, [R1+0x4e3c] ;  /* 0x004e3c0001097983 */ /* 0x001ee20000100800 */
[----:B------:R-:W-:-:S13]  /*14a70*/  ISETP.GT.U32.AND P5, PT, R2, R21, PT ;  /* 0x000000150200720c */ /* 0x000fda0003fa4070 */
[----:B------:R-:W-:Y:S01]  /*14a80*/  @!P5 IMAD.IADD R21, R21, 0x1, -R2 ;  /* 0x000000011515d824 */ /* 0x000fe200078e0a02 */
[----:B------:R-:W-:-:S13]  /*14a90*/  ISETP.GT.U32.AND P5, PT, R2, R11, PT ;  /* 0x0000000b0200720c */ /* 0x000fda0003fa4070 */
[----:B------:R-:W-:Y:S01]  /*14aa0*/  @!P5 IMAD.IADD R11, R11, 0x1, -R2 ;  /* 0x000000010b0bd824 */ /* 0x000fe200078e0a02 */
[C---:B------:R-:W-:Y:S02]  /*14ab0*/  ISETP.GT.U32.AND P5, PT, R2.reuse, R7, PT ;  /* 0x000000070200720c */ /* 0x040fe40003fa4070 */
[C---:B------:R-:W-:Y:S02]  /*14ac0*/  ISETP.GT.U32.AND P1, PT, R2.reuse, R5, PT ;  /* 0x000000050200720c */ /* 0x040fe40003f24070 */
[----:B------:R-:W-:-:S09]  /*14ad0*/  ISETP.GT.U32.AND P4, PT, R2, R14, PT ;  /* 0x0000000e0200720c */ /* 0x000fd20003f84070 */
[--C-:B------:R-:W-:Y:S01]  /*14ae0*/  @!P5 IMAD.IADD R7, R7, 0x1, -R2.reuse ;  /* 0x000000010707d824 */ /* 0x100fe200078e0a02 */
[C---:B------:R-:W-:Y:S02]  /*14af0*/  ISETP.GT.U32.AND P5, PT, R2.reuse, R11, PT ;  /* 0x0000000b0200720c */ /* 0x040fe40003fa4070 */
[C---:B------:R-:W-:Y:S02]  /*14b00*/  ISETP.GT.U32.AND P3, PT, R2.reuse, R20, PT ;  /* 0x000000140200720c */ /* 0x040fe40003f64070 */
[C---:B------:R-:W-:Y:S02]  /*14b10*/  ISETP.GT.U32.AND P0, PT, R2.reuse, R6, PT ;  /* 0x000000060200720c */ /* 0x040fe40003f04070 */
[----:B------:R-:W-:Y:S01]  /*14b20*/  ISETP.GT.U32.AND P2, PT, R2, R7, PT ;  /* 0x000000070200720c */ /* 0x000fe20003f44070 */
[----:B------:R-:W-:-:S06]  /*14b30*/  @!P1 IMAD.IADD R5, R5, 0x1, -R2 ;  /* 0x0000000105059824 */ /* 0x000fcc00078e0a02 */
[--C-:B------:R-:W-:Y:S02]  /*14b40*/  @!P5 IMAD.IADD R11, R11, 0x1, -R2.reuse ;  /* 0x000000010b0bd824 */ /* 0x100fe400078e0a02 */
[--C-:B------:R-:W-:Y:S02]  /*14b50*/  @!P4 IMAD.IADD R14, R14, 0x1, -R2.reuse ;  /* 0x000000010e0ec824 */ /* 0x100fe400078e0a02 */
[--C-:B------:R-:W-:Y:S02]  /*14b60*/  @!P3 IMAD.IADD R20, R20, 0x1, -R2.reuse ;  /* 0x000000011414b824 */ /* 0x100fe400078e0a02 */
[--C-:B------:R-:W-:Y:S02]  /*14b70*/  @!P0 IMAD.IADD R6, R6, 0x1, -R2.reuse ;  /* 0x0000000106068824 */ /* 0x100fe400078e0a02 */
[----:B------:R-:W-:Y:S02]  /*14b80*/  @!P6 IMAD.MOV R21, RZ, RZ, -R21 ;  /* 0x000000ffff15e224 */ /* 0x000fe400078e0a15 */
[----:B------:R-:W-:-:S03]  /*14b90*/  @!P2 IMAD.IADD R7, R7, 0x1, -R2 ;  /* 0x000000010707a824 */ /* 0x000fc600078e0a02 */
[----:B------:R0:W-:Y:S01]  /*14ba0*/  STL [R1+0x78c], R21 ;  /* 0x00078c1501007387 */ /* 0x0001e20000100800 */
[----:B------:R-:W-:Y:S01]  /*14bb0*/  IMAD.MOV.U32 R24, RZ, RZ, R5 ;  /* 0x000000ffff187224 */ /* 0x000fe200078e0005 */
[C---:B----4-:R-:W-:Y:S02]  /*14bc0*/  ISETP.GT.U32.AND P1, PT, R2.reuse, R19, PT ;  /* 0x000000130200720c */ /* 0x050fe40003f24070 */
[C---:B-----5:R-:W-:Y:S02]  /*14bd0*/  ISETP.GT.U32.AND P5, PT, R2.reuse, R18, PT ;  /* 0x000000120200720c */ /* 0x060fe40003fa4070 */
[C---:B--2---:R-:W-:Y:S02]  /*14be0*/  ISETP.GT.U32.AND P4, PT, R2.reuse, R16, PT ;  /* 0x000000100200720c */ /* 0x044fe40003f84070 */
[----:B------:R-:W-:-:S09]  /*14bf0*/  ISETP.GT.U32.AND P0, PT, R2, R15, PT ;  /* 0x0000000f0200720c */ /* 0x000fd20003f04070 */
[--C-:B------:R-:W-:Y:S02]  /*14c00*/  @!P5 IMAD.IADD R18, R18, 0x1, -R2.reuse ;  /* 0x000000011212d824 */ /* 0x100fe400078e0a02 */
[--C-:B------:R-:W-:Y:S01]  /*14c10*/  @!P1 IMAD.IADD R19, R19, 0x1, -R2.reuse ;  /* 0x0000000113139824 */ /* 0x100fe200078e0a02 */
[----:B0-----:R-:W-:Y:S01]  /*14c20*/  IABS R21, R27 ;  /* 0x0000001b00157213 */ /* 0x001fe20000000000 */
[----:B------:R-:W-:-:S04]  /*14c30*/  @!P4 IMAD.IADD R16, R16, 0x1, -R2 ;  /* 0x000000011010c824 */ /* 0x000fc800078e0a02 */
[----:B------:R-:W-:-:S04]  /*14c40*/  IMAD.HI.U32 R22, R0, R21, RZ ;  /* 0x0000001500167227 */ /* 0x000fc800078e00ff */
[----:B------:R-:W-:Y:S01]  /*14c50*/  @!P0 IMAD.IADD R15, R15, 0x1, -R2 ;  /* 0x000000010f0f8824 */ /* 0x000fe200078e0a02 */
[----:B---3--:R-:W-:Y:S01]  /*14c60*/  ISETP.GE.AND P3, PT, R26, RZ, PT ;  /* 0x000000ff1a00720c */ /* 0x008fe20003f66270 */
[----:B------:R-:W-:Y:S01]  /*14c70*/  IMAD.MOV.U32 R26, RZ, RZ, R20 ;  /* 0x000000ffff1a7224 */ /* 0x000fe200078e0014 */
[----:B------:R-:W-:-:S11]  /*14c80*/  ISETP.GE.AND P2, PT, R17, RZ, PT ;  /* 0x000000ff1100720c */ /* 0x000fd60003f46270 */
[----:B------:R-:W-:Y:S01]  /*14c90*/  @!P3 IMAD.MOV R26, RZ, RZ, -R26 ;  /* 0x000000ffff1ab224 */ /* 0x000fe200078e0a1a */
[----:B------:R-:W-:Y:S02]  /*14ca0*/  ISETP.GE.AND P1, PT, R28, RZ, PT ;  /* 0x000000ff1c00720c */ /* 0x000fe40003f26270 */
[----:B------:R-:W-:Y:S02]  /*14cb0*/  ISETP.GE.AND P5, PT, R12, RZ, PT ;  /* 0x000000ff0c00720c */ /* 0x000fe40003fa6270 */
[----:B------:R-:W2:Y:S01]  /*14cc0*/  LDL.LU R12, [R1+0x1e8] ;  /* 0x0001e800010c7983 */ /* 0x000ea20000300800 */
[----:B------:R-:W-:-:S03]  /*14cd0*/  @!P2 IMAD.MOV R24, RZ, RZ, -R24 ;  /* 0x000000ffff18a224 */ /* 0x000fc600078e0a18 */
[----:B------:R-:W3:Y:S01]  /*14ce0*/  LDL.LU R25, [R1+0x1f8] ;  /* 0x0001f80001197983 */ /* 0x000ee20000300800 */
[----:B------:R-:W-:Y:S02]  /*14cf0*/  IMAD.MOV R20, RZ, RZ, -R22 ;  /* 0x000000ffff147224 */ /* 0x000fe400078e0a16 */
[----:B------:R-:W-:Y:S02]  /*14d00*/  IMAD.MOV.U32 R22, RZ, RZ, R14 ;  /* 0x000000ffff167224 */ /* 0x000fe400078e000e */
[----:B------:R-:W-:Y:S01]  /*14d10*/  @!P1 IMAD.MOV R11, RZ, RZ, -R11 ;  /* 0x000000ffff0b9224 */ /* 0x000fe200078e0a0b */
[----:B------:R-:W-:Y:S02]  /*14d20*/  ISETP.GE.AND P4, PT, R8, RZ, PT ;  /* 0x000000ff0800720c */ /* 0x000fe40003f86270 */
[----:B------:R-:W4:Y:S04]  /*14d30*/  LDL.LU R8, [R1+0x1f4] ;  /* 0x0001f40001087983 */ /* 0x000f280000300800 */
[----:B------:R-:W5:Y:S01]  /*14d40*/  LDL.LU R17, [R1+0x1f0] ;  /* 0x0001f00001117983 */ /* 0x000f620000300800 */
[----:B------:R-:W-:-:S03]  /*14d50*/  ISETP.GE.AND P0, PT, R9, RZ, PT ;  /* 0x000000ff0900720c */ /* 0x000fc60003f06270 */
[----:B------:R-:W5:Y:S04]  /*14d60*/  LDL.LU R9, [R1+0x1ec] ;  /* 0x0001ec0001097983 */ /* 0x000f680000300800 */
[----:B------:R-:W5:Y:S04]  /*14d70*/  LDL.LU R28, [R1+0x1d4] ;  /* 0x0001d400011c7983 */ /* 0x000f680000300800 */
[----:B------:R-:W5:Y:S04]  /*14d80*/  LDL.LU R5, [R1+0x5cb0] ;  /* 0x005cb00001057983 */ /* 0x000f680000300800 */
[----:B------:R-:W-:Y:S04]  /*14d90*/  STL [R1+0x788], R26 ;  /* 0x0007881a01007387 */ /* 0x000fe80000100800 */
[----:B------:R-:W5:Y:S04]  /*14da0*/  LDL R27, [R1+0x4e40] ;  /* 0x004e4000011b7983 */ /* 0x000f680000100800 */
[----:B------:R-:W-:Y:S04]  /*14db0*/  STL [R1+0x784], R24 ;  /* 0x0007841801007387 */ /* 0x000fe80000100800 */
[----:B------:R-:W5:Y:S01]  /*14dc0*/  LDL R14, [R1+0x4e44] ;  /* 0x004e4400010e7983 */ /* 0x000f620000100800 */
[----:B------:R-:W-:-:S03]  /*14dd0*/  @!P5 IMAD.MOV R22, RZ, RZ, -R22 ;  /* 0x000000ffff16d224 */ /* 0x000fc600078e0a16 */
[----:B------:R0:W-:Y:S01]  /*14de0*/  STL [R1+0x780], R11 ;  /* 0x0007800b01007387 */ /* 0x0001e20000100800 */
[----:B------:R-:W-:-:S03]  /*14df0*/  @!P4 IMAD.MOV R6, RZ, RZ, -R6 ;  /* 0x000000ffff06c224 */ /* 0x000fc600078e0a06 */
[----:B0-----:R-:W5:Y:S04]  /*14e00*/  LDL R11, [R1+0x4e48] ;  /* 0x004e4800010b7983 */ /* 0x001f680000100800 */
[----:B------:R0:W-:Y:S02]  /*14e10*/  STL [R1+0x77c], R22 ;  /* 0x00077c1601007387 */ /* 0x0001e40000100800 */
[----:B0-----:R-:W-:Y:S02]  /*14e20*/  IMAD.MOV.U32 R22, RZ, RZ, R7 ;  /* 0x000000ffff167224 */ /* 0x001fe400078e0007 */
[----:B------:R-:W5:Y:S04]  /*14e30*/  LDL R7, [R1+0x4e50] ;  /* 0x004e500001077983 */ /* 0x000f680000100800 */
[----:B------:R0:W-:Y:S04]  /*14e40*/  STL [R1+0x778], R6 ;  /* 0x0007780601007387 */ /* 0x0001e80000100800 */
[----:B0-----:R-:W5:Y:S01]  /*14e50*/  LDL R6, [R1+0x4e54] ;  /* 0x004e540001067983 */ /* 0x001f620000100800 */
[----:B------:R-:W-:-:S13]  /*14e60*/  ISETP.GT.U32.AND P6, PT, R2, R10, PT ;  /* 0x0000000a0200720c */ /* 0x000fda0003fc4070 */
[----:B------:R-:W-:Y:S01]  /*14e70*/  @!P6 IMAD.IADD R10, R10, 0x1, -R2 ;  /* 0x000000010a0ae824 */ /* 0x000fe200078e0a02 */
[----:B------:R-:W-:-:S04]  /*14e80*/  ISETP.GT.U32.AND P6, PT, R2, R13, PT ;  /* 0x0000000d0200720c */ /* 0x000fc80003fc4070 */
[C---:B------:R-:W-:Y:S02]  /*14e90*/  ISETP.GT.U32.AND P3, PT, R2.reuse, R10, PT ;  /* 0x0000000a0200720c */ /* 0x040fe40003f64070 */
[C---:B------:R-:W-:Y:S02]  /*14ea0*/  ISETP.GT.U32.AND P2, PT, R2.reuse, R19, PT ;  /* 0x000000130200720c */ /* 0x040fe40003f44070 */
[----:B------:R-:W-:-:S05]  /*14eb0*/  ISETP.GT.U32.AND P1, PT, R2, R18, PT ;  /* 0x000000120200720c */ /* 0x000fca0003f24070 */
[----:B------:R-:W-:Y:S01]  /*14ec0*/  @!P6 IMAD.IADD R13, R13, 0x1, -R2 ;  /* 0x000000010d0de824 */ /* 0x000fe200078e0a02 */
[----:B------:R-:W-:Y:S01]  /*14ed0*/  ISETP.GT.U32.AND P6, PT, R2, R16, PT ;  /* 0x000000100200720c */ /* 0x000fe20003fc4070 */
[----:B------:R-:W-:-:S03]  /*14ee0*/  @!P0 IMAD.MOV R22, RZ, RZ, -R22 ;  /* 0x000000ffff168224 */ /* 0x000fc600078e0a16 */
[----:B------:R-:W-:Y:S01]  /*14ef0*/  ISETP.GT.U32.AND P5, PT, R2, R13, PT ;  /* 0x0000000d0200720c */ /* 0x000fe20003fa4070 */
[--C-:B------:R-:W-:Y:S02]  /*14f00*/  @!P3 IMAD.IADD R10, R10, 0x1, -R2.reuse ;  /* 0x000000010a0ab824 */ /* 0x100fe400078e0a02 */
[--C-:B------:R-:W-:Y:S02]  /*14f10*/  @!P2 IMAD.IADD R19, R19, 0x1, -R2.reuse ;  /* 0x000000011313a824 */ /* 0x100fe400078e0a02 */
[----:B------:R-:W-:-:S04]  /*14f20*/  @!P1 IMAD.IADD R18, R18, 0x1, -R2 ;  /* 0x0000000112129824 */ /* 0x000fc800078e0a02 */
[----:B------:R-:W-:-:S04]  /*14f30*/  @!P6 IMAD.IADD R16, R16, 0x1, -R2 ;  /* 0x000000011010e824 */ /* 0x000fc800078e0a02 */
[----:B------:R-:W-:Y:S02]  /*14f40*/  @!P5 IMAD.IADD R13, R13, 0x1, -R2 ;  /* 0x000000010d0dd824 */ /* 0x000fe400078e0a02 */
[C---:B------:R-:W-:Y:S01]  /*14f50*/  IMAD R20, R2.reuse, R20, R21 ;  /* 0x0000001402147224 */ /* 0x040fe200078e0215 */
[----:B------:R-:W-:-:S04]  /*14f60*/  ISETP.GT.U32.AND P4, PT, R2, R15, PT ;  /* 0x0000000f0200720c */ /* 0x000fc80003f84070 */
[----:B------:R-:W-:Y:S04]  /*14f70*/  STL [R1+0x5c70], R20 ;  /* 0x005c701401007387 */ /* 0x000fe80000100800 */
[----:B------:R-:W-:Y:S05]  /*14f80*/  STL [R1+0x774], R22 ;  /* 0x0007741601007387 */ /* 0x000fea0000100800 */
[----:B------:R-:W-:Y:S01]  /*14f90*/  @!P4 IMAD.IADD R15, R15, 0x1, -R2 ;  /* 0x000000010f0fc824 */ /* 0x000fe200078e0a02 */
[----:B--2---:R-:W-:-:S02]  /*14fa0*/  ISETP.GT.U32.AND P0, PT, R2, R12, PT ;  /* 0x0000000c0200720c */ /* 0x004fc40003f04070 */
[----:B---3--:R-:W-:-:S11]  /*14fb0*/  ISETP.GT.U32.AND P3, PT, R2, R25, PT ;  /* 0x000000190200720c */ /* 0x008fd60003f64070 */
[--C-:B------:R-:W-:Y:S01]  /*14fc0*/  @!P0 IMAD.IADD R12, R12, 0x1, -R2.reuse ;  /* 0x000000010c0c8824 */ /* 0x100fe200078e0a02 */
[C---:B----4-:R-:W-:Y:S02]  /*14fd0*/  ISETP.GT.U32.AND P2, PT, R2.reuse, R8, PT ;  /* 0x000000080200720c */ /* 0x050fe40003f44070 */
[C---:B-----5:R-:W-:Y:S01]  /*14fe0*/  ISETP.GT.U32.AND P1, PT, R2.reuse, R17, PT ;  /* 0x000000110200720c */ /* 0x060fe20003f24070 */
[----:B------:R-:W-:Y:S01]  /*14ff0*/  @!P3 IMAD.IADD R25, R25, 0x1, -R2 ;  /* 0x000000011919b824 */ /* 0x000fe200078e0a02 */
[----:B------:R-:W-:-:S09]  /*15000*/  ISETP.GT.U32.AND P6, PT, R2, R9, PT ;  /* 0x000000090200720c */ /* 0x000fd20003fc4070 */
[--C-:B------:R-:W-:Y:S02]  /*15010*/  @!P2 IMAD.IADD R8, R8, 0x1, -R2.reuse ;  /* 0x000000010808a824 */ /* 0x100fe400078e0a02 */
[--C-:B------:R-:W-:Y:S01]  /*15020*/  @!P1 IMAD.IADD R17, R17, 0x1, -R2.reuse ;  /* 0x0000000111119824 */ /* 0x100fe200078e0a02 */
[----:B------:R-:W-:Y:S02]  /*15030*/  ISETP.GE.AND P5, PT, R27, RZ, PT ;  /* 0x000000ff1b00720c */ /* 0x000fe40003fa6270 */
[----:B------:R-:W-:Y:S02]  /*15040*/  ISETP.GE.AND P0, PT, R14, RZ, PT ;  /* 0x000000ff0e00720c */ /* 0x000fe40003f06270 */
[----:B------:R-:W-:Y:S01]  /*15050*/  ISETP.GE.AND P2, PT, R5, RZ, PT ;  /* 0x000000ff0500720c */ /* 0x000fe20003f46270 */
[----:B------:R-:W-:-:S08]  /*15060*/  @!P6 IMAD.IADD R9, R9, 0x1, -R2 ;  /* 0x000000010909e824 */ /* 0x000fd000078e0a02 */
[----:B------:R-:W-:Y:S01]  /*15070*/  @!P5 IMAD.MOV R10, RZ, RZ, -R10 ;  /* 0x000000ffff0ad224 */ /* 0x000fe200078e0a0a */
[----:B------:R-:W-:Y:S02]  /*15080*/  ISETP.GE.AND P3, PT, R11, RZ, PT ;  /* 0x000000ff0b00720c */ /* 0x000fe40003f66270 */
[----:B------:R-:W2:Y:S01]  /*15090*/  LDL.LU R11, [R1+0x1e4] ;  /* 0x0001e400010b7983 */ /* 0x000ea20000300800 */
[----:B------:R-:W-:-:S03]  /*150a0*/  @!P0 IMAD.MOV R19, RZ, RZ, -R19 ;  /* 0x000000ffff138224 */ /* 0x000fc600078e0a13 */
[----:B------:R-:W3:Y:S04]  /*150b0*/  LDL.LU R27, [R1+0x1e0] ;  /* 0x0001e000011b7983 */ /* 0x000ee80000300800 */
[----:B------:R-:W4:Y:S01]  /*150c0*/  LDL R5, [R1+0x571c] ;  /* 0x00571c0001057983 */ /* 0x000f220000100800 */
[----:B------:R-:W-:-:S03]  /*150d0*/  ISETP.GE.AND P1, PT, R7, RZ, PT ;  /* 0x000000ff0700720c */ /* 0x000fc60003f26270 */
[----:B------:R-:W5:Y:S04]  /*150e0*/  LDL.LU R7, [R1+0x1dc] ;  /* 0x0001dc0001077983 */ /* 0x000f680000300800 */
[----:B------:R-:W2:Y:S04]  /*150f0*/  LDL R26, [R1+0x4e58] ;  /* 0x004e5800011a7983 */ /* 0x000ea80000100800 */
[----:B------:R-:W4:Y:S01]  /*15100*/  LDL.LU R14, [R1+0x1d8] ;  /* 0x0001d800010e7983 */ /* 0x000f220000300800 */
[----:B------:R-:W-:-:S03]  /*15110*/  ISETP.GE.AND P6, PT, R6, RZ, PT ;  /* 0x000000ff0600720c */ /* 0x000fc60003fc6270 */
[----:B------:R-:W4:Y:S04]  /*15120*/  LDL.LU R6, [R1+0x1c4] ;  /* 0x0001c40001067983 */ /* 0x000f280000300800 */
[----:B------:R0:W-:Y:S01]  /*15130*/  STL [R1+0x770], R10 ;  /* 0x0007700a01007387 */ /* 0x0001e20000100800 */
[----:B------:R-:W-:Y:S02]  /*15140*/  @!P3 IMAD.MOV R18, RZ, RZ, -R18 ;  /* 0x000000ffff12b224 */ /* 0x000fe400078e0a12 */
[----:B------:R-:W-:Y:S01]  /*15150*/  @!P2 IMAD.MOV R16, RZ, RZ, -R16 ;  /* 0x000000ffff10a224 */ /* 0x000fe200078e0a10 */
[----:B0-----:R-:W4:Y:S04]  /*15160*/  LDL.LU R10, [R1+0x1c0] ;  /* 0x0001c000010a7983 */ /* 0x001f280000300800 */
[----:B------:R0:W-:Y:S01]  /*15170*/  STL [R1+0x76c], R19 ;  /* 0x00076c1301007387 */ /* 0x0001e20000100800 */
[----:B------:R-:W-:-:S03]  /*15180*/  @!P1 IMAD.MOV R15, RZ, RZ, -R15 ;  /* 0x000000ffff0f9224 */ /* 0x000fc600078e0a0f */
[----:B0-----:R-:W4:Y:S01]  /*15190*/  LDL R19, [R1+0x4e5c] ;  /* 0x004e5c0001137983 */ /* 0x001f220000100800 */
[----:B------:R-:W-:-:S03]  /*151a0*/  @!P6 IMAD.MOV R13, RZ, RZ, -R13 ;  /* 0x000000ffff0de224 */ /* 0x000fc600078e0a0d */
[----:B------:R0:W-:Y:S04]  /*151b0*/  STL [R1+0x768], R18 ;  /* 0x0007681201007387 */ /* 0x0001e80000100800 */
[----:B0-----:R-:W4:Y:S04]  /*151c0*/  LDL R18, [R1+0x4e60] ;  /* 0x004e600001127983 */ /* 0x001f280000100800 */
[----:B------:R0:W-:Y:S04]  /*151d0*/  STL [R1+0x764], R16 ;  /* 0x0007641001007387 */ /* 0x0001e80000100800 */
[----:B0-----:R-:W4:Y:S04]  /*151e0*/  LDL R16, [R1+0x4e64] ;  /* 0x004e640001107983 */ /* 0x001f280000100800 */
[----:B------:R0:W-:Y:S04]  /*151f0*/  STL [R1+0x760], R15 ;  /* 0x0007600f01007387 */ /* 0x0001e80000100800 */
[----:B0-----:R-:W4:Y:S04]  /*15200*/  LDL R15, [R1+0x4e68] ;  /* 0x004e6800010f7983 */ /* 0x001f280000100800 */
[----:B------:R0:W-:Y:S04]  /*15210*/  STL [R1+0x75c], R13 ;  /* 0x00075c0d01007387 */ /* 0x0001e80000100800 */
[----:B0-----:R-:W4:Y:S01]  /*15220*/  LDL R13, [R1+0x4e6c] ;  /* 0x004e6c00010d7983 */ /* 0x001f220000100800 */
[----:B------:R-:W-:-:S02]  /*15230*/  ISETP.GT.U32.AND P4, PT, R2, R28, PT ;  /* 0x0000001c0200720c */ /* 0x000fc40003f84070 */
[C---:B------:R-:W-:Y:S02]  /*15240*/  ISETP.GT.U32.AND P0, PT, R2.reuse, R25, PT ;  /* 0x000000190200720c */ /* 0x040fe40003f04070 */
[C---:B------:R-:W-:Y:S02]  /*15250*/  ISETP.GT.U32.AND P5, PT, R2.reuse, R8, PT ;  /* 0x000000080200720c */ /* 0x040fe40003fa4070 */
[----:B------:R-:W-:-:S07]  /*15260*/  ISETP.GT.U32.AND P3, PT, R2, R17, PT ;  /* 0x000000110200720c */ /* 0x000fce0003f64070 */
[--C-:B------:R-:W-:Y:S01]  /*15270*/  @!P4 IMAD.IADD R28, R28, 0x1, -R2.reuse ;  /* 0x000000011c1cc824 */ /* 0x100fe200078e0a02 */
[C---:B------:R-:W-:Y:S02]  /*15280*/  ISETP.GT.U32.AND P4, PT, R2.reuse, R12, PT ;  /* 0x0000000c0200720c */ /* 0x040fe40003f84070 */
[C---:B------:R-:W-:Y:S02]  /*15290*/  ISETP.GT.U32.AND P1, PT, R2.reuse, R9, PT ;  /* 0x000000090200720c */ /* 0x040fe40003f24070 */
[----:B------:R-:W-:Y:S01]  /*152a0*/  ISETP.GT.U32.AND P2, PT, R2, R28, PT ;  /* 0x0000001c0200720c */ /* 0x000fe20003f44070 */
[--C-:B------:R-:W-:Y:S02]  /*152b0*/  @!P0 IMAD.IADD R25, R25, 0x1, -R2.reuse ;  /* 0x0000000119198824 */ /* 0x100fe400078e0a02 */
[--C-:B------:R-:W-:Y:S02]  /*152c0*/  @!P5 IMAD.IADD R8, R8, 0x1, -R2.reuse ;  /* 0x000000010808d824 */ /* 0x100fe400078e0a02 */
[----:B------:R-:W-:-:S04]  /*152d0*/  @!P3 IMAD.IADD R17, R17, 0x1, -R2 ;  /* 0x000000011111b824 */ /* 0x000fc800078e0a02 */
[--C-:B------:R-:W-:Y:S02]  /*152e0*/  @!P4 IMAD.IADD R12, R12, 0x1, -R2.reuse ;  /* 0x000000010c0cc824 */ /* 0x100fe400078e0a02 */
[--C-:B------:R-:W-:Y:S02]  /*152f0*/  @!P1 IMAD.IADD R9, R9, 0x1, -R2.reuse ;  /* 0x0000000109099824 */ /* 0x100fe400078e0a02 */
[----:B------:R-:W-:Y:S01]  /*15300*/  @!P2 IMAD.IADD R28, R28, 0x1, -R2 ;  /* 0x000000011c1ca824 */ /* 0x000fe200078e0a02 */
[C---:B---3--:R-:W-:Y:S02]  /*15310*/  ISETP.GT.U32.AND P0, PT, R2.reuse, R27, PT ;  /* 0x0000001b0200720c */ /* 0x048fe40003f04070 */
[----:B-----5:R-:W-:Y:S02]  /*15320*/  ISETP.GT.U32.AND P5, PT, R2, R7, PT ;  /* 0x000000070200720c */ /* 0x020fe40003fa4070 */
[----:B--2---:R-:W-:Y:S02]  /*15330*/  ISETP.GE.AND P4, PT, R26, RZ, PT ;  /* 0x000000ff1a00720c */ /* 0x004fe40003f86270 */
[----:B----4-:R-:W-:-:S07]  /*15340*/  ISETP.GT.U32.AND P3, PT, R2, R14, PT ;  /* 0x0000000e0200720c */ /* 0x010fce0003f64070 */
[--C-:B------:R-:W-:Y:S01]  /*15350*/  @!P0 IMAD.IADD R27, R27, 0x1, -R2.reuse ;  /* 0x000000011b1b8824 */ /* 0x100fe200078e0a02 */
[----:B------:R-:W-:Y:S01]  /*15360*/  ISETP.GT.U32.AND P1, PT, R2, R6, PT ;  /* 0x000000060200720c */ /* 0x000fe20003f24070 */
[----:B------:R0:W-:Y:S01]  /*15370*/  STL [R1+0x5c60], R5 ;  /* 0x005c600501007387 */ /* 0x0001e20000100800 */
[----:B------:R-:W-:Y:S01]  /*15380*/  IABS R21, R5 ;  /* 0x0000000500157213 */ /* 0x000fe20000000000 */
[--C-:B------:R-:W-:Y:S02]  /*15390*/  @!P5 IMAD.IADD R7, R7, 0x1, -R2.reuse ;  /* 0x000000010707d824 */ /* 0x100fe400078e0a02 */
[----:B------:R-:W-:Y:S02]  /*153a0*/  @!P3 IMAD.IADD R14, R14, 0x1, -R2 ;  /* 0x000000010e0eb824 */ /* 0x000fe400078e0a02 */
[----:B0-----:R-:W-:-:S06]  /*153b0*/  IMAD.MOV.U32 R5, RZ, RZ, R25 ;  /* 0x000000ffff057224 */ /* 0x001fcc00078e0019 */
[----:B------:R-:W-:Y:S01]  /*153c0*/  @!P1 IMAD.IADD R6, R6, 0x1, -R2 ;  /* 0x0000000106069824 */ /* 0x000fe200078e0a02 */
[----:B------:R-:W-:Y:S02]  /*153d0*/  ISETP.GE.AND P2, PT, R19, RZ, PT ;  /* 0x000000ff1300720c */ /* 0x000fe40003f46270 */
[----:B------:R-:W2:Y:S04]  /*153e0*/  LDL.LU R19, [R1+0x1c8] ;  /* 0x0001c80001137983 */ /* 0x000ea80000300800 */
[----:B------:R-:W3:Y:S01]  /*153f0*/  LDL.LU R26, [R1+0x1d0] ;  /* 0x0001d000011a7983 */ /* 0x000ee20000300800 */
[----:B------:R-:W-:Y:S01]  /*15400*/  ISETP.GE.AND P0, PT, R18, RZ, PT ;  /* 0x000000ff1200720c */ /* 0x000fe20003f06270 */
[----:B------:R-:W-:-:S05]  /*15410*/  IMAD.MOV.U32 R18, RZ, RZ, R12 ;  /* 0x000000ffff127224 */ /* 0x000fca00078e000c */
[----:B------:R-:W-:Y:S02]  /*15420*/  @!P2 IMAD.MOV R5, RZ, RZ, -R5 ;  /* 0x000000ffff05a224 */ /* 0x000fe400078e0a05 */
[----:B------:R-:W-:Y:S01]  /*15430*/  @!P4 IMAD.MOV R18, RZ, RZ, -R18 ;  /* 0x000000ffff12c224 */ /* 0x000fe200078e0a12 */
[----:B------:R-:W-:-:S04]  /*15440*/  ISETP.GE.AND P5, PT, R16, RZ, PT ;  /* 0x000000ff1000720c */ /* 0x000fc80003fa6270 */
[----:B------:R-:W-:Y:S01]  /*15450*/  @!P0 IMAD.MOV R8, RZ, RZ, -R8 ;  /* 0x000000ffff088224 */ /* 0x000fe200078e0a08 */
[----:B------:R-:W-:Y:S02]  /*15460*/  ISETP.GE.AND P3, PT, R15, RZ, PT ;  /* 0x000000ff0f00720c */ /* 0x000fe40003f66270 */
[----:B------:R-:W4:Y:S04]  /*15470*/  LDL.LU R15, [R1+0x1cc] ;  /* 0x0001cc00010f7983 */ /* 0x000f280000300800 */
[----:B------:R-:W5:Y:S04]  /*15480*/  LDL.LU R16, [R1+0x1b4] ;  /* 0x0001b40001107983 */ /* 0x000f680000300800 */
[----:B------:R-:W5:Y:S01]  /*15490*/  LDL.LU R12, [R1+0x1b0] ;  /* 0x0001b000010c7983 */ /* 0x000f620000300800 */
[----:B------:R-:W-:-:S03]  /*154a0*/  ISETP.GE.AND P1, PT, R13, RZ, PT ;  /* 0x000000ff0d00720c */ /* 0x000fc60003f26270 */
[----:B------:R-:W5:Y:S04]  /*154b0*/  LDL.LU R13, [R1+0x1ac] ;  /* 0x0001ac00010d7983 */ /* 0x000f680000300800 */
[----:B------:R0:W-:Y:S04]  /*154c0*/  STL [R1+0x758], R18 ;  /* 0x0007581201007387 */ /* 0x0001e80000100800 */
[----:B------:R1:W-:Y:S04]  /*154d0*/  STL [R1+0x754], R5 ;  /* 0x0007540501007387 */ /* 0x0003e80000100800 */
[----:B------:R-:W5:Y:S04]  /*154e0*/  LDL R25, [R1+0x4e70] ;  /* 0x004e700001197983 */ /* 0x000f680000100800 */
[----:B0-----:R-:W5:Y:S01]  /*154f0*/  LDL R18, [R1+0x4e74] ;  /* 0x004e740001127983 */ /* 0x001f620000100800 */
[----:B-1----:R-:W-:-:S03]  /*15500*/  IMAD.MOV.U32 R5, RZ, RZ, R17 ;  /* 0x000000ffff057224 */ /* 0x002fc600078e0011 */
[----:B------:R0:W-:Y:S01]  /*15510*/  STL [R1+0x750], R8 ;  /* 0x0007500801007387 */ /* 0x0001e20000100800 */
[----:B------:R-:W-:Y:S02]  /*15520*/  @!P5 IMAD.MOV R5, RZ, RZ, -R5 ;  /* 0x000000ffff05d224 */ /* 0x000fe400078e0a05 */
[----:B------:R-:W-:Y:S01]  /*15530*/  @!P3 IMAD.MOV R9, RZ, RZ, -R9 ;  /* 0x000000ffff09b224 */ /* 0x000fe200078e0a09 */
[----:B------:R-:W5:Y:S04]  /*15540*/  LDL R17, [R1+0x4e7c] ;  /* 0x004e7c0001117983 */ /* 0x000f680000100800 */
[----:B0-----:R-:W5:Y:S04]  /*15550*/  LDL R8, [R1+0x4e78] ;  /* 0x004e780001087983 */ /* 0x001f680000100800 */
[----:B------:R0:W-:Y:S02]  /*15560*/  STL [R1+0x74c], R5 ;  /* 0x00074c0501007387 */ /* 0x0001e40000100800 */
[----:B0-----:R-:W-:-:S02]  /*15570*/  IMAD.MOV.U32 R5, RZ, RZ, R28 ;  /* 0x000000ffff057224 */ /* 0x001fc400078e001c */
        /* <DEDUP_REMOVED lines=13> */
[----:B------:R-:W-:Y:S02]  /*15650*/  @!P4 IMAD.IADD R11, R11, 0x1, -R2 ;  /* 0x000000010b0bc824 */ /* 0x000fe400078e0a02 */
[----:B------:R-:W-:-:S04]  /*15660*/  IMAD.HI.U32 R22, R0, R21, RZ ;  /* 0x0000001500167227 */ /* 0x000fc800078e00ff */
[--C-:B------:R-:W-:Y:S02]  /*15670*/  @!P2 IMAD.IADD R27, R27, 0x1, -R2.reuse ;  /* 0x000000011b1ba824 */ /* 0x100fe400078e0a02 */
[----:B------:R-:W-:Y:S02]  /*15680*/  @!P0 IMAD.IADD R7, R7, 0x1, -R2 ;  /* 0x0000000107078824 */ /* 0x000fe400078e0a02 */
[----:B------:R-:W-:Y:S02]  /*15690*/  IMAD.MOV R22, RZ, RZ, -R22 ;  /* 0x000000ffff167224 */ /* 0x000fe400078e0a16 */
[--C-:B------:R-:W-:Y:S02]  /*156a0*/  @!P5 IMAD.IADD R10, R10, 0x1, -R2.reuse ;  /* 0x000000010a0ad824 */ /* 0x100fe400078e0a02 */
[----:B------:R-:W-:Y:S02]  /*156b0*/  @!P6 IMAD.IADD R14, R14, 0x1, -R2 ;  /* 0x000000010e0ee824 */ /* 0x000fe400078e0a02 */
[C---:B------:R-:W-:Y:S01]  /*156c0*/  IMAD R21, R2.reuse, R22, R21 ;  /* 0x0000001602157224 */ /* 0x040fe200078e0215 */
[----:B------:R-:W-:-:S04]  /*156d0*/  ISETP.GT.U32.AND P3, PT, R2, R6, PT ;  /* 0x000000060200720c */ /* 0x000fc80003f64070 */
[----:B------:R-:W-:Y:S04]  /*156e0*/  STL [R1+0x5c74], R21 ;  /* 0x005c741501007387 */ /* 0x000fe80000100800 */
[----:B------:R0:W-:Y:S02]  /*156f0*/  STL [R1+0x744], R5 ;  /* 0x0007440501007387 */ /* 0x0001e40000100800 */
[----:B0-----:R-:W-:-:S03]  /*15700*/  IMAD.MOV.U32 R5, RZ, RZ, R27 ;  /* 0x000000ffff057224 */ /* 0x001fc600078e001b */
[----:B------:R-:W-:Y:S01]  /*15710*/  @!P3 IMAD.IADD R6, R6, 0x1, -R2 ;  /* 0x000000010606b824 */ /* 0x000fe200078e0a02 */
[C---:B--2---:R-:W-:Y:S02]  /*15720*/  ISETP.GT.U32.AND P1, PT, R2.reuse, R19, PT ;  /* 0x000000130200720c */ /* 0x044fe40003f24070 */
[----:B---3--:R-:W-:-:S11]  /*15730*/  ISETP.GT.U32.AND P4, PT, R2, R26, PT ;  /* 0x0000001a0200720c */ /* 0x008fd60003f84070 */
[--C-:B------:R-:W-:Y:S02]  /*15740*/  @!P1 IMAD.IADD R19, R19, 0x1, -R2.reuse ;  /* 0x0000000113139824 */ /* 0x100fe400078e0a02 */
[----:B------:R-:W-:Y:S01]  /*15750*/  @!P4 IMAD.IADD R26, R26, 0x1, -R2 ;  /* 0x000000011a1ac824 */ /* 0x000fe200078e0a02 */
[C---:B----4-:R-:W-:Y:S02]  /*15760*/  ISETP.GT.U32.AND P2, PT, R2.reuse, R15, PT ;  /* 0x0000000f0200720c */ /* 0x050fe40003f44070 */
[C---:B-----5:R-:W-:Y:S02]  /*15770*/  ISETP.GT.U32.AND P0, PT, R2.reuse, R16, PT ;  /* 0x000000100200720c */ /* 0x060fe40003f04070 */
[----:B------:R-:W-:-:S09]  /*15780*/  ISETP.GT.U32.AND P6, PT, R2, R12, PT ;  /* 0x0000000c0200720c */ /* 0x000fd20003fc4070 */
[--C-:B------:R-:W-:Y:S01]  /*15790*/  @!P2 IMAD.IADD R15, R15, 0x1, -R2.reuse ;  /* 0x000000010f0fa824 */ /* 0x100fe200078e0a02 */
[----:B------:R-:W-:Y:S02]  /*157a0*/  ISETP.GE.AND P5, PT, R25, RZ, PT ;  /* 0x000000ff1900720c */ /* 0x000fe40003fa6270 */
[----:B------:R-:W-:Y:S01]  /*157b0*/  ISETP.GE.AND P1, PT, R18, RZ, PT ;  /* 0x000000ff1200720c */ /* 0x000fe20003f26270 */
[--C-:B------:R-:W-:Y:S02]  /*157c0*/  @!P0 IMAD.IADD R16, R16, 0x1, -R2.reuse ;  /* 0x0000000110108824 */ /* 0x100fe400078e0a02 */
[----:B------:R-:W-:Y:S01]  /*157d0*/  @!P6 IMAD.IADD R12, R12, 0x1, -R2 ;  /* 0x000000010c0ce824 */ /* 0x000fe200078e0a02 */
[----:B------:R-:W-:-:S07]  /*157e0*/  ISETP.GE.AND P2, PT, R17, RZ, PT ;  /* 0x000000ff1100720c */ /* 0x000fce0003f46270 */
[----:B------:R-:W-:Y:S01]  /*157f0*/  @!P5 IMAD.MOV R11, RZ, RZ, -R11 ;  /* 0x000000ffff0bd224 */ /* 0x000fe200078e0a0b */
[----:B------:R-:W-:Y:S02]  /*15800*/  ISETP.GE.AND P4, PT, R8, RZ, PT ;  /* 0x000000ff0800720c */ /* 0x000fe40003f86270 */
[----:B------:R-:W2:Y:S04]  /*15810*/  LDL.LU R8, [R1+0x1bc] ;  /* 0x0001bc0001087983 */ /* 0x000ea80000300800 */
[----:B------:R-:W3:Y:S01]  /*15820*/  LDL.LU R18, [R1+0x1b8] ;  /* 0x0001b80001127983 */ /* 0x000ee20000300800 */
[----:B------:R-:W-:-:S03]  /*15830*/  @!P1 IMAD.MOV R5, RZ, RZ, -R5 ;  /* 0x000000ffff059224 */ /* 0x000fc600078e0a05 */
[----:B------:R-:W4:Y:S04]  /*15840*/  LDL.LU R17, [R1+0x1a4] ;  /* 0x0001a40001117983 */ /* 0x000f280000300800 */
[----:B------:R-:W5:Y:S01]  /*15850*/  LDL R24, [R1+0x4e88] ;  /* 0x004e880001187983 */ /* 0x000f620000100800 */
[----:B------:R-:W-:-:S03]  /*15860*/  ISETP.GE.AND P0, PT, R28, RZ, PT ;  /* 0x000000ff1c00720c */ /* 0x000fc60003f06270 */
[----:B------:R-:W2:Y:S01]  /*15870*/  LDL.LU R28, [R1+0x1a0] ;  /* 0x0001a000011c7983 */ /* 0x000ea20000300800 */
[----:B------:R-:W-:Y:S01]  /*15880*/  @!P4 IMAD.MOV R7, RZ, RZ, -R7 ;  /* 0x000000ffff07c224 */ /* 0x000fe200078e0a07 */
[----:B------:R-:W-:Y:S02]  /*15890*/  ISETP.GE.AND P6, PT, R9, RZ, PT ;  /* 0x000000ff0900720c */ /* 0x000fe40003fc6270 */
[----:B------:R-:W2:Y:S04]  /*158a0*/  LDL.LU R9, [R1+0x19c] ;  /* 0x00019c0001097983 */ /* 0x000ea80000300800 */
[----:B------:R-:W2:Y:S04]  /*158b0*/  LDL R25, [R1+0x5720] ;  /* 0x0057200001197983 */ /* 0x000ea80000100800 */
[----:B------:R0:W-:Y:S01]  /*158c0*/  STL [R1+0x740], R11 ;  /* 0x0007400b01007387 */ /* 0x0001e20000100800 */
[----:B------:R-:W-:-:S03]  /*158d0*/  @!P0 IMAD.MOV R6, RZ, RZ, -R6 ;  /* 0x000000ffff068224 */ /* 0x000fc600078e0a06 */
[----:B0-----:R-:W2:Y:S04]  /*158e0*/  LDL.LU R11, [R1+0x198] ;  /* 0x00019800010b7983 */ /* 0x001ea80000300800 */
[----:B------:R-:W2:Y:S04]  /*158f0*/  LDL R27, [R1+0x4e8c] ;  /* 0x004e8c00011b7983 */ /* 0x000ea80000100800 */
[----:B------:R0:W-:Y:S02]  /*15900*/  STL [R1+0x73c], R5 ;  /* 0x00073c0501007387 */ /* 0x0001e40000100800 */
[----:B0-----:R-:W-:-:S02]  /*15910*/  IMAD.MOV.U32 R5, RZ, RZ, R14 ;  /* 0x000000ffff057224 */ /* 0x001fc400078e000e */
[----:B------:R-:W2:Y:S02]  /*15920*/  LDL R14, [R1+0x4e90] ;  /* 0x004e9000010e7983 */ /* 0x000ea40000100800 */
[----:B------:R-:W-:Y:S02]  /*15930*/  @!P2 IMAD.MOV R5, RZ, RZ, -R5 ;  /* 0x000000ffff05a224 */ /* 0x000fe400078e0a05 */
[----:B------:R0:W-:Y:S04]  /*15940*/  STL [R1+0x738], R7 ;  /* 0x0007380701007387 */ /* 0x0001e80000100800 */
[----:B0-----:R-:W2:Y:S04]  /*15950*/  LDL R7, [R1+0x4e94] ;  /* 0x004e940001077983 */ /* 0x001ea80000100800 */
[----:B------:R0:W-:Y:S04]  /*15960*/  STL [R1+0x734], R5 ;  /* 0x0007340501007387 */ /* 0x0001e80000100800 */
[----:B------:R1:W-:Y:S01]  /*15970*/  STL [R1+0x730], R6 ;  /* 0x0007300601007387 */ /* 0x0003e20000100800 */
[----:B0-----:R-:W-:-:S03]  /*15980*/  IMAD.MOV.U32 R5, RZ, RZ, R10 ;  /* 0x000000ffff057224 */ /* 0x001fc600078e000a */
[----:B------:R-:W2:Y:S04]  /*15990*/  LDL R10, [R1+0x4e9c] ;  /* 0x004e9c00010a7983 */ /* 0x000ea80000100800 */
[----:B-1----:R-:W2:Y:S01]  /*159a0*/  LDL R6, [R1+0x4e98] ;  /* 0x004e980001067983 */ /* 0x002ea20000100800 */
[C---:B------:R-:W-:Y:S02]  /*159b0*/  ISETP.GT.U32.AND P3, PT, R2.reuse, R13, PT ;  /* 0x0000000d0200720c */ /* 0x040fe40003f64070 */
        /* <DEDUP_REMOVED lines=12> */
[----:B------:R-:W-:Y:S02]  /*15a80*/  @!P2 IMAD.IADD R13, R13, 0x1, -R2 ;  /* 0x000000010d0da824 */ /* 0x000fe400078e0a02 */
[----:B------:R-:W-:-:S05]  /*15a90*/  @!P6 IMAD.MOV R5, RZ, RZ, -R5 ;  /* 0x000000ffff05e224 */ /* 0x000fca00078e0a05 */
[----:B------:R0:W-:Y:S02]  /*15aa0*/  STL [R1+0x72c], R5 ;  /* 0x00072c0501007387 */ /* 0x0001e40000100800 */
[----:B0-----:R-:W-:Y:S01]  /*15ab0*/  IMAD.MOV.U32 R5, RZ, RZ, R26 ;  /* 0x000000ffff057224 */ /* 0x001fe200078e001a */
[C---:B---3--:R-:W-:Y:S02]  /*15ac0*/  ISETP.GT.U32.AND P1, PT, R2.reuse, R18, PT ;  /* 0x000000120200720c */ /* 0x048fe40003f24070 */
[----:B----4-:R-:W-:Y:S02]  /*15ad0*/  ISETP.GT.U32.AND P5, PT, R2, R17, PT ;  /* 0x000000110200720c */ /* 0x010fe40003fa4070 */
[----:B-----5:R-:W-:Y:S02]  /*15ae0*/  ISETP.GE.AND P3, PT, R24, RZ, PT ;  /* 0x000000ff1800720c */ /* 0x020fe40003f66270 */
[----:B--2---:R-:W-:-:S07]  /*15af0*/  ISETP.GT.U32.AND P4, PT, R2, R28, PT ;  /* 0x0000001c0200720c */ /* 0x004fce0003f84070 */
[--C-:B------:R-:W-:Y:S02]  /*15b00*/  @!P1 IMAD.IADD R18, R18, 0x1, -R2.reuse ;  /* 0x0000000112129824 */ /* 0x100fe400078e0a02 */
[----:B------:R-:W-:Y:S01]  /*15b10*/  @!P5 IMAD.IADD R17, R17, 0x1, -R2 ;  /* 0x000000011111d824 */ /* 0x000fe200078e0a02 */
[----:B------:R-:W-:-:S03]  /*15b20*/  ISETP.GT.U32.AND P0, PT, R2, R9, PT ;  /* 0x000000090200720c */ /* 0x000fc60003f04070 */
[----:B------:R-:W-:Y:S02]  /*15b30*/  @!P4 IMAD.IADD R28, R28, 0x1, -R2 ;  /* 0x000000011c1cc824 */ /* 0x000fe400078e0a02 */
[----:B------:R-:W-:Y:S01]  /*15b40*/  @!P3 IMAD.MOV R19, RZ, RZ, -R19 ;  /* 0x000000ffff13b224 */ /* 0x000fe200078e0a13 */
[----:B------:R-:W-:-:S07]  /*15b50*/  ISETP.GE.AND P2, PT, R27, RZ, PT ;  /* 0x000000ff1b00720c */ /* 0x000fce0003f46270 */
[----:B------:R-:W-:Y:S01]  /*15b60*/  @!P0 IMAD.IADD R9, R9, 0x1, -R2 ;  /* 0x0000000109098824 */ /* 0x000fe200078e0a02 */
[----:B------:R-:W-:-:S05]  /*15b70*/  ISETP.GE.AND P1, PT, R14, RZ, PT ;  /* 0x000000ff0e00720c */ /* 0x000fca0003f26270 */
[----:B------:R-:W-:Y:S01]  /*15b80*/  @!P2 IMAD.MOV R5, RZ, RZ, -R5 ;  /* 0x000000ffff05a224 */ /* 0x000fe200078e0a05 */
[----:B------:R-:W-:Y:S02]  /*15b90*/  ISETP.GE.AND P5, PT, R7, RZ, PT ;  /* 0x000000ff0700720c */ /* 0x000fe40003fa6270 */
[----:B------:R-:W2:Y:S04]  /*15ba0*/  LDL.LU R7, [R1+0x1a8] ;  /* 0x0001a80001077983 */ /* 0x000ea80000300800 */
[----:B------:R-:W3:Y:S01]  /*15bb0*/  LDL.LU R27, [R1+0x194] ;  /* 0x00019400011b7983 */ /* 0x000ee20000300800 */
[----:B------:R-:W-:Y:S01]  /*15bc0*/  @!P1 IMAD.MOV R15, RZ, RZ, -R15 ;  /* 0x000000ffff0f9224 */ /* 0x000fe200078e0a0f */
[----:B------:R-:W-:Y:S02]  /*15bd0*/  ISETP.GE.AND P0, PT, R10, RZ, PT ;  /* 0x000000ff0a00720c */ /* 0x000fe40003f06270 */
[----:B------:R-:W-:Y:S01]  /*15be0*/  ISETP.GE.AND P4, PT, R6, RZ, PT ;  /* 0x000000ff0600720c */ /* 0x000fe20003f86270 */
[----:B------:R-:W-:-:S02]  /*15bf0*/  IMAD.MOV.U32 R6, RZ, RZ, R4 ;  /* 0x000000ffff067224 */ /* 0x000fc400078e0004 */
[----:B------:R-:W4:Y:S04]  /*15c00*/  LDL.LU R4, [R1+0x190] ;  /* 0x0001900001047983 */ /* 0x000f280000300800 */
[----:B------:R-:W5:Y:S04]  /*15c10*/  LDL.LU R14, [R1+0x18c] ;  /* 0x00018c00010e7983 */ /* 0x000f680000300800 */
[----:B------:R-:W5:Y:S04]  /*15c20*/  LDL.LU R10, [R1+0x188] ;  /* 0x00018800010a7983 */ /* 0x000f680000300800 */
[----:B------:R0:W-:Y:S04]  /*15c30*/  STL [R1+0x728], R19 ;  /* 0x0007281301007387 */ /* 0x0001e80000100800 */
[----:B------:R1:W-:Y:S04]  /*15c40*/  STL [R1+0x724], R5 ;  /* 0x0007240501007387 */ /* 0x0003e80000100800 */
[----:B------:R-:W5:Y:S04]  /*15c50*/  LDL R26, [R1+0x4ea0] ;  /* 0x004ea000011a7983 */ /* 0x000f680000100800 */
[----:B0-----:R-:W5:Y:S01]  /*15c60*/  LDL R19, [R1+0x4ea4] ;  /* 0x004ea40001137983 */ /* 0x001f620000100800 */
[----:B-1----:R-:W-:-:S03]  /*15c70*/  IMAD.MOV.U32 R5, RZ, RZ, R16 ;  /* 0x000000ffff057224 */ /* 0x002fc600078e0010 */
        /* <DEDUP_REMOVED lines=12> */
[C---:B------:R-:W-:Y:S02]  /*15d40*/  ISETP.GT.U32.AND P6, PT, R2.reuse, R11, PT ;  /* 0x0000000b0200720c */ /* 0x040fe40003fc4070 */
[C---:B------:R-:W-:Y:S02]  /*15d50*/  ISETP.GT.U32.AND P1, PT, R2.reuse, R17, PT ;  /* 0x000000110200720c */ /* 0x040fe40003f24070 */
[C---:B------:R-:W-:Y:S02]  /*15d60*/  ISETP.GT.U32.AND P3, PT, R2.reuse, R8, PT ;  /* 0x000000080200720c */ /* 0x040fe40003f64070 */
[----:B------:R-:W-:-:S07]  /*15d70*/  ISETP.GT.U32.AND P2, PT, R2, R18, PT ;  /* 0x000000120200720c */ /* 0x000fce0003f44070 */
[----:B------:R-:W-:Y:S01]  /*15d80*/  @!P6 IMAD.IADD R11, R11, 0x1, -R2 ;  /* 0x000000010b0be824 */ /* 0x000fe200078e0a02 */
[----:B------:R-:W-:Y:S01]  /*15d90*/  ISETP.GT.U32.AND P6, PT, R2, R28, PT ;  /* 0x0000001c0200720c */ /* 0x000fe20003fc4070 */
[----:B------:R-:W-:-:S03]  /*15da0*/  @!P0 IMAD.MOV R5, RZ, RZ, -R5 ;  /* 0x000000ffff058224 */ /* 0x000fc600078e0a05 */
[----:B------:R-:W-:Y:S02]  /*15db0*/  ISETP.GT.U32.AND P5, PT, R2, R11, PT ;  /* 0x0000000b0200720c */ /* 0x000fe40003fa4070 */
[----:B------:R-:W-:Y:S01]  /*15dc0*/  IABS R22, R25 ;  /* 0x0000001900167213 */ /* 0x000fe20000000000 */
[--C-:B------:R-:W-:Y:S02]  /*15dd0*/  @!P3 IMAD.IADD R8, R8, 0x1, -R2.reuse ;  /* 0x000000010808b824 */ /* 0x100fe400078e0a02 */
[----:B------:R-:W-:Y:S02]  /*15de0*/  @!P1 IMAD.IADD R17, R17, 0x1, -R2 ;  /* 0x0000000111119824 */ /* 0x000fe400078e0a02 */
[----:B------:R-:W-:-:S04]  /*15df0*/  IMAD.HI.U32 R24, R0, R22, RZ ;  /* 0x0000001600187227 */ /* 0x000fc800078e00ff */
[--C-:B------:R-:W-:Y:S02]  /*15e00*/  @!P2 IMAD.IADD R18, R18, 0x1, -R2.reuse ;  /* 0x000000011212a824 */ /* 0x100fe400078e0a02 */
[----:B------:R-:W-:Y:S02]  /*15e10*/  @!P5 IMAD.IADD R11, R11, 0x1, -R2 ;  /* 0x000000010b0bd824 */ /* 0x000fe400078e0a02 */
[----:B------:R-:W-:Y:S02]  /*15e20*/  IMAD.MOV R24, RZ, RZ, -R24 ;  /* 0x000000ffff187224 */ /* 0x000fe400078e0a18 */
        /* <DEDUP_REMOVED lines=9> */
[--C-:B------:R-:W-:Y:S01]  /*15ec0*/  @!P0 IMAD.IADD R7, R7, 0x1, -R2.reuse ;  /* 0x0000000107078824 */ /* 0x100fe200078e0a02 */
[C---:B----4-:R-:W-:Y:S02]  /*15ed0*/  ISETP.GT.U32.AND P2, PT, R2.reuse, R4, PT ;  /* 0x000000040200720c */ /* 0x050fe40003f44070 */
[C---:B-----5:R-:W-:Y:S02]  /*15ee0*/  ISETP.GT.U32.AND P1, PT, R2.reuse, R14, PT ;  /* 0x0000000e0200720c */ /* 0x060fe40003f24070 */
[----:B------:R-:W-:Y:S01]  /*15ef0*/  ISETP.GT.U32.AND P6, PT, R2, R10, PT ;  /* 0x0000000a0200720c */ /* 0x000fe20003fc4070 */
[----:B------:R-:W-:Y:S01]  /*15f00*/  @!P3 IMAD.IADD R27, R27, 0x1, -R2 ;  /* 0x000000011b1bb824 */ /* 0x000fe200078e0a02 */
[----:B------:R-:W-:Y:S02]  /*15f10*/  ISETP.GE.AND P5, PT, R26, RZ, PT ;  /* 0x000000ff1a00720c */ /* 0x000fe40003fa6270 */
[----:B------:R-:W-:-:S07]  /*15f20*/  ISETP.GE.AND P0, PT, R19, RZ, PT ;  /* 0x000000ff1300720c */ /* 0x000fce0003f06270 */
[--C-:B------:R-:W-:Y:S01]  /*15f30*/  @!P1 IMAD.IADD R14, R14, 0x1, -R2.reuse ;  /* 0x000000010e0e9824 */ /* 0x100fe200078e0a02 */
[----:B------:R-:W-:Y:S01]  /*15f40*/  ISETP.GE.AND P3, PT, R16, RZ, PT ;  /* 0x000000ff1000720c */ /* 0x000fe20003f66270 */
[--C-:B------:R-:W-:Y:S01]  /*15f50*/  @!P2 IMAD.IADD R4, R4, 0x1, -R2.reuse ;  /* 0x000000010404a824 */ /* 0x100fe200078e0a02 */
[----:B------:R-:W2:Y:S01]  /*15f60*/  LDL.LU R16, [R1+0x184] ;  /* 0x0001840001107983 */ /* 0x000ea20000300800 */
[----:B------:R-:W-:Y:S02]  /*15f70*/  @!P6 IMAD.IADD R10, R10, 0x1, -R2 ;  /* 0x000000010a0ae824 */ /* 0x000fe400078e0a02 */
[----:B------:R-:W-:Y:S01]  /*15f80*/  @!P5 IMAD.MOV R8, RZ, RZ, -R8 ;  /* 0x000000ffff08d224 */ /* 0x000fe200078e0a08 */
[----:B------:R-:W3:Y:S01]  /*15f90*/  LDL.LU R19, [R1+0x180] ;  /* 0x0001800001137983 */ /* 0x000ee20000300800 */
[----:B------:R-:W-:Y:S01]  /*15fa0*/  @!P0 IMAD.MOV R5, RZ, RZ, -R5 ;  /* 0x000000ffff058224 */ /* 0x000fe200078e0a05 */
[----:B------:R-:W-:-:S05]  /*15fb0*/  ISETP.GE.AND P2, PT, R15, RZ, PT ;  /* 0x000000ff0f00720c */ /* 0x000fca0003f46270 */
[----:B------:R-:W-:Y:S01]  /*15fc0*/  @!P3 IMAD.MOV R17, RZ, RZ, -R17 ;  /* 0x000000ffff11b224 */ /* 0x000fe200078e0a11 */
[----:B------:R-:W-:Y:S02]  /*15fd0*/  ISETP.GE.AND P1, PT, R13, RZ, PT ;  /* 0x000000ff0d00720c */ /* 0x000fe40003f26270 */
[----:B------:R-:W4:Y:S04]  /*15fe0*/  LDL.LU R13, [R1+0x17c] ;  /* 0x00017c00010d7983 */ /* 0x000f280000300800 */
[----:B------:R-:W5:Y:S04]  /*15ff0*/  LDL R25, [R1+0x4eb8] ;  /* 0x004eb80001197983 */ /* 0x000f680000100800 */
[----:B------:R-:W2:Y:S01]  /*16000*/  LDL.LU R15, [R1+0x178] ;  /* 0x00017800010f7983 */ /* 0x000ea20000300800 */
[----:B------:R-:W-:-:S03]  /*16010*/  ISETP.GE.AND P6, PT, R12, RZ, PT ;  /* 0x000000ff0c00720c */ /* 0x000fc60003fc6270 */
[----:B------:R-:W2:Y:S04]  /*16020*/  LDL.LU R12, [R1+0x174] ;  /* 0x00017400010c7983 */ /* 0x000ea80000300800 */
[----:B------:R-:W2:Y:S04]  /*16030*/  LDL R26, [R1+0x5724] ;  /* 0x00572400011a7983 */ /* 0x000ea80000100800 */
[----:B------:R0:W-:Y:S04]  /*16040*/  STL [R1+0x710], R8 ;  /* 0x0007100801007387 */ /* 0x0001e80000100800 */
[----:B0-----:R-:W2:Y:S04]  /*16050*/  LDL.LU R8, [R1+0x160] ;  /* 0x0001600001087983 */ /* 0x001ea80000300800 */
[----:B------:R-:W2:Y:S04]  /*16060*/  LDL R18, [R1+0x4ebc] ;  /* 0x004ebc0001127983 */ /* 0x000ea80000100800 */
[----:B------:R0:W-:Y:S01]  /*16070*/  STL [R1+0x70c], R5 ;  /* 0x00070c0501007387 */ /* 0x0001e20000100800 */
[----:B------:R-:W-:-:S03]  /*16080*/  @!P1 IMAD.MOV R9, RZ, RZ, -R9 ;  /* 0x000000ffff099224 */ /* 0x000fc600078e0a09 */
[----:B------:R1:W-:Y:S01]  /*16090*/  STL [R1+0x708], R17 ;  /* 0x0007081101007387 */ /* 0x0003e20000100800 */
[----:B0-----:R-:W-:-:S03]  /*160a0*/  IMAD.MOV.U32 R5, RZ, RZ, R28 ;  /* 0x000000ffff057224 */ /* 0x001fc600078e001c */
[----:B------:R-:W2:Y:S01]  /*160b0*/  LDL R28, [R1+0x4ec4] ;  /* 0x004ec400011c7983 */ /* 0x000ea20000100800 */
[----:B------:R-:W-:-:S03]  /*160c0*/  @!P2 IMAD.MOV R5, RZ, RZ, -R5 ;  /* 0x000000ffff05a224 */ /* 0x000fc600078e0a05 */
[----:B-1----:R-:W2:Y:S04]  /*160d0*/  LDL R17, [R1+0x4ec0] ;  /* 0x004ec00001117983 */ /* 0x002ea80000100800 */
[----:B------:R0:W-:Y:S02]  /*160e0*/  STL [R1+0x704], R5 ;  /* 0x0007040501007387 */ /* 0x0001e40000100800 */
[----:B0-----:R-:W-:Y:S02]  /*160f0*/  IMAD.MOV.U32 R5, RZ, RZ, R11 ;  /* 0x000000ffff057224 */ /* 0x001fe400078e000b */
[----:B------:R-:W2:Y:S04]  /*16100*/  LDL R11, [R1+0x4ec8] ;  /* 0x004ec800010b7983 */ /* 0x000ea80000100800 */
[----:B------:R0:W-:Y:S04]  /*16110*/  STL [R1+0x700], R9 ;  /* 0x0007000901007387 */ /* 0x0001e80000100800 */
[----:B0-----:R-:W2:Y:S01]  /*16120*/  LDL R9, [R1+0x4ecc] ;  /* 0x004ecc0001097983 */ /* 0x001ea20000100800 */
[----:B------:R-:W-:-:S02]  /*16130*/  ISETP.GT.U32.AND P4, PT, R2, R23, PT ;  /* 0x000000170200720c */ /* 0x000fc40003f84070 */
[C---:B------:R-:W-:Y:S02]  /*16140*/  ISETP.GT.U32.AND P0, PT, R2.reuse, R27, PT ;  /* 0x0000001b0200720c */ /* 0x040fe40003f04070 */
[C---:B------:R-:W-:Y:S02]  /*16150*/  ISETP.GT.U32.AND P5, PT, R2.reuse, R4, PT ;  /* 0x000000040200720c */ /* 0x040fe40003fa4070 */
[C---:B------:R-:W-:Y:S02]  /*16160*/  ISETP.GT.U32.AND P3, PT, R2.reuse, R14, PT ;  /* 0x0000000e0200720c */ /* 0x040fe40003f64070 */
[----:B------:R-:W-:-:S05]  /*16170*/  ISETP.GT.U32.AND P1, PT, R2, R10, PT ;  /* 0x0000000a0200720c */ /* 0x000fca0003f24070 */
[----:B------:R-:W-:Y:S01]  /*16180*/  @!P4 IMAD.IADD R23, R23, 0x1, -R2 ;  /* 0x000000011717c824 */ /* 0x000fe200078e0a02 */
[----:B------:R-:W-:-:S04]  /*16190*/  ISETP.GT.U32.AND P4, PT, R2, R7, PT ;  /* 0x000000070200720c */ /* 0x000fc80003f84070 */
[----:B------:R-:W-:Y:S01]  /*161a0*/  ISETP.GT.U32.AND P2, PT, R2, R23, PT ;  /* 0x000000170200720c */ /* 0x000fe20003f44070 */
[--C-:B------:R-:W-:Y:S02]  /*161b0*/  @!P0 IMAD.IADD R27, R27, 0x1, -R2.reuse ;  /* 0x000000011b1b8824 */ /* 0x100fe400078e0a02 */
[--C-:B------:R-:W-:Y:S02]  /*161c0*/  @!P5 IMAD.IADD R4, R4, 0x1, -R2.reuse ;  /* 0x000000010404d824 */ /* 0x100fe400078e0a02 */
[--C-:B------:R-:W-:Y:S02]  /*161d0*/  @!P3 IMAD.IADD R14, R14, 0x1, -R2.reuse ;  /* 0x000000010e0eb824 */ /* 0x100fe400078e0a02 */
[--C-:B------:R-:W-:Y:S02]  /*161e0*/  @!P1 IMAD.IADD R10, R10, 0x1, -R2.reuse ;  /* 0x000000010a0a9824 */ /* 0x100fe400078e0a02 */
[----:B------:R-:W-:Y:S02]  /*161f0*/  @!P4 IMAD.IADD R7, R7, 0x1, -R2 ;  /* 0x000000010707c824 */ /* 0x000fe400078e0a02 */
[----:B------:R-:W-:-:S02]  /*16200*/  @!P6 IMAD.MOV R5, RZ, RZ, -R5 ;  /* 0x000000ffff05e224 */ /* 0x000fc400078e0a05 */
[----:B------:R-:W-:-:S03]  /*16210*/  @!P2 IMAD.IADD R23, R23, 0x1, -R2 ;  /* 0x000000011717a824 */ /* 0x000fc600078e0a02 */
[----:B------:R0:W-:Y:S02]  /*16220*/  STL [R1+0x6fc], R5 ;  /* 0x0006fc0501007387 */ /* 0x0001e40000100800 */
[----:B0-----:R-:W-:Y:S01]  /*16230*/  IMAD.MOV.U32 R5, RZ, RZ, R27 ;  /* 0x000000ffff057224 */ /* 0x001fe200078e001b */
[----:B---3--:R-:W-:-:S13]  /*16240*/  ISETP.GT.U32.AND P0, PT, R2, R19, PT ;  /* 0x000000130200720c */ /* 0x008fda0003f04070 */
[----:B------:R-:W-:Y:S01]  /*16250*/  @!P0 IMAD.IADD R19, R19, 0x1, -R2 ;  /* 0x0000000113138824 */ /* 0x000fe200078e0a02 */
[C---:B----4-:R-:W-:Y:S02]  /*16260*/  ISETP.GT.U32.AND P5, PT, R2.reuse, R13, PT ;  /* 0x0000000d0200720c */ /* 0x050fe40003fa4070 */
[----:B-----5:R-:W-:Y:S02]  /*16270*/  ISETP.GE.AND P4, PT, R25, RZ, PT ;  /* 0x000000ff1900720c */ /* 0x020fe40003f86270 */
[C---:B--2---:R-:W-:Y:S02]  /*16280*/  ISETP.GT.U32.AND P3, PT, R2.reuse, R15, PT ;  /* 0x0000000f0200720c */ /* 0x044fe40003f64070 */
[----:B------:R-:W-:-:S07]  /*16290*/  ISETP.GT.U32.AND P1, PT, R2, R12, PT ;  /* 0x0000000c0200720c */ /* 0x000fce0003f24070 */
[----:B------:R-:W-:-:S04]  /*162a0*/  @!P5 IMAD.IADD R13, R13, 0x1, -R2 ;  /* 0x000000010d0dd824 */ /* 0x000fc800078e0a02 */
[--C-:B------:R-:W-:Y:S01]  /*162b0*/  @!P3 IMAD.IADD R15, R15, 0x1, -R2.reuse ;  /* 0x000000010f0fb824 */ /* 0x100fe200078e0a02 */
[----:B------:R-:W-:Y:S02]  /*162c0*/  ISETP.GE.AND P2, PT, R18, RZ, PT ;  /* 0x000000ff1200720c */ /* 0x000fe40003f46270 */
[----:B------:R-:W2:Y:S01]  /*162d0*/  LDL.LU R18, [R1+0x164] ;  /* 0x0001640001127983 */ /* 0x000ea20000300800 */
[----:B------:R-:W-:Y:S01]  /*162e0*/  @!P1 IMAD.IADD R12, R12, 0x1, -R2 ;  /* 0x000000010c0c9824 */ /* 0x000fe200078e0a02 */
[----:B------:R-:W-:-:S09]  /*162f0*/  IABS R24, R26 ;  /* 0x0000001a00187213 */ /* 0x000fd20000000000 */
[----:B------:R-:W-:Y:S01]  /*16300*/  @!P2 IMAD.MOV R5, RZ, RZ, -R5 ;  /* 0x000000ffff05a224 */ /* 0x000fe200078e0a05 */
[----:B------:R-:W-:Y:S02]  /*16310*/  ISETP.GE.AND P5, PT, R28, RZ, PT ;  /* 0x000000ff1c00720c */ /* 0x000fe40003fa6270 */
[----:B------:R-:W3:Y:S01]  /*16320*/  LDL.LU R28, [R1+0x170] ;  /* 0x00017000011c7983 */ /* 0x000ee20000300800 */
[----:B------:R-:W-:Y:S01]  /*16330*/  ISETP.GE.AND P0, PT, R17, RZ, PT ;  /* 0x000000ff1100720c */ /* 0x000fe20003f06270 */
[----:B------:R-:W-:-:S04]  /*16340*/  IMAD.MOV.U32 R17, RZ, RZ, R7 ;  /* 0x000000ffff117224 */ /* 0x000fc800078e0007 */
[----:B------:R-:W-:Y:S01]  /*16350*/  @!P4 IMAD.MOV R17, RZ, RZ, -R17 ;  /* 0x000000ffff11c224 */ /* 0x000fe200078e0a11 */
[----:B------:R-:W-:Y:S02]  /*16360*/  ISETP.GE.AND P3, PT, R11, RZ, PT ;  /* 0x000000ff0b00720c */ /* 0x000fe40003f66270 */
[----:B------:R-:W4:Y:S05]  /*16370*/  LDL.LU R11, [R1+0x16c] ;  /* 0x00016c00010b7983 */ /* 0x000f2a0000300800 */
[----:B------:R-:W-:Y:S01]  /*16380*/  @!P0 IMAD.MOV R4, RZ, RZ, -R4 ;  /* 0x000000ffff048224 */ /* 0x000fe200078e0a04 */
[----:B------:R-:W-:Y:S02]  /*16390*/  ISETP.GE.AND P1, PT, R9, RZ, PT ;  /* 0x000000ff0900720c */ /* 0x000fe40003f26270 */
[----:B------:R-:W5:Y:S04]  /*163a0*/  LDL.LU R9, [R1+0x168] ;  /* 0x0001680001097983 */ /* 0x000f680000300800 */
[----:B------:R-:W5:Y:S04]  /*163b0*/  LDL.LU R7, [R1+0x150] ;  /* 0x0001500001077983 */ /* 0x000f680000300800 */
[----:B------:R-:W5:Y:S04]  /*163c0*/  LDL.LU R20, [R1+0x14c] ;  /* 0x00014c0001147983 */ /* 0x000f680000300800 */
[----:B------:R-:W-:Y:S04]  /*163d0*/  STL [R1+0x6f8], R17 ;  /* 0x0006f81101007387 */ /* 0x000fe80000100800 */
[----:B------:R0:W-:Y:S04]  /*163e0*/  STL [R1+0x6f4], R5 ;  /* 0x0006f40501007387 */ /* 0x0001e80000100800 */
[----:B------:R-:W5:Y:S04]  /*163f0*/  LDL R26, [R1+0x4ed0] ;  /* 0x004ed000011a7983 */ /* 0x000f680000100800 */
[----:B------:R-:W5:Y:S01]  /*16400*/  LDL R27, [R1+0x4ed4] ;  /* 0x004ed400011b7983 */ /* 0x000f620000100800 */
[----:B0-----:R-:W-:-:S03]  /*16410*/  IMAD.MOV.U32 R5, RZ, RZ, R14 ;  /* 0x000000ffff057224 */ /* 0x001fc600078e000e */
[----:B------:R0:W-:Y:S01]  /*16420*/  STL [R1+0x6f0], R4 ;  /* 0x0006f00401007387 */ /* 0x0001e20000100800 */
[----:B------:R-:W-:Y:S02]  /*16430*/  @!P3 IMAD.MOV R10, RZ, RZ, -R10 ;  /* 0x000000ffff0ab224 */ /* 0x000fe400078e0a0a */
[----:B------:R-:W-:Y:S01]  /*16440*/  @!P5 IMAD.MOV R5, RZ, RZ, -R5 ;  /* 0x000000ffff05d224 */ /* 0x000fe200078e0a05 */
[----:B------:R-:W5:Y:S04]  /*16450*/  LDL R17, [R1+0x4edc] ;  /* 0x004edc0001117983 */ /* 0x000f680000100800 */
[----:B------:R-:W5:Y:S04]  /*16460*/  LDL R14, [R1+0x4ee0] ;  /* 0x004ee000010e7983 */ /* 0x000f680000100800 */
[----:B0-----:R-:W5:Y:S04]  /*16470*/  LDL R4, [R1+0x4ed8] ;  /* 0x004ed80001047983 */ /* 0x001f680000100800 */
[----:B------:R-:W-:Y:S04]  /*16480*/  STL [R1+0x6ec], R5 ;  /* 0x0006ec0501007387 */ /* 0x000fe80000100800 */
[----:B------:R0:W-:Y:S04]  /*16490*/  STL [R1+0x6e8], R10 ;  /* 0x0006e80a01007387 */ /* 0x0001e80000100800 */
[----:B0-----:R-:W5:Y:S01]  /*164a0*/  LDL R10, [R1+0x4ee4] ;  /* 0x004ee400010a7983 */ /* 0x001f620000100800 */
[----:B------:R-:W-:-:S13]  /*164b0*/  ISETP.GT.U32.AND P6, PT, R2, R16, PT ;  /* 0x000000100200720c */ /* 0x000fda0003fc4070 */
[----:B------:R-:W-:Y:S01]  /*164c0*/  @!P6 IMAD.IADD R16, R16, 0x1, -R2 ;  /* 0x000000011010e824 */ /* 0x000fe200078e0a02 */
[C---:B------:R-:W-:Y:S01]  /*164d0*/  ISETP.GT.U32.AND P6, PT, R2.reuse, R8, PT ;  /* 0x000000080200720c */ /* 0x040fe20003fc4070 */
[----:B------:R-:W-:Y:S01]  /*164e0*/  IMAD.MOV.U32 R5, RZ, RZ, R23 ;  /* 0x000000ffff057224 */ /* 0x000fe200078e0017 */
[C---:B------:R-:W-:Y:S02]  /*164f0*/  ISETP.GT.U32.AND P2, PT, R2.reuse, R19, PT ;  /* 0x000000130200720c */ /* 0x040fe40003f44070 */
[C---:B------:R-:W-:Y:S02]  /*16500*/  ISETP.GT.U32.AND P4, PT, R2.reuse, R16, PT ;  /* 0x000000100200720c */ /* 0x040fe40003f84070 */
[----:B------:R-:W-:Y:S01]  /*16510*/  ISETP.GT.U32.AND P0, PT, R2, R13, PT ;  /* 0x0000000d0200720c */ /* 0x000fe20003f04070 */
[----:B------:R-:W-:-:S06]  /*16520*/  @!P1 IMAD.MOV R5, RZ, RZ, -R5 ;  /* 0x000000ffff059224 */ /* 0x000fcc00078e0a05 */
[----:B------:R-:W-:Y:S01]  /*16530*/  @!P6 IMAD.IADD R8, R8, 0x1, -R2 ;  /* 0x000000010808e824 */ /* 0x000fe200078e0a02 */
[----:B------:R-:W-:-:S04]  /*16540*/  ISETP.GT.U32.AND P6, PT, R2, R15, PT ;  /* 0x0000000f0200720c */ /* 0x000fc80003fc4070 */
[----:B------:R-:W-:Y:S01]  /*16550*/  ISETP.GT.U32.AND P5, PT, R2, R8, PT ;  /* 0x000000080200720c */ /* 0x000fe20003fa4070 */
[----:B------:R-:W-:Y:S02]  /*16560*/  @!P4 IMAD.IADD R16, R16, 0x1, -R2 ;  /* 0x000000011010c824 */ /* 0x000fe400078e0a02 */
[----:B------:R-:W-:-:S04]  /*16570*/  IMAD.HI.U32 R25, R0, R24, RZ ;  /* 0x0000001800197227 */ /* 0x000fc800078e00ff */
[--C-:B------:R-:W-:Y:S02]  /*16580*/  @!P2 IMAD.IADD R19, R19, 0x1, -R2.reuse ;  /* 0x000000011313a824 */ /* 0x100fe400078e0a02 */
[--C-:B------:R-:W-:Y:S02]  /*16590*/  @!P0 IMAD.IADD R13, R13, 0x1, -R2.reuse ;  /* 0x000000010d0d8824 */ /* 0x100fe400078e0a02 */
[--C-:B------:R-:W-:Y:S02]  /*165a0*/  @!P6 IMAD.IADD R15, R15, 0x1, -R2.reuse ;  /* 0x000000010f0fe824 */ /* 0x100fe400078e0a02 */
[----:B------:R-:W-:Y:S02]  /*165b0*/  @!P5 IMAD.IADD R8, R8, 0x1, -R2 ;  /* 0x000000010808d824 */ /* 0x000fe400078e0a02 */
[----:B------:R-:W-:-:S04]  /*165c0*/  IMAD.MOV R25, RZ, RZ, -R25 ;  /* 0x000000ffff197224 */ /* 0x000fc800078e0a19 */
[C---:B------:R-:W-:Y:S01]  /*165d0*/  IMAD R23, R2.reuse, R25, R24 ;  /* 0x0000001902177224 */ /* 0x040fe200078e0218 */
[----:B------:R-:W-:-:S04]  /*165e0*/  ISETP.GT.U32.AND P3, PT, R2, R12, PT ;  /* 0x0000000c0200720c */ /* 0x000fc80003f64070 */
[----:B------:R-:W-:Y:S04]  /*165f0*/  STL [R1+0x5c7c], R23 ;  /* 0x005c7c1701007387 */ /* 0x000fe80000100800 */
[----:B------:R0:W-:Y:S01]  /*16600*/  STL [R1+0x6e4], R5 ;  /* 0x0006e40501007387 */ /* 0x0001e20000100800 */
[----:B------:R-:W-:-:S04]  /*16610*/  IMAD.MOV.U32 R21, RZ, RZ, R15 ;  /* 0x000000ffff157224 */ /* 0x000fc800078e000f */
[----:B------:R-:W-:Y:S01]  /*16620*/  @!P3 IMAD.IADD R12, R12, 0x1, -R2 ;  /* 0x000000010c0cb824 */ /* 0x000fe200078e0a02 */
[C---:B--2---:R-:W-:Y:S02]  /*16630*/  ISETP.GT.U32.AND P1, PT, R2.reuse, R18, PT ;  /* 0x000000120200720c */ /* 0x044fe40003f24070 */
[----:B---3--:R-:W-:-:S11]  /*16640*/  ISETP.GT.U32.AND P4, PT, R2, R28, PT ;  /* 0x0000001c0200720c */ /* 0x008fd60003f84070 */
[--C-:B------:R-:W-:Y:S01]  /*16650*/  @!P1 IMAD.IADD R18, R18, 0x1, -R2.reuse ;  /* 0x0000000112129824 */ /* 0x100fe200078e0a02 */
[----:B----4-:R-:W-:Y:S01]  /*16660*/  ISETP.GT.U32.AND P2, PT, R2, R11, PT ;  /* 0x0000000b0200720c */ /* 0x010fe20003f44070 */
[----:B------:R-:W-:Y:S01]  /*16670*/  @!P4 IMAD.IADD R28, R28, 0x1, -R2 ;  /* 0x000000011c1cc824 */ /* 0x000fe200078e0a02 */
        /* <DEDUP_REMOVED lines=10> */
[----:B------:R-:W-:Y:S02]  /*16720*/  ISETP.GE.AND P4, PT, R4, RZ, PT ;  /* 0x000000ff0400720c */ /* 0x000fe40003f86270 */
[----:B------:R-:W2:Y:S01]  /*16730*/  LDL.LU R4, [R1+0x15c] ;  /* 0x00015c0001047983 */ /* 0x000ea20000300800 */
[----:B------:R-:W-:-:S03]  /*16740*/  @!P1 IMAD.MOV R19, RZ, RZ, -R19 ;  /* 0x000000ffff139224 */ /* 0x000fc600078e0a13 */
[----:B------:R-:W3:Y:S04]  /*16750*/  LDL.LU R27, [R1+0x158] ;  /* 0x00015800011b7983 */ /* 0x000ee80000300800 */
[----:B------:R-:W4:Y:S04]  /*16760*/  LDL.LU R14, [R1+0x154] ;  /* 0x00015400010e7983 */ /* 0x000f280000300800 */
[----:B0-----:R-:W5:Y:S01]  /*16770*/  LDL R5, [R1+0x4ee8] ;  /* 0x004ee80001057983 */ /* 0x001f620000100800 */
[----:B------:R-:W-:-:S03]  /*16780*/  ISETP.GE.AND P6, PT, R10, RZ, PT ;  /* 0x000000ff0a00720c */ /* 0x000fc60003fc6270 */
[----:B------:R-:W2:Y:S04]  /*16790*/  LDL.LU R17, [R1+0x140] ;  /* 0x0001400001117983 */ /* 0x000ea80000300800 */
[----:B------:R-:W2:Y:S04]  /*167a0*/  LDL.LU R10, [R1+0x13c] ;  /* 0x00013c00010a7983 */ /* 0x000ea80000300800 */
[----:B------:R-:W2:Y:S04]  /*167b0*/  LDL R26, [R1+0x5728] ;  /* 0x00572800011a7983 */ /* 0x000ea80000100800 */
[----:B------:R0:W-:Y:S01]  /*167c0*/  STL [R1+0x6e0], R16 ;  /* 0x0006e01001007387 */ /* 0x0001e20000100800 */
[----:B------:R-:W-:-:S02]  /*167d0*/  @!P4 IMAD.MOV R13, RZ, RZ, -R13 ;  /* 0x000000ffff0dc224 */ /* 0x000fc400078e0a0d */
[----:B------:R-:W-:Y:S01]  /*167e0*/  @!P2 IMAD.MOV R21, RZ, RZ, -R21 ;  /* 0x000000ffff15a224 */ /* 0x000fe200078e0a15 */
[----:B0-----:R-:W2:Y:S04]  /*167f0*/  LDL.LU R16, [R1+0x138] ;  /* 0x0001380001107983 */ /* 0x001ea80000300800 */
[----:B------:R0:W-:Y:S01]  /*16800*/  STL [R1+0x6dc], R19 ;  /* 0x0006dc1301007387 */ /* 0x0001e20000100800 */
[----:B------:R-:W-:Y:S02]  /*16810*/  @!P0 IMAD.MOV R12, RZ, RZ, -R12 ;  /* 0x000000ffff0c8224 */ /* 0x000fe400078e0a0c */
[----:B------:R-:W-:Y:S01]  /*16820*/  @!P6 IMAD.MOV R8, RZ, RZ, -R8 ;  /* 0x000000ffff08e224 */ /* 0x000fe200078e0a08 */
[----:B------:R-:W2:Y:S04]  /*16830*/  LDL R15, [R1+0x4ef0] ;  /* 0x004ef000010f7983 */ /* 0x000ea80000100800 */
[----:B0-----:R-:W2:Y:S04]  /*16840*/  LDL R19, [R1+0x4eec] ;  /* 0x004eec0001137983 */ /* 0x001ea80000100800 */
[----:B------:R0:W-:Y:S04]  /*16850*/  STL [R1+0x6d8], R13 ;  /* 0x0006d80d01007387 */ /* 0x0001e80000100800 */
[----:B0-----:R-:W2:Y:S04]  /*16860*/  LDL R13, [R1+0x4ef4] ;  /* 0x004ef400010d7983 */ /* 0x001ea80000100800 */
[----:B------:R-:W-:Y:S04]  /*16870*/  STL [R1+0x6d4], R21 ;  /* 0x0006d41501007387 */ /* 0x000fe80000100800 */
[----:B------:R0:W-:Y:S04]  /*16880*/  STL [R1+0x6d0], R12 ;  /* 0x0006d00c01007387 */ /* 0x0001e80000100800 */
[----:B0-----:R-:W2:Y:S04]  /*16890*/  LDL R12, [R1+0x4ef8] ;  /* 0x004ef800010c7983 */ /* 0x001ea80000100800 */
        /* <DEDUP_REMOVED lines=14> */
[----:B------:R-:W-:-:S04]  /*16980*/  @!P3 IMAD.IADD R18, R18, 0x1, -R2 ;  /* 0x000000011212b824 */ /* 0x000fc800078e0a02 */
[----:B------:R-:W-:Y:S02]  /*16990*/  @!P2 IMAD.IADD R20, R20, 0x1, -R2 ;  /* 0x000000011414a824 */ /* 0x000fe400078e0a02 */
[----:B------:R-:W-:Y:S02]  /*169a0*/  IMAD.MOV.U32 R21, RZ, RZ, R18 ;  /* 0x000000ffff157224 */ /* 0x000fe400078e0012 */
[----:B------:R-:W-:Y:S01]  /*169b0*/  IMAD.MOV.U32 R18, RZ, RZ, R28 ;  /* 0x000000ffff127224 */ /* 0x000fe200078e001c */
[C---:B---3--:R-:W-:Y:S02]  /*169c0*/  ISETP.GT.U32.AND P1, PT, R2.reuse, R27, PT ;  /* 0x0000001b0200720c */ /* 0x048fe40003f24070 */
[C---:B----4-:R-:W-:Y:S02]  /*169d0*/  ISETP.GT.U32.AND P5, PT, R2.reuse, R14, PT ;  /* 0x0000000e0200720c */ /* 0x050fe40003fa4070 */
[----:B-----5:R-:W-:Y:S02]  /*169e0*/  ISETP.GE.AND P3, PT, R5, RZ, PT ;  /* 0x000000ff0500720c */ /* 0x020fe40003f66270 */
[----:B--2---:R-:W-:-:S02]  /*169f0*/  ISETP.GT.U32.AND P4, PT, R2, R17, PT ;  /* 0x000000110200720c */ /* 0x004fc40003f84070 */
[----:B------:R-:W-:-:S05]  /*16a00*/  ISETP.GT.U32.AND P0, PT, R2, R10, PT ;  /* 0x0000000a0200720c */ /* 0x000fca0003f04070 */
[--C-:B------:R-:W-:Y:S02]  /*16a10*/  @!P1 IMAD.IADD R27, R27, 0x1, -R2.reuse ;  /* 0x000000011b1b9824 */ /* 0x100fe400078e0a02 */
[--C-:B------:R-:W-:Y:S02]  /*16a20*/  @!P5 IMAD.IADD R14, R14, 0x1, -R2.reuse ;  /* 0x000000010e0ed824 */ /* 0x100fe400078e0a02 */
[----:B------:R-:W-:Y:S02]  /*16a30*/  @!P3 IMAD.MOV R21, RZ, RZ, -R21 ;  /* 0x000000ffff15b224 */ /* 0x000fe400078e0a15 */
[--C-:B------:R-:W-:Y:S02]  /*16a40*/  @!P4 IMAD.IADD R17, R17, 0x1, -R2.reuse ;  /* 0x000000011111c824 */ /* 0x100fe400078e0a02 */
[----:B------:R-:W-:Y:S01]  /*16a50*/  @!P0 IMAD.IADD R10, R10, 0x1, -R2 ;  /* 0x000000010a0a8824 */ /* 0x000fe200078e0a02 */
[----:B------:R-:W-:Y:S02]  /*16a60*/  IABS R24, R26 ;  /* 0x0000001a00187213 */ /* 0x000fe40000000000 */
[----:B------:R-:W-:-:S02]  /*16a70*/  ISETP.GE.AND P2, PT, R19, RZ, PT ;  /* 0x000000ff1300720c */ /* 0x000fc40003f46270 */
[----:B------:R-:W2:Y:S01]  /*16a80*/  LDL.LU R19, [R1+0x144] ;  /* 0x0001440001137983 */ /* 0x000ea20000300800 */
[----:B------:R-:W-:-:S03]  /*16a90*/  ISETP.GE.AND P1, PT, R15, RZ, PT ;  /* 0x000000ff0f00720c */ /* 0x000fc60003f26270 */
[----:B------:R-:W3:Y:S01]  /*16aa0*/  LDL.LU R15, [R1+0x148] ;  /* 0x00014800010f7983 */ /* 0x000ee20000300800 */
[----:B------:R-:W-:-:S06]  /*16ab0*/  ISETP.GE.AND P5, PT, R13, RZ, PT ;  /* 0x000000ff0d00720c */ /* 0x000fcc0003fa6270 */
[----:B------:R-:W-:-:S03]  /*16ac0*/  @!P2 IMAD.MOV R18, RZ, RZ, -R18 ;  /* 0x000000ffff12a224 */ /* 0x000fc600078e0a12 */
[----:B------:R-:W-:Y:S01]  /*16ad0*/  @!P1 IMAD.MOV R11, RZ, RZ, -R11 ;  /* 0x000000ffff0b9224 */ /* 0x000fe200078e0a0b */
[----:B------:R-:W-:Y:S02]  /*16ae0*/  ISETP.GE.AND P4, PT, R12, RZ, PT ;  /* 0x000000ff0c00720c */ /* 0x000fe40003f86270 */
[----:B------:R-:W4:Y:S04]  /*16af0*/  LDL.LU R12, [R1+0x130] ;  /* 0x00013000010c7983 */ /* 0x000f280000300800 */
[----:B------:R-:W5:Y:S01]  /*16b00*/  LDL.LU R13, [R1+0x12c] ;  /* 0x00012c00010d7983 */ /* 0x000f620000300800 */
[----:B------:R-:W-:-:S03]  /*16b10*/  ISETP.GE.AND P0, PT, R8, RZ, PT ;  /* 0x000000ff0800720c */ /* 0x000fc60003f06270 */
[----:B------:R-:W5:Y:S04]  /*16b20*/  LDL.LU R8, [R1+0x128] ;  /* 0x0001280001087983 */ /* 0x000f680000300800 */
[----:B------:R-:W5:Y:S04]  /*16b30*/  LDL.LU R5, [R1+0x124] ;  /* 0x0001240001057983 */ /* 0x000f680000300800 */
[----:B------:R-:W-:Y:S04]  /*16b40*/  STL [R1+0x6c8], R21 ;  /* 0x0006c81501007387 */ /* 0x000fe80000100800 */
[----:B------:R-:W5:Y:S04]  /*16b50*/  LDL R26, [R1+0x4f00] ;  /* 0x004f0000011a7983 */ /* 0x000f680000100800 */
[----:B------:R0:W-:Y:S01]  /*16b60*/  STL [R1+0x6c4], R18 ;  /* 0x0006c41201007387 */ /* 0x0001e20000100800 */
[----:B------:R-:W-:-:S02]  /*16b70*/  @!P5 IMAD.MOV R9, RZ, RZ, -R9 ;  /* 0x000000ffff09d224 */ /* 0x000fc400078e0a09 */
[----:B------:R-:W-:Y:S01]  /*16b80*/  @!P4 IMAD.MOV R7, RZ, RZ, -R7 ;  /* 0x000000ffff07c224 */ /* 0x000fe200078e0a07 */
[----:B------:R-:W5:Y:S04]  /*16b90*/  LDL R28, [R1+0x4f08] ;  /* 0x004f0800011c7983 */ /* 0x000f680000100800 */
[----:B0-----:R-:W5:Y:S04]  /*16ba0*/  LDL R18, [R1+0x4f04] ;  /* 0x004f040001127983 */ /* 0x001f680000100800 */
[----:B------:R0:W-:Y:S04]  /*16bb0*/  STL [R1+0x6c0], R11 ;  /* 0x0006c00b01007387 */ /* 0x0001e80000100800 */
[----:B0-----:R-:W5:Y:S04]  /*16bc0*/  LDL R11, [R1+0x4f0c] ;  /* 0x004f0c00010b7983 */ /* 0x001f680000100800 */
[----:B------:R0:W-:Y:S04]  /*16bd0*/  STL [R1+0x6bc], R9 ;  /* 0x0006bc0901007387 */ /* 0x0001e80000100800 */
[----:B0-----:R-:W5:Y:S04]  /*16be0*/  LDL R9, [R1+0x4f10] ;  /* 0x004f100001097983 */ /* 0x001f680000100800 */
        /* <DEDUP_REMOVED lines=16> */
[----:B------:R-:W-:Y:S01]  /*16cf0*/  @!P5 IMAD.IADD R16, R16, 0x1, -R2 ;  /* 0x000000011010d824 */ /* 0x000fe200078e0a02 */
[----:B------:R-:W-:Y:S01]  /*16d00*/  ISETP.GT.U32.AND P4, PT, R2, R10, PT ;  /* 0x0000000a0200720c */ /* 0x000fe20003f84070 */
[----:B------:R0:W-:Y:S01]  /*16d10*/  STL [R1+0x6b4], R20 ;  /* 0x0006b41401007387 */ /* 0x0001e20000100800 */
[----:B------:R-:W-:-:S11]  /*16d20*/  IMAD.MOV.U32 R21, RZ, RZ, R27 ;  /* 0x000000ffff157224 */ /* 0x000fd600078e001b */
[----:B------:R-:W-:Y:S01]  /*16d30*/  @!P4 IMAD.IADD R10, R10, 0x1, -R2 ;  /* 0x000000010a0ac824 */ /* 0x000fe200078e0a02 */
[C---:B--2---:R-:W-:Y:S02]  /*16d40*/  ISETP.GT.U32.AND P0, PT, R2.reuse, R19, PT ;  /* 0x000000130200720c */ /* 0x044fe40003f04070 */
[----:B---3--:R-:W-:-:S11]  /*16d50*/  ISETP.GT.U32.AND P3, PT, R2, R15, PT ;  /* 0x0000000f0200720c */ /* 0x008fd60003f64070 */
[--C-:B------:R-:W-:Y:S02]  /*16d60*/  @!P0 IMAD.IADD R19, R19, 0x1, -R2.reuse ;  /* 0x0000000113138824 */ /* 0x100fe400078e0a02 */
[----:B------:R-:W-:Y:S01]  /*16d70*/  @!P3 IMAD.IADD R15, R15, 0x1, -R2 ;  /* 0x000000010f0fb824 */ /* 0x000fe200078e0a02 */
[C---:B----4-:R-:W-:Y:S02]  /*16d80*/  ISETP.GT.U32.AND P2, PT, R2.reuse, R12, PT ;  /* 0x0000000c0200720c */ /* 0x050fe40003f44070 */
[C---:B-----5:R-:W-:Y:S02]  /*16d90*/  ISETP.GT.U32.AND P1, PT, R2.reuse, R13, PT ;  /* 0x0000000d0200720c */ /* 0x060fe40003f24070 */
[----:B------:R-:W-:Y:S02]  /*16da0*/  ISETP.GT.U32.AND P6, PT, R2, R8, PT ;  /* 0x000000080200720c */ /* 0x000fe40003fc4070 */
[----:B------:R-:W-:-:S09]  /*16db0*/  ISETP.GE.AND P5, PT, R26, RZ, PT ;  /* 0x000000ff1a00720c */ /* 0x000fd20003fa6270 */
[--C-:B------:R-:W-:Y:S02]  /*16dc0*/  @!P1 IMAD.IADD R13, R13, 0x1, -R2.reuse ;  /* 0x000000010d0d9824 */ /* 0x100fe400078e0a02 */
[----:B------:R-:W-:Y:S01]  /*16dd0*/  @!P2 IMAD.IADD R12, R12, 0x1, -R2 ;  /* 0x000000010c0ca824 */ /* 0x000fe200078e0a02 */
[----:B------:R-:W-:Y:S02]  /*16de0*/  ISETP.GE.AND P0, PT, R18, RZ, PT ;  /* 0x000000ff1200720c */ /* 0x000fe40003f06270 */
[----:B------:R-:W-:Y:S02]  /*16df0*/  ISETP.GE.AND P3, PT, R28, RZ, PT ;  /* 0x000000ff1c00720c */ /* 0x000fe40003f66270 */
[----:B------:R-:W2:Y:S01]  /*16e00*/  LDL.LU R28, [R1+0x134] ;  /* 0x00013400011c7983 */ /* 0x000ea20000300800 */
[----:B------:R-:W-:-:S03]  /*16e10*/  @!P5 IMAD.MOV R4, RZ, RZ, -R4 ;  /* 0x000000ffff04d224 */ /* 0x000fc600078e0a04 */
[----:B------:R-:W3:Y:S01]  /*16e20*/  LDL.LU R18, [R1+0x120] ;  /* 0x0001200001127983 */ /* 0x000ee20000300800 */
[----:B------:R-:W-:Y:S01]  /*16e30*/  @!P6 IMAD.IADD R8, R8, 0x1, -R2 ;  /* 0x000000010808e824 */ /* 0x000fe200078e0a02 */
[----:B------:R-:W-:-:S03]  /*16e40*/  ISETP.GE.AND P2, PT, R11, RZ, PT ;  /* 0x000000ff0b00720c */ /* 0x000fc60003f46270 */
[----:B------:R-:W-:Y:S01]  /*16e50*/  @!P0 IMAD.MOV R21, RZ, RZ, -R21 ;  /* 0x000000ffff158224 */ /* 0x000fe200078e0a15 */
[----:B------:R-:W-:Y:S02]  /*16e60*/  ISETP.GE.AND P1, PT, R9, RZ, PT ;  /* 0x000000ff0900720c */ /* 0x000fe40003f26270 */
[----:B------:R-:W4:Y:S04]  /*16e70*/  LDL.LU R9, [R1+0x11c] ;  /* 0x00011c0001097983 */ /* 0x000f280000300800 */
[----:B0-----:R-:W5:Y:S04]  /*16e80*/  LDL R20, [R1+0x4f18] ;  /* 0x004f180001147983 */ /* 0x001f680000100800 */
[----:B------:R-:W2:Y:S01]  /*16e90*/  LDL.LU R11, [R1+0x118] ;  /* 0x00011800010b7983 */ /* 0x000ea20000300800 */
[----:B------:R-:W-:-:S03]  /*16ea0*/  ISETP.GE.AND P6, PT, R7, RZ, PT ;  /* 0x000000ff0700720c */ /* 0x000fc60003fc6270 */
[----:B------:R-:W2:Y:S04]  /*16eb0*/  LDL.LU R7, [R1+0x114] ;  /* 0x0001140001077983 */ /* 0x000ea80000300800 */
[----:B------:R-:W2:Y:S04]  /*16ec0*/  LDL R26, [R1+0x572c] ;  /* 0x00572c00011a7983 */ /* 0x000ea80000100800 */
[----:B------:R0:W-:Y:S01]  /*16ed0*/  STL [R1+0x6b0], R4 ;  /* 0x0006b00401007387 */ /* 0x0001e20000100800 */
[----:B------:R-:W-:-:S03]  /*16ee0*/  @!P3 IMAD.MOV R14, RZ, RZ, -R14 ;  /* 0x000000ffff0eb224 */ /* 0x000fc600078e0a0e */
[----:B0-----:R-:W2:Y:S04]  /*16ef0*/  LDL.LU R4, [R1+0x110] ;  /* 0x0001100001047983 */ /* 0x001ea80000300800 */
[----:B------:R-:W2:Y:S04]  /*16f00*/  LDL R27, [R1+0x4f1c] ;  /* 0x004f1c00011b7983 */ /* 0x000ea80000100800 */
[----:B------:R0:W-:Y:S01]  /*16f10*/  STL [R1+0x6ac], R21 ;  /* 0x0006ac1501007387 */ /* 0x0001e20000100800 */
[----:B------:R-:W-:Y:S02]  /*16f20*/  @!P1 IMAD.MOV R10, RZ, RZ, -R10 ;  /* 0x000000ffff0a9224 */ /* 0x000fe400078e0a0a */
[----:B0-----:R-:W-:-:S02]  /*16f30*/  IMAD.MOV.U32 R21, RZ, RZ, R17 ;  /* 0x000000ffff157224 */ /* 0x001fc400078e0011 */
[----:B------:R-:W2:Y:S02]  /*16f40*/  LDL R17, [R1+0x4f20] ;  /* 0x004f200001117983 */ /* 0x000ea40000100800 */
[----:B------:R-:W-:Y:S02]  /*16f50*/  @!P2 IMAD.MOV R21, RZ, RZ, -R21 ;  /* 0x000000ffff15a224 */ /* 0x000fe400078e0a15 */
[----:B------:R0:W-:Y:S01]  /*16f60*/  STL [R1+0x6a8], R14 ;  /* 0x0006a80e01007387 */ /* 0x0001e20000100800 */
[----:B------:R-:W-:-:S03]  /*16f70*/  @!P6 IMAD.MOV R16, RZ, RZ, -R16 ;  /* 0x000000ffff10e224 */ /* 0x000fc600078e0a10 */
        /* <DEDUP_REMOVED lines=11> */
[--C-:B------:R-:W-:Y:S01]  /*17030*/  @!P4 IMAD.IADD R5, R5, 0x1, -R2.reuse ;  /* 0x000000010505c824 */ /* 0x100fe200078e0a02 */
[----:B------:R-:W-:Y:S01]  /*17040*/  ISETP.GT.U32.AND P4, PT, R2, R19, PT ;  /* 0x000000130200720c */ /* 0x000fe20003f84070 */
[----:B------:R-:W-:-:S03]  /*17050*/  @!P0 IMAD.IADD R15, R15, 0x1, -R2 ;  /* 0x000000010f0f8824 */ /* 0x000fc600078e0a02 */
[----:B------:R-:W-:Y:S01]  /*17060*/  ISETP.GT.U32.AND P2, PT, R2, R5, PT ;  /* 0x000000050200720c */ /* 0x000fe20003f44070 */
[--C-:B------:R-:W-:Y:S02]  /*17070*/  @!P5 IMAD.IADD R12, R12, 0x1, -R2.reuse ;  /* 0x000000010c0cd824 */ /* 0x100fe400078e0a02 */
[--C-:B------:R-:W-:Y:S02]  /*17080*/  @!P3 IMAD.IADD R13, R13, 0x1, -R2.reuse ;  /* 0x000000010d0db824 */ /* 0x100fe400078e0a02 */
[----:B------:R-:W-:-:S04]  /*17090*/  @!P1 IMAD.IADD R8, R8, 0x1, -R2 ;  /* 0x0000000108089824 */ /* 0x000fc800078e0a02 */
[----:B------:R-:W-:-:S04]  /*170a0*/  @!P4 IMAD.IADD R19, R19, 0x1, -R2 ;  /* 0x000000011313c824 */ /* 0x000fc800078e0a02 */
[----:B------:R-:W-:Y:S01]  /*170b0*/  @!P2 IMAD.IADD R5, R5, 0x1, -R2 ;  /* 0x000000010505a824 */ /* 0x000fe200078e0a02 */
[C---:B---3--:R-:W-:Y:S02]  /*170c0*/  ISETP.GT.U32.AND P0, PT, R2.reuse, R18, PT ;  /* 0x000000120200720c */ /* 0x048fe40003f04070 */
[----:B----4-:R-:W-:Y:S02]  /*170d0*/  ISETP.GT.U32.AND P5, PT, R2, R9, PT ;  /* 0x000000090200720c */ /* 0x010fe40003fa4070 */
[----:B-----5:R-:W-:Y:S02]  /*170e0*/  ISETP.GE.AND P4, PT, R20, RZ, PT ;  /* 0x000000ff1400720c */ /* 0x020fe40003f86270 */
[----:B--2---:R-:W-:-:S07]  /*170f0*/  ISETP.GT.U32.AND P3, PT, R2, R11, PT ;  /* 0x0000000b0200720c */ /* 0x004fce0003f64070 */
[--C-:B------:R-:W-:Y:S01]  /*17100*/  @!P0 IMAD.IADD R18, R18, 0x1, -R2.reuse ;  /* 0x0000000112128824 */ /* 0x100fe200078e0a02 */
[----:B------:R-:W2:Y:S01]  /*17110*/  LDL.LU R20, [R1+0xfc] ;  /* 0x0000fc0001147983 */ /* 0x000ea20000300800 */
[----:B------:R-:W-:Y:S01]  /*17120*/  ISETP.GT.U32.AND P1, PT, R2, R7, PT ;  /* 0x000000070200720c */ /* 0x000fe20003f24070 */
[--C-:B------:R-:W-:Y:S02]  /*17130*/  @!P5 IMAD.IADD R9, R9, 0x1, -R2.reuse ;  /* 0x000000010909d824 */ /* 0x100fe400078e0a02 */
[----:B------:R-:W-:Y:S02]  /*17140*/  @!P4 IMAD.MOV R19, RZ, RZ, -R19 ;  /* 0x000000ffff13c224 */ /* 0x000fe400078e0a13 */
[----:B------:R-:W-:Y:S01]  /*17150*/  @!P3 IMAD.IADD R11, R11, 0x1, -R2 ;  /* 0x000000010b0bb824 */ /* 0x000fe200078e0a02 */
[----:B------:R-:W-:-:S07]  /*17160*/  ISETP.GE.AND P2, PT, R27, RZ, PT ;  /* 0x000000ff1b00720c */ /* 0x000fce0003f46270 */
[----:B------:R-:W-:Y:S01]  /*17170*/  @!P1 IMAD.IADD R7, R7, 0x1, -R2 ;  /* 0x0000000107079824 */ /* 0x000fe200078e0a02 */
[----:B------:R-:W-:-:S05]  /*17180*/  ISETP.GE.AND P0, PT, R17, RZ, PT ;  /* 0x000000ff1100720c */ /* 0x000fca0003f06270 */
[----:B------:R-:W-:Y:S01]  /*17190*/  @!P2 IMAD.MOV R15, RZ, RZ, -R15 ;  /* 0x000000ffff0fa224 */ /* 0x000fe200078e0a0f */
[----:B------:R-:W-:Y:S02]  /*171a0*/  ISETP.GE.AND P5, PT, R14, RZ, PT ;  /* 0x000000ff0e00720c */ /* 0x000fe40003fa6270 */
[----:B------:R-:W3:Y:S04]  /*171b0*/  LDL.LU R14, [R1+0x10c] ;  /* 0x00010c00010e7983 */ /* 0x000ee80000300800 */
[----:B------:R-:W4:Y:S01]  /*171c0*/  LDL.LU R17, [R1+0x108] ;  /* 0x0001080001117983 */ /* 0x000f220000300800 */
[----:B------:R-:W-:Y:S01]  /*171d0*/  @!P0 IMAD.MOV R12, RZ, RZ, -R12 ;  /* 0x000000ffff0c8224 */ /* 0x000fe200078e0a0c */
[----:B------:R-:W-:Y:S02]  /*171e0*/  ISETP.GE.AND P3, PT, R10, RZ, PT ;  /* 0x000000ff0a00720c */ /* 0x000fe40003f66270 */
[----:B------:R-:W5:Y:S03]  /*171f0*/  LDL.LU R10, [R1+0x104] ;  /* 0x00010400010a7983 */ /* 0x000f660000300800 */
[----:B------:R-:W-:Y:S01]  /*17200*/  @!P5 IMAD.MOV R13, RZ, RZ, -R13 ;  /* 0x000000ffff0dd224 */ /* 0x000fe200078e0a0d */
[----:B------:R-:W-:-:S02]  /*17210*/  ISETP.GE.AND P1, PT, R16, RZ, PT ;  /* 0x000000ff1000720c */ /* 0x000fc40003f26270 */
[----:B------:R-:W5:Y:S04]  /*17220*/  LDL.LU R16, [R1+0x100] ;  /* 0x0001000001107983 */ /* 0x000f680000300800 */
[----:B------:R-:W5:Y:S04]  /*17230*/  LDL.LU R22, [R1+0xe8] ;  /* 0x0000e80001167983 */ /* 0x000f680000300800 */
[----:B------:R0:W-:Y:S04]  /*17240*/  STL [R1+0x698], R19 ;  /* 0x0006981301007387 */ /* 0x0001e80000100800 */
[----:B------:R-:W5:Y:S01]  /*17250*/  LDL R27, [R1+0x4f30] ;  /* 0x004f3000011b7983 */ /* 0x000f620000100800 */
[----:B------:R-:W-:-:S03]  /*17260*/  @!P3 IMAD.MOV R8, RZ, RZ, -R8 ;  /* 0x000000ffff08b224 */ /* 0x000fc600078e0a08 */
[----:B------:R1:W-:Y:S04]  /*17270*/  STL [R1+0x694], R15 ;  /* 0x0006940f01007387 */ /* 0x0003e80000100800 */
[----:B0-----:R-:W5:Y:S04]  /*17280*/  LDL R19, [R1+0x4f34] ;  /* 0x004f340001137983 */ /* 0x001f680000100800 */
[----:B------:R0:W-:Y:S04]  /*17290*/  STL [R1+0x690], R12 ;  /* 0x0006900c01007387 */ /* 0x0001e80000100800 */
[----:B-1----:R-:W5:Y:S04]  /*172a0*/  LDL R15, [R1+0x4f3c] ;  /* 0x004f3c00010f7983 */ /* 0x002f680000100800 */
        /* <DEDUP_REMOVED lines=10> */
[----:B------:R-:W-:Y:S01]  /*17350*/  ISETP.GT.U32.AND P0, PT, R2, R9, PT ;  /* 0x000000090200720c */ /* 0x000fe20003f04070 */
[----:B------:R-:W-:-:S06]  /*17360*/  @!P1 IMAD.MOV R5, RZ, RZ, -R5 ;  /* 0x000000ffff059224 */ /* 0x000fcc00078e0a05 */
[----:B------:R-:W-:Y:S01]  /*17370*/  @!P6 IMAD.IADD R4, R4, 0x1, -R2 ;  /* 0x000000010404e824 */ /* 0x000fe200078e0a02 */
[----:B------:R-:W-:-:S04]  /*17380*/  ISETP.GT.U32.AND P6, PT, R2, R11, PT ;  /* 0x0000000b0200720c */ /* 0x000fc80003fc4070 */
        /* <DEDUP_REMOVED lines=10> */
[----:B--2---:R-:W-:-:S13]  /*17430*/  ISETP.GT.U32.AND P1, PT, R2, R20, PT ;  /* 0x000000140200720c */ /* 0x004fda0003f24070 */
[----:B------:R-:W-:Y:S01]  /*17440*/  @!P1 IMAD.IADD R20, R20, 0x1, -R2 ;  /* 0x0000000114149824 */ /* 0x000fe200078e0a02 */
[C---:B---3--:R-:W-:Y:S02]  /*17450*/  ISETP.GT.U32.AND P4, PT, R2.reuse, R14, PT ;  /* 0x0000000e0200720c */ /* 0x048fe40003f84070 */
[C---:B----4-:R-:W-:Y:S02]  /*17460*/  ISETP.GT.U32.AND P2, PT, R2.reuse, R17, PT ;  /* 0x000000110200720c */ /* 0x050fe40003f44070 */
[----:B-----5:R-:W-:-:S09]  /*17470*/  ISETP.GT.U32.AND P0, PT, R2, R10, PT ;  /* 0x0000000a0200720c */ /* 0x020fd20003f04070 */
[--C-:B------:R-:W-:Y:S02]  /*17480*/  @!P4 IMAD.IADD R14, R14, 0x1, -R2.reuse ;  /* 0x000000010e0ec824 */ /* 0x100fe400078e0a02 */
[--C-:B------:R-:W-:Y:S01]  /*17490*/  @!P2 IMAD.IADD R17, R17, 0x1, -R2.reuse ;  /* 0x000000011111a824 */ /* 0x100fe200078e0a02 */
[----:B------:R-:W-:Y:S01]  /*174a0*/  ISETP.GT.U32.AND P6, PT, R2, R16, PT ;  /* 0x000000100200720c */ /* 0x000fe20003fc4070 */
[----:B------:R-:W-:Y:S01]  /*174b0*/  @!P0 IMAD.IADD R10, R10, 0x1, -R2 ;  /* 0x000000010a0a8824 */ /* 0x000fe200078e0a02 */
[----:B------:R-:W-:-:S11]  /*174c0*/  ISETP.GE.AND P5, PT, R27, RZ, PT ;  /* 0x000000ff1b00720c */ /* 0x000fd60003fa6270 */
[----:B------:R-:W-:Y:S01]  /*174d0*/  @!P6 IMAD.IADD R16, R16, 0x1, -R2 ;  /* 0x000000011010e824 */ /* 0x000fe200078e0a02 */
[----:B------:R-:W-:Y:S02]  /*174e0*/  ISETP.GE.AND P1, PT, R19, RZ, PT ;  /* 0x000000ff1300720c */ /* 0x000fe40003f26270 */
[----:B------:R-:W-:Y:S01]  /*174f0*/  ISETP.GE.AND P2, PT, R15, RZ, PT ;  /* 0x000000ff0f00720c */ /* 0x000fe20003f46270 */
[----:B------:R-:W-:Y:S01]  /*17500*/  IMAD.MOV.U32 R15, RZ, RZ, R28 ;  /* 0x000000ffff0f7224 */ /* 0x000fe200078e001c */
[----:B------:R-:W-:Y:S02]  /*17510*/  ISETP.GE.AND P4, PT, R12, RZ, PT ;  /* 0x000000ff0c00720c */ /* 0x000fe40003f86270 */
[----:B------:R-:W2:Y:S01]  /*17520*/  LDL.LU R12, [R1+0xf8] ;  /* 0x0000f800010c7983 */ /* 0x000ea20000300800 */
[----:B------:R-:W-:-:S03]  /*17530*/  @!P5 IMAD.MOV R15, RZ, RZ, -R15 ;  /* 0x000000ffff0fd224 */ /* 0x000fc600078e0a0f */
[----:B------:R-:W3:Y:S03]  /*17540*/  LDL.LU R19, [R1+0xf4] ;  /* 0x0000f40001137983 */ /* 0x000ee60000300800 */
[----:B------:R-:W-:Y:S01]  /*17550*/  @!P1 IMAD.MOV R18, RZ, RZ, -R18 ;  /* 0x000000ffff129224 */ /* 0x000fe200078e0a12 */
[----:B------:R-:W-:Y:S02]  /*17560*/  ISETP.GE.AND P0, PT, R13, RZ, PT ;  /* 0x000000ff0d00720c */ /* 0x000fe40003f06270 */
[----:B------:R-:W4:Y:S04]  /*17570*/  LDL.LU R13, [R1+0xf0] ;  /* 0x0000f000010d7983 */ /* 0x000f280000300800 */
[----:B0-----:R-:W5:Y:S04]  /*17580*/  LDL R5, [R1+0x4f60] ;  /* 0x004f600001057983 */ /* 0x001f680000100800 */
[----:B------:R-:W2:Y:S01]  /*17590*/  LDL.LU R28, [R1+0xec] ;  /* 0x0000ec00011c7983 */ /* 0x000ea20000300800 */
[----:B------:R-:W-:-:S03]  /*175a0*/  ISETP.GE.AND P6, PT, R8, RZ, PT ;  /* 0x000000ff0800720c */ /* 0x000fc60003fc6270 */
[----:B------:R-:W2:Y:S01]  /*175b0*/  LDL.LU R8, [R1+0xd8] ;  /* 0x0000d80001087983 */ /* 0x000ea20000300800 */
[----:B------:R-:W-:-:S03]  /*175c0*/  @!P4 IMAD.MOV R9, RZ, RZ, -R9 ;  /* 0x000000ffff09c224 */ /* 0x000fc600078e0a09 */
[----:B------:R-:W2:Y:S01]  /*175d0*/  LDL R27, [R1+0x5730] ;  /* 0x00573000011b7983 */ /* 0x000ea20000100800 */
[----:B------:R-:W-:-:S03]  /*175e0*/  @!P2 IMAD.MOV R21, RZ, RZ, -R21 ;  /* 0x000000ffff15a224 */ /* 0x000fc600078e0a15 */
[----:B------:R0:W-:Y:S01]  /*175f0*/  STL [R1+0x680], R15 ;  /* 0x0006800f01007387 */ /* 0x0001e20000100800 */
[----:B------:R-:W-:Y:S02]  /*17600*/  @!P0 IMAD.MOV R7, RZ, RZ, -R7 ;  /* 0x000000ffff078224 */ /* 0x000fe400078e0a07 */
[----:B------:R-:W-:Y:S01]  /*17610*/  @!P6 IMAD.MOV R4, RZ, RZ, -R4 ;  /* 0x000000ffff04e224 */ /* 0x000fe200078e0a04 */
[----:B0-----:R-:W2:Y:S04]  /*17620*/  LDL.LU R15, [R1+0xd4] ;  /* 0x0000d400010f7983 */ /* 0x001ea80000300800 */
[----:B------:R0:W-:Y:S04]  /*17630*/  STL [R1+0x67c], R18 ;  /* 0x00067c1201007387 */ /* 0x0001e80000100800 */
        /* <DEDUP_REMOVED lines=24> */
[C---:B----4-:R-:W-:Y:S02]  /*177c0*/  ISETP.GT.U32.AND P5, PT, R2.reuse, R13, PT ;  /* 0x0000000d0200720c */ /* 0x050fe40003fa4070 */
[----:B-----5:R-:W-:Y:S02]  /*177d0*/  ISETP.GE.AND P3, PT, R5, RZ, PT ;  /* 0x000000ff0500720c */ /* 0x020fe40003f66270 */
[C---:B--2---:R-:W-:Y:S02]  /*177e0*/  ISETP.GT.U32.AND P4, PT, R2.reuse, R28, PT ;  /* 0x0000001c0200720c */ /* 0x044fe40003f84070 */
[----:B------:R-:W-:-:S05]  /*177f0*/  ISETP.GT.U32.AND P0, PT, R2, R8, PT ;  /* 0x000000080200720c */ /* 0x000fca0003f04070 */
[----:B------:R-:W-:Y:S02]  /*17800*/  @!P1 IMAD.IADD R19, R19, 0x1, -R2 ;  /* 0x0000000113139824 */ /* 0x000fe400078e0a02 */
[----:B------:R-:W-:Y:S02]  /*17810*/  IMAD.MOV.U32 R5, RZ, RZ, R20 ;  /* 0x000000ffff057224 */ /* 0x000fe400078e0014 */
[--C-:B------:R-:W-:Y:S02]  /*17820*/  @!P5 IMAD.IADD R13, R13, 0x1, -R2.reuse ;  /* 0x000000010d0dd824 */ /* 0x100fe400078e0a02 */
[--C-:B------:R-:W-:Y:S02]  /*17830*/  @!P4 IMAD.IADD R28, R28, 0x1, -R2.reuse ;  /* 0x000000011c1cc824 */ /* 0x100fe400078e0a02 */
[----:B------:R-:W-:Y:S02]  /*17840*/  @!P3 IMAD.MOV R5, RZ, RZ, -R5 ;  /* 0x000000ffff05b224 */ /* 0x000fe400078e0a05 */
[----:B------:R-:W-:Y:S01]  /*17850*/  @!P0 IMAD.IADD R8, R8, 0x1, -R2 ;  /* 0x0000000108088824 */ /* 0x000fe200078e0a02 */
[----:B------:R-:W-:-:S02]  /*17860*/  ISETP.GE.AND P1, PT, R11, RZ, PT ;  /* 0x000000ff0b00720c */ /* 0x000fc40003f26270 */
[----:B------:R-:W2:Y:S01]  /*17870*/  LDL.LU R11, [R1+0xdc] ;  /* 0x0000dc00010b7983 */ /* 0x000ea20000300800 */
[----:B------:R-:W-:-:S03]  /*17880*/  ISETP.GE.AND P2, PT, R18, RZ, PT ;  /* 0x000000ff1200720c */ /* 0x000fc60003f46270 */
[----:B------:R-:W3:Y:S01]  /*17890*/  LDL.LU R18, [R1+0xe4] ;  /* 0x0000e40001127983 */ /* 0x000ee20000300800 */
[----:B------:R-:W-:-:S09]  /*178a0*/  ISETP.GE.AND P5, PT, R9, RZ, PT ;  /* 0x000000ff0900720c */ /* 0x000fd20003fa6270 */
[----:B------:R-:W-:Y:S01]  /*178b0*/  @!P2 IMAD.MOV R14, RZ, RZ, -R14 ;  /* 0x000000ffff0ea224 */ /* 0x000fe200078e0a0e */
[----:B------:R-:W-:Y:S02]  /*178c0*/  ISETP.GE.AND P4, PT, R7, RZ, PT ;  /* 0x000000ff0700720c */ /* 0x000fe40003f86270 */
[----:B------:R-:W4:Y:S04]  /*178d0*/  LDL.LU R7, [R1+0xe0] ;  /* 0x0000e00001077983 */ /* 0x000f280000300800 */
[----:B------:R-:W5:Y:S01]  /*178e0*/  LDL.LU R9, [R1+0xc4] ;  /* 0x0000c40001097983 */ /* 0x000f620000300800 */
[----:B------:R-:W-:-:S03]  /*178f0*/  ISETP.GE.AND P0, PT, R4, RZ, PT ;  /* 0x000000ff0400720c */ /* 0x000fc60003f06270 */
[----:B------:R-:W5:Y:S04]  /*17900*/  LDL.LU R4, [R1+0xc0] ;  /* 0x0000c00001047983 */ /* 0x000f680000300800 */
[----:B------:R-:W5:Y:S04]  /*17910*/  LDL.LU R21, [R1+0xbc] ;  /* 0x0000bc0001157983 */ /* 0x000f680000300800 */
[----:B------:R0:W-:Y:S04]  /*17920*/  STL [R1+0x668], R5 ;  /* 0x0006680501007387 */ /* 0x0001e80000100800 */
[----:B------:R-:W5:Y:S01]  /*17930*/  LDL R20, [R1+0x4f80] ;  /* 0x004f800001147983 */ /* 0x000f620000100800 */
[----:B0-----:R-:W-:-:S03]  /*17940*/  IMAD.MOV.U32 R5, RZ, RZ, R17 ;  /* 0x000000ffff057224 */ /* 0x001fc600078e0011 */
[----:B------:R0:W-:Y:S01]  /*17950*/  STL [R1+0x664], R14 ;  /* 0x0006640e01007387 */ /* 0x0001e20000100800 */
[----:B------:R-:W-:-:S03]  /*17960*/  @!P1 IMAD.MOV R5, RZ, RZ, -R5 ;  /* 0x000000ffff059224 */ /* 0x000fc600078e0a05 */
[----:B------:R-:W5:Y:S01]  /*17970*/  LDL R17, [R1+0x4f84] ;  /* 0x004f840001117983 */ /* 0x000f620000100800 */
[----:B0-----:R-:W-:-:S03]  /*17980*/  IMAD.MOV.U32 R14, RZ, RZ, R10 ;  /* 0x000000ffff0e7224 */ /* 0x001fc600078e000a */
[----:B------:R-:W5:Y:S04]  /*17990*/  LDL R10, [R1+0x4fa8] ;  /* 0x004fa800010a7983 */ /* 0x000f680000100800 */
[----:B------:R0:W-:Y:S01]  /*179a0*/  STL [R1+0x660], R5 ;  /* 0x0006600501007387 */ /* 0x0001e20000100800 */
[----:B------:R-:W-:Y:S02]  /*179b0*/  @!P5 IMAD.MOV R14, RZ, RZ, -R14 ;  /* 0x000000ffff0ed224 */ /* 0x000fe400078e0a0e */
[----:B0-----:R-:W-:Y:S02]  /*179c0*/  IMAD.MOV.U32 R5, RZ, RZ, R16 ;  /* 0x000000ffff057224 */ /* 0x001fe400078e0010 */
[----:B------:R-:W5:Y:S02]  /*179d0*/  LDL R16, [R1+0x4fac] ;  /* 0x004fac0001107983 */ /* 0x000f640000100800 */
[----:B------:R-:W-:-:S02]  /*179e0*/  @!P4 IMAD.MOV R5, RZ, RZ, -R5 ;  /* 0x000000ffff05c224 */ /* 0x000fc400078e0a05 */
        /* <DEDUP_REMOVED lines=20> */
[----:B------:R0:W-:-:S12]  /*17b30*/  STL [R1+0x654], R22 ;  /* 0x0006541601007387 */ /* 0x0001d80000100800 */
        /* <DEDUP_REMOVED lines=8> */
[----:B------:R-:W-:Y:S01]  /*17bc0*/  @!P2 IMAD.IADD R7, R7, 0x1, -R2 ;  /* 0x000000010707a824 */ /* 0x000fe200078e0a02 */
[----:B------:R-:W-:-:S03]  /*17bd0*/  ISETP.GE.AND P5, PT, R20, RZ, PT ;  /* 0x000000ff1400720c */ /* 0x000fc60003fa6270 */
[--C-:B------:R-:W-:Y:S02]  /*17be0*/  @!P6 IMAD.IADD R4, R4, 0x1, -R2.reuse ;  /* 0x000000010404e824 */ /* 0x100fe400078e0a02 */
[----:B------:R-:W-:Y:S01]  /*17bf0*/  @!P1 IMAD.IADD R9, R9, 0x1, -R2 ;  /* 0x0000000109099824 */ /* 0x000fe200078e0a02 */
[----:B------:R-:W-:Y:S02]  /*17c00*/  ISETP.GE.AND P0, PT, R17, RZ, PT ;  /* 0x000000ff1100720c */ /* 0x000fe40003f06270 */
[----:B------:R-:W-:Y:S02]  /*17c10*/  ISETP.GE.AND P3, PT, R10, RZ, PT ;  /* 0x000000ff0a00720c */ /* 0x000fe40003f66270 */
[----:B------:R-:W2:Y:S04]  /*17c20*/  LDL.LU R10, [R1+0xcc] ;  /* 0x0000cc00010a7983 */ /* 0x000ea80000300800 */
[----:B------:R-:W3:Y:S01]  /*17c30*/  LDL.LU R17, [R1+0xc8] ;  /* 0x0000c80001117983 */ /* 0x000ee20000300800 */
[----:B------:R-:W-:Y:S01]  /*17c40*/  ISETP.GE.AND P2, PT, R16, RZ, PT ;  /* 0x000000ff1000720c */ /* 0x000fe20003f46270 */
[----:B------:R-:W-:-:S04]  /*17c50*/  IMAD.MOV.U32 R16, RZ, RZ, R12 ;  /* 0x000000ffff107224 */ /* 0x000fc800078e000c */
[----:B------:R-:W-:Y:S01]  /*17c60*/  @!P5 IMAD.MOV R16, RZ, RZ, -R16 ;  /* 0x000000ffff10d224 */ /* 0x000fe200078e0a10 */
[----:B------:R-:W-:Y:S02]  /*17c70*/  ISETP.GE.AND P1, PT, R14, RZ, PT ;  /* 0x000000ff0e00720c */ /* 0x000fe40003f26270 */
[----:B------:R-:W4:Y:S04]  /*17c80*/  LDL.LU R14, [R1+0xb0] ;  /* 0x0000b000010e7983 */ /* 0x000f280000300800 */
[----:B------:R-:W5:Y:S04]  /*17c90*/  LDL R20, [R1+0x4fc0] ;  /* 0x004fc00001147983 */ /* 0x000f680000100800 */
[----:B------:R-:W2:Y:S01]  /*17ca0*/  LDL.LU R12, [R1+0xac] ;  /* 0x0000ac00010c7983 */ /* 0x000ea20000300800 */
[----:B------:R-:W-:Y:S01]  /*17cb0*/  ISETP.GE.AND P6, PT, R5, RZ, PT ;  /* 0x000000ff0500720c */ /* 0x000fe20003fc6270 */
[----:B------:R-:W-:-:S02]  /*17cc0*/  IMAD.MOV.U32 R5, RZ, RZ, R19 ;  /* 0x000000ffff057224 */ /* 0x000fc400078e0013 */
[----:B------:R-:W2:Y:S02]  /*17cd0*/  LDL.LU R23, [R1+0xa8] ;  /* 0x0000a80001177983 */ /* 0x000ea40000300800 */
[----:B------:R-:W-:Y:S02]  /*17ce0*/  @!P0 IMAD.MOV R5, RZ, RZ, -R5 ;  /* 0x000000ffff058224 */ /* 0x000fe400078e0a05 */
[----:B------:R-:W2:Y:S04]  /*17cf0*/  LDL R19, [R1+0x5734] ;  /* 0x0057340001137983 */ /* 0x000ea80000100800 */
[----:B0-----:R-:W2:Y:S04]  /*17d00*/  LDL.LU R22, [R1+0xa4] ;  /* 0x0000a40001167983 */ /* 0x001ea80000300800 */
[----:B------:R0:W-:Y:S01]  /*17d10*/  STL [R1+0x650], R16 ;  /* 0x0006501001007387 */ /* 0x0001e20000100800 */
[----:B------:R-:W-:-:S02]  /*17d20*/  @!P3 IMAD.MOV R13, RZ, RZ, -R13 ;  /* 0x000000ffff0db224 */ /* 0x000fc400078e0a0d */
[----:B------:R-:W-:Y:S01]  /*17d30*/  @!P1 IMAD.MOV R8, RZ, RZ, -R8 ;  /* 0x000000ffff089224 */ /* 0x000fe200078e0a08 */
[----:B0-----:R-:W2:Y:S04]  /*17d40*/  LDL R16, [R1+0x4fc4] ;  /* 0x004fc40001107983 */ /* 0x001ea80000100800 */
[----:B------:R0:W-:Y:S02]  /*17d50*/  STL [R1+0x64c], R5 ;  /* 0x00064c0501007387 */ /* 0x0001e40000100800 */
[----:B0-----:R-:W-:Y:S02]  /*17d60*/  IMAD.MOV.U32 R5, RZ, RZ, R28 ;  /* 0x000000ffff057224 */ /* 0x001fe400078e001c */
[----:B------:R-:W2:Y:S02]  /*17d70*/  LDL R28, [R1+0x4fd0] ;  /* 0x004fd000011c7983 */ /* 0x000ea40000100800 */
[----:B------:R-:W-:-:S02]  /*17d80*/  @!P2 IMAD.MOV R5, RZ, RZ, -R5 ;  /* 0x000000ffff05a224 */ /* 0x000fc400078e0a05 */
[----:B------:R0:W-:Y:S04]  /*17d90*/  STL [R1+0x648], R13 ;  /* 0x0006480d01007387 */ /* 0x0001e80000100800 */
[----:B0-----:R-:W2:Y:S04]  /*17da0*/  LDL R13, [R1+0x4fd4] ;  /* 0x004fd400010d7983 */ /* 0x001ea80000100800 */
[----:B------:R0:W-:Y:S04]  /*17db0*/  STL [R1+0x644], R5 ;  /* 0x0006440501007387 */ /* 0x0001e80000100800 */
[----:B------:R1:W-:Y:S01]  /*17dc0*/  STL [R1+0x640], R8 ;  /* 0x0006400801007387 */ /* 0x0003e20000100800 */
[----:B0-----:R-:W-:-:S03]  /*17dd0*/  IMAD.MOV.U32 R5, RZ, RZ, R15 ;  /* 0x000000ffff057224 */ /* 0x001fc600078e000f */
[----:B------:R-:W2:Y:S04]  /*17de0*/  LDL R15, [R1+0x4ffc] ;  /* 0x004ffc00010f7983 */ /* 0x000ea80000100800 */
[----:B-1----:R-:W2:Y:S01]  /*17df0*/  LDL R8, [R1+0x4ff8] ;  /* 0x004ff80001087983 */ /* 0x002ea20000100800 */
[----:B------:R-:W-:Y:S01]  /*17e00*/  ISETP.GT.U32.AND P4, PT, R2, R21, PT ;  /* 0x000000150200720c */ /* 0x000fe20003f84070 */
[----:B------:R-:W-:-:S04]  /*17e10*/  IMAD.HI.U32 R25, R0, R24, RZ ;  /* 0x0000001800197227 */ /* 0x000fc800078e00ff */
[----:B------:R-:W-:Y:S01]  /*17e20*/  IMAD.MOV R25, RZ, RZ, -R25 ;  /* 0x000000ffff197224 */ /* 0x000fe200078e0a19 */
[----:B------:R-:W-:-:S03]  /*17e30*/  ISETP.GT.U32.AND P0, PT, R2, R18, PT ;  /* 0x000000120200720c */ /* 0x000fc60003f04070 */
[----:B------:R-:W-:Y:S01]  /*17e40*/  IMAD R24, R2, R25, R24 ;  /* 0x0000001902187224 */ /* 0x000fe200078e0218 */
[----:B------:R-:W-:-:S03]  /*17e50*/  IABS R25, R26 ;  /* 0x0000001a00197213 */ /* 0x000fc60000000000 */
[----:B------:R-:W-:Y:S01]  /*17e60*/  @!P4 IMAD.IADD R21, R21, 0x1, -R2 ;  /* 0x000000011515c824 */ /* 0x000fe200078e0a02 */
[----:B------:R-:W-:Y:S01]  /*17e70*/  ISETP.GT.U32.AND P5, PT, R2, R7, PT ;  /* 0x000000070200720c */ /* 0x000fe20003fa4070 */
[----:B------:R-:W-:Y:S01]  /*17e80*/  IMAD.HI.U32 R26, R0, R25, RZ ;  /* 0x00000019001a7227 */ /* 0x000fe200078e00ff */
[C---:B------:R-:W-:Y:S02]  /*17e90*/  ISETP.GT.U32.AND P3, PT, R2.reuse, R9, PT ;  /* 0x000000090200720c */ /* 0x040fe40003f64070 */
[C---:B------:R-:W-:Y:S01]  /*17ea0*/  ISETP.GT.U32.AND P4, PT, R2.reuse, R11, PT ;  /* 0x0000000b0200720c */ /* 0x040fe20003f84070 */
[----:B------:R-:W-:Y:S01]  /*17eb0*/  IMAD.MOV R26, RZ, RZ, -R26 ;  /* 0x000000ffff1a7224 */ /* 0x000fe200078e0a1a */
[C---:B------:R-:W-:Y:S02]  /*17ec0*/  ISETP.GT.U32.AND P2, PT, R2.reuse, R4, PT ;  /* 0x000000040200720c */ /* 0x040fe40003f44070 */
[----:B------:R-:W-:Y:S01]  /*17ed0*/  ISETP.GT.U32.AND P1, PT, R2, R21, PT ;  /* 0x000000150200720c */ /* 0x000fe20003f24070 */
[----:B------:R-:W-:-:S02]  /*17ee0*/  @!P0 IMAD.IADD R18, R18, 0x1, -R2 ;  /* 0x0000000112128824 */ /* 0x000fc400078e0a02 */
[----:B------:R-:W-:Y:S01]  /*17ef0*/  IMAD R25, R2, R26, R25 ;  /* 0x0000001a02197224 */ /* 0x000fe200078e0219 */
[----:B------:R-:W-:Y:S01]  /*17f00*/  IABS R26, R27 ;  /* 0x0000001b001a7213 */ /* 0x000fe20000000000 */
[--C-:B------:R-:W-:Y:S02]  /*17f10*/  @!P5 IMAD.IADD R7, R7, 0x1, -R2.reuse ;  /* 0x000000010707d824 */ /* 0x100fe400078e0a02 */
[----:B------:R-:W-:Y:S02]  /*17f20*/  @!P3 IMAD.IADD R9, R9, 0x1, -R2 ;  /* 0x000000010909b824 */ /* 0x000fe400078e0a02 */
[----:B------:R-:W-:-:S04]  /*17f30*/  IMAD.HI.U32 R27, R0, R26, RZ ;  /* 0x0000001a001b7227 */ /* 0x000fc800078e00ff */
[--C-:B------:R-:W-:Y:S02]  /*17f40*/  @!P4 IMAD.IADD R11, R11, 0x1, -R2.reuse ;  /* 0x000000010b0bc824 */ /* 0x100fe400078e0a02 */
[--C-:B------:R-:W-:Y:S02]  /*17f50*/  @!P2 IMAD.IADD R4, R4, 0x1, -R2.reuse ;  /* 0x000000010404a824 */ /* 0x100fe400078e0a02 */
[----:B------:R-:W-:Y:S02]  /*17f60*/  @!P1 IMAD.IADD R21, R21, 0x1, -R2 ;  /* 0x0000000115159824 */ /* 0x000fe400078e0a02 */
[----:B------:R-:W-:Y:S02]  /*17f70*/  IMAD.MOV R27, RZ, RZ, -R27 ;  /* 0x000000ffff1b7224 */ /* 0x000fe400078e0a1b */
[----:B------:R-:W-:Y:S02]  /*17f80*/  @!P6 IMAD.MOV R5, RZ, RZ, -R5 ;  /* 0x000000ffff05e224 */ /* 0x000fe400078e0a05 */
[----:B------:R-:W-:-:S03]  /*17f90*/  IMAD R26, R2, R27, R26 ;  /* 0x0000001b021a7224 */ /* 0x000fc600078e021a */
[----:B------:R0:W-:Y:S02]  /*17fa0*/  STL [R1+0x63c], R5 ;  /* 0x00063c0501007387 */ /* 0x0001e40000100800 */
[----:B0-----:R-:W-:Y:S01]  /*17fb0*/  IMAD.MOV.U32 R5, RZ, RZ, R18 ;  /* 0x000000ffff057224 */ /* 0x001fe200078e0012 */
[----:B---3--:R-:W-:-:S13]  /*17fc0*/  ISETP.GT.U32.AND P0, PT, R2, R17, PT ;  /* 0x000000110200720c */ /* 0x008fda0003f04070 */
[--C-:B------:R-:W-:Y:S01]  /*17fd0*/  @!P0 IMAD.IADD R17, R17, 0x1, -R2.reuse ;  /* 0x0000000111118824 */ /* 0x100fe200078e0a02 */
[----:B----4-:R-:W-:Y:S02]  /*17fe0*/  ISETP.GT.U32.AND P5, PT, R2, R14, PT ;  /* 0x0000000e0200720c */ /* 0x010fe40003fa4070 */
[----:B-----5:R-:W-:Y:S02]  /*17ff0*/  ISETP.GE.AND P4, PT, R20, RZ, PT ;  /* 0x000000ff1400720c */ /* 0x020fe40003f86270 */
[C---:B--2---:R-:W-:Y:S02]  /*18000*/  ISETP.GT.U32.AND P3, PT, R2.reuse, R12, PT ;  /* 0x0000000c0200720c */ /* 0x044fe40003f64070 */
[----:B------:R-:W-:Y:S02]  /*18010*/  ISETP.GT.U32.AND P2, PT, R2, R23, PT ;  /* 0x000000170200720c */ /* 0x000fe40003f44070 */
[----:B------:R-:W-:Y:S02]  /*18020*/  IABS R27, R19 ;  /* 0x00000013001b7213 */ /* 0x000fe40000000000 */
[----:B------:R-:W2:Y:S03]  /*18030*/  LDL.LU R19, [R1+0xb4] ;  /* 0x0000b40001137983 */ /* 0x000ea60000300800 */
[----:B------:R-:W-:-:S04]  /*18040*/  @!P5 IMAD.IADD R14, R14, 0x1, -R2 ;  /* 0x000000010e0ed824 */ /* 0x000fc800078e0a02 */
[--C-:B------:R-:W-:Y:S01]  /*18050*/  @!P3 IMAD.IADD R12, R12, 0x1, -R2.reuse ;  /* 0x000000010c0cb824 */ /* 0x100fe200078e0a02 */
[----:B------:R-:W-:Y:S01]  /*18060*/  ISETP.GE.AND P1, PT, R16, RZ, PT ;  /* 0x000000ff1000720c */ /* 0x000fe20003f26270 */
[----:B------:R-:W-:Y:S01]  /*18070*/  @!P4 IMAD.MOV R11, RZ, RZ, -R11 ;  /* 0x000000ffff0bc224 */ /* 0x000fe200078e0a0b */
[----:B------:R-:W3:Y:S01]  /*18080*/  LDL.LU R16, [R1+0xa0] ;  /* 0x0000a00001107983 */ /* 0x000ee20000300800 */
[----:B------:R-:W-:Y:S01]  /*18090*/  @!P2 IMAD.IADD R23, R23, 0x1, -R2 ;  /* 0x000000011717a824 */ /* 0x000fe200078e0a02 */
[----:B------:R-:W-:-:S09]  /*180a0*/  ISETP.GE.AND P0, PT, R28, RZ, PT ;  /* 0x000000ff1c00720c */ /* 0x000fd20003f06270 */
[----:B------:R-:W-:Y:S01]  /*180b0*/  @!P1 IMAD.MOV R5, RZ, RZ, -R5 ;  /* 0x000000ffff059224 */ /* 0x000fe200078e0a05 */
[----:B------:R-:W-:-:S03]  /*180c0*/  ISETP.GE.AND P5, PT, R13, RZ, PT ;  /* 0x000000ff0d00720c */ /* 0x000fc60003fa6270 */
[----:B------:R-:W-:Y:S01]  /*180d0*/  @!P0 IMAD.MOV R7, RZ, RZ, -R7 ;  /* 0x000000ffff078224 */ /* 0x000fe200078e0a07 */
[----:B------:R-:W-:Y:S02]  /*180e0*/  ISETP.GE.AND P2, PT, R15, RZ, PT ;  /* 0x000000ff0f00720c */ /* 0x000fe40003f46270 */
[----:B------:R-:W-:Y:S02]  /*180f0*/  ISETP.GE.AND P3, PT, R8, RZ, PT ;  /* 0x000000ff0800720c */ /* 0x000fe40003f66270 */
[----:B------:R-:W4:Y:S04]  /*18100*/  LDL.LU R8, [R1+0x9c] ;  /* 0x00009c0001087983 */ /* 0x000f280000300800 */
[----:B------:R-:W5:Y:S04]  /*18110*/  LDL.LU R13, [R1+0x98] ;  /* 0x00009800010d7983 */ /* 0x000f680000300800 */
[----:B------:R-:W5:Y:S04]  /*18120*/  LDL.LU R15, [R1+0x94] ;  /* 0x00009400010f7983 */ /* 0x000f680000300800 */
[----:B------:R-:W5:Y:S04]  /*18130*/  LDL.LU R20, [R1+0x90] ;  /* 0x0000900001147983 */ /* 0x000f680000300800 */
[----:B------:R0:W-:Y:S04]  /*18140*/  STL [R1+0x638], R11 ;  /* 0x0006380b01007387 */ /* 0x0001e80000100800 */
[----:B------:R1:W-:Y:S04]  /*18150*/  STL [R1+0x634], R5 ;  /* 0x0006340501007387 */ /* 0x0003e80000100800 */
[----:B------:R-:W5:Y:S01]  /*18160*/  LDL R18, [R1+0x5004] ;  /* 0x0050040001127983 */ /* 0x000f620000100800 */
[----:B------:R-:W-:-:S03]  /*18170*/  @!P5 IMAD.MOV R9, RZ, RZ, -R9 ;  /* 0x000000ffff09d224 */ /* 0x000fc600078e0a09 */
[----:B0-----:R-:W5:Y:S04]  /*18180*/  LDL R11, [R1+0x5010] ;  /* 0x00501000010b7983 */ /* 0x001f680000100800 */
[----:B-1----:R-:W5:Y:S04]  /*18190*/  LDL R5, [R1+0x5000] ;  /* 0x0050000001057983 */ /* 0x002f680000100800 */
[----:B------:R0:W-:Y:S02]  /*181a0*/  STL [R1+0x630], R7 ;  /* 0x0006300701007387 */ /* 0x0001e40000100800 */
[----:B0-----:R-:W-:-:S02]  /*181b0*/  IMAD.MOV.U32 R7, RZ, RZ, R4 ;  /* 0x000000ffff077224 */ /* 0x001fc400078e0004 */
[----:B------:R-:W5:Y:S02]  /*181c0*/  LDL R4, [R1+0x5014] ;  /* 0x0050140001047983 */ /* 0x000f640000100800 */
[----:B------:R-:W-:Y:S02]  /*181d0*/  @!P3 IMAD.MOV R7, RZ, RZ, -R7 ;  /* 0x000000ffff07b224 */ /* 0x000fe400078e0a07 */
        /* <DEDUP_REMOVED lines=19> */
[----:B------:R0:W-:Y:S01]  /*18310*/  STL [R1+0x624], R21 ;  /* 0x0006241501007387 */ /* 0x0001e20000100800 */
[----:B------:R-:W-:-:S13]  /*18320*/  ISETP.GT.U32.AND P3, PT, R2, R23, PT ;  /* 0x000000170200720c */ /* 0x000fda0003f64070 */
        /* <DEDUP_REMOVED lines=9> */
[----:B------:R-:W-:Y:S02]  /*183c0*/  ISETP.GE.AND P2, PT, R18, RZ, PT ;  /* 0x000000ff1200720c */ /* 0x000fe40003f46270 */
[----:B------:R-:W-:Y:S02]  /*183d0*/  ISETP.GE.AND P5, PT, R5, RZ, PT ;  /* 0x000000ff0500720c */ /* 0x000fe40003fa6270 */
[----:B------:R-:W-:Y:S01]  /*183e0*/  ISETP.GE.AND P4, PT, R11, RZ, PT ;  /* 0x000000ff0b00720c */ /* 0x000fe20003f86270 */
[----:B------:R-:W-:Y:S02]  /*183f0*/  IMAD.MOV.U32 R11, RZ, RZ, R6 ;  /* 0x000000ffff0b7224 */ /* 0x000fe400078e0006 */
[----:B------:R-:W-:Y:S01]  /*18400*/  IMAD.MOV.U32 R18, RZ, RZ, R10 ;  /* 0x000000ffff127224 */ /* 0x000fe200078e000a */
[----:B------:R-:W2:Y:S01]  /*18410*/  LDL.LU R6, [R1+0x88] ;  /* 0x0000880001067983 */ /* 0x000ea20000300800 */
[----:B------:R-:W-:-:S02]  /*18420*/  @!P0 IMAD.IADD R13, R13, 0x1, -R2 ;  /* 0x000000010d0d8824 */ /* 0x000fc400078e0a02 */
[----:B------:R-:W-:Y:S01]  /*18430*/  @!P6 IMAD.IADD R15, R15, 0x1, -R2 ;  /* 0x000000010f0fe824 */ /* 0x000fe200078e0a02 */
[----:B------:R-:W-:Y:S02]  /*18440*/  ISETP.GE.AND P1, PT, R4, RZ, PT ;  /* 0x000000ff0400720c */ /* 0x000fe40003f26270 */
[----:B------:R-:W3:Y:S01]  /*18450*/  LDL.LU R4, [R1+0x84] ;  /* 0x0000840001047983 */ /* 0x000ee20000300800 */
[----:B------:R-:W-:Y:S02]  /*18460*/  @!P5 IMAD.MOV R18, RZ, RZ, -R18 ;  /* 0x000000ffff12d224 */ /* 0x000fe400078e0a12 */
[----:B------:R-:W-:Y:S02]  /*18470*/  @!P2 IMAD.MOV R17, RZ, RZ, -R17 ;  /* 0x000000ffff11a224 */ /* 0x000fe400078e0a11 */
[----:B------:R-:W-:Y:S01]  /*18480*/  @!P4 IMAD.MOV R14, RZ, RZ, -R14 ;  /* 0x000000ffff0ec224 */ /* 0x000fe200078e0a0e */
[----:B------:R-:W-:Y:S02]  /*18490*/  ISETP.GE.AND P0, PT, R9, RZ, PT ;  /* 0x000000ff0900720c */ /* 0x000fe40003f06270 */
[----:B------:R-:W4:Y:S04]  /*184a0*/  LDL.LU R9, [R1+0x80] ;  /* 0x0000800001097983 */ /* 0x000f280000300800 */
[----:B0-----:R-:W5:Y:S04]  /*184b0*/  LDL R21, [R1+0x5040] ;  /* 0x0050400001157983 */ /* 0x001f680000100800 */
[----:B------:R-:W2:Y:S01]  /*184c0*/  LDL.LU R10, [R1+0x7c] ;  /* 0x00007c00010a7983 */ /* 0x000ea20000300800 */
[----:B------:R-:W-:-:S03]  /*184d0*/  ISETP.GE.AND P6, PT, R7, RZ, PT ;  /* 0x000000ff0700720c */ /* 0x000fc60003fc6270 */
[----:B------:R-:W2:Y:S04]  /*184e0*/  LDL.LU R7, [R1+0x78] ;  /* 0x0000780001077983 */ /* 0x000ea80000300800 */
[----:B------:R-:W2:Y:S01]  /*184f0*/  LDL R5, [R1+0x5738] ;  /* 0x0057380001057983 */ /* 0x000ea20000100800 */
[----:B------:R-:W-:-:S03]  /*18500*/  @!P1 IMAD.MOV R12, RZ, RZ, -R12 ;  /* 0x000000ffff0c9224 */ /* 0x000fc600078e0a0c */
[----:B------:R0:W-:Y:S04]  /*18510*/  STL [R1+0x620], R18 ;  /* 0x0006201201007387 */ /* 0x0001e80000100800 */
[----:B0-----:R-:W2:Y:S04]  /*18520*/  LDL.LU R18, [R1+0x4] ;  /* 0x0000040001127983 */ /* 0x001ea80000300800 */
[----:B------:R0:W-:Y:S04]  /*18530*/  STL [R1+0x61c], R17 ;  /* 0x00061c1101007387 */ /* 0x0001e80000100800 */
[----:B0-----:R-:W2:Y:S04]  /*18540*/  LDL R17, [R1+0x5044] ;  /* 0x0050440001117983 */ /* 0x001ea80000100800 */
[----:B------:R0:W-:Y:S01]  /*18550*/  STL [R1+0x618], R14 ;  /* 0x0006180e01007387 */ /* 0x0001e20000100800 */
[----:B------:R-:W-:-:S03]  /*18560*/  @!P0 IMAD.MOV R23, RZ, RZ, -R23 ;  /* 0x000000ffff178224 */ /* 0x000fc600078e0a17 */
[----:B0-----:R-:W2:Y:S04]  /*18570*/  LDL R14, [R1+0x5048] ;  /* 0x00504800010e7983 */ /* 0x001ea80000100800 */
[----:B------:R0:W-:Y:S01]  /*18580*/  STL [R1+0x614], R12 ;  /* 0x0006140c01007387 */ /* 0x0001e20000100800 */
[----:B------:R-:W-:-:S03]  /*18590*/  @!P6 IMAD.MOV R22, RZ, RZ, -R22 ;  /* 0x000000ffff16e224 */ /* 0x000fc600078e0a16 */
[----:B0-----:R-:W2:Y:S04]  /*185a0*/  LDL R12, [R1+0x504c] ;  /* 0x00504c00010c7983 */ /* 0x001ea80000100800 */
[----:B------:R0:W-:Y:S04]  /*185b0*/  STL [R1+0x610], R23 ;  /* 0x0006101701007387 */ /* 0x0001e80000100800 */
[----:B0-----:R-:W2:Y:S04]  /*185c0*/  LDL R23, [R1+0x5058] ;  /* 0x0050580001177983 */ /* 0x001ea80000100800 */
[----:B------:R0:W-:Y:S04]  /*185d0*/  STL [R1+0x60c], R22 ;  /* 0x00060c1601007387 */ /* 0x0001e80000100800 */
[----:B0-----:R-:W2:Y:S01]  /*185e0*/  LDL R22, [R1+0x505c] ;  /* 0x00505c0001167983 */ /* 0x001ea20000100800 */
[----:B------:R-:W-:-:S02]  /*185f0*/  ISETP.GT.U32.AND P3, PT, R2, R20, PT ;  /* 0x000000140200720c */ /* 0x000fc40003f64070 */
[C---:B------:R-:W-:Y:S02]  /*18600*/  ISETP.GT.U32.AND P2, PT, R2.reuse, R16, PT ;  /* 0x000000100200720c */ /* 0x040fe40003f44070 */
[----:B------:R-:W-:-:S09]  /*18610*/  ISETP.GT.U32.AND P5, PT, R2, R8, PT ;  /* 0x000000080200720c */ /* 0x000fd20003fa4070 */
[--C-:B------:R-:W-:Y:S01]  /*18620*/  @!P3 IMAD.IADD R20, R20, 0x1, -R2.reuse ;  /* 0x000000011414b824 */ /* 0x100fe200078e0a02 */
[----:B------:R-:W-:Y:S01]  /*18630*/  ISETP.GT.U32.AND P3, PT, R2, R19, PT ;  /* 0x000000130200720c */ /* 0x000fe20003f64070 */
[----:B------:R-:W-:-:S03]  /*18640*/  @!P2 IMAD.IADD R16, R16, 0x1, -R2 ;  /* 0x000000011010a824 */ /* 0x000fc600078e0a02 */
[----:B------:R-:W-:Y:S01]  /*18650*/  ISETP.GT.U32.AND P1, PT, R2, R20, PT ;  /* 0x000000140200720c */ /* 0x000fe20003f24070 */
[----:B------:R-:W-:Y:S01]  /*18660*/  @!P5 IMAD.IADD R8, R8, 0x1, -R2 ;  /* 0x000000010808d824 */ /* 0x000fe200078e0a02 */
[----:B------:R-:W-:Y:S01]  /*18670*/  ISETP.GT.U32.AND P0, PT, R2, R15, PT ;  /* 0x0000000f0200720c */ /* 0x000fe20003f04070 */
[----:B------:R-:W-:Y:S01]  /*18680*/  IMAD.HI.U32 R28, R0, R27, RZ ;  /* 0x0000001b001c7227 */ /* 0x000fe200078e00ff */
[----:B------:R-:W-:-:S05]  /*18690*/  ISETP.GT.U32.AND P4, PT, R2, R13, PT ;  /* 0x0000000d0200720c */ /* 0x000fca0003f84070 */
[----:B------:R-:W-:-:S04]  /*186a0*/  @!P3 IMAD.IADD R19, R19, 0x1, -R2 ;  /* 0x000000011313b824 */ /* 0x000fc800078e0a02 */
[----:B------:R-:W-:Y:S02]  /*186b0*/  @!P1 IMAD.IADD R20, R20, 0x1, -R2 ;  /* 0x0000000114149824 */ /* 0x000fe400078e0a02 */
[----:B------:R-:W-:Y:S02]  /*186c0*/  IMAD.MOV R28, RZ, RZ, -R28 ;  /* 0x000000ffff1c7224 */ /* 0x000fe400078e0a1c */
[--C-:B------:R-:W-:Y:S02]  /*186d0*/  @!P0 IMAD.IADD R15, R15, 0x1, -R2.reuse ;  /* 0x000000010f0f8824 */ /* 0x100fe400078e0a02 */
[C---:B------:R-:W-:Y:S02]  /*186e0*/  IMAD R27, R2.reuse, R28, R27 ;  /* 0x0000001c021b7224 */ /* 0x040fe400078e021b */
[----:B------:R-:W-:Y:S01]  /*186f0*/  @!P4 IMAD.IADD R13, R13, 0x1, -R2 ;  /* 0x000000010d0dc824 */ /* 0x000fe200078e0a02 */
[C---:B---3--:R-:W-:Y:S02]  /*18700*/  ISETP.GT.U32.AND P2, PT, R2.reuse, R4, PT ;  /* 0x000000040200720c */ /* 0x048fe40003f44070 */
[----:B----4-:R-:W-:-:S02]  /*18710*/  ISETP.GT.U32.AND P5, PT, R2, R9, PT ;  /* 0x000000090200720c */ /* 0x010fc40003fa4070 */
[----:B-----5:R-:W-:-:S09]  /*18720*/  ISETP.GE.AND P3, PT, R21, RZ, PT ;  /* 0x000000ff1500720c */ /* 0x020fd20003f66270 */
[--C-:B------:R-:W-:Y:S01]  /*18730*/  @!P2 IMAD.IADD R4, R4, 0x1, -R2.reuse ;  /* 0x000000010404a824 */ /* 0x100fe200078e0a02 */
[----:B------:R-:W3:Y:S01]  /*18740*/  LDL.LU R21, [R1] ;  /* 0x0000000001157983 */ /* 0x000ee20000300800 */
[----:B------:R-:W-:Y:S01]  /*18750*/  @!P5 IMAD.IADD R9, R9, 0x1, -R2 ;  /* 0x000000010909d824 */ /* 0x000fe200078e0a02 */
[----:B--2---:R-:W-:Y:S02]  /*18760*/  ISETP.GT.U32.AND P0, PT, R2, R7, PT ;  /* 0x000000070200720c */ /* 0x004fe40003f04070 */
[----:B------:R-:W-:Y:S01]  /*18770*/  IABS R28, R5 ;  /* 0x00000005001c7213 */ /* 0x000fe20000000000 */
[----:B------:R-:W-:Y:S01]  /*18780*/  @!P3 IMAD.MOV R19, RZ, RZ, -R19 ;  /* 0x000000ffff13b224 */ /* 0x000fe200078e0a13 */
[----:B------:R-:W-:Y:S02]  /*18790*/  ISETP.GE.AND P1, PT, R17, RZ, PT ;  /* 0x000000ff1100720c */ /* 0x000fe40003f26270 */
[----:B------:R-:W2:Y:S04]  /*187a0*/  LDL.LU R17, [R1+0x70] ;  /* 0x0000700001117983 */ /* 0x000ea80000300800 */
[----:B------:R-:W4:Y:S01]  /*187b0*/  LDL.LU R5, [R1+0x6c] ;  /* 0x00006c0001057983 */ /* 0x000f220000300800 */
[----:B------:R-:W-:-:S03]  /*187c0*/  ISETP.GE.AND P2, PT, R14, RZ, PT ;  /* 0x000000ff0e00720c */ /* 0x000fc60003f46270 */
[----:B------:R-:W5:Y:S03]  /*187d0*/  LDL.LU R14, [R1+0x68] ;  /* 0x00006800010e7983 */ /* 0x000f660000300800 */
[----:B------:R-:W-:Y:S01]  /*187e0*/  @!P1 IMAD.MOV R16, RZ, RZ, -R16 ;  /* 0x000000ffff109224 */ /* 0x000fe200078e0a10 */
[----:B------:R-:W-:Y:S01]  /*187f0*/  ISETP.GE.AND P5, PT, R12, RZ, PT ;  /* 0x000000ff0c00720c */ /* 0x000fe20003fa6270 */
[----:B------:R0:W-:Y:S05]  /*18800*/  STL [R1+0x608], R19 ;  /* 0x0006081301007387 */ /* 0x0001ea0000100800 */
[----:B------:R-:W-:-:S02]  /*18810*/  @!P2 IMAD.MOV R8, RZ, RZ, -R8 ;  /* 0x000000ffff08a224 */ /* 0x000fc400078e0a08 */
[----:B------:R-:W-:Y:S02]  /*18820*/  @!P0 IMAD.IADD R7, R7, 0x1, -R2 ;  /* 0x0000000107078824 */ /* 0x000fe400078e0a02 */
[----:B------:R-:W-:Y:S01]  /*18830*/  IMAD.HI.U32 R12, R0, R28, RZ ;  /* 0x0000001c000c7227 */ /* 0x000fe200078e00ff */
[----:B0-----:R-:W5:Y:S03]  /*18840*/  LDL R19, [R1+0x5068] ;  /* 0x0050680001137983 */ /* 0x001f660000100800 */
[----:B------:R-:W-:Y:S01]  /*18850*/  @!P5 IMAD.MOV R13, RZ, RZ, -R13 ;  /* 0x000000ffff0dd224 */ /* 0x000fe200078e0a0d */
[----:B------:R0:W-:Y:S01]  /*18860*/  STL [R1+0x604], R16 ;  /* 0x0006041001007387 */ /* 0x0001e20000100800 */
[----:B------:R-:W-:-:S03]  /*18870*/  IMAD.MOV R12, RZ, RZ, -R12 ;  /* 0x000000ffff0c7224 */ /* 0x000fc600078e0a0c */
[----:B0-----:R-:W5:Y:S01]  /*18880*/  LDL R16, [R1+0x506c] ;  /* 0x00506c0001107983 */ /* 0x001f620000100800 */
[----:B------:R-:W-:-:S03]  /*18890*/  ISETP.GE.AND P0, PT, R22, RZ, PT ;  /* 0x000000ff1600720c */ /* 0x000fc60003f06270 */
[----:B------:R0:W-:Y:S01]  /*188a0*/  STL [R1+0x600], R8 ;  /* 0x0006000801007387 */ /* 0x0001e20000100800 */
[----:B------:R-:W-:-:S03]  /*188b0*/  IMAD.MOV.U32 R22, RZ, RZ, R15 ;  /* 0x000000ffff167224 */ /* 0x000fc600078e000f */
[----:B------:R-:W5:Y:S04]  /*188c0*/  LDL R15, [R1+0x5094] ;  /* 0x00509400010f7983 */ /* 0x000f680000100800 */
[----:B0-----:R-:W5:Y:S04]  /*188d0*/  LDL R8, [R1+0x5090] ;  /* 0x0050900001087983 */ /* 0x001f680000100800 */
[----:B------:R0:W-:Y:S01]  /*188e0*/  STL [R1+0x5fc], R13 ;  /* 0x0005fc0d01007387 */ /* 0x0001e20000100800 */
[----:B------:R-:W-:-:S03]  /*188f0*/  IMAD R28, R2, R12, R28 ;  /* 0x0000000c021c7224 */ /* 0x000fc600078e021c */
[----:B------:R-:W5:Y:S04]  /*18900*/  LDL R12, [R1+0x509c] ;  /* 0x00509c00010c7983 */ /* 0x000f680000100800 */
[----:B0-----:R-:W5:Y:S01]  /*18910*/  LDL R13, [R1+0x5098] ;  /* 0x00509800010d7983 */ /* 0x001f620000100800 */
[C---:B------:R-:W-:Y:S02]  /*18920*/  ISETP.GT.U32.AND P6, PT, R2.reuse, R6, PT ;  /* 0x000000060200720c */ /* 0x040fe40003fc4070 */
[----:B------:R-:W-:-:S11]  /*18930*/  ISETP.GT.U32.AND P4, PT, R2, R10, PT ;  /* 0x0000000a0200720c */ /* 0x000fd60003f84070 */
[--C-:B------:R-:W-:Y:S01]  /*18940*/  @!P6 IMAD.IADD R6, R6, 0x1, -R2.reuse ;  /* 0x000000010606e824 */ /* 0x100fe200078e0a02 */
[C---:B------:R-:W-:Y:S02]  /*18950*/  ISETP.GT.U32.AND P6, PT, R2.reuse, R18, PT ;  /* 0x000000120200720c */ /* 0x040fe40003fc4070 */
[----:B------:R-:W-:Y:S01]  /*18960*/  ISETP.GT.U32.AND P2, PT, R2, R9, PT ;  /* 0x000000090200720c */ /* 0x000fe20003f44070 */
[----:B------:R-:W-:Y:S01]  /*18970*/  @!P4 IMAD.IADD R10, R10, 0x1, -R2 ;  /* 0x000000010a0ac824 */ /* 0x000fe200078e0a02 */
[C---:B------:R-:W-:Y:S02]  /*18980*/  ISETP.GT.U32.AND P3, PT, R2.reuse, R6, PT ;  /* 0x000000060200720c */ /* 0x040fe40003f64070 */
[----:B------:R-:W-:Y:S01]  /*18990*/  ISETP.GT.U32.AND P1, PT, R2, R4, PT ;  /* 0x000000040200720c */ /* 0x000fe20003f24070 */
[----:B------:R-:W-:-:S06]  /*189a0*/  @!P0 IMAD.MOV R20, RZ, RZ, -R20 ;  /* 0x000000ffff148224 */ /* 0x000fcc00078e0a14 */
[----:B------:R-:W-:Y:S01]  /*189b0*/  @!P6 IMAD.IADD R18, R18, 0x1, -R2 ;  /* 0x000000011212e824 */ /* 0x000fe200078e0a02 */
[----:B------:R-:W-:-:S04]  /*189c0*/  ISETP.GT.U32.AND P6, PT, R2, R10, PT ;  /* 0x0000000a0200720c */ /* 0x000fc80003fc4070 */
[----:B------:R-:W-:Y:S02]  /*189d0*/  ISETP.GT.U32.AND P5, PT, R2, R18, PT ;  /* 0x000000120200720c */ /* 0x000fe40003fa4070 */
[----:B------:R-:W-:Y:S01]  /*189e0*/  ISETP.GE.AND P4, PT, R23, RZ, PT ;  /* 0x000000ff1700720c */ /* 0x000fe20003f86270 */
[--C-:B------:R-:W-:Y:S02]  /*189f0*/  @!P2 IMAD.IADD R9, R9, 0x1, -R2.reuse ;  /* 0x000000010909a824 */ /* 0x100fe400078e0a02 */
[--C-:B------:R-:W-:Y:S02]  /*18a00*/  @!P3 IMAD.IADD R6, R6, 0x1, -R2.reuse ;  /* 0x000000010606b824 */ /* 0x100fe400078e0a02 */
[--C-:B------:R-:W-:Y:S02]  /*18a10*/  @!P1 IMAD.IADD R4, R4, 0x1, -R2.reuse ;  /* 0x0000000104049824 */ /* 0x100fe400078e0a02 */
[----:B------:R-:W-:Y:S01]  /*18a20*/  @!P6 IMAD.IADD R10, R10, 0x1, -R2 ;  /* 0x000000010a0ae824 */ /* 0x000fe200078e0a02 */
[----:B------:R-:W-:-:S03]  /*18a30*/  ISETP.GT.U32.AND P6, PT, R2, R29, PT ;  /* 0x0000001d0200720c */ /* 0x000fc60003fc4070 */
[----:B------:R-:W-:Y:S02]  /*18a40*/  @!P5 IMAD.IADD R18, R18, 0x1, -R2 ;  /* 0x000000011212d824 */ /* 0x000fe400078e0a02 */
[----:B------:R-:W-:Y:S01]  /*18a50*/  @!P4 IMAD.MOV R22, RZ, RZ, -R22 ;  /* 0x000000ffff16c224 */ /* 0x000fe200078e0a16 */
[----:B------:R-:W-:-:S04]  /*18a60*/  ISETP.GT.U32.AND P4, PT, R2, R7, PT ;  /* 0x000000070200720c */ /* 0x000fc80003f84070 */
[----:B------:R0:W-:Y:S04]  /*18a70*/  STL [R1+0x5f8], R22 ;  /* 0x0005f81601007387 */ /* 0x0001e80000100800 */
[----:B------:R1:W-:Y:S01]  /*18a80*/  STL [R1+0x5f4], R20 ;  /* 0x0005f41401007387 */ /* 0x0003e20000100800 */
[----:B------:R-:W-:-:S04]  /*18a90*/  @!P6 IMAD.IADD R29, R29, 0x1, -R2 ;  /* 0x000000011d1de824 */ /* 0x000fc800078e0a02 */
[----:B------:R-:W-:Y:S02]  /*18aa0*/  @!P4 IMAD.IADD R7, R7, 0x1, -R2 ;  /* 0x000000010707c824 */ /* 0x000fe400078e0a02 */
[----:B0-----:R-:W-:Y:S01]  /*18ab0*/  IMAD.MOV.U32 R22, RZ, RZ, R10 ;  /* 0x000000ffff167224 */ /* 0x001fe200078e000a */
[----:B---3--:R-:W-:-:S13]  /*18ac0*/  ISETP.GT.U32.AND P0, PT, R2, R21, PT ;  /* 0x000000150200720c */ /* 0x008fda0003f04070 */
[----:B------:R-:W-:Y:S01]  /*18ad0*/  @!P0 IMAD.IADD R21, R21, 0x1, -R2 ;  /* 0x0000000115158824 */ /* 0x000fe200078e0a02 */
[C---:B--2---:R-:W-:Y:S02]  /*18ae0*/  ISETP.GT.U32.AND P3, PT, R2.reuse, R17, PT ;  /* 0x000000110200720c */ /* 0x044fe40003f64070 */
[C---:B----4-:R-:W-:Y:S02]  /*18af0*/  ISETP.GT.U32.AND P1, PT, R2.reuse, R5, PT ;  /* 0x000000050200720c */ /* 0x050fe40003f24070 */
[----:B-----5:R-:W-:-:S09]  /*18b00*/  ISETP.GT.U32.AND P2, PT, R2, R14, PT ;  /* 0x0000000e0200720c */ /* 0x020fd20003f44070 */
[--C-:B------:R-:W-:Y:S02]  /*18b10*/  @!P3 IMAD.IADD R17, R17, 0x1, -R2.reuse ;  /* 0x000000011111b824 */ /* 0x100fe400078e0a02 */
[--C-:B------:R-:W-:Y:S02]  /*18b20*/  @!P1 IMAD.IADD R5, R5, 0x1, -R2.reuse ;  /* 0x0000000105059824 */ /* 0x100fe400078e0a02 */
[----:B------:R-:W-:Y:S01]  /*18b30*/  @!P2 IMAD.IADD R14, R14, 0x1, -R2 ;  /* 0x000000010e0ea824 */ /* 0x000fe200078e0a02 */
[----:B------:R-:W-:Y:S02]  /*18b40*/  ISETP.GE.AND P5, PT, R19, RZ, PT ;  /* 0x000000ff1300720c */ /* 0x000fe40003fa6270 */
[----:B------:R-:W-:Y:S02]  /*18b50*/  ISETP.GE.AND P0, PT, R16, RZ, PT ;  /* 0x000000ff1000720c */ /* 0x000fe40003f06270 */
[----:B------:R-:W-:Y:S01]  /*18b60*/  ISETP.GE.AND P1, PT, R15, RZ, PT ;  /* 0x000000ff0f00720c */ /* 0x000fe20003f26270 */
[----:B------:R-:W-:Y:S01]  /*18b70*/  IMAD.MOV.U32 R15, RZ, RZ, R4 ;  /* 0x000000ffff0f7224 */ /* 0x000fe200078e0004 */
[----:B------:R-:W-:-:S02]  /*18b80*/  ISETP.GE.AND P3, PT, R8, RZ, PT ;  /* 0x000000ff0800720c */ /* 0x000fc40003f66270 */
[----:B------:R-:W2:Y:S04]  /*18b90*/  LDL.LU R8, [R1+0x30] ;  /* 0x0000300001087983 */ /* 0x000ea80000300800 */
[----:B-1----:R-:W3:Y:S03]  /*18ba0*/  LDL.LU R20, [R1+0x2c] ;  /* 0x00002c0001147983 */ /* 0x002ee60000300800 */
[----:B------:R-:W-:Y:S01]  /*18bb0*/  @!P0 IMAD.MOV R15, RZ, RZ, -R15 ;  /* 0x000000ffff0f8224 */ /* 0x000fe200078e0a0f */
[----:B------:R-:W-:Y:S01]  /*18bc0*/  ISETP.GE.AND P6, PT, R12, RZ, PT ;  /* 0x000000ff0c00720c */ /* 0x000fe20003fc6270 */
[----:B------:R-:W4:Y:S01]  /*18bd0*/  LDL.LU R19, [R1+0x28] ;  /* 0x0000280001137983 */ /* 0x000f220000300800 */
[----:B------:R-:W-:Y:S01]  /*18be0*/  ISETP.GE.AND P2, PT, R13, RZ, PT ;  /* 0x000000ff0d00720c */ /* 0x000fe20003f46270 */
[----:B------:R-:W-:-:S02]  /*18bf0*/  IMAD.MOV.U32 R13, RZ, RZ, R6 ;  /* 0x000000ffff0d7224 */ /* 0x000fc400078e0006 */
[----:B------:R-:W5:Y:S02]  /*18c00*/  LDL R16, [R1+0x50a8] ;  /* 0x0050a80001107983 */ /* 0x000f640000100800 */
[----:B------:R-:W-:Y:S02]  /*18c10*/  @!P5 IMAD.MOV R13, RZ, RZ, -R13 ;  /* 0x000000ffff0dd224 */ /* 0x000fe400078e0a0d */
        /* <DEDUP_REMOVED lines=8> */
[----:B------:R-:W-:-:S03]  /*18ca0*/  @!P2 IMAD.MOV R7, RZ, RZ, -R7 ;  /* 0x000000ffff07a224 */ /* 0x000fc600078e0a07 */
[----:B------:R-:W2:Y:S04]  /*18cb0*/  LDL R10, [R1+0x50b0] ;  /* 0x0050b000010a7983 */ /* 0x000ea80000100800 */
[----:B0-----:R-:W2:Y:S04]  /*18cc0*/  LDL R15, [R1+0x50ac] ;  /* 0x0050ac00010f7983 */ /* 0x001ea80000100800 */
[----:B------:R0:W-:Y:S04]  /*18cd0*/  STL [R1+0x5e8], R9 ;  /* 0x0005e80901007387 */ /* 0x0001e80000100800 */
[----:B0-----:R-:W2:Y:S04]  /*18ce0*/  LDL R9, [R1+0x50b4] ;  /* 0x0050b40001097983 */ /* 0x001ea80000100800 */
[----:B------:R0:W-:Y:S04]  /*18cf0*/  STL [R1+0x5e4], R22 ;  /* 0x0005e41601007387 */ /* 0x0001e80000100800 */
[----:B------:R1:W-:Y:S04]  /*18d00*/  STL [R1+0x5e0], R7 ;  /* 0x0005e00701007387 */ /* 0x0003e80000100800 */
[----:B0-----:R-:W2:Y:S04]  /*18d10*/  LDL R22, [R1+0x50dc] ;  /* 0x0050dc0001167983 */ /* 0x001ea80000100800 */
[----:B-1----:R-:W2:Y:S01]  /*18d20*/  LDL R7, [R1+0x50d8] ;  /* 0x0050d80001077983 */ /* 0x002ea20000100800 */
[----:B------:R-:W-:-:S02]  /*18d30*/  ISETP.GT.U32.AND P4, PT, R2, R3, PT ;  /* 0x000000030200720c */ /* 0x000fc40003f84070 */
[C---:B------:R-:W-:Y:S02]  /*18d40*/  ISETP.GT.U32.AND P0, PT, R2.reuse, R17, PT ;  /* 0x000000110200720c */ /* 0x040fe40003f04070 */
[C---:B------:R-:W-:Y:S02]  /*18d50*/  ISETP.GT.U32.AND P5, PT, R2.reuse, R5, PT ;  /* 0x000000050200720c */ /* 0x040fe40003fa4070 */
[----:B------:R-:W-:-:S07]  /*18d60*/  ISETP.GT.U32.AND P1, PT, R2, R14, PT ;  /* 0x0000000e0200720c */ /* 0x000fce0003f24070 */
[--C-:B------:R-:W-:Y:S01]  /*18d70*/  @!P4 IMAD.IADD R3, R3, 0x1, -R2.reuse ;  /* 0x000000010303c824 */ /* 0x100fe200078e0a02 */
[C---:B------:R-:W-:Y:S01]  /*18d80*/  ISETP.GT.U32.AND P4, PT, R2.reuse, R21, PT ;  /* 0x000000150200720c */ /* 0x040fe20003f84070 */
[--C-:B------:R-:W-:Y:S01]  /*18d90*/  @!P0 IMAD.IADD R17, R17, 0x1, -R2.reuse ;  /* 0x0000000111118824 */ /* 0x100fe200078e0a02 */
[C---:B------:R-:W-:Y:S02]  /*18da0*/  ISETP.GT.U32.AND P2, PT, R2.reuse, R29, PT ;  /* 0x0000001d0200720c */ /* 0x040fe40003f44070 */
[----:B------:R-:W-:Y:S01]  /*18db0*/  ISETP.GT.U32.AND P3, PT, R2, R3, PT ;  /* 0x000000030200720c */ /* 0x000fe20003f64070 */
[--C-:B------:R-:W-:Y:S02]  /*18dc0*/  @!P5 IMAD.IADD R5, R5, 0x1, -R2.reuse ;  /* 0x000000010505d824 */ /* 0x100fe400078e0a02 */
[----:B------:R-:W-:Y:S02]  /*18dd0*/  @!P1 IMAD.IADD R14, R14, 0x1, -R2 ;  /* 0x000000010e0e9824 */ /* 0x000fe400078e0a02 */
[----:B------:R-:W-:-:S04]  /*18de0*/  @!P6 IMAD.MOV R18, RZ, RZ, -R18 ;  /* 0x000000ffff12e224 */ /* 0x000fc800078e0a12 */
[--C-:B------:R-:W-:Y:S02]  /*18df0*/  @!P4 IMAD.IADD R21, R21, 0x1, -R2.reuse ;  /* 0x000000011515c824 */ /* 0x100fe400078e0a02 */
[--C-:B------:R-:W-:Y:S02]  /*18e00*/  @!P2 IMAD.IADD R29, R29, 0x1, -R2.reuse ;  /* 0x000000011d1da824 */ /* 0x100fe400078e0a02 */
[----:B------:R-:W-:Y:S01]  /*18e10*/  @!P3 IMAD.IADD R3, R3, 0x1, -R2 ;  /* 0x000000010303b824 */ /* 0x000fe200078e0a02 */
[----:B------:R0:W-:Y:S03]  /*18e20*/  STL [R1+0x5dc], R18 ;  /* 0x0005dc1201007387 */ /* 0x0001e60000100800 */
[----:B------:R-:W-:Y:S01]  /*18e30*/  IMAD.MOV.U32 R23, RZ, RZ, R3 ;  /* 0x000000ffff177224 */ /* 0x000fe200078e0003 */
[C---:B---3--:R-:W-:Y:S02]  /*18e40*/  ISETP.GT.U32.AND P0, PT, R2.reuse, R20, PT ;  /* 0x000000140200720c */ /* 0x048fe40003f04070 */
[----:B----4-:R-:W-:-:S02]  /*18e50*/  ISETP.GT.U32.AND P5, PT, R2, R19, PT ;  /* 0x000000130200720c */ /* 0x010fc40003fa4070 */
[----:B-----5:R-:W-:Y:S02]  /*18e60*/  ISETP.GE.AND P4, PT, R16, RZ, PT ;  /* 0x000000ff1000720c */ /* 0x020fe40003f86270 */
[----:B------:R-:W3:Y:S01]  /*18e70*/  LDL.LU R16, [R1+0x18] ;  /* 0x0000180001107983 */ /* 0x000ee20000300800 */
[----:B--2---:R-:W-:-:S06]  /*18e80*/  ISETP.GT.U32.AND P1, PT, R2, R6, PT ;  /* 0x000000060200720c */ /* 0x004fcc0003f24070 */
[--C-:B------:R-:W-:Y:S01]  /*18e90*/  @!P0 IMAD.IADD R20, R20, 0x1, -R2.reuse ;  /* 0x0000000114148824 */ /* 0x100fe200078e0a02 */
[----:B------:R-:W-:Y:S01]  /*18ea0*/  ISETP.GT.U32.AND P2, PT, R2, R12, PT ;  /* 0x0000000c0200720c */ /* 0x000fe20003f44070 */
[----:B------:R-:W-:Y:S02]  /*18eb0*/  @!P5 IMAD.IADD R19, R19, 0x1, -R2 ;  /* 0x000000011313d824 */ /* 0x000fe400078e0a02 */
[----:B------:R-:W-:-:S03]  /*18ec0*/  @!P4 IMAD.MOV R21, RZ, RZ, -R21 ;  /* 0x000000ffff15c224 */ /* 0x000fc600078e0a15 */
[----:B------:R-:W-:Y:S01]  /*18ed0*/  @!P1 IMAD.IADD R6, R6, 0x1, -R2 ;  /* 0x0000000106069824 */ /* 0x000fe200078e0a02 */
[----:B------:R-:W-:-:S06]  /*18ee0*/  IABS R4, R4 ;  /* 0x0000000400047213 */ /* 0x000fcc0000000000 */
[----:B------:R-:W-:Y:S01]  /*18ef0*/  @!P2 IMAD.IADD R12, R12, 0x1, -R2 ;  /* 0x000000010c0ca824 */ /* 0x000fe200078e0a02 */
[----:B------:R-:W-:Y:S02]  /*18f00*/  ISETP.GE.AND P0, PT, R10, RZ, PT ;  /* 0x000000ff0a00720c */ /* 0x000fe40003f06270 */
[----:B------:R-:W-:Y:S02]  /*18f10*/  ISETP.GE.AND P3, PT, R15, RZ, PT ;  /* 0x000000ff0f00720c */ /* 0x000fe40003f66270 */
[----:B------:R-:W2:Y:S04]  /*18f20*/  LDL.LU R15, [R1+0x14] ;  /* 0x00001400010f7983 */ /* 0x000ea80000300800 */
[----:B------:R-:W4:Y:S01]  /*18f30*/  LDL.LU R10, [R1+0x10] ;  /* 0x00001000010a7983 */ /* 0x000f220000300800 */
[----:B------:R-:W-:-:S06]  /*18f40*/  ISETP.GE.AND P5, PT, R9, RZ, PT ;  /* 0x000000ff0900720c */ /* 0x000fcc0003fa6270 */
[----:B------:R-:W-:Y:S02]  /*18f50*/  @!P3 IMAD.MOV R17, RZ, RZ, -R17 ;  /* 0x000000ffff11b224 */ /* 0x000fe400078e0a11 */
[----:B------:R-:W-:Y:S02]  /*18f60*/  @!P0 IMAD.MOV R5, RZ, RZ, -R5 ;  /* 0x000000ffff058224 */ /* 0x000fe400078e0a05 */
[----:B------:R-:W-:Y:S01]  /*18f70*/  IMAD.HI.U32 R9, R0, R4, RZ ;  /* 0x0000000400097227 */ /* 0x000fe200078e00ff */
[----:B------:R-:W-:Y:S02]  /*18f80*/  ISETP.GE.AND P2, PT, R22, RZ, PT ;  /* 0x000000ff1600720c */ /* 0x000fe40003f46270 */
[----:B------:R-:W-:Y:S02]  /*18f90*/  ISETP.GE.AND P1, PT, R7, RZ, PT ;  /* 0x000000ff0700720c */ /* 0x000fe40003f26270 */
[----:B------:R-:W5:Y:S04]  /*18fa0*/  LDL.LU R7, [R1+0xc] ;  /* 0x00000c0001077983 */ /* 0x000f680000300800 */
[----:B0-----:R-:W5:Y:S04]  /*18fb0*/  LDL.LU R18, [R1+0x8] ;  /* 0x0000080001127983 */ /* 0x001f680000300800 */
[----:B------:R0:W-:Y:S04]  /*18fc0*/  STL [R1+0x5d8], R21 ;  /* 0x0005d81501007387 */ /* 0x0001e80000100800 */
[----:B------:R-:W5:Y:S01]  /*18fd0*/  LDL R22, [R1+0x50e0] ;  /* 0x0050e00001167983 */ /* 0x000f620000100800 */
[----:B------:R-:W-:-:S03]  /*18fe0*/  @!P5 IMAD.MOV R14, RZ, RZ, -R14 ;  /* 0x000000ffff0ed224 */ /* 0x000fc600078e0a0e */
[----:B------:R1:W-:Y:S04]  /*18ff0*/  STL [R1+0x5d4], R17 ;  /* 0x0005d41101007387 */ /* 0x0003e80000100800 */
[----:B0-----:R-:W5:Y:S01]  /*19000*/  LDL R21, [R1+0x50e4] ;  /* 0x0050e40001157983 */ /* 0x001f620000100800 */
[----:B------:R-:W-:-:S03]  /*19010*/  IMAD.MOV R9, RZ, RZ, -R9 ;  /* 0x000000ffff097224 */ /* 0x000fc600078e0a09 */
[----:B------:R0:W-:Y:S01]  /*19020*/  STL [R1+0x5d0], R5 ;  /* 0x0005d00501007387 */ /* 0x0001e20000100800 */
[----:B-1----:R-:W-:-:S03]  /*19030*/  IMAD.MOV.U32 R17, RZ, RZ, R11 ;  /* 0x000000ffff117224 */ /* 0x002fc600078e000b */
[----:B------:R-:W5:Y:S01]  /*19040*/  LDL R11, [R1+0x50f4] ;  /* 0x0050f400010b7983 */ /* 0x000f620000100800 */
[----:B------:R-:W-:-:S03]  /*19050*/  @!P1 IMAD.MOV R29, RZ, RZ, -R29 ;  /* 0x000000ffff1d9224 */ /* 0x000fc600078e0a1d */
[----:B0-----:R-:W5:Y:S01]  /*19060*/  LDL R5, [R1+0x50f0] ;  /* 0x0050f00001057983 */ /* 0x001f620000100800 */
[----:B------:R-:W-:-:S03]  /*19070*/  IMAD R3, R2, R9, R4 ;  /* 0x0000000902037224 */ /* 0x000fc600078e0204 */
[----:B------:R0:W-:Y:S04]  /*19080*/  STL [R1+0x5cc], R14 ;  /* 0x0005cc0e01007387 */ /* 0x0001e80000100800 */
[----:B0-----:R-:W5:Y:S04]  /*19090*/  LDL R14, [R1+0x5100] ;  /* 0x00510000010e7983 */ /* 0x001f680000100800 */
[----:B------:R-:W5:Y:S04]  /*190a0*/  LDL.LU R4, [R1+0x5cac] ;  /* 0x005cac0001047983 */ /* 0x000f680000300800 */
[----:B------:R0:W-:Y:S04]  /*190b0*/  STL [R1+0x5c8], R29 ;  /* 0x0005c81d01007387 */ /* 0x0001e80000100800 */
[----:B------:R-:W5:Y:S01]  /*190c0*/  LDL R9, [R1+0x5104] ;  /* 0x0051040001097983 */ /* 0x000f620000100800 */
        /* <DEDUP_REMOVED lines=18> */
[----:B---3--:R-:W-:-:S13]  /*191f0*/  ISETP.GT.U32.AND P2, PT, R2, R16, PT ;  /* 0x000000100200720c */ /* 0x008fda0003f44070 */
[----:B------:R-:W-:Y:S01]  /*19200*/  @!P2 IMAD.IADD R16, R16, 0x1, -R2 ;  /* 0x000000011010a824 */ /* 0x000fe200078e0a02 */
[C---:B--2---:R-:W-:Y:S02]  /*19210*/  ISETP.GT.U32.AND P4, PT, R2.reuse, R15, PT ;  /* 0x0000000f0200720c */ /* 0x044fe40003f84070 */
[----:B----4-:R-:W-:-:S11]  /*19220*/  ISETP.GT.U32.AND P3, PT, R2, R10, PT ;  /* 0x0000000a0200720c */ /* 0x010fd60003f64070 */
[--C-:B------:R-:W-:Y:S02]  /*19230*/  @!P4 IMAD.IADD R15, R15, 0x1, -R2.reuse ;  /* 0x000000010f0fc824 */ /* 0x100fe400078e0a02 */
[----:B------:R-:W-:Y:S01]  /*19240*/  @!P3 IMAD.IADD R10, R10, 0x1, -R2 ;  /* 0x000000010a0ab824 */ /* 0x000fe200078e0a02 */
[C---:B-----5:R-:W-:Y:S02]  /*19250*/  ISETP.GT.U32.AND P0, PT, R2.reuse, R7, PT ;  /* 0x000000070200720c */ /* 0x060fe40003f04070 */
[----:B------:R-:W-:Y:S02]  /*19260*/  ISETP.GT.U32.AND P6, PT, R2, R18, PT ;  /* 0x000000120200720c */ /* 0x000fe40003fc4070 */
[----:B------:R-:W-:-:S09]  /*19270*/  ISETP.GE.AND P5, PT, R22, RZ, PT ;  /* 0x000000ff1600720c */ /* 0x000fd20003fa6270 */
[--C-:B------:R-:W-:Y:S01]  /*19280*/  @!P0 IMAD.IADD R7, R7, 0x1, -R2.reuse ;  /* 0x0000000107078824 */ /* 0x100fe200078e0a02 */
[----:B------:R-:W2:Y:S01]  /*19290*/  LDL.LU R22, [R1+0x5c] ;  /* 0x00005c0001167983 */ /* 0x000ea20000300800 */
[----:B------:R-:W-:Y:S01]  /*192a0*/  ISETP.GE.AND P2, PT, R21, RZ, PT ;  /* 0x000000ff1500720c */ /* 0x000fe20003f46270 */
[----:B------:R-:W-:Y:S01]  /*192b0*/  @!P6 IMAD.IADD R18, R18, 0x1, -R2 ;  /* 0x000000011212e824 */ /* 0x000fe200078e0a02 */
[----:B------:R-:W-:Y:S02]  /*192c0*/  ISETP.GE.AND P3, PT, R11, RZ, PT ;  /* 0x000000ff0b00720c */ /* 0x000fe40003f66270 */
[----:B------:R-:W3:Y:S01]  /*192d0*/  LDL.LU R11, [R1+0x58] ;  /* 0x00005800010b7983 */ /* 0x000ee20000300800 */
[----:B------:R-:W-:Y:S01]  /*192e0*/  ISETP.GE.AND P4, PT, R5, RZ, PT ;  /* 0x000000ff0500720c */ /* 0x000fe20003f86270 */
[----:B------:R-:W-:Y:S02]  /*192f0*/  IMAD.MOV.U32 R5, RZ, RZ, R20 ;  /* 0x000000ffff057224 */ /* 0x000fe400078e0014 */
[----:B------:R-:W-:-:S05]  /*19300*/  @!P5 IMAD.MOV R8, RZ, RZ, -R8 ;  /* 0x000000ffff08d224 */ /* 0x000fca00078e0a08 */
        /* <DEDUP_REMOVED lines=8> */
[----:B-1----:R-:W2:Y:S01]  /*19390*/  LDL R23, [R1+0x5740] ;  /* 0x0057400001177983 */ /* 0x002ea20000100800 */
[----:B------:R-:W-:-:S03]  /*193a0*/  @!P3 IMAD.MOV R6, RZ, RZ, -R6 ;  /* 0x000000ffff06b224 */ /* 0x000fc600078e0a06 */
[----:B------:R0:W-:Y:S01]  /*193b0*/  STL [R1+0x5c0], R8 ;  /* 0x0005c00801007387 */ /* 0x0001e20000100800 */
[----:B------:R-:W-:-:S03]  /*193c0*/  @!P0 IMAD.MOV R12, RZ, RZ, -R12 ;  /* 0x000000ffff0c8224 */ /* 0x000fc600078e0a0c */
[----:B0-----:R-:W2:Y:S04]  /*193d0*/  LDL.LU R8, [R1+0x48] ;  /* 0x0000480001087983 */ /* 0x001ea80000300800 */
[----:B------:R0:W-:Y:S04]  /*193e0*/  STL [R1+0x5bc], R5 ;  /* 0x0005bc0501007387 */ /* 0x0001e80000100800 */
[----:B------:R-:W2:Y:S04]  /*193f0*/  LDL R20, [R1+0x5130] ;  /* 0x0051300001147983 */ /* 0x000ea80000100800 */
[----:B0-----:R-:W2:Y:S04]  /*19400*/  LDL R5, [R1+0x512c] ;  /* 0x00512c0001057983 */ /* 0x001ea80000100800 */
[----:B------:R0:W-:Y:S01]  /*19410*/  STL [R1+0x5b8], R19 ;  /* 0x0005b81301007387 */ /* 0x0001e20000100800 */
[----:B------:R-:W-:-:S03]  /*19420*/  @!P6 IMAD.MOV R13, RZ, RZ, -R13 ;  /* 0x000000ffff0de224 */ /* 0x000fc600078e0a0d */
[----:B0-----:R-:W2:Y:S04]  /*19430*/  LDL R19, [R1+0x5134] ;  /* 0x0051340001137983 */ /* 0x001ea80000100800 */
[----:B------:R0:W-:Y:S04]  /*19440*/  STL [R1+0x5b4], R6 ;  /* 0x0005b40601007387 */ /* 0x0001e80000100800 */
[----:B0-----:R-:W2:Y:S04]  /*19450*/  LDL.LU R6, [R1+0x5ca8] ;  /* 0x005ca80001067983 */ /* 0x001ea80000300800 */
        /* <DEDUP_REMOVED lines=19> */
[----:B----4-:R-:W-:-:S11]  /*19590*/  ISETP.GT.U32.AND P5, PT, R2, R14, PT ;  /* 0x0000000e0200720c */ /* 0x010fd60003fa4070 */
[--C-:B------:R-:W-:Y:S01]  /*195a0*/  @!P2 IMAD.IADD R11, R11, 0x1, -R2.reuse ;  /* 0x000000010b0ba824 */ /* 0x100fe200078e0a02 */
[----:B-----5:R-:W-:Y:S02]  /*195b0*/  ISETP.GE.AND P1, PT, R29, RZ, PT ;  /* 0x000000ff1d00720c */ /* 0x020fe40003f26270 */
[C---:B--2---:R-:W-:Y:S02]  /*195c0*/  ISETP.GT.U32.AND P3, PT, R2.reuse, R21, PT ;  /* 0x000000150200720c */ /* 0x044fe40003f64070 */
[----:B------:R-:W-:Y:S01]  /*195d0*/  ISETP.GT.U32.AND P4, PT, R2, R9, PT ;  /* 0x000000090200720c */ /* 0x000fe20003f84070 */
[----:B------:R-:W-:-:S08]  /*195e0*/  @!P5 IMAD.IADD R14, R14, 0x1, -R2 ;  /* 0x000000010e0ed824 */ /* 0x000fd000078e0a02 */
[----:B------:R-:W-:Y:S02]  /*195f0*/  @!P1 IMAD.MOV R16, RZ, RZ, -R16 ;  /* 0x000000ffff109224 */ /* 0x000fe400078e0a10 */
[--C-:B------:R-:W-:Y:S02]  /*19600*/  @!P3 IMAD.IADD R21, R21, 0x1, -R2.reuse ;  /* 0x000000011515b824 */ /* 0x100fe400078e0a02 */
[----:B------:R-:W-:Y:S01]  /*19610*/  @!P4 IMAD.IADD R9, R9, 0x1, -R2 ;  /* 0x000000010909c824 */ /* 0x000fe200078e0a02 */
[----:B------:R-:W-:Y:S02]  /*19620*/  ISETP.GE.AND P2, PT, R20, RZ, PT ;  /* 0x000000ff1400720c */ /* 0x000fe40003f46270 */
[----:B------:R-:W-:Y:S02]  /*19630*/  ISETP.GE.AND P0, PT, R5, RZ, PT ;  /* 0x000000ff0500720c */ /* 0x000fe40003f06270 */
[----:B------:R-:W2:Y:S01]  /*19640*/  LDL.LU R5, [R1+0x44] ;  /* 0x0000440001057983 */ /* 0x000ea20000300800 */
[----:B------:R-:W-:Y:S01]  /*19650*/  ISETP.GE.AND P5, PT, R19, RZ, PT ;  /* 0x000000ff1300720c */ /* 0x000fe20003fa6270 */
[----:B------:R-:W-:-:S02]  /*19660*/  IMAD.MOV.U32 R19, RZ, RZ, R17 ;  /* 0x000000ffff137224 */ /* 0x000fc400078e0011 */
[----:B------:R-:W3:Y:S04]  /*19670*/  LDL.LU R17, [R1+0x40] ;  /* 0x0000400001117983 */ /* 0x000ee80000300800 */
[----:B------:R-:W4:Y:S03]  /*19680*/  LDL.LU R20, [R1+0x3c] ;  /* 0x00003c0001147983 */ /* 0x000f260000300800 */
[----:B------:R-:W-:Y:S02]  /*19690*/  @!P0 IMAD.MOV R15, RZ, RZ, -R15 ;  /* 0x000000ffff0f8224 */ /* 0x000fe400078e0a0f */
[----:B------:R-:W-:Y:S02]  /*196a0*/  @!P2 IMAD.MOV R10, RZ, RZ, -R10 ;  /* 0x000000ffff0aa224 */ /* 0x000fe400078e0a0a */
[----:B------:R-:W-:Y:S01]  /*196b0*/  @!P5 IMAD.MOV R7, RZ, RZ, -R7 ;  /* 0x000000ffff07d224 */ /* 0x000fe200078e0a07 */
[----:B------:R-:W-:-:S02]  /*196c0*/  ISETP.GE.AND P3, PT, R12, RZ, PT ;  /* 0x000000ff0c00720c */ /* 0x000fc40003f66270 */
[----:B------:R-:W5:Y:S01]  /*196d0*/  LDL.LU R12, [R1+0x38] ;  /* 0x00003800010c7983 */ /* 0x000f620000300800 */
[----:B------:R-:W-:-:S03]  /*196e0*/  ISETP.GE.AND P4, PT, R13, RZ, PT ;  /* 0x000000ff0d00720c */ /* 0x000fc60003f86270 */
[----:B------:R-:W4:Y:S04]  /*196f0*/  LDL.LU R13, [R1+0x34] ;  /* 0x00003400010d7983 */ /* 0x000f280000300800 */
        /* <DEDUP_REMOVED lines=9> */
[----:B------:R-:W-:Y:S01]  /*19790*/  IABS R29, R23 ;  /* 0x00000017001d7213 */ /* 0x000fe20000000000 */
[----:B------:R-:W-:Y:S02]  /*197a0*/  IMAD.MOV.U32 R23, RZ, RZ, R18 ;  /* 0x000000ffff177224 */ /* 0x000fe400078e0012 */
[----:B------:R-:W-:Y:S02]  /*197b0*/  IMAD.MOV.U32 R18, RZ, RZ, R4 ;  /* 0x000000ffff127224 */ /* 0x000fe400078e0004 */
[----:B------:R-:W-:-:S06]  /*197c0*/  IMAD.HI.U32 R4, R0, R29, RZ ;  /* 0x0000001d00047227 */ /* 0x000fcc00078e00ff */
[----:B------:R-:W-:Y:S01]  /*197d0*/  @!P6 IMAD.IADD R22, R22, 0x1, -R2 ;  /* 0x000000011616e824 */ /* 0x000fe200078e0a02 */
[C---:B------:R-:W-:Y:S01]  /*197e0*/  ISETP.GT.U32.AND P6, PT, R2.reuse, R8, PT ;  /* 0x000000080200720c */ /* 0x040fe20003fc4070 */
[----:B------:R-:W-:Y:S01]  /*197f0*/  @!P3 IMAD.MOV R23, RZ, RZ, -R23 ;  /* 0x000000ffff17b224 */ /* 0x000fe200078e0a17 */
[C---:B------:R-:W-:Y:S02]  /*19800*/  ISETP.GT.U32.AND P2, PT, R2.reuse, R14, PT ;  /* 0x0000000e0200720c */ /* 0x040fe40003f44070 */
[C---:B------:R-:W-:Y:S01]  /*19810*/  ISETP.GT.U32.AND P1, PT, R2.reuse, R22, PT ;  /* 0x000000160200720c */ /* 0x040fe20003f24070 */
[----:B------:R-:W-:Y:S01]  /*19820*/  IMAD.MOV R4, RZ, RZ, -R4 ;  /* 0x000000ffff047224 */ /* 0x000fe200078e0a04 */
[----:B------:R0:W-:Y:S03]  /*19830*/  STL [R1+0x598], R23 ;  /* 0x0005981701007387 */ /* 0x0001e60000100800 */
[----:B------:R-:W-:-:S02]  /*19840*/  IMAD R4, R2, R4, R29 ;  /* 0x0000000402047224 */ /* 0x000fc400078e021d */
[----:B------:R-:W4:Y:S02]  /*19850*/  LDL R29, [R1+0x5174] ;  /* 0x00517400011d7983 */ /* 0x000f240000100800 */
[----:B------:R-:W-:Y:S02]  /*19860*/  @!P6 IMAD.IADD R8, R8, 0x1, -R2 ;  /* 0x000000010808e824 */ /* 0x000fe400078e0a02 */
[----:B------:R-:W-:Y:S01]  /*19870*/  @!P4 IMAD.MOV R18, RZ, RZ, -R18 ;  /* 0x000000ffff12c224 */ /* 0x000fe200078e0a12 */
[----:B0-----:R-:W4:Y:S01]  /*19880*/  LDL R23, [R1+0x517c] ;  /* 0x00517c0001177983 */ /* 0x001f220000100800 */
[--C-:B------:R-:W-:Y:S01]  /*19890*/  @!P1 IMAD.IADD R22, R22, 0x1, -R2.reuse ;  /* 0x0000000116169824 */ /* 0x100fe200078e0a02 */
[----:B------:R-:W-:Y:S01]  /*198a0*/  ISETP.GT.U32.AND P5, PT, R2, R8, PT ;  /* 0x000000080200720c */ /* 0x000fe20003fa4070 */
[--C-:B------:R-:W-:Y:S01]  /*198b0*/  @!P2 IMAD.IADD R14, R14, 0x1, -R2.reuse ;  /* 0x000000010e0ea824 */ /* 0x100fe200078e0a02 */
[----:B------:R0:W-:Y:S04]  /*198c0*/  STL [R1+0x594], R18 ;  /* 0x0005941201007387 */ /* 0x0001e80000100800 */
[----:B0-----:R-:W4:Y:S07]  /*198d0*/  LDL.LU R18, [R1+0x60] ;  /* 0x0000600001127983 */ /* 0x001f2e0000300800 */
[----:B------:R-:W-:Y:S01]  /*198e0*/  @!P5 IMAD.IADD R8, R8, 0x1, -R2 ;  /* 0x000000010808d824 */ /* 0x000fe200078e0a02 */
[----:B--2---:R-:W-:-:S02]  /*198f0*/  ISETP.GT.U32.AND P4, PT, R2, R5, PT ;  /* 0x000000050200720c */ /* 0x004fc40003f84070 */
[----:B---3--:R-:W-:-:S11]  /*19900*/  ISETP.GT.U32.AND P1, PT, R2, R17, PT ;  /* 0x000000110200720c */ /* 0x008fd60003f24070 */
[--C-:B------:R-:W-:Y:S02]  /*19910*/  @!P4 IMAD.IADD R5, R5, 0x1, -R2.reuse ;  /* 0x000000010505c824 */ /* 0x100fe400078e0a02 */
[----:B------:R-:W-:Y:S01]  /*19920*/  @!P1 IMAD.IADD R17, R17, 0x1, -R2 ;  /* 0x0000000111119824 */ /* 0x000fe200078e0a02 */
[----:B-----5:R-:W-:-:S13]  /*19930*/  ISETP.GT.U32.AND P2, PT, R2, R12, PT ;  /* 0x0000000c0200720c */ /* 0x020fda0003f44070 */
[----:B------:R-:W-:Y:S01]  /*19940*/  @!P2 IMAD.IADD R12, R12, 0x1, -R2 ;  /* 0x000000010c0ca824 */ /* 0x000fe200078e0a02 */
[----:B----4-:R-:W-:Y:S02]  /*19950*/  ISETP.GE.AND P5, PT, R16, RZ, PT ;  /* 0x000000ff1000720c */ /* 0x010fe40003fa6270 */
[----:B------:R-:W2:Y:S01]  /*19960*/  LDL.LU R16, [R1+0x5ca4] ;  /* 0x005ca40001107983 */ /* 0x000ea20000300800 */
[----:B------:R-:W-:-:S03]  /*19970*/  ISETP.GE.AND P4, PT, R15, RZ, PT ;  /* 0x000000ff0f00720c */ /* 0x000fc60003f86270 */
[----:B------:R-:W3:Y:S01]  /*19980*/  LDL.LU R15, [R1+0x5ca0] ;  /* 0x005ca000010f7983 */ /* 0x000ee20000300800 */
[----:B------:R-:W-:-:S03]  /*19990*/  ISETP.GE.AND P1, PT, R10, RZ, PT ;  /* 0x000000ff0a00720c */ /* 0x000fc60003f26270 */
[----:B------:R-:W4:Y:S01]  /*199a0*/  LDL.LU R10, [R1+0x5c9c] ;  /* 0x005c9c00010a7983 */ /* 0x000f220000300800 */
[----:B------:R-:W-:-:S03]  /*199b0*/  ISETP.GE.AND P2, PT, R7, RZ, PT ;  /* 0x000000ff0700720c */ /* 0x000fc60003f46270 */
[----:B------:R-:W5:Y:S01]  /*199c0*/  LDL R7, [R1+0x5188] ;  /* 0x0051880001077983 */ /* 0x000f620000100800 */
[C---:B------:R-:W-:Y:S02]  /*199d0*/  ISETP.GT.U32.AND P0, PT, R2.reuse, R11, PT ;  /* 0x0000000b0200720c */ /* 0x040fe40003f04070 */
[C---:B------:R-:W-:Y:S02]  /*199e0*/  ISETP.GT.U32.AND P6, PT, R2.reuse, R21, PT ;  /* 0x000000150200720c */ /* 0x040fe40003fc4070 */
[----:B------:R-:W-:-:S09]  /*199f0*/  ISETP.GT.U32.AND P3, PT, R2, R9, PT ;  /* 0x000000090200720c */ /* 0x000fd20003f64070 */
[--C-:B------:R-:W-:Y:S01]  /*19a00*/  @!P0 IMAD.IADD R11, R11, 0x1, -R2.reuse ;  /* 0x000000010b0b8824 */ /* 0x100fe200078e0a02 */
[C---:B------:R-:W-:Y:S01]  /*19a10*/  ISETP.GT.U32.AND P0, PT, R2.reuse, R20, PT ;  /* 0x000000140200720c */ /* 0x040fe20003f04070 */
[--C-:B------:R-:W-:Y:S01]  /*19a20*/  @!P6 IMAD.IADD R21, R21, 0x1, -R2.reuse ;  /* 0x000000011515e824 */ /* 0x100fe200078e0a02 */
[C---:B------:R-:W-:Y:S01]  /*19a30*/  ISETP.GT.U32.AND P6, PT, R2.reuse, R13, PT ;  /* 0x0000000d0200720c */ /* 0x040fe20003fc4070 */
[----:B------:R-:W-:Y:S01]  /*19a40*/  @!P3 IMAD.IADD R9, R9, 0x1, -R2 ;  /* 0x000000010909b824 */ /* 0x000fe200078e0a02 */
[----:B------:R-:W-:-:S09]  /*19a50*/  ISETP.GT.U32.AND P3, PT, R2, R6, PT ;  /* 0x000000060200720c */ /* 0x000fd20003f64070 */
[--C-:B------:R-:W-:Y:S01]  /*19a60*/  @!P0 IMAD.IADD R20, R20, 0x1, -R2.reuse ;  /* 0x0000000114148824 */ /* 0x100fe200078e0a02 */
[----:B------:R-:W-:Y:S01]  /*19a70*/  ISETP.GE.AND P0, PT, R29, RZ, PT ;  /* 0x000000ff1d00720c */ /* 0x000fe20003f06270 */
[--C-:B------:R-:W-:Y:S01]  /*19a80*/  @!P6 IMAD.IADD R13, R13, 0x1, -R2.reuse ;  /* 0x000000010d0de824 */ /* 0x100fe200078e0a02 */
[----:B------:R-:W-:Y:S01]  /*19a90*/  ISETP.GE.AND P6, PT, R23, RZ, PT ;  /* 0x000000ff1700720c */ /* 0x000fe20003fc6270 */
[----:B------:R-:W-:Y:S01]  /*19aa0*/  @!P3 IMAD.IADD R6, R6, 0x1, -R2 ;  /* 0x000000010606b824 */ /* 0x000fe200078e0a02 */
[----:B------:R-:W-:Y:S01]  /*19ab0*/  ISETP.GT.U32.AND P3, PT, R2, R5, PT ;  /* 0x000000050200720c */ /* 0x000fe20003f64070 */
[----:B------:R-:W-:Y:S01]  /*19ac0*/  @!P5 IMAD.MOV R22, RZ, RZ, -R22 ;  /* 0x000000ffff16d224 */ /* 0x000fe200078e0a16 */
[----:B------:R-:W2:Y:S01]  /*19ad0*/  LDL R29, [R1+0x5744] ;  /* 0x00574400011d7983 */ /* 0x000ea20000100800 */
[----:B------:R-:W-:Y:S02]  /*19ae0*/  @!P4 IMAD.MOV R11, RZ, RZ, -R11 ;  /* 0x000000ffff0bc224 */ /* 0x000fe400078e0a0b */
[----:B------:R-:W-:Y:S01]  /*19af0*/  @!P1 IMAD.MOV R14, RZ, RZ, -R14 ;  /* 0x000000ffff0e9224 */ /* 0x000fe200078e0a0e */
[----:B------:R-:W-:Y:S01]  /*19b00*/  STL [R1+0x590], R22 ;  /* 0x0005901601007387 */ /* 0x000fe20000100800 */
[----:B------:R-:W-:-:S02]  /*19b10*/  @!P2 IMAD.MOV R9, RZ, RZ, -R9 ;  /* 0x000000ffff09a224 */ /* 0x000fc400078e0a09 */
[----:B------:R-:W-:Y:S01]  /*19b20*/  @!P0 IMAD.MOV R21, RZ, RZ, -R21 ;  /* 0x000000ffff158224 */ /* 0x000fe200078e0a15 */
[----:B------:R0:W-:Y:S01]  /*19b30*/  STL [R1+0x58c], R11 ;  /* 0x00058c0b01007387 */ /* 0x0001e20000100800 */
[----:B------:R-:W-:Y:S02]  /*19b40*/  @!P6 IMAD.MOV R8, RZ, RZ, -R8 ;  /* 0x000000ffff08e224 */ /* 0x000fe400078e0a08 */
[----:B------:R-:W-:Y:S01]  /*19b50*/  @!P3 IMAD.IADD R5, R5, 0x1, -R2 ;  /* 0x000000010505b824 */ /* 0x000fe200078e0a02 */
[----:B0-----:R-:W3:Y:S04]  /*19b60*/  LDL R11, [R1+0x518c] ;  /* 0x00518c00010b7983 */ /* 0x001ee80000100800 */
[----:B------:R0:W-:Y:S04]  /*19b70*/  STL [R1+0x588], R14 ;  /* 0x0005880e01007387 */ /* 0x0001e80000100800 */
[----:B------:R-:W2:Y:S04]  /*19b80*/  LDL R23, [R1+0x519c] ;  /* 0x00519c0001177983 */ /* 0x000ea80000100800 */
[----:B------:R-:W2:Y:S04]  /*19b90*/  LDL R22, [R1+0x56d8] ;  /* 0x0056d80001167983 */ /* 0x000ea80000100800 */
[----:B0-----:R-:W2:Y:S04]  /*19ba0*/  LDL R14, [R1+0x5198] ;  /* 0x00519800010e7983 */ /* 0x001ea80000100800 */
[----:B------:R0:W-:Y:S04]  /*19bb0*/  STL [R1+0x584], R21 ;  /* 0x0005841501007387 */ /* 0x0001e80000100800 */
[----:B0-----:R-:W2:Y:S04]  /*19bc0*/  LDL R21, [R1+0x56dc] ;  /* 0x0056dc0001157983 */ /* 0x001ea80000100800 */
[----:B------:R0:W-:Y:S04]  /*19bd0*/  STL [R1+0x580], R9 ;  /* 0x0005800901007387 */ /* 0x0001e80000100800 */
[----:B0-----:R-:W2:Y:S04]  /*19be0*/  LDL.LU R9, [R1+0x5c98] ;  /* 0x005c980001097983 */ /* 0x001ea80000300800 */
[----:B------:R0:W-:Y:S04]  /*19bf0*/  STL [R1+0x57c], R8 ;  /* 0x00057c0801007387 */ /* 0x0001e80000100800 */
[----:B0-----:R-:W2:Y:S01]  /*19c00*/  LDL.LU R8, [R1+0x5c94] ;  /* 0x005c940001087983 */ /* 0x001ea20000300800 */
[----:B-----5:R-:W-:-:S03]  /*19c10*/  ISETP.GE.AND P3, PT, R7, RZ, PT ;  /* 0x000000ff0700720c */ /* 0x020fc60003f66270 */
[----:B------:R-:W5:Y:S01]  /*19c20*/  LDL.LU R7, [R1+0x5c90] ;  /* 0x005c900001077983 */ /* 0x000f620000300800 */
[C---:B------:R-:W-:Y:S02]  /*19c30*/  ISETP.GT.U32.AND P5, PT, R2.reuse, R17, PT ;  /* 0x000000110200720c */ /* 0x040fe40003fa4070 */
[C---:B------:R-:W-:Y:S02]  /*19c40*/  ISETP.GT.U32.AND P1, PT, R2.reuse, R20, PT ;  /* 0x000000140200720c */ /* 0x040fe40003f24070 */
[C---:B------:R-:W-:Y:S02]  /*19c50*/  ISETP.GT.U32.AND P0, PT, R2.reuse, R12, PT ;  /* 0x0000000c0200720c */ /* 0x040fe40003f04070 */
[C---:B------:R-:W-:Y:S02]  /*19c60*/  ISETP.GT.U32.AND P4, PT, R2.reuse, R6, PT ;  /* 0x000000060200720c */ /* 0x040fe40003f84070 */
[----:B------:R-:W-:-:S05]  /*19c70*/  ISETP.GT.U32.AND P2, PT, R2, R13, PT ;  /* 0x0000000d0200720c */ /* 0x000fca0003f44070 */
[--C-:B------:R-:W-:Y:S02]  /*19c80*/  @!P5 IMAD.IADD R17, R17, 0x1, -R2.reuse ;  /* 0x000000011111d824 */ /* 0x100fe400078e0a02 */
[--C-:B------:R-:W-:Y:S02]  /*19c90*/  @!P1 IMAD.IADD R20, R20, 0x1, -R2.reuse ;  /* 0x0000000114149824 */ /* 0x100fe400078e0a02 */
[--C-:B------:R-:W-:Y:S02]  /*19ca0*/  @!P0 IMAD.IADD R12, R12, 0x1, -R2.reuse ;  /* 0x000000010c0c8824 */ /* 0x100fe400078e0a02 */
[--C-:B------:R-:W-:Y:S02]  /*19cb0*/  @!P4 IMAD.IADD R6, R6, 0x1, -R2.reuse ;  /* 0x000000010606c824 */ /* 0x100fe400078e0a02 */
[----:B------:R-:W-:Y:S01]  /*19cc0*/  @!P2 IMAD.IADD R13, R13, 0x1, -R2 ;  /* 0x000000010d0da824 */ /* 0x000fe200078e0a02 */
[----:B----4-:R-:W-:Y:S01]  /*19cd0*/  ISETP.GT.U32.AND P2, PT, R2, R10, PT ;  /* 0x0000000a0200720c */ /* 0x010fe20003f44070 */
[----:B------:R-:W-:Y:S01]  /*19ce0*/  @!P3 IMAD.MOV R5, RZ, RZ, -R5 ;  /* 0x000000ffff05b224 */ /* 0x000fe200078e0a05 */
[----:B---3--:R-:W-:-:S02]  /*19cf0*/  ISETP.GE.AND P4, PT, R11, RZ, PT ;  /* 0x000000ff0b00720c */ /* 0x008fc40003f86270 */
[----:B------:R-:W3:Y:S09]  /*19d00*/  LDL.LU R11, [R1+0x5c8c] ;  /* 0x005c8c00010b7983 */ /* 0x000ef20000300800 */
[----:B------:R-:W-:Y:S01]  /*19d10*/  @!P2 IMAD.IADD R10, R10, 0x1, -R2 ;  /* 0x000000010a0aa824 */ /* 0x000fe200078e0a02 */
[----:B--2---:R-:W-:Y:S01]  /*19d20*/  IABS R29, R29 ;  /* 0x0000001d001d7213 */ /* 0x004fe20000000000 */
[----:B------:R-:W-:Y:S01]  /*19d30*/  @!P4 IMAD.MOV R17, RZ, RZ, -R17 ;  /* 0x000000ffff11c224 */ /* 0x000fe200078e0a11 */
[----:B------:R-:W-:-:S02]  /*19d40*/  ISETP.GT.U32.AND P0, PT, R2, R9, PT ;  /* 0x000000090200720c */ /* 0x000fc40003f04070 */
[----:B------:R-:W-:-:S11]  /*19d50*/  ISETP.GT.U32.AND P1, PT, R2, R8, PT ;  /* 0x000000080200720c */ /* 0x000fd60003f24070 */
[--C-:B------:R-:W-:Y:S01]  /*19d60*/  @!P0 IMAD.IADD R9, R9, 0x1, -R2.reuse ;  /* 0x0000000109098824 */ /* 0x100fe200078e0a02 */
[----:B------:R-:W-:Y:S01]  /*19d70*/  ISETP.GE.AND P0, PT, R22, RZ, PT ;  /* 0x000000ff1600720c */ /* 0x000fe20003f06270 */
[----:B------:R-:W-:Y:S01]  /*19d80*/  @!P1 IMAD.IADD R8, R8, 0x1, -R2 ;  /* 0x0000000108089824 */ /* 0x000fe200078e0a02 */
[----:B------:R-:W-:Y:S02]  /*19d90*/  ISETP.GE.AND P1, PT, R23, RZ, PT ;  /* 0x000000ff1700720c */ /* 0x000fe40003f26270 */
[----:B------:R-:W-:-:S09]  /*19da0*/  ISETP.GE.AND P2, PT, R21, RZ, PT ;  /* 0x000000ff1500720c */ /* 0x000fd20003f46270 */
[----:B------:R-:W-:Y:S02]  /*19db0*/  @!P0 IMAD.MOV R13, RZ, RZ, -R13 ;  /* 0x000000ffff0d8224 */ /* 0x000fe400078e0a0d */
[----:B------:R-:W-:Y:S01]  /*19dc0*/  @!P1 IMAD.MOV R12, RZ, RZ, -R12 ;  /* 0x000000ffff0c9224 */ /* 0x000fe200078e0a0c */
[----:B-----5:R-:W-:-:S13]  /*19dd0*/  ISETP.GT.U32.AND P5, PT, R2, R7, PT ;  /* 0x000000070200720c */ /* 0x020fda0003fa4070 */
[----:B------:R-:W-:Y:S01]  /*19de0*/  @!P5 IMAD.IADD R7, R7, 0x1, -R2 ;  /* 0x000000010707d824 */ /* 0x000fe200078e0a02 */
[----:B------:R-:W-:Y:S02]  /*19df0*/  ISETP.GE.AND P5, PT, R14, RZ, PT ;  /* 0x000000ff0e00720c */ /* 0x000fe40003fa6270 */
[----:B------:R-:W2:Y:S04]  /*19e00*/  LDL.LU R14, [R1+0x5c88] ;  /* 0x005c8800010e7983 */ /* 0x000ea80000300800 */
[----:B------:R0:W-:Y:S04]  /*19e10*/  STL [R1+0x578], R5 ;  /* 0x0005780501007387 */ /* 0x0001e80000100800 */
[----:B------:R-:W4:Y:S01]  /*19e20*/  LDL R23, [R1+0x56e0] ;  /* 0x0056e00001177983 */ /* 0x000f220000100800 */
[----:B0-----:R-:W-:-:S03]  /*19e30*/  IMAD.MOV.U32 R5, RZ, RZ, R20 ;  /* 0x000000ffff057224 */ /* 0x001fc600078e0014 */
[----:B------:R0:W-:Y:S01]  /*19e40*/  STL [R1+0x574], R17 ;  /* 0x0005741101007387 */ /* 0x0001e20000100800 */
[----:B------:R-:W-:-:S03]  /*19e50*/  @!P5 IMAD.MOV R5, RZ, RZ, -R5 ;  /* 0x000000ffff05d224 */ /* 0x000fc600078e0a05 */
[----:B------:R-:W5:Y:S04]  /*19e60*/  LDL R22, [R1+0x56e8] ;  /* 0x0056e80001167983 */ /* 0x000f680000100800 */
[----:B0-----:R-:W5:Y:S04]  /*19e70*/  LDL R17, [R1+0x56e4] ;  /* 0x0056e40001117983 */ /* 0x001f680000100800 */
[----:B------:R0:W-:Y:S04]  /*19e80*/  STL [R1+0x570], R5 ;  /* 0x0005700501007387 */ /* 0x0001e80000100800 */
[----:B------:R-:W5:Y:S04]  /*19e90*/  LDL R21, [R1+0x56ec] ;  /* 0x0056ec0001157983 */ /* 0x000f680000100800 */
[----:B------:R-:W5:Y:S01]  /*19ea0*/  LDL R20, [R1+0x56f0] ;  /* 0x0056f00001147983 */ /* 0x000f620000100800 */
[----:B0-----:R-:W-:-:S03]  /*19eb0*/  IMAD.MOV.U32 R5, RZ, RZ, R19 ;  /* 0x000000ffff057224 */ /* 0x001fc600078e0013 */
[----:B------:R-:W5:Y:S04]  /*19ec0*/  LDL R19, [R1+0x56f4] ;  /* 0x0056f40001137983 */ /* 0x000f680000100800 */
[----:B------:R0:W-:Y:S02]  /*19ed0*/  STL [R1+0x56c], R12 ;  /* 0x00056c0c01007387 */ /* 0x0001e40000100800 */
[----:B0-----:R-:W-:Y:S02]  /*19ee0*/  IMAD.MOV.U32 R12, RZ, RZ, R6 ;  /* 0x000000ffff0c7224 */ /* 0x001fe400078e0006 */
[----:B------:R-:W-:Y:S01]  /*19ef0*/  IMAD.HI.U32 R6, R0, R29, RZ ;  /* 0x0000001d00067227 */ /* 0x000fe200078e00ff */
[----:B------:R0:W-:Y:S03]  /*19f00*/  STL [R1+0x568], R13 ;  /* 0x0005680d01007387 */ /* 0x0001e60000100800 */
[----:B------:R-:W-:-:S02]  /*19f10*/  IMAD.MOV R6, RZ, RZ, -R6 ;  /* 0x000000ffff067224 */ /* 0x000fc400078e0a06 */
[----:B------:R-:W-:Y:S02]  /*19f20*/  @!P2 IMAD.MOV R12, RZ, RZ, -R12 ;  /* 0x000000ffff0ca224 */ /* 0x000fe400078e0a0c */
[C---:B------:R-:W-:Y:S01]  /*19f30*/  IMAD R6, R2.reuse, R6, R29 ;  /* 0x0000000602067224 */ /* 0x040fe200078e021d */
[----:B0-----:R-:W5:Y:S04]  /*19f40*/  LDL.LU R13, [R1+0x5c84] ;  /* 0x005c8400010d7983 */ /* 0x001f680000300800 */
[----:B------:R-:W5:Y:S04]  /*19f50*/  LDL R29, [R1+0x5748] ;  /* 0x00574800011d7983 */ /* 0x000f680000100800 */
[----:B------:R0:W-:Y:S04]  /*19f60*/  STL [R1+0x564], R12 ;  /* 0x0005640c01007387 */ /* 0x0001e80000100800 */
[----:B0-----:R-:W5:Y:S01]  /*19f70*/  LDL.LU R12, [R1+0x5c80] ;  /* 0x005c8000010c7983 */ /* 0x001f620000300800 */
[----:B------:R-:W-:-:S13]  /*19f80*/  ISETP.GT.U32.AND P6, PT, R2, R18, PT ;  /* 0x000000120200720c */ /* 0x000fda0003fc4070 */
[----:B------:R-:W-:Y:S01]  /*19f90*/  @!P6 IMAD.IADD R18, R18, 0x1, -R2 ;  /* 0x000000011212e824 */ /* 0x000fe200078e0a02 */
[C---:B---3--:R-:W-:Y:S02]  /*19fa0*/  ISETP.GT.U32.AND P6, PT, R2.reuse, R11, PT ;  /* 0x0000000b0200720c */ /* 0x048fe40003fc4070 */
[C---:B------:R-:W-:Y:S02]  /*19fb0*/  ISETP.GT.U32.AND P4, PT, R2.reuse, R7, PT ;  /* 0x000000070200720c */ /* 0x040fe40003f84070 */
[C---:B------:R-:W-:Y:S02]  /*19fc0*/  ISETP.GT.U32.AND P3, PT, R2.reuse, R18, PT ;  /* 0x000000120200720c */ /* 0x040fe40003f64070 */
[----:B------:R-:W-:-:S07]  /*19fd0*/  ISETP.GT.U32.AND P5, PT, R2, R10, PT ;  /* 0x0000000a0200720c */ /* 0x000fce0003fa4070 */
[----:B------:R-:W-:Y:S01]  /*19fe0*/  @!P6 IMAD.IADD R11, R11, 0x1, -R2 ;  /* 0x000000010b0be824 */ /* 0x000fe200078e0a02 */
[----:B------:R-:W-:-:S04]  /*19ff0*/  ISETP.GT.U32.AND P6, PT, R2, R8, PT ;  /* 0x000000080200720c */ /* 0x000fc80003fc4070 */
[----:B------:R-:W-:Y:S01]  /*1a000*/  ISETP.GT.U32.AND P0, PT, R2, R11, PT ;  /* 0x0000000b0200720c */ /* 0x000fe20003f04070 */
[--C-:B------:R-:W-:Y:S02]  /*1a010*/  @!P3 IMAD.IADD R18, R18, 0x1, -R2.reuse ;  /* 0x000000011212b824 */ /* 0x100fe400078e0a02 */
[--C-:B------:R-:W-:Y:S02]  /*1a020*/  @!P4 IMAD.IADD R7, R7, 0x1, -R2.reuse ;  /* 0x000000010707c824 */ /* 0x100fe400078e0a02 */
[----:B------:R-:W-:-:S04]  /*1a030*/  @!P5 IMAD.IADD R10, R10, 0x1, -R2 ;  /* 0x000000010a0ad824 */ /* 0x000fc800078e0a02 */
[----:B------:R-:W-:Y:S01]  /*1a040*/  @!P6 IMAD.IADD R8, R8, 0x1, -R2 ;  /* 0x000000010808e824 */ /* 0x000fe200078e0a02 */
[----:B------:R-:W-:-:S03]  /*1a050*/  ISETP.GT.U32.AND P6, PT, R2, R15, PT ;  /* 0x0000000f0200720c */ /* 0x000fc60003fc4070 */
[----:B------:R-:W-:Y:S01]  /*1a060*/  @!P0 IMAD.IADD R11, R11, 0x1, -R2 ;  /* 0x000000010b0b8824 */ /* 0x000fe200078e0a02 */
[----:B------:R-:W-:-:S09]  /*1a070*/  ISETP.GT.U32.AND P1, PT, R2, R9, PT ;  /* 0x000000090200720c */ /* 0x000fd20003f24070 */
[----:B------:R-:W-:-:S04]  /*1a080*/  @!P6 IMAD.IADD R15, R15, 0x1, -R2 ;  /* 0x000000010f0fe824 */ /* 0x000fc800078e0a02 */
[--C-:B------:R-:W-:Y:S01]  /*1a090*/  @!P1 IMAD.IADD R9, R9, 0x1, -R2.reuse ;  /* 0x0000000109099824 */ /* 0x100fe200078e0a02 */
[----:B--2---:R-:W-:Y:S02]  /*1a0a0*/  ISETP.GT.U32.AND P4, PT, R2, R14, PT ;  /* 0x0000000e0200720c */ /* 0x004fe40003f84070 */
[----:B----4-:R-:W-:Y:S02]  /*1a0b0*/  ISETP.GE.AND P5, PT, R23, RZ, PT ;  /* 0x000000ff1700720c */ /* 0x010fe40003fa6270 */
[----:B------:R-:W2:Y:S09]  /*1a0c0*/  LDL.LU R23, [R1+0x5c7c] ;  /* 0x005c7c0001177983 */ /* 0x000eb20000300800 */
[----:B------:R-:W-:Y:S01]  /*1a0d0*/  @!P4 IMAD.IADD R14, R14, 0x1, -R2 ;  /* 0x000000010e0ec824 */ /* 0x000fe200078e0a02 */
[----:B-----5:R-:W-:-:S02]  /*1a0e0*/  ISETP.GE.AND P0, PT, R17, RZ, PT ;  /* 0x000000ff1100720c */ /* 0x020fc40003f06270 */
[----:B------:R-:W3:Y:S01]  /*1a0f0*/  LDL R17, [R1+0x56f8] ;  /* 0x0056f80001117983 */ /* 0x000ee20000100800 */
[----:B------:R-:W-:Y:S01]  /*1a100*/  @!P5 IMAD.MOV R18, RZ, RZ, -R18 ;  /* 0x000000ffff12d224 */ /* 0x000fe200078e0a12 */
[----:B------:R-:W-:Y:S02]  /*1a110*/  ISETP.GE.AND P4, PT, R20, RZ, PT ;  /* 0x000000ff1400720c */ /* 0x000fe40003f86270 */
[----:B------:R-:W-:Y:S01]  /*1a120*/  ISETP.GE.AND P6, PT, R19, RZ, PT ;  /* 0x000000ff1300720c */ /* 0x000fe20003fc6270 */
[----:B------:R-:W-:-:S06]  /*1a130*/  IMAD.MOV.U32 R19, RZ, RZ, R7 ;  /* 0x000000ffff137224 */ /* 0x000fcc00078e0007 */
[----:B------:R-:W-:Y:S01]  /*1a140*/  @!P0 IMAD.MOV R19, RZ, RZ, -R19 ;  /* 0x000000ffff138224 */ /* 0x000fe200078e0a13 */
[C---:B------:R-:W-:Y:S02]  /*1a150*/  ISETP.GT.U32.AND P3, PT, R2.reuse, R13, PT ;  /* 0x0000000d0200720c */ /* 0x040fe40003f64070 */
[----:B------:R-:W-:-:S11]  /*1a160*/  ISETP.GT.U32.AND P2, PT, R2, R12, PT ;  /* 0x0000000c0200720c */ /* 0x000fd60003f44070 */
[--C-:B------:R-:W-:Y:S01]  /*1a170*/  @!P3 IMAD.IADD R13, R13, 0x1, -R2.reuse ;  /* 0x000000010d0db824 */ /* 0x100fe200078e0a02 */
[----:B------:R-:W-:Y:S01]  /*1a180*/  ISETP.GE.AND P3, PT, R21, RZ, PT ;  /* 0x000000ff1500720c */ /* 0x000fe20003f66270 */
[----:B------:R-:W-:Y:S01]  /*1a190*/  @!P2 IMAD.IADD R12, R12, 0x1, -R2 ;  /* 0x000000010c0ca824 */ /* 0x000fe200078e0a02 */
[----:B------:R-:W-:Y:S02]  /*1a1a0*/  ISETP.GE.AND P2, PT, R22, RZ, PT ;  /* 0x000000ff1600720c */ /* 0x000fe40003f46270 */
[----:B------:R-:W4:Y:S04]  /*1a1b0*/  LDL.LU R22, [R1+0x5c78] ;  /* 0x005c780001167983 */ /* 0x000f280000300800 */
[----:B------:R-:W5:Y:S04]  /*1a1c0*/  LDL.LU R21, [R1+0x5c74] ;  /* 0x005c740001157983 */ /* 0x000f680000300800 */
[----:B------:R-:W2:Y:S04]  /*1a1d0*/  LDL.LU R20, [R1+0x5c70] ;  /* 0x005c700001147983 */ /* 0x000ea80000300800 */
[----:B------:R-:W4:Y:S04]  /*1a1e0*/  LDL.LU R7, [R1+0x228] ;  /* 0x0002280001077983 */ /* 0x000f280000300800 */
[----:B------:R0:W-:Y:S02]  /*1a1f0*/  STL [R1+0x560], R18 ;  /* 0x0005601201007387 */ /* 0x0001e40000100800 */
[----:B0-----:R-:W-:-:S02]  /*1a200*/  IMAD.MOV.U32 R18, RZ, RZ, R8 ;  /* 0x000000ffff127224 */ /* 0x001fc400078e0008 */
[----:B------:R-:W5:Y:S04]  /*1a210*/  LDL R8, [R1+0x56fc] ;  /* 0x0056fc0001087983 */ /* 0x000f680000100800 */
[----:B------:R0:W-:Y:S01]  /*1a220*/  STL [R1+0x55c], R19 ;  /* 0x00055c1301007387 */ /* 0x0001e20000100800 */
[----:B------:R-:W-:Y:S02]  /*1a230*/  @!P2 IMAD.MOV R18, RZ, RZ, -R18 ;  /* 0x000000ffff12a224 */ /* 0x000fe400078e0a12 */
[----:B0-----:R-:W-:Y:S02]  /*1a240*/  IMAD.MOV.U32 R19, RZ, RZ, R9 ;  /* 0x000000ffff137224 */ /* 0x001fe400078e0009 */
[----:B------:R-:W5:Y:S02]  /*1a250*/  LDL R9, [R1+0x5700] ;  /* 0x0057000001097983 */ /* 0x000f640000100800 */
[----:B------:R-:W-:-:S02]  /*1a260*/  @!P3 IMAD.MOV R19, RZ, RZ, -R19 ;  /* 0x000000ffff13b224 */ /* 0x000fc400078e0a13 */
[----:B------:R0:W-:Y:S04]  /*1a270*/  STL [R1+0x558], R18 ;  /* 0x0005581201007387 */ /* 0x0001e80000100800 */
[----:B------:R1:W-:Y:S01]  /*1a280*/  STL [R1+0x554], R19 ;  /* 0x0005541301007387 */ /* 0x0003e20000100800 */
[----:B0-----:R-:W-:Y:S02]  /*1a290*/  IMAD.MOV.U32 R18, RZ, RZ, R10 ;  /* 0x000000ffff127224 */ /* 0x001fe400078e000a */
[----:B------:R-:W-:Y:S01]  /*1a2a0*/  IMAD.MOV.U32 R10, RZ, RZ, R11 ;  /* 0x000000ffff0a7224 */ /* 0x000fe200078e000b */
[----:B-1----:R-:W5:Y:S04]  /*1a2b0*/  LDL.LU R19, [R1+0x5c6c] ;  /* 0x005c6c0001137983 */ /* 0x002f680000300800 */
[----:B------:R-:W5:Y:S01]  /*1a2c0*/  LDL R11, [R1+0x5708] ;  /* 0x00570800010b7983 */ /* 0x000f620000100800 */
[C---:B------:R-:W-:Y:S01]  /*1a2d0*/  ISETP.GT.U32.AND P1, PT, R2.reuse, R16, PT ;  /* 0x000000100200720c */ /* 0x040fe20003f24070 */
[----:B------:R-:W-:Y:S01]  /*1a2e0*/  @!P4 IMAD.MOV R18, RZ, RZ, -R18 ;  /* 0x000000ffff12c224 */ /* 0x000fe200078e0a12 */
[----:B------:R-:W-:-:S11]  /*1a2f0*/  ISETP.GT.U32.AND P5, PT, R2, R15, PT ;  /* 0x0000000f0200720c */ /* 0x000fd60003fa4070 */
[----:B------:R-:W-:-:S05]  /*1a300*/  @!P1 IMAD.IADD R16, R16, 0x1, -R2 ;  /* 0x0000000110109824 */ /* 0x000fca00078e0a02 */
[----:B------:R-:W-:Y:S01]  /*1a310*/  ISETP.GT.U32.AND P3, PT, R2, R16, PT ;  /* 0x000000100200720c */ /* 0x000fe20003f64070 */
[----:B------:R0:W-:Y:S01]  /*1a320*/  STL [R1+0x550], R18 ;  /* 0x0005501201007387 */ /* 0x0001e20000100800 */
[----:B------:R-:W-:-:S03]  /*1a330*/  @!P6 IMAD.MOV R10, RZ, RZ, -R10 ;  /* 0x000000ffff0ae224 */ /* 0x000fc600078e0a0a */
[----:B0-----:R-:W5:Y:S08]  /*1a340*/  LDL.LU R18, [R1+0x5c68] ;  /* 0x005c680001127983 */ /* 0x001f700000300800 */
[--C-:B------:R-:W-:Y:S01]  /*1a350*/  @!P3 IMAD.IADD R16, R16, 0x1, -R2.reuse ;  /* 0x000000011010b824 */ /* 0x100fe200078e0a02 */
[----:B------:R-:W-:Y:S01]  /*1a360*/  ISETP.GT.U32.AND P1, PT, R2, R12, PT ;  /* 0x0000000c0200720c */ /* 0x000fe20003f24070 */
[----:B------:R-:W-:-:S12]  /*1a370*/  @!P5 IMAD.IADD R15, R15, 0x1, -R2 ;  /* 0x000000010f0fd824 */ /* 0x000fd800078e0a02 */
[----:B------:R-:W-:Y:S01]  /*1a380*/  @!P1 IMAD.IADD R12, R12, 0x1, -R2 ;  /* 0x000000010c0c9824 */ /* 0x000fe200078e0a02 */
[----:B---3--:R-:W-:Y:S02]  /*1a390*/  ISETP.GE.AND P4, PT, R17, RZ, PT ;  /* 0x000000ff1100720c */ /* 0x008fe40003f86270 */
[----:B------:R-:W3:Y:S04]  /*1a3a0*/  LDL.LU R17, [R1+0x5c64] ;  /* 0x005c640001117983 */ /* 0x000ee80000300800 */
[----:B------:R0:W-:Y:S01]  /*1a3b0*/  STL [R1+0x54c], R10 ;  /* 0x00054c0a01007387 */ /* 0x0001e20000100800 */
[----:B--2---:R-:W-:Y:S02]  /*1a3c0*/  ISETP.GT.U32.AND P5, PT, R2, R20, PT ;  /* 0x000000140200720c */ /* 0x004fe40003fa4070 */
[----:B----4-:R-:W-:-:S02]  /*1a3d0*/  ISETP.GE.AND P3, PT, R7, RZ, PT ;  /* 0x000000ff0700720c */ /* 0x010fc40003f66270 */
[----:B------:R-:W-:-:S05]  /*1a3e0*/  IABS R7, R7 ;  /* 0x0000000700077213 */ /* 0x000fca0000000000 */
[----:B0-----:R-:W-:Y:S02]  /*1a3f0*/  IMAD.MOV.U32 R10, RZ, RZ, R7 ;  /* 0x000000ffff0a7224 */ /* 0x001fe400078e0007 */
[----:B------:R-:W2:Y:S02]  /*1a400*/  LDL R7, [R1+0x5704] ;  /* 0x0057040001077983 */ /* 0x000ea40000100800 */
[----:B------:R-:W-:Y:S01]  /*1a410*/  @!P5 IMAD.IADD R20, R20, 0x1, -R2 ;  /* 0x000000011414d824 */ /* 0x000fe200078e0a02 */
[----:B-----5:R-:W-:Y:S01]  /*1a420*/  ISETP.GE.AND P5, PT, R11, RZ, PT ;  /* 0x000000ff0b00720c */ /* 0x020fe20003fa6270 */
[----:B------:R-:W-:Y:S02]  /*1a430*/  IMAD.MOV.U32 R11, RZ, RZ, R12 ;  /* 0x000000ffff0b7224 */ /* 0x000fe400078e000c */
[----:B------:R-:W4:Y:S01]  /*1a440*/  LDL.LU R12, [R1+0x230] ;  /* 0x00023000010c7983 */ /* 0x000f220000300800 */
[C---:B------:R-:W-:Y:S02]  /*1a450*/  ISETP.GT.U32.AND P0, PT, R2.reuse, R13, PT ;  /* 0x0000000d0200720c */ /* 0x040fe40003f04070 */
[----:B------:R-:W-:-:S11]  /*1a460*/  ISETP.GT.U32.AND P2, PT, R2, R14, PT ;  /* 0x0000000e0200720c */ /* 0x000fd60003f44070 */
[--C-:B------:R-:W-:Y:S02]  /*1a470*/  @!P0 IMAD.IADD R13, R13, 0x1, -R2.reuse ;  /* 0x000000010d0d8824 */ /* 0x100fe400078e0a02 */
[----:B------:R-:W-:Y:S01]  /*1a480*/  @!P2 IMAD.IADD R14, R14, 0x1, -R2 ;  /* 0x000000010e0ea824 */ /* 0x000fe200078e0a02 */
[C---:B------:R-:W-:Y:S02]  /*1a490*/  ISETP.GT.U32.AND P2, PT, R2.reuse, R19, PT ;  /* 0x000000130200720c */ /* 0x040fe40003f44070 */
[----:B------:R-:W-:Y:S02]  /*1a4a0*/  ISETP.GT.U32.AND P0, PT, R2, R18, PT ;  /* 0x000000120200720c */ /* 0x000fe40003f04070 */
[----:B------:R-:W-:-:S09]  /*1a4b0*/  ISETP.GE.AND P1, PT, R8, RZ, PT ;  /* 0x000000ff0800720c */ /* 0x000fd20003f26270 */
[--C-:B------:R-:W-:Y:S02]  /*1a4c0*/  @!P2 IMAD.IADD R19, R19, 0x1, -R2.reuse ;  /* 0x000000011313a824 */ /* 0x100fe400078e0a02 */
[----:B------:R-:W-:Y:S01]  /*1a4d0*/  @!P4 IMAD.MOV R11, RZ, RZ, -R11 ;  /* 0x000000ffff0bc224 */ /* 0x000fe200078e0a0b */
[----:B------:R-:W-:Y:S01]  /*1a4e0*/  IABS R8, R29 ;  /* 0x0000001d00087213 */ /* 0x000fe20000000000 */
[----:B------:R-:W-:Y:S01]  /*1a4f0*/  @!P0 IMAD.IADD R18, R18, 0x1, -R2 ;  /* 0x0000000112128824 */ /* 0x000fe200078e0a02 */
[----:B------:R-:W-:Y:S02]  /*1a500*/  ISETP.GE.AND P0, PT, R9, RZ, PT ;  /* 0x000000ff0900720c */ /* 0x000fe40003f06270 */
[----:B------:R0:W-:Y:S01]  /*1a510*/  STL [R1+0x548], R11 ;  /* 0x0005480b01007387 */ /* 0x0001e20000100800 */
[----:B------:R-:W-:-:S04]  /*1a520*/  IMAD.HI.U32 R9, R0, R8, RZ ;  /* 0x0000000800097227 */ /* 0x000fc800078e00ff */
[----:B------:R-:W-:Y:S02]  /*1a530*/  @!P1 IMAD.MOV R13, RZ, RZ, -R13 ;  /* 0x000000ffff0d9224 */ /* 0x000fe400078e0a0d */
[----:B0-----:R-:W-:Y:S02]  /*1a540*/  IMAD.MOV.U32 R11, RZ, RZ, R14 ;  /* 0x000000ffff0b7224 */ /* 0x001fe400078e000e */
[----:B------:R-:W-:Y:S02]  /*1a550*/  IMAD.MOV.U32 R14, RZ, RZ, R5 ;  /* 0x000000ffff0e7224 */ /* 0x000fe400078e0005 */
[----:B------:R-:W-:Y:S02]  /*1a560*/  IMAD.MOV.U32 R5, RZ, RZ, R15 ;  /* 0x000000ffff057224 */ /* 0x000fe400078e000f */
[----:B------:R-:W-:Y:S02]  /*1a570*/  @!P0 IMAD.MOV R11, RZ, RZ, -R11 ;  /* 0x000000ffff0b8224 */ /* 0x000fe400078e0a0b */
[----:B------:R-:W-:-:S04]  /*1a580*/  IMAD.MOV R9, RZ, RZ, -R9 ;  /* 0x000000ffff097224 */ /* 0x000fc800078e0a09 */
[----:B------:R-:W-:Y:S01]  /*1a590*/  IMAD R8, R2, R9, R8 ;  /* 0x0000000902087224 */ /* 0x000fe200078e0208 */
[----:B--2---:R-:W-:Y:S01]  /*1a5a0*/  ISETP.GE.AND P2, PT, R7, RZ, PT ;  /* 0x000000ff0700720c */ /* 0x004fe20003f46270 */
[----:B------:R-:W-:-:S12]  /*1a5b0*/  IMAD.HI.U32 R7, R0, R10, RZ ;  /* 0x0000000a00077227 */ /* 0x000fd800078e00ff */
[----:B------:R-:W-:Y:S02]  /*1a5c0*/  @!P2 IMAD.MOV R5, RZ, RZ, -R5 ;  /* 0x000000ffff05a224 */ /* 0x000fe400078e0a05 */
[----:B------:R-:W-:Y:S02]  /*1a5d0*/  IMAD.MOV R7, RZ, RZ, -R7 ;  /* 0x000000ffff077224 */ /* 0x000fe400078e0a07 */
[----:B----4-:R-:W-:Y:S02]  /*1a5e0*/  IMAD.MOV.U32 R15, RZ, RZ, R12 ;  /* 0x000000ffff0f7224 */ /* 0x010fe400078e000c */
[----:B------:R-:W2:Y:S04]  /*1a5f0*/  LDL R12, [R1+0x5714] ;  /* 0x00571400010c7983 */ /* 0x000ea80000100800 */
[----:B------:R0:W-:Y:S04]  /*1a600*/  STL [R1+0x544], R13 ;  /* 0x0005440d01007387 */ /* 0x0001e80000100800 */
[----:B0-----:R-:W4:Y:S04]  /*1a610*/  LDL R13, [R1+0x5718] ;  /* 0x00571800010d7983 */ /* 0x001f280000100800 */
[----:B------:R0:W-:Y:S04]  /*1a620*/  STL [R1+0x540], R11 ;  /* 0x0005400b01007387 */ /* 0x0001e80000100800 */
[----:B------:R1:W-:Y:S04]  /*1a630*/  STL [R1+0x53c], R5 ;  /* 0x00053c0501007387 */ /* 0x0003e80000100800 */
[----:B------:R-:W5:Y:S01]  /*1a640*/  LDL R9, [R1+0x570c] ;  /* 0x00570c0001097983 */ /* 0x000f620000100800 */
[----:B0-----:R-:W-:-:S02]  /*1a650*/  IMAD R11, R2, R7, R10 ;  /* 0x00000007020b7224 */ /* 0x001fc400078e020a */
[----:B-1----:R-:W-:Y:S02]  /*1a660*/  IMAD.MOV.U32 R5, RZ, RZ, R16 ;  /* 0x000000ffff057224 */ /* 0x002fe400078e0010 */
[----:B------:R-:W5:Y:S02]  /*1a670*/  LDL R16, [R1+0x5710] ;  /* 0x0057100001107983 */ /* 0x000f640000100800 */
[----:B------:R-:W-:Y:S02]  /*1a680*/  @!P5 IMAD.MOV R5, RZ, RZ, -R5 ;  /* 0x000000ffff05d224 */ /* 0x000fe400078e0a05 */
[----:B------:R-:W-:Y:S04]  /*1a690*/  STL [R1+0x5c5c], R11 ;  /* 0x005c5c0b01007387 */ /* 0x000fe80000100800 */
[----:B------:R0:W-:Y:S04]  /*1a6a0*/  STL [R1+0x538], R5 ;  /* 0x0005380501007387 */ /* 0x0001e80000100800 */
[----:B0-----:R-:W5:Y:S01]  /*1a6b0*/  LDL.LU R5, [R1+0x5c60] ;  /* 0x005c600001057983 */ /* 0x001f620000300800 */
[----:B---3--:R-:W-:-:S02]  /*1a6c0*/  ISETP.GT.U32.AND P6, PT, R2, R17, PT ;  /* 0x000000110200720c */ /* 0x008fc40003fc4070 */
[----:B------:R-:W-:-:S11]  /*1a6d0*/  ISETP.GT.U32.AND P1, PT, R2, R18, PT ;  /* 0x000000120200720c */ /* 0x000fd60003f24070 */
[--C-:B------:R-:W-:Y:S01]  /*1a6e0*/  @!P6 IMAD.IADD R17, R17, 0x1, -R2.reuse ;  /* 0x000000011111e824 */ /* 0x100fe200078e0a02 */
[C---:B------:R-:W-:Y:S02]  /*1a6f0*/  ISETP.GT.U32.AND P6, PT, R2.reuse, R21, PT ;  /* 0x000000150200720c */ /* 0x040fe40003fc4070 */
[C---:B------:R-:W-:Y:S02]  /*1a700*/  ISETP.GT.U32.AND P0, PT, R2.reuse, R19, PT ;  /* 0x000000130200720c */ /* 0x040fe40003f04070 */
[----:B------:R-:W-:Y:S01]  /*1a710*/  ISETP.GT.U32.AND P4, PT, R2, R17, PT ;  /* 0x000000110200720c */ /* 0x000fe20003f84070 */
[----:B------:R-:W-:-:S08]  /*1a720*/  @!P1 IMAD.IADD R18, R18, 0x1, -R2 ;  /* 0x0000000112129824 */ /* 0x000fd000078e0a02 */
[--C-:B------:R-:W-:Y:S01]  /*1a730*/  @!P6 IMAD.IADD R21, R21, 0x1, -R2.reuse ;  /* 0x000000011515e824 */ /* 0x100fe200078e0a02 */
[C---:B------:R-:W-:Y:S01]  /*1a740*/  ISETP.GT.U32.AND P6, PT, R2.reuse, R20, PT ;  /* 0x000000140200720c */ /* 0x040fe20003fc4070 */
[--C-:B------:R-:W-:Y:S01]  /*1a750*/  @!P0 IMAD.IADD R19, R19, 0x1, -R2.reuse ;  /* 0x0000000113138824 */ /* 0x100fe200078e0a02 */
[C---:B------:R-:W-:Y:S02]  /*1a760*/  ISETP.GT.U32.AND P1, PT, R2.reuse, R23, PT ;  /* 0x000000170200720c */ /* 0x040fe40003f24070 */
[C---:B------:R-:W-:Y:S02]  /*1a770*/  ISETP.GT.U32.AND P2, PT, R2.reuse, R21, PT ;  /* 0x000000150200720c */ /* 0x040fe40003f44070 */
[----:B------:R-:W-:Y:S01]  /*1a780*/  ISETP.GT.U32.AND P0, PT, R2, R24, PT ;  /* 0x000000180200720c */ /* 0x000fe20003f04070 */
[----:B------:R-:W-:-:S06]  /*1a790*/  @!P4 IMAD.IADD R17, R17, 0x1, -R2 ;  /* 0x000000011111c824 */ /* 0x000fcc00078e0a02 */
[--C-:B------:R-:W-:Y:S01]  /*1a7a0*/  @!P6 IMAD.IADD R20, R20, 0x1, -R2.reuse ;  /* 0x000000011414e824 */ /* 0x100fe200078e0a02 */
[----:B------:R-:W-:Y:S01]  /*1a7b0*/  ISETP.GT.U32.AND P6, PT, R2, R25, PT ;  /* 0x000000190200720c */ /* 0x000fe20003fc4070 */
[--C-:B------:R-:W-:Y:S02]  /*1a7c0*/  @!P1 IMAD.IADD R23, R23, 0x1, -R2.reuse ;  /* 0x0000000117179824 */ /* 0x100fe400078e0a02 */
[--C-:B------:R-:W-:Y:S02]  /*1a7d0*/  @!P2 IMAD.IADD R21, R21, 0x1, -R2.reuse ;  /* 0x000000011515a824 */ /* 0x100fe400078e0a02 */
[----:B------:R-:W-:Y:S02]  /*1a7e0*/  @!P0 IMAD.IADD R24, R24, 0x1, -R2 ;  /* 0x0000000118188824 */ /* 0x000fe400078e0a02 */
[----:B------:R-:W-:Y:S02]  /*1a7f0*/  IMAD.MOV.U32 R11, RZ, RZ, R17 ;  /* 0x000000ffff0b7224 */ /* 0x000fe400078e0011 */
[----:B------:R-:W-:-:S04]  /*1a800*/  IMAD.MOV.U32 R17, RZ, RZ, R19 ;  /* 0x000000ffff117224 */ /* 0x000fc800078e0013 */
[----:B------:R-:W-:Y:S01]  /*1a810*/  @!P6 IMAD.IADD R25, R25, 0x1, -R2 ;  /* 0x000000011919e824 */ /* 0x000fe200078e0a02 */
[----:B--2---:R-:W-:Y:S02]  /*1a820*/  ISETP.GE.AND P1, PT, R12, RZ, PT ;  /* 0x000000ff0c00720c */ /* 0x004fe40003f26270 */
[----:B----4-:R-:W-:Y:S02]  /*1a830*/  ISETP.GE.AND P0, PT, R13, RZ, PT ;  /* 0x000000ff0d00720c */ /* 0x010fe40003f06270 */
[----:B------:R-:W2:Y:S01]  /*1a840*/  LDL R13, [R1+0x5724] ;  /* 0x00572400010d7983 */ /* 0x000ea20000100800 */
[----:B-----5:R-:W-:Y:S02]  /*1a850*/  ISETP.GE.AND P4, PT, R9, RZ, PT ;  /* 0x000000ff0900720c */ /* 0x020fe40003f86270 */
[----:B------:R-:W-:Y:S01]  /*1a860*/  ISETP.GE.AND P2, PT, R16, RZ, PT ;  /* 0x000000ff1000720c */ /* 0x000fe20003f46270 */
[----:B------:R-:W-:Y:S02]  /*1a870*/  IMAD.MOV.U32 R16, RZ, RZ, R29 ;  /* 0x000000ffff107224 */ /* 0x000fe400078e001d */
[----:B------:R-:W3:Y:S08]  /*1a880*/  LDL.LU R29, [R1+0x234] ;  /* 0x00023400011d7983 */ /* 0x000ef00000300800 */
[----:B------:R-:W-:-:S02]  /*1a890*/  @!P4 IMAD.MOV R11, RZ, RZ, -R11 ;  /* 0x000000ffff0bc224 */ /* 0x000fc400078e0a0b */
[----:B------:R-:W-:Y:S02]  /*1a8a0*/  @!P1 IMAD.MOV R17, RZ, RZ, -R17 ;  /* 0x000000ffff119224 */ /* 0x000fe400078e0a11 */
[----:B------:R-:W-:Y:S01]  /*1a8b0*/  @!P2 IMAD.MOV R18, RZ, RZ, -R18 ;  /* 0x000000ffff12a224 */ /* 0x000fe200078e0a12 */
[----:B------:R-:W-:Y:S02]  /*1a8c0*/  ISETP.GE.AND P6, PT, R5, RZ, PT ;  /* 0x000000ff0500720c */ /* 0x000fe40003fc6270 */
[----:B------:R-:W4:Y:S04]  /*1a8d0*/  LDL.LU R5, [R1+0x238] ;  /* 0x0002380001057983 */ /* 0x000f280000300800 */
[----:B------:R-:W5:Y:S04]  /*1a8e0*/  LDL R19, [R1+0x5720] ;  /* 0x0057200001137983 */ /* 0x000f680000100800 */
[----:B------:R0:W-:Y:S04]  /*1a8f0*/  STL [R1+0x534], R11 ;  /* 0x0005340b01007387 */ /* 0x0001e80000100800 */
[----:B------:R1:W-:Y:S01]  /*1a900*/  STL [R1+0x530], R18 ;  /* 0x0005301201007387 */ /* 0x0003e20000100800 */
[----:B0-----:R-:W-:-:S04]  /*1a910*/  IMAD.MOV.U32 R11, RZ, RZ, R20 ;  /* 0x000000ffff0b7224 */ /* 0x001fc800078e0014 */
[----:B------:R-:W-:Y:S01]  /*1a920*/  @!P0 IMAD.MOV R11, RZ, RZ, -R11 ;  /* 0x000000ffff0b8224 */ /* 0x000fe200078e0a0b */
[----:B-1----:R-:W3:Y:S04]  /*1a930*/  LDL R18, [R1+0x5728] ;  /* 0x0057280001127983 */ /* 0x002ee80000100800 */
[----:B------:R0:W-:Y:S04]  /*1a940*/  STL [R1+0x52c], R17 ;  /* 0x00052c1101007387 */ /* 0x0001e80000100800 */
[----:B0-----:R-:W4:Y:S04]  /*1a950*/  LDL R17, [R1+0x572c] ;  /* 0x00572c0001117983 */ /* 0x001f280000100800 */
[----:B------:R0:W-:Y:S04]  /*1a960*/  STL [R1+0x528], R11 ;  /* 0x0005280b01007387 */ /* 0x0001e80000100800 */
[----:B0-----:R-:W4:Y:S01]  /*1a970*/  LDL R11, [R1+0x5730] ;  /* 0x00573000010b7983 */ /* 0x001f220000100800 */
        /* <DEDUP_REMOVED lines=13> */
[----:B------:R-:W-:-:S06]  /*1aa50*/  @!P2 IMAD.IADD R23, R23, 0x1, -R2 ;  /* 0x000000011717a824 */ /* 0x000fcc00078e0a02 */
[--C-:B------:R-:W-:Y:S01]  /*1aa60*/  @!P5 IMAD.IADD R24, R24, 0x1, -R2.reuse ;  /* 0x000000011818d824 */ /* 0x100fe200078e0a02 */
[----:B------:R-:W-:Y:S01]  /*1aa70*/  ISETP.GT.U32.AND P5, PT, R2, R3, PT ;  /* 0x000000030200720c */ /* 0x000fe20003fa4070 */
[----:B------:R-:W-:Y:S02]  /*1aa80*/  IMAD.MOV.U32 R20, RZ, RZ, R21 ;  /* 0x000000ffff147224 */ /* 0x000fe400078e0015 */
[--C-:B------:R-:W-:Y:S02]  /*1aa90*/  @!P1 IMAD.IADD R26, R26, 0x1, -R2.reuse ;  /* 0x000000011a1a9824 */ /* 0x100fe400078e0a02 */
[--C-:B------:R-:W-:Y:S02]  /*1aaa0*/  @!P0 IMAD.IADD R4, R4, 0x1, -R2.reuse ;  /* 0x0000000104048824 */ /* 0x100fe400078e0a02 */
[----:B------:R-:W-:Y:S02]  /*1aab0*/  @!P4 IMAD.IADD R28, R28, 0x1, -R2 ;  /* 0x000000011c1cc824 */ /* 0x000fe400078e0a02 */
[----:B------:R-:W-:-:S04]  /*1aac0*/  @!P6 IMAD.MOV R20, RZ, RZ, -R20 ;  /* 0x000000ffff14e224 */ /* 0x000fc800078e0a14 */
[----:B------:R-:W-:Y:S01]  /*1aad0*/  @!P5 IMAD.IADD R3, R3, 0x1, -R2 ;  /* 0x000000010303d824 */ /* 0x000fe200078e0a02 */
[----:B------:R-:W-:Y:S01]  /*1aae0*/  STL [R1+0x524], R20 ;  /* 0x0005241401007387 */ /* 0x000fe20000100800 */
[----:B--2---:R-:W-:Y:S02]  /*1aaf0*/  ISETP.GE.AND P1, PT, R13, RZ, PT ;  /* 0x000000ff0d00720c */ /* 0x004fe40003f26270 */
[----:B-----5:R-:W-:Y:S02]  /*1ab00*/  ISETP.GE.AND P2, PT, R19, RZ, PT ;  /* 0x000000ff1300720c */ /* 0x020fe40003f46270 */
[----:B---3--:R-:W-:Y:S02]  /*1ab10*/  ISETP.GE.AND P4, PT, R18, RZ, PT ;  /* 0x000000ff1200720c */ /* 0x008fe40003f86270 */
[----:B----4-:R-:W-:Y:S01]  /*1ab20*/  ISETP.GE.AND P5, PT, R17, RZ, PT ;  /* 0x000000ff1100720c */ /* 0x010fe20003fa6270 */
[----:B------:R-:W-:Y:S02]  /*1ab30*/  IMAD.MOV.U32 R17, RZ, RZ, R23 ;  /* 0x000000ffff117224 */ /* 0x000fe400078e0017 */
[----:B------:R-:W2:Y:S01]  /*1ab40*/  LDL R23, [R1+0x5738] ;  /* 0x0057380001177983 */ /* 0x000ea20000100800 */
[----:B------:R-:W-:Y:S01]  /*1ab50*/  ISETP.GE.AND P0, PT, R11, RZ, PT ;  /* 0x000000ff0b00720c */ /* 0x000fe20003f06270 */
[----:B------:R-:W-:-:S04]  /*1ab60*/  IMAD.MOV.U32 R11, RZ, RZ, R22 ;  /* 0x000000ffff0b7224 */ /* 0x000fc800078e0016 */
[----:B------:R-:W-:Y:S02]  /*1ab70*/  @!P2 IMAD.MOV R11, RZ, RZ, -R11 ;  /* 0x000000ffff0ba224 */ /* 0x000fe400078e0a0b */
[----:B------:R-:W-:-:S03]  /*1ab80*/  @!P1 IMAD.MOV R17, RZ, RZ, -R17 ;  /* 0x000000ffff119224 */ /* 0x000fc600078e0a11 */
[----:B------:R0:W-:Y:S04]  /*1ab90*/  STL [R1+0x520], R11 ;  /* 0x0005200b01007387 */ /* 0x0001e80000100800 */
[----:B------:R-:W3:Y:S01]  /*1aba0*/  LDL R22, [R1+0x573c] ;  /* 0x00573c0001167983 */ /* 0x000ee20000100800 */
[----:B0-----:R-:W-:-:S03]  /*1abb0*/  IMAD.MOV.U32 R11, RZ, RZ, R24 ;  /* 0x000000ffff0b7224 */ /* 0x001fc600078e0018 */
[----:B------:R-:W4:Y:S01]  /*1abc0*/  LDL R24, [R1+0x5734] ;  /* 0x0057340001187983 */ /* 0x000f220000100800 */
[----:B------:R-:W-:-:S03]  /*1abd0*/  @!P4 IMAD.MOV R11, RZ, RZ, -R11 ;  /* 0x000000ffff0bc224 */ /* 0x000fc600078e0a0b */
[----:B------:R-:W-:Y:S04]  /*1abe0*/  STL [R1+0x51c], R17 ;  /* 0x00051c1101007387 */ /* 0x000fe80000100800 */
[----:B------:R-:W5:Y:S04]  /*1abf0*/  LDL R21, [R1+0x5740] ;  /* 0x0057400001157983 */ /* 0x000f680000100800 */
[----:B------:R-:W5:Y:S04]  /*1ac00*/  LDL R18, [R1+0x5744] ;  /* 0x0057440001127983 */ /* 0x000f680000100800 */
[----:B------:R-:W5:Y:S04]  /*1ac10*/  LDL.LU R19, [R1+0x23c] ;  /* 0x00023c0001137983 */ /* 0x000f680000300800 */
[----:B------:R0:W-:Y:S04]  /*1ac20*/  STL [R1+0x518], R11 ;  /* 0x0005180b01007387 */ /* 0x0001e80000100800 */
[----:B0-----:R-:W5:Y:S01]  /*1ac30*/  LDL.LU R11, [R1+0x5c5c] ;  /* 0x005c5c00010b7983 */ /* 0x001f620000300800 */
[----:B------:R-:W-:-:S13]  /*1ac40*/  ISETP.GT.U32.AND P6, PT, R2, R27, PT ;  /* 0x0000001b0200720c */ /* 0x000fda0003fc4070 */
[----:B------:R-:W-:Y:S01]  /*1ac50*/  @!P6 IMAD.IADD R27, R27, 0x1, -R2 ;  /* 0x000000011b1be824 */ /* 0x000fe200078e0a02 */
[C---:B------:R-:W-:Y:S01]  /*1ac60*/  ISETP.GT.U32.AND P6, PT, R2.reuse, R6, PT ;  /* 0x000000060200720c */ /* 0x040fe20003fc4070 */
[----:B------:R-:W-:Y:S01]  /*1ac70*/  IMAD.MOV.U32 R17, RZ, RZ, R15 ;  /* 0x000000ffff117224 */ /* 0x000fe200078e000f */
[----:B------:R-:W-:Y:S02]  /*1ac80*/  IABS R10, R14 ;  /* 0x0000000e000a7213 */ /* 0x000fe40000000000 */
[----:B------:R-:W-:Y:S01]  /*1ac90*/  IABS R7, R15 ;  /* 0x0000000f00077213 */ /* 0x000fe20000000000 */
[----:B------:R-:W-:Y:S01]  /*1aca0*/  IMAD.MOV.U32 R15, RZ, RZ, R25 ;  /* 0x000000ffff0f7224 */ /* 0x000fe200078e0019 */
[C---:B------:R-:W-:Y:S01]  /*1acb0*/  ISETP.GT.U32.AND P2, PT, R2.reuse, R27, PT ;  /* 0x0000001b0200720c */ /* 0x040fe20003f44070 */
[----:B------:R-:W-:Y:S01]  /*1acc0*/  IMAD.MOV.U32 R25, RZ, RZ, R26 ;  /* 0x000000ffff197224 */ /* 0x000fe200078e001a */
[----:B------:R-:W-:Y:S01]  /*1acd0*/  ISETP.GT.U32.AND P1, PT, R2, R28, PT ;  /* 0x0000001c0200720c */ /* 0x000fe20003f24070 */
[----:B------:R-:W-:Y:S01]  /*1ace0*/  IMAD.HI.U32 R12, R0, R10, RZ ;  /* 0x0000000a000c7227 */ /* 0x000fe200078e00ff */
[----:B------:R-:W-:-:S03]  /*1acf0*/  ISETP.GT.U32.AND P4, PT, R2, R3, PT ;  /* 0x000000030200720c */ /* 0x000fc60003f84070 */
[----:B------:R-:W-:Y:S01]  /*1ad00*/  @!P6 IMAD.IADD R6, R6, 0x1, -R2 ;  /* 0x000000010606e824 */ /* 0x000fe200078e0a02 */
[----:B------:R-:W-:Y:S01]  /*1ad10*/  ISETP.GT.U32.AND P6, PT, R2, R4, PT ;  /* 0x000000040200720c */ /* 0x000fe20003fc4070 */
[----:B------:R-:W-:-:S04]  /*1ad20*/  IMAD.HI.U32 R9, R0, R7, RZ ;  /* 0x0000000700097227 */ /* 0x000fc800078e00ff */
[----:B------:R-:W-:Y:S01]  /*1ad30*/  @!P5 IMAD.MOV R15, RZ, RZ, -R15 ;  /* 0x000000ffff0fd224 */ /* 0x000fe200078e0a0f */
[C---:B------:R-:W-:Y:S01]  /*1ad40*/  ISETP.GT.U32.AND P5, PT, R2.reuse, R6, PT ;  /* 0x000000060200720c */ /* 0x040fe20003fa4070 */
[----:B------:R-:W-:Y:S01]  /*1ad50*/  @!P0 IMAD.MOV R25, RZ, RZ, -R25 ;  /* 0x000000ffff198224 */ /* 0x000fe200078e0a19 */
[C---:B------:R-:W-:Y:S01]  /*1ad60*/  ISETP.GT.U32.AND P0, PT, R2.reuse, R8, PT ;  /* 0x000000080200720c */ /* 0x040fe20003f04070 */
[----:B------:R-:W-:Y:S02]  /*1ad70*/  IMAD.MOV R12, RZ, RZ, -R12 ;  /* 0x000000ffff0c7224 */ /* 0x000fe400078e0a0c */
[----:B------:R-:W-:Y:S02]  /*1ad80*/  IMAD.MOV R9, RZ, RZ, -R9 ;  /* 0x000000ffff097224 */ /* 0x000fe400078e0a09 */
[C---:B------:R-:W-:Y:S02]  /*1ad90*/  IMAD R10, R2.reuse, R12, R10 ;  /* 0x0000000c020a7224 */ /* 0x040fe400078e020a */
[----:B------:R-:W-:Y:S01]  /*1ada0*/  IMAD R7, R2, R9, R7 ;  /* 0x0000000902077224 */ /* 0x000fe200078e0207 */
[----:B------:R-:W-:Y:S01]  /*1adb0*/  IABS R9, R5 ;  /* 0x0000000500097213 */ /* 0x000fe20000000000 */
[--C-:B------:R-:W-:Y:S01]  /*1adc0*/  @!P2 IMAD.IADD R27, R27, 0x1, -R2.reuse ;  /* 0x000000011b1ba824 */ /* 0x100fe200078e0a02 */
[----:B------:R-:W-:Y:S01]  /*1add0*/  IABS R13, R29 ;  /* 0x0000001d000d7213 */ /* 0x000fe20000000000 */
[--C-:B------:R-:W-:Y:S01]  /*1ade0*/  @!P1 IMAD.IADD R28, R28, 0x1, -R2.reuse ;  /* 0x000000011c1c9824 */ /* 0x100fe200078e0a02 */
[C---:B------:R-:W-:Y:S01]  /*1adf0*/  ISETP.GT.U32.AND P1, PT, R2.reuse, R10, PT ;  /* 0x0000000a0200720c */ /* 0x040fe20003f24070 */
[--C-:B------:R-:W-:Y:S01]  /*1ae00*/  @!P4 IMAD.IADD R3, R3, 0x1, -R2.reuse ;  /* 0x000000010303c824 */ /* 0x100fe200078e0a02 */
[----:B------:R-:W-:Y:S01]  /*1ae10*/  ISETP.GT.U32.AND P4, PT, R2, R7, PT ;  /* 0x000000070200720c */ /* 0x000fe20003f84070 */
[----:B------:R-:W-:-:S02]  /*1ae20*/  @!P6 IMAD.IADD R4, R4, 0x1, -R2 ;  /* 0x000000010404e824 */ /* 0x000fc400078e0a02 */
[----:B------:R-:W-:Y:S02]  /*1ae30*/  IMAD.MOV.U32 R20, RZ, RZ, R14 ;  /* 0x000000ffff147224 */ /* 0x000fe400078e000e */
[----:B------:R-:W-:Y:S01]  /*1ae40*/  IMAD.HI.U32 R12, R0, R9, RZ ;  /* 0x00000009000c7227 */ /* 0x000fe200078e00ff */
[----:B------:R0:W-:Y:S03]  /*1ae50*/  STL [R1+0x514], R15 ;  /* 0x0005140f01007387 */ /* 0x0001e60000100800 */
[----:B------:R-:W-:Y:S02]  /*1ae60*/  @!P5 IMAD.IADD R6, R6, 0x1, -R2 ;  /* 0x000000010606d824 */ /* 0x000fe400078e0a02 */
[----:B------:R-:W-:-:S04]  /*1ae70*/  IMAD.HI.U32 R14, R0, R13, RZ ;  /* 0x0000000d000e7227 */ /* 0x000fc800078e00ff */
[----:B------:R-:W-:Y:S02]  /*1ae80*/  @!P0 IMAD.IADD R8, R8, 0x1, -R2 ;  /* 0x0000000108088824 */ /* 0x000fe400078e0a02 */
[----:B0-----:R-:W-:Y:S02]  /*1ae90*/  IMAD.MOV R15, RZ, RZ, -R12 ;  /* 0x000000ffff0f7224 */ /* 0x001fe400078e0a0c */
[----:B------:R-:W-:Y:S02]  /*1aea0*/  IMAD.MOV R14, RZ, RZ, -R14 ;  /* 0x000000ffff0e7224 */ /* 0x000fe400078e0a0e */
[C---:B------:R-:W-:Y:S02]  /*1aeb0*/  IMAD R9, R2.reuse, R15, R9 ;  /* 0x0000000f02097224 */ /* 0x040fe400078e0209 */
[----:B------:R-:W-:Y:S02]  /*1aec0*/  IMAD R12, R2, R14, R13 ;  /* 0x0000000e020c7224 */ /* 0x000fe400078e020d */
[----:B------:R-:W-:-:S02]  /*1aed0*/  IMAD.MOV.U32 R15, RZ, RZ, R27 ;  /* 0x000000ffff0f7224 */ /* 0x000fc400078e001b */
[----:B------:R-:W-:Y:S02]  /*1aee0*/  IMAD.MOV.U32 R14, RZ, RZ, R28 ;  /* 0x000000ffff0e7224 */ /* 0x000fe400078e001c */
[--C-:B------:R-:W-:Y:S02]  /*1aef0*/  @!P1 IMAD.IADD R10, R10, 0x1, -R2.reuse ;  /* 0x000000010a0a9824 */ /* 0x100fe400078e0a02 */
[----:B------:R-:W-:Y:S01]  /*1af00*/  @!P4 IMAD.IADD R7, R7, 0x1, -R2 ;  /* 0x000000010707c824 */ /* 0x000fe200078e0a02 */
[----:B------:R-:W-:Y:S01]  /*1af10*/  STL [R1+0x510], R25 ;  /* 0x0005101901007387 */ /* 0x000fe20000100800 */
[----:B--2---:R-:W-:-:S13]  /*1af20*/  ISETP.GE.AND P5, PT, R23, RZ, PT ;  /* 0x000000ff1700720c */ /* 0x004fda0003fa6270 */
[----:B------:R-:W-:Y:S01]  /*1af30*/  @!P5 IMAD.MOV R14, RZ, RZ, -R14 ;  /* 0x000000ffff0ed224 */ /* 0x000fe200078e0a0e */
[----:B---3--:R-:W-:Y:S02]  /*1af40*/  ISETP.GE.AND P0, PT, R22, RZ, PT ;  /* 0x000000ff1600720c */ /* 0x008fe40003f06270 */
[----:B----4-:R-:W-:Y:S02]  /*1af50*/  ISETP.GE.AND P6, PT, R24, RZ, PT ;  /* 0x000000ff1800720c */ /* 0x010fe40003fc6270 */
[----:B------:R-:W-:-:S09]  /*1af60*/  ISETP.GT.U32.AND P5, PT, R2, R7, PT ;  /* 0x000000070200720c */ /* 0x000fd20003fa4070 */
[----:B------:R-:W-:Y:S01]  /*1af70*/  @!P0 IMAD.MOV R3, RZ, RZ, -R3 ;  /* 0x000000ffff038224 */ /* 0x000fe200078e0a03 */
[----:B-----5:R-:W-:Y:S01]  /*1af80*/  ISETP.GE.AND P1, PT, R18, RZ, PT ;  /* 0x000000ff1200720c */ /* 0x020fe20003f26270 */
[----:B------:R-:W-:Y:S01]  /*1af90*/  @!P6 IMAD.MOV R15, RZ, RZ, -R15 ;  /* 0x000000ffff0fe224 */ /* 0x000fe200078e0a0f */
[----:B------:R-:W2:Y:S01]  /*1afa0*/  LDL.LU R18, [R1+0x240] ;  /* 0x0002400001127983 */ /* 0x000ea20000300800 */
[----:B------:R-:W-:-:S03]  /*1afb0*/  ISETP.GT.U32.AND P2, PT, R2, R11, PT ;  /* 0x0000000b0200720c */ /* 0x000fc60003f44070 */
[----:B------:R-:W-:Y:S10]  /*1afc0*/  STL [R1+0x50c], R15 ;  /* 0x00050c0f01007387 */ /* 0x000ff40000100800 */
[--C-:B------:R-:W-:Y:S01]  /*1afd0*/  @!P2 IMAD.IADD R11, R11, 0x1, -R2.reuse ;  /* 0x000000010b0ba824 */ /* 0x100fe200078e0a02 */
[----:B------:R-:W-:Y:S01]  /*1afe0*/  ISETP.GE.AND P2, PT, R21, RZ, PT ;  /* 0x000000ff1500720c */ /* 0x000fe20003f46270 */
[----:B------:R-:W-:Y:S03]  /*1aff0*/  STL [R1+0x508], R14 ;  /* 0x0005080e01007387 */ /* 0x000fe60000100800 */
[----:B------:R-:W-:Y:S01]  /*1b000*/  ISETP.GT.U32.AND P6, PT, R2, R11, PT ;  /* 0x0000000b0200720c */ /* 0x000fe20003fc4070 */
[----:B------:R0:W-:Y:S01]  /*1b010*/  STL [R1+0x3ec], R3 ;  /* 0x0003ec0301007387 */ /* 0x0001e20000100800 */
[----:B------:R-:W-:-:S02]  /*1b020*/  @!P5 IMAD.IADD R7, R7, 0x1, -R2 ;  /* 0x000000010707d824 */ /* 0x000fc400078e0a02 */
[----:B0-----:R-:W-:-:S05]  /*1b030*/  IMAD.MOV.U32 R3, RZ, RZ, R6 ;  /* 0x000000ffff037224 */ /* 0x001fca00078e0006 */
[----:B------:R-:W-:Y:S02]  /*1b040*/  @!P2 IMAD.MOV R4, RZ, RZ, -R4 ;  /* 0x000000ffff04a224 */ /* 0x000fe400078e0a04 */
[----:B------:R-:W-:Y:S02]  /*1b050*/  @!P1 IMAD.MOV R3, RZ, RZ, -R3 ;  /* 0x000000ffff039224 */ /* 0x000fe400078e0a03 */
[----:B------:R-:W-:Y:S01]  /*1b060*/  @!P6 IMAD.IADD R11, R11, 0x1, -R2 ;  /* 0x000000010b0be824 */ /* 0x000fe200078e0a02 */
[----:B------:R-:W-:Y:S01]  /*1b070*/  STL [R1+0x3bc], R4 ;  /* 0x0003bc0401007387 */ /* 0x000fe20000100800 */
[----:B------:R-:W-:Y:S02]  /*1b080*/  ISETP.GE.AND P6, PT, R16, RZ, PT ;  /* 0x000000ff1000720c */ /* 0x000fe40003fc6270 */
[----:B------:R-:W-:Y:S01]  /*1b090*/  ISETP.GE.AND P5, PT, R29, RZ, PT ;  /* 0x000000ff1d00720c */ /* 0x000fe20003fa6270 */
[----:B------:R-:W-:Y:S04]  /*1b0a0*/  STL [R1+0x3b8], R3 ;  /* 0x0003b80301007387 */ /* 0x000fe80000100800 */
[----:B------:R-:W3:Y:S04]  /*1b0b0*/  LDL.LU R16, [R1+0x248] ;  /* 0x0002480001107983 */ /* 0x000ee80000300800 */
[----:B------:R-:W4:Y:S01]  /*1b0c0*/  LDL.LU R29, [R1+0x24c] ;  /* 0x00024c00011d7983 */ /* 0x000f220000300800 */
[----:B------:R-:W-:-:S13]  /*1b0d0*/  ISETP.GT.U32.AND P2, PT, R2, R12, PT ;  /* 0x0000000c0200720c */ /* 0x000fda0003f44070 */
[----:B------:R-:W-:Y:S01]  /*1b0e0*/  @!P2 IMAD.IADD R12, R12, 0x1, -R2 ;  /* 0x000000010c0ca824 */ /* 0x000fe200078e0a02 */
[----:B------:R-:W-:Y:S02]  /*1b0f0*/  ISETP.GE.AND P2, PT, R5, RZ, PT ;  /* 0x000000ff0500720c */ /* 0x000fe40003f46270 */
[----:B------:R-:W5:Y:S01]  /*1b100*/  LDL.LU R5, [R1+0x254] ;  /* 0x0002540001057983 */ /* 0x000f620000300800 */
[C---:B------:R-:W-:Y:S02]  /*1b110*/  ISETP.GT.U32.AND P0, PT, R2.reuse, R10, PT ;  /* 0x0000000a0200720c */ /* 0x040fe40003f04070 */
[----:B------:R-:W-:Y:S02]  /*1b120*/  ISETP.GT.U32.AND P4, PT, R2, R8, PT ;  /* 0x000000080200720c */ /* 0x000fe40003f84070 */
[----:B------:R-:W-:-:S09]  /*1b130*/  ISETP.GE.AND P1, PT, R20, RZ, PT ;  /* 0x000000ff1400720c */ /* 0x000fd20003f26270 */
[--C-:B------:R-:W-:Y:S01]  /*1b140*/  @!P0 IMAD.IADD R10, R10, 0x1, -R2.reuse ;  /* 0x000000010a0a8824 */ /* 0x100fe200078e0a02 */
[----:B------:R-:W-:Y:S01]  /*1b150*/  ISETP.GE.AND P0, PT, R17, RZ, PT ;  /* 0x000000ff1100720c */ /* 0x000fe20003f06270 */
[----:B------:R-:W-:Y:S01]  /*1b160*/  @!P4 IMAD.IADD R8, R8, 0x1, -R2 ;  /* 0x000000010808c824 */ /* 0x000fe200078e0a02 */
[----:B------:R-:W5:Y:S03]  /*1b170*/  LDL.LU R17, [R1+0x244] ;  /* 0x0002440001117983 */ /* 0x000f660000300800 */
[----:B------:R-:W-:Y:S02]  /*1b180*/  IMAD.MOV.U32 R6, RZ, RZ, R8 ;  /* 0x000000ffff067224 */ /* 0x000fe400078e0008 */
[----:B------:R-:W-:Y:S02]  /*1b190*/  @!P3 IMAD.MOV R11, RZ, RZ, -R11 ;  /* 0x000000ffff0bb224 */ /* 0x000fe400078e0a0b */
[----:B------:R-:W-:-:S02]  /*1b1a0*/  @!P6 IMAD.MOV R6, RZ, RZ, -R6 ;  /* 0x000000ffff06e224 */ /* 0x000fc400078e0a06 */
[----:B------:R-:W-:-:S03]  /*1b1b0*/  @!P1 IMAD.MOV R10, RZ, RZ, -R10 ;  /* 0x000000ffff0a9224 */ /* 0x000fc600078e0a0a */
[----:B------:R-:W-:Y:S04]  /*1b1c0*/  STL [R1+0x398], R6 ;  /* 0x0003980601007387 */ /* 0x000fe80000100800 */
[----:B------:R0:W-:Y:S04]  /*1b1d0*/  STL [R1+0x390], R11 ;  /* 0x0003900b01007387 */ /* 0x0001e80000100800 */
[----:B------:R-:W-:Y:S04]  /*1b1e0*/  STL [R1+0x388], R10 ;  /* 0x0003880a01007387 */ /* 0x000fe80000100800 */
[----:B------:R-:W5:Y:S01]  /*1b1f0*/  LDL.LU R20, [R1+0x250] ;  /* 0x0002500001147983 */ /* 0x000f620000300800 */
[----:B------:R-:W-:Y:S01]  /*1b200*/  IMAD.MOV.U32 R8, RZ, RZ, R7 ;  /* 0x000000ffff087224 */ /* 0x000fe200078e0007 */
[----:B------:R-:W-:-:S03]  /*1b210*/  ISETP.GT.U32.AND P4, PT, R2, R9, PT ;  /* 0x000000090200720c */ /* 0x000fc60003f84070 */
[----:B------:R-:W-:Y:S01]  /*1b220*/  @!P0 IMAD.MOV R8, RZ, RZ, -R8 ;  /* 0x000000ffff088224 */ /* 0x000fe200078e0a08 */
[----:B------:R-:W-:Y:S02]  /*1b230*/  IABS R13, R19 ;  /* 0x00000013000d7213 */ /* 0x000fe40000000000 */
[----:B------:R-:W-:Y:S02]  /*1b240*/  ISETP.GE.AND P1, PT, R19, RZ, PT ;  /* 0x000000ff1300720c */ /* 0x000fe40003f26270 */
[----:B------:R-:W-:Y:S04]  /*1b250*/  STL [R1+0x380], R8 ;  /* 0x0003800801007387 */ /* 0x000fe80000100800 */
[----:B------:R-:W5:Y:S01]  /*1b260*/  LDL.LU R19, [R1+0x258] ;  /* 0x0002580001137983 */ /* 0x000f620000300800 */
[----:B------:R-:W-:Y:S01]  /*1b270*/  @!P4 IMAD.IADD R9, R9, 0x1, -R2 ;  /* 0x000000010909c824 */ /* 0x000fe200078e0a02 */
[----:B------:R-:W-:-:S04]  /*1b280*/  ISETP.GT.U32.AND P4, PT, R2, R12, PT ;  /* 0x0000000c0200720c */ /* 0x000fc80003f84070 */
[----:B------:R-:W-:-:S09]  /*1b290*/  ISETP.GT.U32.AND P3, PT, R2, R9, PT ;  /* 0x000000090200720c */ /* 0x000fd20003f64070 */
[----:B------:R-:W-:-:S04]  /*1b2a0*/  @!P4 IMAD.IADD R12, R12, 0x1, -R2 ;  /* 0x000000010c0cc824 */ /* 0x000fc800078e0a02 */
[----:B0-----:R-:W-:-:S04]  /*1b2b0*/  IMAD.MOV.U32 R11, RZ, RZ, R12 ;  /* 0x000000ffff0b7224 */ /* 0x001fc800078e000c */
[----:B------:R-:W-:Y:S02]  /*1b2c0*/  @!P5 IMAD.MOV R11, RZ, RZ, -R11 ;  /* 0x000000ffff0bd224 */ /* 0x000fe400078e0a0b */
[----:B------:R-:W-:-:S03]  /*1b2d0*/  @!P3 IMAD.IADD R9, R9, 0x1, -R2 ;  /* 0x000000010909b824 */ /* 0x000fc600078e0a02 */
[----:B------:R0:W-:Y:S02]  /*1b2e0*/  STL [R1+0x4e0], R11 ;  /* 0x0004e00b01007387 */ /* 0x0001e40000100800 */
[----:B0-----:R-:W-:-:S04]  /*1b2f0*/  IMAD.MOV.U32 R11, RZ, RZ, R9 ;  /* 0x000000ffff0b7224 */ /* 0x001fc800078e0009 */
[----:B------:R-:W-:Y:S01]  /*1b300*/  @!P2 IMAD.MOV R11, RZ, RZ, -R11 ;  /* 0x000000ffff0ba224 */ /* 0x000fe200078e0a0b */
[----:B--2---:R-:W-:Y:S02]  /*1b310*/  IABS R4, R18 ;  /* 0x0000001200047213 */ /* 0x004fe40000000000 */
[----:B------:R-:W-:-:S03]  /*1b320*/  ISETP.GE.AND P0, PT, R18, RZ, PT ;  /* 0x000000ff1200720c */ /* 0x000fc60003f06270 */
[----:B------:R-:W-:-:S04]  /*1b330*/  IMAD.HI.U32 R6, R0, R4, RZ ;  /* 0x0000000400067227 */ /* 0x000fc800078e00ff */
[----:B------:R-:W-:-:S04]  /*1b340*/  IMAD.MOV R7, RZ, RZ, -R6 ;  /* 0x000000ffff077224 */ /* 0x000fc800078e0a06 */
[----:B------:R-:W-:Y:S01]  /*1b350*/  IMAD R4, R2, R7, R4 ;  /* 0x0000000702047224 */ /* 0x000fe200078e0204 */
[----:B----4-:R-:W-:Y:S02]  /*1b360*/  ISETP.GE.AND P3, PT, R29, RZ, PT ;  /* 0x000000ff1d00720c */ /* 0x010fe40003f66270 */
[----:B------:R-:W-:Y:S02]  /*1b370*/  IABS R8, R29 ;  /* 0x0000001d00087213 */ /* 0x000fe40000000000 */
[----:B------:R-:W2:Y:S04]  /*1b380*/  LDL.LU R29, [R1+0x25c] ;  /* 0x00025c00011d7983 */ /* 0x000ea80000300800 */
[----:B------:R-:W4:Y:S01]  /*1b390*/  LDL.LU R18, [R1+0x260] ;  /* 0x0002600001127983 */ /* 0x000f220000300800 */
[----:B---3--:R-:W-:-:S02]  /*1b3a0*/  IABS R6, R16 ;  /* 0x0000001000067213 */ /* 0x008fc40000000000 */
[----:B------:R-:W-:Y:S01]  /*1b3b0*/  ISETP.GE.AND P4, PT, R16, RZ, PT ;  /* 0x000000ff1000720c */ /* 0x000fe20003f86270 */
[----:B------:R0:W-:Y:S04]  /*1b3c0*/  STL [R1+0x4f8], R11 ;  /* 0x0004f80b01007387 */ /* 0x0001e80000100800 */
[----:B------:R-:W3:Y:S01]  /*1b3d0*/  LDL.LU R16, [R1+0x264] ;  /* 0x0002640001107983 */ /* 0x000ee20000300800 */
[----:B-----5:R-:W-:Y:S02]  /*1b3e0*/  IABS R7, R5 ;  /* 0x0000000500077213 */ /* 0x020fe40000000000 */
[----:B------:R-:W-:Y:S02]  /*1b3f0*/  ISETP.GE.AND P2, PT, R5, RZ, PT ;  /* 0x000000ff0500720c */ /* 0x000fe40003f46270 */
[----:B------:R-:W5:Y:S01]  /*1b400*/  LDL.LU R5, [R1+0x268] ;  /* 0x0002680001057983 */ /* 0x000f620000300800 */
[----:B------:R-:W-:-:S04]  /*1b410*/  IMAD.HI.U32 R3, R0, R13, RZ ;  /* 0x0000000d00037227 */ /* 0x000fc800078e00ff */
[----:B------:R-:W-:-:S04]  /*1b420*/  IMAD.MOV R3, RZ, RZ, -R3 ;  /* 0x000000ffff037224 */ /* 0x000fc800078e0a03 */
[----:B------:R-:W-:-:S05]  /*1b430*/  IMAD R3, R2, R3, R13 ;  /* 0x0000000302037224 */ /* 0x000fca00078e020d */
[----:B------:R-:W-:Y:S01]  /*1b440*/  ISETP.GT.U32.AND P6, PT, R2, R3, PT ;  /* 0x000000030200720c */ /* 0x000fe20003fc4070 */
[----:B------:R-:W-:Y:S01]  /*1b450*/  IMAD.HI.U32 R10, R0, R6, RZ ;  /* 0x00000006000a7227 */ /* 0x000fe200078e00ff */
[----:B------:R-:W-:-:S11]  /*1b460*/  ISETP.GT.U32.AND P5, PT, R2, R4, PT ;  /* 0x000000040200720c */ /* 0x000fd60003fa4070 */
[----:B------:R-:W-:-:S05]  /*1b470*/  @!P6 IMAD.IADD R3, R3, 0x1, -R2 ;  /* 0x000000010303e824 */ /* 0x000fca00078e0a02 */
[----:B------:R-:W-:Y:S01]  /*1b480*/  ISETP.GT.U32.AND P6, PT, R2, R3, PT ;  /* 0x000000030200720c */ /* 0x000fe20003fc4070 */
[----:B------:R-:W-:-:S04]  /*1b490*/  IMAD.MOV R9, RZ, RZ, -R10 ;  /* 0x000000ffff097224 */ /* 0x000fc800078e0a0a */
[----:B------:R-:W-:Y:S02]  /*1b4a0*/  IMAD R9, R2, R9, R6 ;  /* 0x0000000902097224 */ /* 0x000fe400078e0206 */
[----:B------:R-:W-:-:S06]  /*1b4b0*/  @!P5 IMAD.IADD R4, R4, 0x1, -R2 ;  /* 0x000000010404d824 */ /* 0x000fcc00078e0a02 */
[----:B------:R-:W-:Y:S01]  /*1b4c0*/  @!P6 IMAD.IADD R3, R3, 0x1, -R2 ;  /* 0x000000010303e824 */ /* 0x000fe200078e0a02 */
[C---:B------:R-:W-:Y:S02]  /*1b4d0*/  ISETP.GT.U32.AND P6, PT, R2.reuse, R9, PT ;  /* 0x000000090200720c */ /* 0x040fe40003fc4070 */
[----:B------:R-:W-:Y:S02]  /*1b4e0*/  ISETP.GT.U32.AND P5, PT, R2, R4, PT ;  /* 0x000000040200720c */ /* 0x000fe40003fa4070 */
[----:B------:R-:W-:Y:S01]  /*1b4f0*/  IABS R10, R17 ;  /* 0x00000011000a7213 */ /* 0x000fe20000000000 */
[----:B------:R-:W-:-:S08]  /*1b500*/  IMAD.MOV.U32 R21, RZ, RZ, R3 ;  /* 0x000000ffff157224 */ /* 0x000fd000078e0003 */
[--C-:B------:R-:W-:Y:S02]  /*1b510*/  @!P6 IMAD.IADD R9, R9, 0x1, -R2.reuse ;  /* 0x000000010909e824 */ /* 0x100fe400078e0a02 */
[----:B------:R-:W-:-:S03]  /*1b520*/  @!P5 IMAD.IADD R4, R4, 0x1, -R2 ;  /* 0x000000010404d824 */ /* 0x000fc600078e0a02 */
[----:B------:R-:W-:Y:S01]  /*1b530*/  ISETP.GT.U32.AND P6, PT, R2, R9, PT ;  /* 0x000000090200720c */ /* 0x000fe20003fc4070 */
[----:B------:R-:W-:Y:S02]  /*1b540*/  IMAD.MOV.U32 R15, RZ, RZ, R4 ;  /* 0x000000ffff0f7224 */ /* 0x000fe400078e0004 */
[----:B------:R-:W-:Y:S02]  /*1b550*/  IMAD.MOV.U32 R6, RZ, RZ, R10 ;  /* 0x000000ffff067224 */ /* 0x000fe400078e000a */
[----:B------:R-:W-:-:S04]  /*1b560*/  IMAD.HI.U32 R10, R0, R8, RZ ;  /* 0x00000008000a7227 */ /* 0x000fc800078e00ff */
[----:B------:R-:W-:Y:S02]  /*1b570*/  @!P1 IMAD.MOV R21, RZ, RZ, -R21 ;  /* 0x000000ffff159224 */ /* 0x000fe400078e0a15 */
[----:B------:R-:W-:Y:S02]  /*1b580*/  @!P0 IMAD.MOV R15, RZ, RZ, -R15 ;  /* 0x000000ffff0f8224 */ /* 0x000fe400078e0a0f */
[----:B------:R-:W-:Y:S01]  /*1b590*/  IMAD.MOV R10, RZ, RZ, -R10 ;  /* 0x000000ffff0a7224 */ /* 0x000fe200078e0a0a */
[----:B------:R1:W-:Y:S01]  /*1b5a0*/  STL [R1+0x4fc], R21 ;  /* 0x0004fc1501007387 */ /* 0x0003e20000100800 */
[----:B------:R-:W-:Y:S01]  /*1b5b0*/  @!P6 IMAD.IADD R9, R9, 0x1, -R2 ;  /* 0x000000010909e824 */ /* 0x000fe200078e0a02 */
[----:B------:R-:W-:Y:S01]  /*1b5c0*/  ISETP.GE.AND P6, PT, R17, RZ, PT ;  /* 0x000000ff1100720c */ /* 0x000fe20003fc6270 */
[----:B------:R-:W-:Y:S01]  /*1b5d0*/  IMAD.HI.U32 R14, R0, R7, RZ ;  /* 0x00000007000e7227 */ /* 0x000fe200078e00ff */
[----:B------:R2:W-:Y:S01]  /*1b5e0*/  STL [R1+0x504], R15 ;  /* 0x0005040f01007387 */ /* 0x0005e20000100800 */
[----:B------:R-:W-:-:S02]  /*1b5f0*/  IABS R12, R20 ;  /* 0x00000014000c7213 */ /* 0x000fc40000000000 */
[----:B------:R-:W-:Y:S01]  /*1b600*/  IMAD R8, R2, R10, R8 ;  /* 0x0000000a02087224 */ /* 0x000fe200078e0208 */
[----:B------:R-:W3:Y:S01]  /*1b610*/  LDL.LU R22, [R1+0x26c] ;  /* 0x00026c0001167983 */ /* 0x000ee20000300800 */
[----:B------:R-:W-:-:S03]  /*1b620*/  IMAD.HI.U32 R13, R0, R6, RZ ;  /* 0x00000006000d7227 */ /* 0x000fc600078e00ff */
[----:B------:R-:W3:Y:S01]  /*1b630*/  LDL.LU R17, [R1+0x270] ;  /* 0x0002700001117983 */ /* 0x000ee20000300800 */
[----:B------:R-:W-:Y:S01]  /*1b640*/  IMAD.MOV R14, RZ, RZ, -R14 ;  /* 0x000000ffff0e7224 */ /* 0x000fe200078e0a0e */
[----:B------:R-:W-:Y:S01]  /*1b650*/  ISETP.GT.U32.AND P5, PT, R2, R8, PT ;  /* 0x000000080200720c */ /* 0x000fe20003fa4070 */
[----:B------:R-:W-:Y:S02]  /*1b660*/  IMAD.MOV R13, RZ, RZ, -R13 ;  /* 0x000000ffff0d7224 */ /* 0x000fe400078e0a0d */
[----:B0-----:R-:W-:-:S04]  /*1b670*/  IMAD.HI.U32 R11, R0, R12, RZ ;  /* 0x0000000c000b7227 */ /* 0x001fc800078e00ff */
[C---:B------:R-:W-:Y:S02]  /*1b680*/  IMAD R7, R2.reuse, R14, R7 ;  /* 0x0000000e02077224 */ /* 0x040fe400078e0207 */
[C---:B------:R-:W-:Y:S02]  /*1b690*/  IMAD R6, R2.reuse, R13, R6 ;  /* 0x0000000d02067224 */ /* 0x040fe400078e0206 */
[----:B------:R-:W-:Y:S01]  /*1b6a0*/  IMAD.MOV R13, RZ, RZ, -R11 ;  /* 0x000000ffff0d7224 */ /* 0x000fe200078e0a0b */
[----:B------:R-:W-:-:S03]  /*1b6b0*/  ISETP.GT.U32.AND P1, PT, R2, R7, PT ;  /* 0x000000070200720c */ /* 0x000fc60003f24070 */
[----:B------:R-:W-:Y:S02]  /*1b6c0*/  IMAD R3, R2, R13, R12 ;  /* 0x0000000d02037224 */ /* 0x000fe400078e020c */
[----:B------:R-:W-:-:S03]  /*1b6d0*/  @!P5 IMAD.IADD R8, R8, 0x1, -R2 ;  /* 0x000000010808d824 */ /* 0x000fc600078e0a02 */
[----:B------:R-:W-:Y:S02]  /*1b6e0*/  ISETP.GT.U32.AND P5, PT, R2, R3, PT ;  /* 0x000000030200720c */ /* 0x000fe40003fa4070 */
[----:B------:R-:W-:-:S03]  /*1b6f0*/  IABS R10, R19 ;  /* 0x00000013000a7213 */ /* 0x000fc60000000000 */
[----:B------:R-:W-:Y:S01]  /*1b700*/  @!P1 IMAD.IADD R7, R7, 0x1, -R2 ;  /* 0x0000000107079824 */ /* 0x000fe200078e0a02 */
[----:B------:R-:W-:Y:S01]  /*1b710*/  ISETP.GT.U32.AND P1, PT, R2, R8, PT ;  /* 0x000000080200720c */ /* 0x000fe20003f24070 */
[----:B------:R-:W-:-:S04]  /*1b720*/  IMAD.HI.U32 R11, R0, R10, RZ ;  /* 0x0000000a000b7227 */ /* 0x000fc800078e00ff */
[----:B------:R-:W-:Y:S02]  /*1b730*/  IMAD.MOV R11, RZ, RZ, -R11 ;  /* 0x000000ffff0b7224 */ /* 0x000fe400078e0a0b */
[----:B-1----:R-:W-:Y:S02]  /*1b740*/  IMAD.MOV.U32 R21, RZ, RZ, R9 ;  /* 0x000000ffff157224 */ /* 0x002fe400078e0009 */
[----:B------:R-:W-:Y:S01]  /*1b750*/  @!P5 IMAD.IADD R3, R3, 0x1, -R2 ;  /* 0x000000010303d824 */ /* 0x000fe200078e0a02 */
[C---:B------:R-:W-:Y:S01]  /*1b760*/  ISETP.GT.U32.AND P0, PT, R2.reuse, R6, PT ;  /* 0x000000060200720c */ /* 0x040fe20003f04070 */
[C---:B------:R-:W-:Y:S02]  /*1b770*/  IMAD R4, R2.reuse, R11, R10 ;  /* 0x0000000b02047224 */ /* 0x040fe400078e020a */
[----:B------:R-:W-:Y:S01]  /*1b780*/  @!P4 IMAD.MOV R21, RZ, RZ, -R21 ;  /* 0x000000ffff15c224 */ /* 0x000fe200078e0a15 */
[----:B------:R-:W-:Y:S01]  /*1b790*/  ISETP.GT.U32.AND P4, PT, R2, R3, PT ;  /* 0x000000030200720c */ /* 0x000fe20003f84070 */
[----:B------:R-:W-:Y:S01]  /*1b7a0*/  @!P1 IMAD.IADD R8, R8, 0x1, -R2 ;  /* 0x0000000108089824 */ /* 0x000fe200078e0a02 */
[----:B------:R-:W-:-:S07]  /*1b7b0*/  ISETP.GT.U32.AND P1, PT, R2, R4, PT ;  /* 0x000000040200720c */ /* 0x000fce0003f24070 */
[----:B------:R-:W-:Y:S01]  /*1b7c0*/  @!P0 IMAD.IADD R6, R6, 0x1, -R2 ;  /* 0x0000000106068824 */ /* 0x000fe200078e0a02 */
[----:B------:R-:W-:-:S03]  /*1b7d0*/  ISETP.GT.U32.AND P0, PT, R2, R7, PT ;  /* 0x000000070200720c */ /* 0x000fc60003f04070 */
[----:B------:R-:W-:Y:S01]  /*1b7e0*/  @!P4 IMAD.IADD R3, R3, 0x1, -R2 ;  /* 0x000000010303c824 */ /* 0x000fe200078e0a02 */
[----:B------:R-:W-:Y:S01]  /*1b7f0*/  ISETP.GE.AND P4, PT, R19, RZ, PT ;  /* 0x000000ff1300720c */ /* 0x000fe20003f86270 */
[----:B------:R-:W-:Y:S01]  /*1b800*/  IMAD.MOV.U32 R19, RZ, RZ, R8 ;  /* 0x000000ffff137224 */ /* 0x000fe200078e0008 */
[----:B------:R0:W-:Y:S01]  /*1b810*/  STL [R1+0x500], R21 ;  /* 0x0005001501007387 */ /* 0x0001e20000100800 */
[----:B------:R-:W-:Y:S02]  /*1b820*/  @!P1 IMAD.IADD R4, R4, 0x1, -R2 ;  /* 0x0000000104049824 */ /* 0x000fe400078e0a02 */
[----:B------:R-:W-:Y:S01]  /*1b830*/  @!P3 IMAD.MOV R19, RZ, RZ, -R19 ;  /* 0x000000ffff13b224 */ /* 0x000fe200078e0a13 */
[----:B------:R-:W-:-:S03]  /*1b840*/  ISETP.GT.U32.AND P5, PT, R2, R6, PT ;  /* 0x000000060200720c */ /* 0x000fc60003fa4070 */
[----:B------:R-:W-:Y:S01]  /*1b850*/  @!P0 IMAD.IADD R7, R7, 0x1, -R2 ;  /* 0x0000000107078824 */ /* 0x000fe200078e0a02 */
[----:B------:R-:W-:-:S09]  /*1b860*/  ISETP.GE.AND P0, PT, R20, RZ, PT ;  /* 0x000000ff1400720c */ /* 0x000fd20003f06270 */
[----:B------:R-:W-:Y:S01]  /*1b870*/  @!P5 IMAD.IADD R6, R6, 0x1, -R2 ;  /* 0x000000010606d824 */ /* 0x000fe200078e0a02 */
[----:B------:R-:W-:Y:S01]  /*1b880*/  ISETP.GT.U32.AND P3, PT, R2, R4, PT ;  /* 0x000000040200720c */ /* 0x000fe20003f64070 */
[----:B------:R-:W-:Y:S02]  /*1b890*/  @!P2 IMAD.MOV R7, RZ, RZ, -R7 ;  /* 0x000000ffff07a224 */ /* 0x000fe400078e0a07 */
[----:B------:R-:W-:-:S10]  /*1b8a0*/  @!P0 IMAD.MOV R3, RZ, RZ, -R3 ;  /* 0x000000ffff038224 */ /* 0x000fd400078e0a03 */
[----:B------:R-:W-:Y:S01]  /*1b8b0*/  @!P3 IMAD.IADD R4, R4, 0x1, -R2 ;  /* 0x000000010404b824 */ /* 0x000fe200078e0a02 */
[----:B--2---:R-:W-:Y:S02]  /*1b8c0*/  IABS R15, R29 ;  /* 0x0000001d000f7213 */ /* 0x004fe40000000000 */
[----:B------:R-:W-:Y:S02]  /*1b8d0*/  ISETP.GE.AND P1, PT, R29, RZ, PT ;  /* 0x000000ff1d00720c */ /* 0x000fe40003f26270 */
[----:B------:R-:W2:Y:S01]  /*1b8e0*/  LDL.LU R29, [R1+0x274] ;  /* 0x00027400011d7983 */ /* 0x000ea20000300800 */
[----:B------:R-:W-:-:S03]  /*1b8f0*/  IMAD.HI.U32 R9, R0, R15, RZ ;  /* 0x0000000f00097227 */ /* 0x000fc600078e00ff */
[----:B------:R1:W-:Y:S04]  /*1b900*/  STL [R1+0x4e4], R19 ;  /* 0x0004e41301007387 */ /* 0x0003e80000100800 */
[----:B0-----:R-:W2:Y:S01]  /*1b910*/  LDL.LU R21, [R1+0x278] ;  /* 0x0002780001157983 */ /* 0x001ea20000300800 */
[----:B------:R-:W-:-:S03]  /*1b920*/  IMAD.MOV R9, RZ, RZ, -R9 ;  /* 0x000000ffff097224 */ /* 0x000fc600078e0a09 */
[----:B-1----:R-:W2:Y:S04]  /*1b930*/  LDL.LU R19, [R1+0x27c] ;  /* 0x00027c0001137983 */ /* 0x002ea80000300800 */
[----:B------:R-:W2:Y:S01]  /*1b940*/  LDL.LU R20, [R1+0x280] ;  /* 0x0002800001147983 */ /* 0x000ea20000300800 */
[----:B------:R-:W-:Y:S01]  /*1b950*/  IMAD R15, R2, R9, R15 ;  /* 0x00000009020f7224 */ /* 0x000fe200078e020f */
[----:B----4-:R-:W-:-:S04]  /*1b960*/  IABS R14, R18 ;  /* 0x00000012000e7213 */ /* 0x010fc80000000000 */
[----:B------:R-:W-:Y:S01]  /*1b970*/  ISETP.GT.U32.AND P5, PT, R2, R15, PT ;  /* 0x0000000f0200720c */ /* 0x000fe20003fa4070 */
[----:B------:R-:W-:-:S04]  /*1b980*/  IMAD.HI.U32 R11, R0, R14, RZ ;  /* 0x0000000e000b7227 */ /* 0x000fc800078e00ff */
[----:B------:R-:W-:-:S04]  /*1b990*/  IMAD.MOV R11, RZ, RZ, -R11 ;  /* 0x000000ffff0b7224 */ /* 0x000fc800078e0a0b */
[----:B------:R-:W-:-:S04]  /*1b9a0*/  IMAD R14, R2, R11, R14 ;  /* 0x0000000b020e7224 */ /* 0x000fc800078e020e */
[----:B------:R-:W-:Y:S01]  /*1b9b0*/  @!P5 IMAD.IADD R15, R15, 0x1, -R2 ;  /* 0x000000010f0fd824 */ /* 0x000fe200078e0a02 */
[----:B------:R-:W-:Y:S01]  /*1b9c0*/  ISETP.GT.U32.AND P5, PT, R2, R14, PT ;  /* 0x0000000e0200720c */ /* 0x000fe20003fa4070 */
[----:B------:R0:W-:Y:S01]  /*1b9d0*/  STL [R1+0x4e8], R7 ;  /* 0x0004e80701007387 */ /* 0x0001e20000100800 */
[----:B-----5:R-:W-:Y:S01]  /*1b9e0*/  IABS R12, R5 ;  /* 0x00000005000c7213 */ /* 0x020fe20000000000 */
[----:B0-----:R-:W-:-:S10]  /*1b9f0*/  IMAD.MOV.U32 R7, RZ, RZ, R6 ;  /* 0x000000ffff077224 */ /* 0x001fd400078e0006 */
[----:B------:R-:W-:Y:S01]  /*1ba00*/  @!P5 IMAD.IADD R14, R14, 0x1, -R2 ;  /* 0x000000010e0ed824 */ /* 0x000fe200078e0a02 */
[----:B------:R-:W-:Y:S01]  /*1ba10*/  ISETP.GE.AND P5, PT, R5, RZ, PT ;  /* 0x000000ff0500720c */ /* 0x000fe20003fa6270 */
[----:B------:R-:W-:Y:S02]  /*1ba20*/  IMAD.MOV.U32 R5, RZ, RZ, R4 ;  /* 0x000000ffff057224 */ /* 0x000fe400078e0004 */
[----:B------:R-:W-:Y:S02]  /*1ba30*/  @!P6 IMAD.MOV R7, RZ, RZ, -R7 ;  /* 0x000000ffff07e224 */ /* 0x000fe400078e0a07 */
[----:B------:R-:W-:Y:S01]  /*1ba40*/  @!P4 IMAD.MOV R5, RZ, RZ, -R5 ;  /* 0x000000ffff05c224 */ /* 0x000fe200078e0a05 */
[----:B------:R-:W-:Y:S02]  /*1ba50*/  ISETP.GE.AND P0, PT, R18, RZ, PT ;  /* 0x000000ff1200720c */ /* 0x000fe40003f06270 */
[----:B------:R-:W-:Y:S04]  /*1ba60*/  STL [R1+0x4ec], R7 ;  /* 0x0004ec0701007387 */ /* 0x000fe80000100800 */
[----:B------:R-:W-:Y:S04]  /*1ba70*/  STL [R1+0x4f4], R3 ;  /* 0x0004f40301007387 */ /* 0x000fe80000100800 */
[----:B------:R-:W4:Y:S04]  /*1ba80*/  LDL.LU R18, [R1+0x284] ;  /* 0x0002840001127983 */ /* 0x000f280000300800 */
[----:B------:R0:W-:Y:S04]  /*1ba90*/  STL [R1+0x4f0], R5 ;  /* 0x0004f00501007387 */ /* 0x0001e80000100800 */
[----:B0-----:R-:W5:Y:S01]  /*1baa0*/  LDL.LU R5, [R1+0x288] ;  /* 0x0002880001057983 */ /* 0x001f620000300800 */
[----:B---3--:R-:W-:-:S05]  /*1bab0*/  IABS R13, R16 ;  /* 0x00000010000d7213 */ /* 0x008fca0000000000 */
[----:B------:R-:W-:-:S04]  /*1bac0*/  IMAD.HI.U32 R10, R0, R13, RZ ;  /* 0x0000000d000a7227 */ /* 0x000fc800078e00ff */
[----:B------:R-:W-:-:S04]  /*1bad0*/  IMAD.MOV R10, RZ, RZ, -R10 ;  /* 0x000000ffff0a7224 */ /* 0x000fc800078e0a0a */
[----:B------:R-:W-:-:S05]  /*1bae0*/  IMAD R13, R2, R10, R13 ;  /* 0x0000000a020d7224 */ /* 0x000fca00078e020d */
[----:B------:R-:W-:Y:S02]  /*1baf0*/  ISETP.GT.U32.AND P6, PT, R2, R13, PT ;  /* 0x0000000d0200720c */ /* 0x000fe40003fc4070 */
[----:B------:R-:W-:Y:S01]  /*1bb00*/  IABS R8, R17 ;  /* 0x0000001100087213 */ /* 0x000fe20000000000 */
[----:B------:R-:W-:-:S04]  /*1bb10*/  IMAD.HI.U32 R9, R0, R12, RZ ;  /* 0x0000000c00097227 */ /* 0x000fc800078e00ff */
[----:B------:R-:W-:-:S06]  /*1bb20*/  IMAD.HI.U32 R3, R0, R8, RZ ;  /* 0x0000000800037227 */ /* 0x000fcc00078e00ff */
[----:B------:R-:W-:-:S05]  /*1bb30*/  @!P6 IMAD.IADD R13, R13, 0x1, -R2 ;  /* 0x000000010d0de824 */ /* 0x000fca00078e0a02 */
[C---:B------:R-:W-:Y:S01]  /*1bb40*/  ISETP.GT.U32.AND P4, PT, R2.reuse, R13, PT ;  /* 0x0000000d0200720c */ /* 0x040fe20003f84070 */
[----:B------:R-:W-:Y:S01]  /*1bb50*/  IMAD.MOV R3, RZ, RZ, -R3 ;  /* 0x000000ffff037224 */ /* 0x000fe200078e0a03 */
[C---:B------:R-:W-:Y:S01]  /*1bb60*/  ISETP.GT.U32.AND P2, PT, R2.reuse, R15, PT ;  /* 0x0000000f0200720c */ /* 0x040fe20003f44070 */
[----:B------:R-:W-:Y:S02]  /*1bb70*/  IMAD.MOV R9, RZ, RZ, -R9 ;  /* 0x000000ffff097224 */ /* 0x000fe400078e0a09 */
[C---:B------:R-:W-:Y:S02]  /*1bb80*/  IMAD R8, R2.reuse, R3, R8 ;  /* 0x0000000302087224 */ /* 0x040fe400078e0208 */
[----:B------:R-:W-:-:S06]  /*1bb90*/  IMAD R12, R2, R9, R12 ;  /* 0x00000009020c7224 */ /* 0x000fcc00078e020c */
[--C-:B------:R-:W-:Y:S01]  /*1bba0*/  @!P4 IMAD.IADD R13, R13, 0x1, -R2.reuse ;  /* 0x000000010d0dc824 */ /* 0x100fe200078e0a02 */
[C---:B------:R-:W-:Y:S02]  /*1bbb0*/  ISETP.GT.U32.AND P4, PT, R2.reuse, R8, PT ;  /* 0x000000080200720c */ /* 0x040fe40003f84070 */
[----:B------:R-:W-:Y:S01]  /*1bbc0*/  ISETP.GT.U32.AND P3, PT, R2, R12, PT ;  /* 0x0000000c0200720c */ /* 0x000fe20003f64070 */
[----:B------:R-:W-:-:S04]  /*1bbd0*/  @!P2 IMAD.IADD R15, R15, 0x1, -R2 ;  /* 0x000000010f0fa824 */ /* 0x000fc800078e0a02 */
[----:B------:R-:W-:Y:S01]  /*1bbe0*/  @!P1 IMAD.MOV R15, RZ, RZ, -R15 ;  /* 0x000000ffff0f9224 */ /* 0x000fe200078e0a0f */
[----:B------:R-:W-:Y:S02]  /*1bbf0*/  ISETP.GT.U32.AND P6, PT, R2, R14, PT ;  /* 0x0000000e0200720c */ /* 0x000fe40003fc4070 */
[----:B------:R-:W-:Y:S02]  /*1bc00*/  IABS R10, R22 ;  /* 0x00000016000a7213 */ /* 0x000fe40000000000 */
[----:B------:R-:W-:Y:S01]  /*1bc10*/  STL [R1+0x37c], R15 ;  /* 0x00037c0f01007387 */ /* 0x000fe20000100800 */
[--C-:B------:R-:W-:Y:S01]  /*1bc20*/  @!P4 IMAD.IADD R8, R8, 0x1, -R2.reuse ;  /* 0x000000010808c824 */ /* 0x100fe200078e0a02 */
[----:B------:R-:W-:Y:S01]  /*1bc30*/  ISETP.GE.AND P4, PT, R17, RZ, PT ;  /* 0x000000ff1100720c */ /* 0x000fe20003f86270 */
[----:B------:R-:W-:Y:S01]  /*1bc40*/  @!P3 IMAD.IADD R12, R12, 0x1, -R2 ;  /* 0x000000010c0cb824 */ /* 0x000fe200078e0a02 */
[----:B------:R-:W3:Y:S01]  /*1bc50*/  LDL.LU R17, [R1+0x28c] ;  /* 0x00028c0001117983 */ /* 0x000ee20000300800 */
[----:B------:R-:W-:-:S03]  /*1bc60*/  IMAD.HI.U32 R6, R0, R10, RZ ;  /* 0x0000000a00067227 */ /* 0x000fc600078e00ff */
[----:B------:R-:W-:Y:S01]  /*1bc70*/  ISETP.GT.U32.AND P3, PT, R2, R12, PT ;  /* 0x0000000c0200720c */ /* 0x000fe20003f64070 */
[----:B------:R-:W-:Y:S01]  /*1bc80*/  IMAD.MOV R6, RZ, RZ, -R6 ;  /* 0x000000ffff067224 */ /* 0x000fe200078e0a06 */
[----:B------:R-:W-:Y:S01]  /*1bc90*/  ISETP.GE.AND P2, PT, R16, RZ, PT ;  /* 0x000000ff1000720c */ /* 0x000fe20003f46270 */
[----:B------:R-:W-:Y:S02]  /*1bca0*/  @!P6 IMAD.IADD R14, R14, 0x1, -R2 ;  /* 0x000000010e0ee824 */ /* 0x000fe400078e0a02 */
[C---:B------:R-:W-:Y:S02]  /*1bcb0*/  IMAD R10, R2.reuse, R6, R10 ;  /* 0x00000006020a7224 */ /* 0x040fe400078e020a */
[----:B------:R-:W-:Y:S01]  /*1bcc0*/  @!P0 IMAD.MOV R14, RZ, RZ, -R14 ;  /* 0x000000ffff0e8224 */ /* 0x000fe200078e0a0e */
[C---:B------:R-:W-:Y:S02]  /*1bcd0*/  ISETP.GT.U32.AND P0, PT, R2.reuse, R8, PT ;  /* 0x000000080200720c */ /* 0x040fe40003f04070 */
[----:B------:R-:W-:-:S03]  /*1bce0*/  ISETP.GT.U32.AND P6, PT, R2, R10, PT ;  /* 0x0000000a0200720c */ /* 0x000fc60003fc4070 */
[----:B------:R-:W-:Y:S01]  /*1bcf0*/  @!P3 IMAD.IADD R12, R12, 0x1, -R2 ;  /* 0x000000010c0cb824 */ /* 0x000fe200078e0a02 */
[----:B------:R0:W-:Y:S01]  /*1bd00*/  STL [R1+0x378], R14 ;  /* 0x0003780e01007387 */ /* 0x0001e20000100800 */
[----:B------:R-:W-:Y:S02]  /*1bd10*/  @!P2 IMAD.MOV R13, RZ, RZ, -R13 ;  /* 0x000000ffff0da224 */ /* 0x000fe400078e0a0d */
[----:B0-----:R-:W-:-:S04]  /*1bd20*/  IMAD.MOV.U32 R14, RZ, RZ, R12 ;  /* 0x000000ffff0e7224 */ /* 0x001fc800078e000c */
[----:B------:R-:W-:Y:S01]  /*1bd30*/  @!P5 IMAD.MOV R14, RZ, RZ, -R14 ;  /* 0x000000ffff0ed224 */ /* 0x000fe200078e0a0e */
[----:B------:R-:W-:Y:S01]  /*1bd40*/  STL [R1+0x45c], R13 ;  /* 0x00045c0d01007387 */ /* 0x000fe20000100800 */
[--C-:B------:R-:W-:Y:S02]  /*1bd50*/  @!P0 IMAD.IADD R8, R8, 0x1, -R2.reuse ;  /* 0x0000000108088824 */ /* 0x100fe400078e0a02 */
[----:B------:R-:W-:Y:S01]  /*1bd60*/  @!P6 IMAD.IADD R10, R10, 0x1, -R2 ;  /* 0x000000010a0ae824 */ /* 0x000fe200078e0a02 */
[----:B------:R-:W-:Y:S04]  /*1bd70*/  STL [R1+0x4dc], R14 ;  /* 0x0004dc0e01007387 */ /* 0x000fe80000100800 */
[----:B------:R-:W-:Y:S02]  /*1bd80*/  ISETP.GT.U32.AND P1, PT, R2, R10, PT ;  /* 0x0000000a0200720c */ /* 0x000fe40003f24070 */
[----:B------:R-:W-:-:S11]  /*1bd90*/  ISETP.GE.AND P3, PT, R22, RZ, PT ;  /* 0x000000ff1600720c */ /* 0x000fd60003f66270 */
[----:B------:R-:W-:-:S04]  /*1bda0*/  @!P1 IMAD.IADD R10, R10, 0x1, -R2 ;  /* 0x000000010a0a9824 */ /* 0x000fc800078e0a02 */
[----:B------:R-:W-:Y:S01]  /*1bdb0*/  @!P3 IMAD.MOV R10, RZ, RZ, -R10 ;  /* 0x000000ffff0ab224 */ /* 0x000fe200078e0a0a */
[----:B--2---:R-:W-:Y:S02]  /*1bdc0*/  IABS R4, R29 ;  /* 0x0000001d00047213 */ /* 0x004fe40000000000 */
[----:B------:R-:W-:Y:S02]  /*1bdd0*/  ISETP.GE.AND P0, PT, R29, RZ, PT ;  /* 0x000000ff1d00720c */ /* 0x000fe40003f06270 */
[----:B------:R-:W2:Y:S01]  /*1bde0*/  LDL.LU R29, [R1+0x290] ;  /* 0x00029000011d7983 */ /* 0x000ea20000300800 */
[----:B------:R-:W-:-:S04]  /*1bdf0*/  IMAD.HI.U32 R3, R0, R4, RZ ;  /* 0x0000000400037227 */ /* 0x000fc800078e00ff */
[----:B------:R-:W-:Y:S01]  /*1be00*/  IMAD.MOV R3, RZ, RZ, -R3 ;  /* 0x000000ffff037224 */ /* 0x000fe200078e0a03 */
[----:B------:R-:W-:Y:S02]  /*1be10*/  IABS R7, R19 ;  /* 0x0000001300077213 */ /* 0x000fe40000000000 */
[----:B------:R-:W-:Y:S01]  /*1be20*/  IABS R6, R20 ;  /* 0x0000001400067213 */ /* 0x000fe20000000000 */
[----:B------:R-:W-:Y:S01]  /*1be30*/  IMAD R4, R2, R3, R4 ;  /* 0x0000000302047224 */ /* 0x000fe200078e0204 */
[----:B------:R-:W-:Y:S01]  /*1be40*/  IABS R11, R21 ;  /* 0x00000015000b7213 */ /* 0x000fe20000000000 */
[----:B------:R-:W-:-:S04]  /*1be50*/  IMAD.HI.U32 R9, R0, R7, RZ ;  /* 0x0000000700097227 */ /* 0x000fc800078e00ff */
[----:B------:R-:W-:Y:S01]  /*1be60*/  IMAD.HI.U32 R3, R0, R6, RZ ;  /* 0x0000000600037227 */ /* 0x000fe200078e00ff */
[----:B------:R-:W-:-:S03]  /*1be70*/  ISETP.GT.U32.AND P6, PT, R2, R4, PT ;  /* 0x000000040200720c */ /* 0x000fc60003fc4070 */
[----:B------:R-:W-:Y:S02]  /*1be80*/  IMAD.MOV R9, RZ, RZ, -R9 ;  /* 0x000000ffff097224 */ /* 0x000fe400078e0a09 */
[----:B------:R-:W-:-:S04]  /*1be90*/  IMAD.HI.U32 R16, R0, R11, RZ ;  /* 0x0000000b00107227 */ /* 0x000fc800078e00ff */
[----:B------:R-:W-:Y:S02]  /*1bea0*/  IMAD.MOV R3, RZ, RZ, -R3 ;  /* 0x000000ffff037224 */ /* 0x000fe400078e0a03 */
[C---:B------:R-:W-:Y:S02]  /*1beb0*/  IMAD R7, R2.reuse, R9, R7 ;  /* 0x0000000902077224 */ /* 0x040fe400078e0207 */
[----:B------:R-:W-:Y:S02]  /*1bec0*/  IMAD.MOV R16, RZ, RZ, -R16 ;  /* 0x000000ffff107224 */ /* 0x000fe400078e0a10 */
[C---:B------:R-:W-:Y:S01]  /*1bed0*/  IMAD R6, R2.reuse, R3, R6 ;  /* 0x0000000302067224 */ /* 0x040fe200078e0206 */
[C---:B------:R-:W-:Y:S01]  /*1bee0*/  ISETP.GT.U32.AND P5, PT, R2.reuse, R7, PT ;  /* 0x000000070200720c */ /* 0x040fe20003fa4070 */
[----:B------:R-:W-:-:S03]  /*1bef0*/  IMAD R11, R2, R16, R11 ;  /* 0x00000010020b7224 */ /* 0x000fc600078e020b */
[----:B------:R-:W-:Y:S01]  /*1bf00*/  ISETP.GT.U32.AND P1, PT, R2, R6, PT ;  /* 0x000000060200720c */ /* 0x000fe20003f24070 */
[----:B------:R-:W-:Y:S01]  /*1bf10*/  @!P6 IMAD.IADD R4, R4, 0x1, -R2 ;  /* 0x000000010404e824 */ /* 0x000fe200078e0a02 */
[----:B------:R-:W-:-:S04]  /*1bf20*/  ISETP.GT.U32.AND P2, PT, R2, R11, PT ;  /* 0x0000000b0200720c */ /* 0x000fc80003f44070 */
[----:B------:R-:W-:-:S03]  /*1bf30*/  ISETP.GT.U32.AND P6, PT, R2, R4, PT ;  /* 0x000000040200720c */ /* 0x000fc60003fc4070 */
[----:B------:R-:W-:-:S04]  /*1bf40*/  @!P5 IMAD.IADD R7, R7, 0x1, -R2 ;  /* 0x000000010707d824 */ /* 0x000fc800078e0a02 */
[--C-:B------:R-:W-:Y:S01]  /*1bf50*/  @!P1 IMAD.IADD R6, R6, 0x1, -R2.reuse ;  /* 0x0000000106069824 */ /* 0x100fe200078e0a02 */
[C---:B------:R-:W-:Y:S01]  /*1bf60*/  ISETP.GT.U32.AND P3, PT, R2.reuse, R7, PT ;  /* 0x000000070200720c */ /* 0x040fe20003f64070 */
[--C-:B------:R-:W-:Y:S01]  /*1bf70*/  @!P2 IMAD.IADD R11, R11, 0x1, -R2.reuse ;  /* 0x000000010b0ba824 */ /* 0x100fe200078e0a02 */
[----:B------:R-:W-:Y:S02]  /*1bf80*/  ISETP.GE.AND P2, PT, R19, RZ, PT ;  /* 0x000000ff1300720c */ /* 0x000fe40003f46270 */
[----:B------:R-:W-:Y:S01]  /*1bf90*/  ISETP.GT.U32.AND P1, PT, R2, R6, PT ;  /* 0x000000060200720c */ /* 0x000fe20003f24070 */
[----:B------:R-:W2:Y:S01]  /*1bfa0*/  LDL.LU R19, [R1+0x294] ;  /* 0x0002940001137983 */ /* 0x000ea20000300800 */
[----:B------:R-:W-:-:S03]  /*1bfb0*/  @!P6 IMAD.IADD R4, R4, 0x1, -R2 ;  /* 0x000000010404e824 */ /* 0x000fc600078e0a02 */
[----:B------:R0:W-:Y:S01]  /*1bfc0*/  STL [R1+0x484], R10 ;  /* 0x0004840a01007387 */ /* 0x0001e20000100800 */
[----:B------:R-:W-:Y:S02]  /*1bfd0*/  @!P0 IMAD.MOV R4, RZ, RZ, -R4 ;  /* 0x000000ffff048224 */ /* 0x000fe400078e0a04 */
[----:B0-----:R-:W-:-:S04]  /*1bfe0*/  IMAD.MOV.U32 R10, RZ, RZ, R8 ;  /* 0x000000ffff0a7224 */ /* 0x001fc800078e0008 */
[----:B------:R-:W-:Y:S01]  /*1bff0*/  @!P4 IMAD.MOV R10, RZ, RZ, -R10 ;  /* 0x000000ffff0ac224 */ /* 0x000fe200078e0a0a */
[----:B----4-:R-:W-:Y:S01]  /*1c000*/  IABS R9, R18 ;  /* 0x0000001200097213 */ /* 0x010fe20000000000 */
[--C-:B------:R-:W-:Y:S01]  /*1c010*/  @!P3 IMAD.IADD R7, R7, 0x1, -R2.reuse ;  /* 0x000000010707b824 */ /* 0x100fe200078e0a02 */
[----:B------:R-:W-:Y:S01]  /*1c020*/  ISETP.GE.AND P3, PT, R18, RZ, PT ;  /* 0x000000ff1200720c */ /* 0x000fe20003f66270 */
[----:B------:R-:W-:Y:S01]  /*1c030*/  @!P1 IMAD.IADD R6, R6, 0x1, -R2 ;  /* 0x0000000106069824 */ /* 0x000fe200078e0a02 */
[----:B------:R-:W-:Y:S01]  /*1c040*/  STL [R1+0x4c0], R10 ;  /* 0x0004c00a01007387 */ /* 0x000fe20000100800 */
[----:B-----5:R-:W-:Y:S02]  /*1c050*/  IABS R3, R5 ;  /* 0x0000000500037213 */ /* 0x020fe40000000000 */
[----:B------:R-:W-:Y:S01]  /*1c060*/  ISETP.GE.AND P1, PT, R5, RZ, PT ;  /* 0x000000ff0500720c */ /* 0x000fe20003f26270 */
[----:B------:R-:W-:Y:S04]  /*1c070*/  STL [R1+0x4d8], R4 ;  /* 0x0004d80401007387 */ /* 0x000fe80000100800 */
[----:B------:R-:W4:Y:S04]  /*1c080*/  LDL.LU R18, [R1+0x2b0] ;  /* 0x0002b00001127983 */ /* 0x000f280000300800 */
[----:B------:R-:W5:Y:S01]  /*1c090*/  LDL.LU R5, [R1+0x298] ;  /* 0x0002980001057983 */ /* 0x000f620000300800 */
[----:B------:R-:W-:Y:S01]  /*1c0a0*/  ISETP.GT.U32.AND P5, PT, R2, R11, PT ;  /* 0x0000000b0200720c */ /* 0x000fe20003fa4070 */
[----:B------:R-:W-:Y:S01]  /*1c0b0*/  IMAD.HI.U32 R13, R0, R9, RZ ;  /* 0x00000009000d7227 */ /* 0x000fe200078e00ff */
[----:B------:R-:W-:-:S03]  /*1c0c0*/  ISETP.GE.AND P6, PT, R21, RZ, PT ;  /* 0x000000ff1500720c */ /* 0x000fc60003fc6270 */
[----:B------:R-:W-:-:S04]  /*1c0d0*/  IMAD.MOV R13, RZ, RZ, -R13 ;  /* 0x000000ffff0d7224 */ /* 0x000fc800078e0a0d */
[----:B------:R-:W-:-:S04]  /*1c0e0*/  IMAD R9, R2, R13, R9 ;  /* 0x0000000d02097224 */ /* 0x000fc800078e0209 */
[----:B------:R-:W-:Y:S01]  /*1c0f0*/  @!P5 IMAD.IADD R11, R11, 0x1, -R2 ;  /* 0x000000010b0bd824 */ /* 0x000fe200078e0a02 */
[----:B------:R-:W-:-:S03]  /*1c100*/  ISETP.GT.U32.AND P4, PT, R2, R9, PT ;  /* 0x000000090200720c */ /* 0x000fc60003f84070 */
[----:B------:R-:W-:-:S05]  /*1c110*/  @!P6 IMAD.MOV R11, RZ, RZ, -R11 ;  /* 0x000000ffff0be224 */ /* 0x000fca00078e0a0b */
[----:B------:R0:W-:Y:S02]  /*1c120*/  STL [R1+0x4c4], R11 ;  /* 0x0004c40b01007387 */ /* 0x0001e40000100800 */
[----:B0-----:R-:W-:-:S04]  /*1c130*/  IMAD.MOV.U32 R11, RZ, RZ, R7 ;  /* 0x000000ffff0b7224 */ /* 0x001fc800078e0007 */
[----:B------:R-:W-:Y:S02]  /*1c140*/  @!P2 IMAD.MOV R11, RZ, RZ, -R11 ;  /* 0x000000ffff0ba224 */ /* 0x000fe400078e0a0b */
[----:B------:R-:W-:-:S03]  /*1c150*/  @!P4 IMAD.IADD R9, R9, 0x1, -R2 ;  /* 0x000000010909c824 */ /* 0x000fc600078e0a02 */
[----:B------:R5:W-:Y:S01]  /*1c160*/  STL [R1+0x4d4], R11 ;  /* 0x0004d40b01007387 */ /* 0x000be20000100800 */
[----:B---3--:R-:W-:Y:S02]  /*1c170*/  IABS R8, R17 ;  /* 0x0000001100087213 */ /* 0x008fe40000000000 */
[----:B------:R-:W-:Y:S02]  /*1c180*/  ISETP.GE.AND P4, PT, R17, RZ, PT ;  /* 0x000000ff1100720c */ /* 0x000fe40003f86270 */
[----:B------:R-:W3:Y:S01]  /*1c190*/  LDL.LU R17, [R1+0x29c] ;  /* 0x00029c0001117983 */ /* 0x000ee20000300800 */
[----:B------:R-:W-:Y:S01]  /*1c1a0*/  ISETP.GE.AND P0, PT, R20, RZ, PT ;  /* 0x000000ff1400720c */ /* 0x000fe20003f06270 */
[----:B------:R-:W-:-:S04]  /*1c1b0*/  IMAD.HI.U32 R12, R0, R3, RZ ;  /* 0x00000003000c7227 */ /* 0x000fc800078e00ff */
[----:B------:R-:W-:-:S08]  /*1c1c0*/  IMAD.MOV R12, RZ, RZ, -R12 ;  /* 0x000000ffff0c7224 */ /* 0x000fd000078e0a0c */
[----:B------:R-:W-:Y:S02]  /*1c1d0*/  @!P0 IMAD.MOV R6, RZ, RZ, -R6 ;  /* 0x000000ffff068224 */ /* 0x000fe400078e0a06 */
[----:B------:R-:W-:Y:S02]  /*1c1e0*/  IMAD R3, R2, R12, R3 ;  /* 0x0000000c02037224 */ /* 0x000fe400078e0203 */
[----:B------:R-:W-:-:S03]  /*1c1f0*/  IMAD.HI.U32 R4, R0, R8, RZ ;  /* 0x0000000800047227 */ /* 0x000fc600078e00ff */
[----:B------:R-:W-:Y:S01]  /*1c200*/  ISETP.GT.U32.AND P5, PT, R2, R3, PT ;  /* 0x000000030200720c */ /* 0x000fe20003fa4070 */
[----:B------:R-:W-:-:S04]  /*1c210*/  IMAD.MOV R4, RZ, RZ, -R4 ;  /* 0x000000ffff047224 */ /* 0x000fc800078e0a04 */
[----:B------:R-:W-:-:S05]  /*1c220*/  IMAD R8, R2, R4, R8 ;  /* 0x0000000402087224 */ /* 0x000fca00078e0208 */
[----:B------:R-:W-:-:S03]  /*1c230*/  ISETP.GT.U32.AND P2, PT, R2, R8, PT ;  /* 0x000000080200720c */ /* 0x000fc60003f44070 */
[----:B------:R-:W-:Y:S01]  /*1c240*/  @!P5 IMAD.IADD R3, R3, 0x1, -R2 ;  /* 0x000000010303d824 */ /* 0x000fe200078e0a02 */
[----:B------:R-:W-:-:S04]  /*1c250*/  ISETP.GT.U32.AND P5, PT, R2, R9, PT ;  /* 0x000000090200720c */ /* 0x000fc80003fa4070 */
[----:B------:R-:W-:-:S05]  /*1c260*/  ISETP.GT.U32.AND P6, PT, R2, R3, PT ;  /* 0x000000030200720c */ /* 0x000fca0003fc4070 */
[----:B------:R-:W-:-:S05]  /*1c270*/  @!P2 IMAD.IADD R8, R8, 0x1, -R2 ;  /* 0x000000010808a824 */ /* 0x000fca00078e0a02 */
[----:B------:R-:W-:Y:S01]  /*1c280*/  ISETP.GT.U32.AND P2, PT, R2, R8, PT ;  /* 0x000000080200720c */ /* 0x000fe20003f44070 */
[--C-:B------:R-:W-:Y:S02]  /*1c290*/  @!P5 IMAD.IADD R9, R9, 0x1, -R2.reuse ;  /* 0x000000010909d824 */ /* 0x100fe400078e0a02 */
[----:B------:R-:W-:Y:S02]  /*1c2a0*/  @!P6 IMAD.IADD R3, R3, 0x1, -R2 ;  /* 0x000000010303e824 */ /* 0x000fe400078e0a02 */
[----:B------:R-:W-:Y:S02]  /*1c2b0*/  @!P3 IMAD.MOV R9, RZ, RZ, -R9 ;  /* 0x000000ffff09b224 */ /* 0x000fe400078e0a09 */
[----:B------:R-:W-:-:S06]  /*1c2c0*/  @!P1 IMAD.MOV R3, RZ, RZ, -R3 ;  /* 0x000000ffff039224 */ /* 0x000fcc00078e0a03 */
[----:B------:R-:W-:Y:S01]  /*1c2d0*/  @!P2 IMAD.IADD R8, R8, 0x1, -R2 ;  /* 0x000000010808a824 */ /* 0x000fe200078e0a02 */
[----:B--2---:R-:W-:Y:S02]  /*1c2e0*/  IABS R10, R29 ;  /* 0x0000001d000a7213 */ /* 0x004fe40000000000 */
[----:B------:R-:W-:Y:S02]  /*1c2f0*/  ISETP.GE.AND P0, PT, R29, RZ, PT ;  /* 0x000000ff1d00720c */ /* 0x000fe40003f06270 */
[----:B------:R-:W2:Y:S04]  /*1c300*/  LDL.LU R29, [R1+0x2a0] ;  /* 0x0002a000011d7983 */ /* 0x000ea80000300800 */
[----:B------:R4:W-:Y:S04]  /*1c310*/  STL [R1+0x4d0], R6 ;  /* 0x0004d00601007387 */ /* 0x0009e80000100800 */
[----:B------:R-:W2:Y:S04]  /*1c320*/  LDL.LU R20, [R1+0x2a4] ;  /* 0x0002a40001147983 */ /* 0x000ea80000300800 */
[----:B------:R-:W-:Y:S04]  /*1c330*/  STL [R1+0x4cc], R9 ;  /* 0x0004cc0901007387 */ /* 0x000fe80000100800 */
[----:B------:R3:W-:Y:S01]  /*1c340*/  STL [R1+0x4c8], R3 ;  /* 0x0004c80301007387 */ /* 0x0007e20000100800 */
[----:B-----5:R-:W-:-:S02]  /*1c350*/  IABS R11, R5 ;  /* 0x00000005000b7213 */ /* 0x020fc40000000000 */
[----:B------:R-:W-:Y:S02]  /*1c360*/  ISETP.GE.AND P2, PT, R5, RZ, PT ;  /* 0x000000ff0500720c */ /* 0x000fe40003f46270 */
[----:B------:R-:W5:Y:S01]  /*1c370*/  LDL.LU R5, [R1+0x2a8] ;  /* 0x0002a80001057983 */ /* 0x000f620000300800 */
[----:B------:R-:W-:Y:S01]  /*1c380*/  IMAD.HI.U32 R4, R0, R10, RZ ;  /* 0x0000000a00047227 */ /* 0x000fe200078e00ff */
[----:B----4-:R-:W-:Y:S02]  /*1c390*/  IABS R6, R18 ;  /* 0x0000001200067213 */ /* 0x010fe40000000000 */
[----:B------:R-:W-:Y:S02]  /*1c3a0*/  ISETP.GE.AND P3, PT, R18, RZ, PT ;  /* 0x000000ff1200720c */ /* 0x000fe40003f66270 */
[----:B------:R-:W4:Y:S01]  /*1c3b0*/  LDL.LU R18, [R1+0x2ac] ;  /* 0x0002ac0001127983 */ /* 0x000f220000300800 */
[----:B------:R-:W-:-:S04]  /*1c3c0*/  IMAD.MOV R4, RZ, RZ, -R4 ;  /* 0x000000ffff047224 */ /* 0x000fc800078e0a04 */
[----:B------:R-:W-:-:S05]  /*1c3d0*/  IMAD R10, R2, R4, R10 ;  /* 0x00000004020a7224 */ /* 0x000fca00078e020a */
[----:B------:R-:W-:Y:S02]  /*1c3e0*/  ISETP.GT.U32.AND P6, PT, R2, R10, PT ;  /* 0x0000000a0200720c */ /* 0x000fe40003fc4070 */
[----:B------:R-:W-:-:S05]  /*1c3f0*/  IABS R7, R19 ;  /* 0x0000001300077213 */ /* 0x000fca0000000000 */
[----:B------:R-:W-:-:S06]  /*1c400*/  IMAD.HI.U32 R4, R0, R7, RZ ;  /* 0x0000000700047227 */ /* 0x000fcc00078e00ff */
[----:B------:R-:W-:-:S05]  /*1c410*/  @!P6 IMAD.IADD R10, R10, 0x1, -R2 ;  /* 0x000000010a0ae824 */ /* 0x000fca00078e0a02 */
[----:B------:R-:W-:Y:S01]  /*1c420*/  ISETP.GT.U32.AND P6, PT, R2, R10, PT ;  /* 0x0000000a0200720c */ /* 0x000fe20003fc4070 */
[----:B------:R-:W-:-:S04]  /*1c430*/  IMAD.MOV R4, RZ, RZ, -R4 ;  /* 0x000000ffff047224 */ /* 0x000fc800078e0a04 */
[----:B------:R-:W-:Y:S02]  /*1c440*/  IMAD R7, R2, R4, R7 ;  /* 0x0000000402077224 */ /* 0x000fe400078e0207 */
[----:B------:R-:W-:-:S03]  /*1c450*/  IMAD.HI.U32 R12, R0, R6, RZ ;  /* 0x00000006000c7227 */ /* 0x000fc600078e00ff */
[----:B------:R-:W-:-:S03]  /*1c460*/  ISETP.GT.U32.AND P1, PT, R2, R7, PT ;  /* 0x000000070200720c */ /* 0x000fc60003f24070 */
[----:B------:R-:W-:Y:S02]  /*1c470*/  @!P6 IMAD.IADD R10, R10, 0x1, -R2 ;  /* 0x000000010a0ae824 */ /* 0x000fe400078e0a02 */
[----:B------:R-:W-:Y:S02]  /*1c480*/  IMAD.MOV R12, RZ, RZ, -R12 ;  /* 0x000000ffff0c7224 */ /* 0x000fe400078e0a0c */
[----:B------:R-:W-:Y:S02]  /*1c490*/  IMAD.MOV.U32 R14, RZ, RZ, R8 ;  /* 0x000000ffff0e7224 */ /* 0x000fe400078e0008 */
[----:B------:R-:W-:Y:S02]  /*1c4a0*/  IMAD.MOV.U32 R13, RZ, RZ, R10 ;  /* 0x000000ffff0d7224 */ /* 0x000fe400078e000a */
[----:B------:R-:W-:Y:S02]  /*1c4b0*/  IMAD R6, R2, R12, R6 ;  /* 0x0000000c02067224 */ /* 0x000fe400078e0206 */
[----:B------:R-:W-:-:S02]  /*1c4c0*/  @!P4 IMAD.MOV R14, RZ, RZ, -R14 ;  /* 0x000000ffff0ec224 */ /* 0x000fc400078e0a0e */
[----:B------:R-:W-:Y:S01]  /*1c4d0*/  @!P0 IMAD.MOV R13, RZ, RZ, -R13 ;  /* 0x000000ffff0d8224 */ /* 0x000fe200078e0a0d */
[C---:B------:R-:W-:Y:S01]  /*1c4e0*/  ISETP.GT.U32.AND P6, PT, R2.reuse, R6, PT ;  /* 0x000000060200720c */ /* 0x040fe20003fc4070 */
[----:B------:R-:W-:Y:S01]  /*1c4f0*/  @!P1 IMAD.IADD R7, R7, 0x1, -R2 ;  /* 0x0000000107079824 */ /* 0x000fe200078e0a02 */
[----:B------:R-:W-:Y:S01]  /*1c500*/  STL [R1+0x4a0], R14 ;  /* 0x0004a00e01007387 */ /* 0x000fe20000100800 */
[----:B---3--:R-:W-:Y:S02]  /*1c510*/  IABS R3, R17 ;  /* 0x0000001100037213 */ /* 0x008fe40000000000 */
[----:B------:R-:W-:Y:S01]  /*1c520*/  ISETP.GE.AND P0, PT, R17, RZ, PT ;  /* 0x000000ff1100720c */ /* 0x000fe20003f06270 */
[----:B------:R0:W-:Y:S04]  /*1c530*/  STL [R1+0x4b8], R13 ;  /* 0x0004b80d01007387 */ /* 0x0001e80000100800 */
[----:B------:R-:W3:Y:S01]  /*1c540*/  LDL.LU R17, [R1+0x2b4] ;  /* 0x0002b40001117983 */ /* 0x000ee20000300800 */
[----:B------:R-:W-:-:S02]  /*1c550*/  ISETP.GT.U32.AND P1, PT, R2, R7, PT ;  /* 0x000000070200720c */ /* 0x000fc40003f24070 */
[----:B------:R-:W-:Y:S01]  /*1c560*/  @!P6 IMAD.IADD R6, R6, 0x1, -R2 ;  /* 0x000000010606e824 */ /* 0x000fe200078e0a02 */
[----:B------:R-:W-:-:S04]  /*1c570*/  ISETP.GE.AND P5, PT, R19, RZ, PT ;  /* 0x000000ff1300720c */ /* 0x000fc80003fa6270 */
[----:B------:R-:W-:-:S06]  /*1c580*/  ISETP.GT.U32.AND P6, PT, R2, R6, PT ;  /* 0x000000060200720c */ /* 0x000fcc0003fc4070 */
[----:B------:R-:W-:-:S04]  /*1c590*/  @!P1 IMAD.IADD R7, R7, 0x1, -R2 ;  /* 0x0000000107079824 */ /* 0x000fc800078e0a02 */
[----:B------:R-:W-:-:S04]  /*1c5a0*/  IMAD.MOV.U32 R12, RZ, RZ, R7 ;  /* 0x000000ffff0c7224 */ /* 0x000fc800078e0007 */
[----:B------:R-:W-:Y:S02]  /*1c5b0*/  @!P5 IMAD.MOV R12, RZ, RZ, -R12 ;  /* 0x000000ffff0cd224 */ /* 0x000fe400078e0a0c */
[----:B------:R-:W-:-:S03]  /*1c5c0*/  IMAD.HI.U32 R9, R0, R11, RZ ;  /* 0x0000000b00097227 */ /* 0x000fc600078e00ff */
[----:B------:R1:W-:Y:S01]  /*1c5d0*/  STL [R1+0x4bc], R12 ;  /* 0x0004bc0c01007387 */ /* 0x0003e20000100800 */
[----:B------:R-:W-:Y:S02]  /*1c5e0*/  @!P6 IMAD.IADD R6, R6, 0x1, -R2 ;  /* 0x000000010606e824 */ /* 0x000fe400078e0a02 */
[----:B------:R-:W-:-:S04]  /*1c5f0*/  IMAD.MOV R9, RZ, RZ, -R9 ;  /* 0x000000ffff097224 */ /* 0x000fc800078e0a09 */
[----:B------:R-:W-:-:S05]  /*1c600*/  IMAD R11, R2, R9, R11 ;  /* 0x00000009020b7224 */ /* 0x000fca00078e020b */
[----:B------:R-:W-:-:S13]  /*1c610*/  ISETP.GT.U32.AND P4, PT, R2, R11, PT ;  /* 0x0000000b0200720c */ /* 0x000fda0003f84070 */
[----:B------:R-:W-:-:S05]  /*1c620*/  @!P4 IMAD.IADD R11, R11, 0x1, -R2 ;  /* 0x000000010b0bc824 */ /* 0x000fca00078e0a02 */
[----:B------:R-:W-:Y:S01]  /*1c630*/  ISETP.GT.U32.AND P4, PT, R2, R11, PT ;  /* 0x0000000b0200720c */ /* 0x000fe20003f84070 */
[----:B0-----:R-:W-:-:S04]  /*1c640*/  IMAD.MOV.U32 R13, RZ, RZ, R6 ;  /* 0x000000ffff0d7224 */ /* 0x001fc800078e0006 */
[----:B------:R-:W-:-:S08]  /*1c650*/  @!P3 IMAD.MOV R13, RZ, RZ, -R13 ;  /* 0x000000ffff0db224 */ /* 0x000fd000078e0a0d */
[----:B------:R-:W-:-:S04]  /*1c660*/  @!P4 IMAD.IADD R11, R11, 0x1, -R2 ;  /* 0x000000010b0bc824 */ /* 0x000fc800078e0a02 */
[----:B-1----:R-:W-:-:S04]  /*1c670*/  IMAD.MOV.U32 R12, RZ, RZ, R11 ;  /* 0x000000ffff0c7224 */ /* 0x002fc800078e000b */
[----:B------:R-:W-:Y:S01]  /*1c680*/  @!P2 IMAD.MOV R12, RZ, RZ, -R12 ;  /* 0x000000ffff0ca224 */ /* 0x000fe200078e0a0c */
[----:B--2---:R-:W-:Y:S02]  /*1c690*/  IABS R4, R29 ;  /* 0x0000001d00047213 */ /* 0x004fe40000000000 */
[----:B------:R-:W-:Y:S02]  /*1c6a0*/  ISETP.GE.AND P6, PT, R29, RZ, PT ;  /* 0x000000ff1d00720c */ /* 0x000fe40003fc6270 */
[----:B------:R-:W2:Y:S01]  /*1c6b0*/  LDL.LU R29, [R1+0x2cc] ;  /* 0x0002cc00011d7983 */ /* 0x000ea20000300800 */
[----:B------:R-:W-:-:S03]  /*1c6c0*/  IMAD.HI.U32 R8, R0, R4, RZ ;  /* 0x0000000400087227 */ /* 0x000fc600078e00ff */
[----:B------:R-:W2:Y:S01]  /*1c6d0*/  LDL.LU R19, [R1+0x2b8] ;  /* 0x0002b80001137983 */ /* 0x000ea20000300800 */
[----:B------:R-:W-:-:S03]  /*1c6e0*/  IMAD.MOV R8, RZ, RZ, -R8 ;  /* 0x000000ffff087224 */ /* 0x000fc600078e0a08 */
[----:B------:R-:W-:Y:S01]  /*1c6f0*/  STL [R1+0x4b4], R13 ;  /* 0x0004b40d01007387 */ /* 0x000fe20000100800 */
[----:B------:R-:W-:Y:S01]  /*1c700*/  IMAD R4, R2, R8, R4 ;  /* 0x0000000802047224 */ /* 0x000fe200078e0204 */
[----:B-----5:R-:W-:Y:S02]  /*1c710*/  IABS R8, R5 ;  /* 0x0000000500087213 */ /* 0x020fe40000000000 */
[----:B------:R-:W-:Y:S02]  /*1c720*/  ISETP.GE.AND P2, PT, R5, RZ, PT ;  /* 0x000000ff0500720c */ /* 0x000fe40003f46270 */
[----:B------:R-:W5:Y:S01]  /*1c730*/  LDL.LU R5, [R1+0x2bc] ;  /* 0x0002bc0001057983 */ /* 0x000f620000300800 */
[----:B------:R-:W-:-:S04]  /*1c740*/  IMAD.HI.U32 R9, R0, R3, RZ ;  /* 0x0000000300097227 */ /* 0x000fc800078e00ff */
[----:B------:R-:W-:-:S04]  /*1c750*/  IMAD.MOV R9, RZ, RZ, -R9 ;  /* 0x000000ffff097224 */ /* 0x000fc800078e0a09 */
[----:B------:R-:W-:-:S05]  /*1c760*/  IMAD R3, R2, R9, R3 ;  /* 0x0000000902037224 */ /* 0x000fca00078e0203 */
[----:B------:R-:W-:-:S13]  /*1c770*/  ISETP.GT.U32.AND P1, PT, R2, R3, PT ;  /* 0x000000030200720c */ /* 0x000fda0003f24070 */
[----:B------:R-:W-:-:S05]  /*1c780*/  @!P1 IMAD.IADD R3, R3, 0x1, -R2 ;  /* 0x0000000103039824 */ /* 0x000fca00078e0a02 */
[----:B------:R-:W-:Y:S01]  /*1c790*/  ISETP.GT.U32.AND P1, PT, R2, R3, PT ;  /* 0x000000030200720c */ /* 0x000fe20003f24070 */
[----:B------:R0:W-:Y:S01]  /*1c7a0*/  STL [R1+0x4a4], R12 ;  /* 0x0004a40c01007387 */ /* 0x0001e20000100800 */
[----:B------:R-:W-:Y:S02]  /*1c7b0*/  IABS R9, R20 ;  /* 0x0000001400097213 */ /* 0x000fe40000000000 */
[----:B------:R-:W-:Y:S02]  /*1c7c0*/  ISETP.GE.AND P3, PT, R20, RZ, PT ;  /* 0x000000ff1400720c */ /* 0x000fe40003f66270 */
[----:B----4-:R-:W-:Y:S01]  /*1c7d0*/  IABS R7, R18 ;  /* 0x0000001200077213 */ /* 0x010fe20000000000 */
[----:B------:R-:W4:Y:S06]  /*1c7e0*/  LDL.LU R20, [R1+0x2c0] ;  /* 0x0002c00001147983 */ /* 0x000f2c0000300800 */
[----:B------:R-:W-:Y:S01]  /*1c7f0*/  @!P1 IMAD.IADD R3, R3, 0x1, -R2 ;  /* 0x0000000103039824 */ /* 0x000fe200078e0a02 */
[----:B------:R-:W-:-:S02]  /*1c800*/  ISETP.GE.AND P1, PT, R18, RZ, PT ;  /* 0x000000ff1200720c */ /* 0x000fc40003f26270 */
[----:B------:R-:W4:Y:S01]  /*1c810*/  LDL.LU R18, [R1+0x2c4] ;  /* 0x0002c40001127983 */ /* 0x000f220000300800 */
[----:B------:R-:W-:-:S13]  /*1c820*/  ISETP.GT.U32.AND P5, PT, R2, R4, PT ;  /* 0x000000040200720c */ /* 0x000fda0003fa4070 */
[----:B------:R-:W-:-:S05]  /*1c830*/  @!P5 IMAD.IADD R4, R4, 0x1, -R2 ;  /* 0x000000010404d824 */ /* 0x000fca00078e0a02 */
[----:B------:R-:W-:Y:S01]  /*1c840*/  ISETP.GT.U32.AND P5, PT, R2, R4, PT ;  /* 0x000000040200720c */ /* 0x000fe20003fa4070 */
[----:B------:R-:W-:-:S04]  /*1c850*/  IMAD.HI.U32 R10, R0, R9, RZ ;  /* 0x00000009000a7227 */ /* 0x000fc800078e00ff */
[----:B------:R-:W-:Y:S02]  /*1c860*/  IMAD.MOV R10, RZ, RZ, -R10 ;  /* 0x000000ffff0a7224 */ /* 0x000fe400078e0a0a */
[----:B0-----:R-:W-:Y:S02]  /*1c870*/  IMAD.MOV.U32 R12, RZ, RZ, R3 ;  /* 0x000000ffff0c7224 */ /* 0x001fe400078e0003 */
[----:B------:R-:W-:-:S04]  /*1c880*/  IMAD.HI.U32 R6, R0, R7, RZ ;  /* 0x0000000700067227 */ /* 0x000fc800078e00ff */
[----:B------:R-:W-:-:S04]  /*1c890*/  @!P5 IMAD.IADD R4, R4, 0x1, -R2 ;  /* 0x000000010404d824 */ /* 0x000fc800078e0a02 */
[----:B------:R-:W-:Y:S02]  /*1c8a0*/  IMAD.MOV.U32 R11, RZ, RZ, R4 ;  /* 0x000000ffff0b7224 */ /* 0x000fe400078e0004 */
[C---:B------:R-:W-:Y:S02]  /*1c8b0*/  IMAD R9, R2.reuse, R10, R9 ;  /* 0x0000000a02097224 */ /* 0x040fe400078e0209 */
[----:B------:R-:W-:Y:S02]  /*1c8c0*/  @!P0 IMAD.MOV R12, RZ, RZ, -R12 ;  /* 0x000000ffff0c8224 */ /* 0x000fe400078e0a0c */
[----:B------:R-:W-:Y:S02]  /*1c8d0*/  IMAD.MOV R6, RZ, RZ, -R6 ;  /* 0x000000ffff067224 */ /* 0x000fe400078e0a06 */
[----:B------:R-:W-:Y:S01]  /*1c8e0*/  @!P6 IMAD.MOV R11, RZ, RZ, -R11 ;  /* 0x000000ffff0be224 */ /* 0x000fe200078e0a0b */
[C---:B------:R-:W-:Y:S01]  /*1c8f0*/  ISETP.GT.U32.AND P4, PT, R2.reuse, R9, PT ;  /* 0x000000090200720c */ /* 0x040fe20003f84070 */
[----:B------:R-:W-:Y:S01]  /*1c900*/  IMAD R7, R2, R6, R7 ;  /* 0x0000000602077224 */ /* 0x000fe200078e0207 */
[----:B------:R2:W-:Y:S01]  /*1c910*/  STL [R1+0x4ac], R12 ;  /* 0x0004ac0c01007387 */ /* 0x0005e20000100800 */
[----:B---3--:R-:W-:-:S02]  /*1c920*/  IABS R6, R17 ;  /* 0x0000001100067213 */ /* 0x008fc40000000000 */
[----:B------:R-:W-:Y:S01]  /*1c930*/  ISETP.GE.AND P0, PT, R17, RZ, PT ;  /* 0x000000ff1100720c */ /* 0x000fe20003f06270 */
[----:B------:R-:W-:Y:S04]  /*1c940*/  STL [R1+0x4b0], R11 ;  /* 0x0004b00b01007387 */ /* 0x000fe80000100800 */
[----:B------:R-:W3:Y:S03]  /*1c950*/  LDL.LU R17, [R1+0x2c8] ;  /* 0x0002c80001117983 */ /* 0x000ee60000300800 */
[----:B------:R-:W-:-:S05]  /*1c960*/  @!P4 IMAD.IADD R9, R9, 0x1, -R2 ;  /* 0x000000010909c824 */ /* 0x000fca00078e0a02 */
[----:B------:R-:W-:Y:S01]  /*1c970*/  ISETP.GT.U32.AND P4, PT, R2, R9, PT ;  /* 0x000000090200720c */ /* 0x000fe20003f84070 */
[----:B------:R-:W-:-:S04]  /*1c980*/  IMAD.HI.U32 R10, R0, R8, RZ ;  /* 0x00000008000a7227 */ /* 0x000fc800078e00ff */
[----:B------:R-:W-:-:S04]  /*1c990*/  IMAD.MOV R10, RZ, RZ, -R10 ;  /* 0x000000ffff0a7224 */ /* 0x000fc800078e0a0a */
[----:B------:R-:W-:-:S04]  /*1c9a0*/  IMAD R8, R2, R10, R8 ;  /* 0x0000000a02087224 */ /* 0x000fc800078e0208 */
[----:B------:R-:W-:Y:S01]  /*1c9b0*/  @!P4 IMAD.IADD R9, R9, 0x1, -R2 ;  /* 0x000000010909c824 */ /* 0x000fe200078e0a02 */
[----:B------:R-:W-:-:S13]  /*1c9c0*/  ISETP.GT.U32.AND P5, PT, R2, R8, PT ;  /* 0x000000080200720c */ /* 0x000fda0003fa4070 */
[----:B------:R-:W-:-:S05]  /*1c9d0*/  @!P5 IMAD.IADD R8, R8, 0x1, -R2 ;  /* 0x000000010808d824 */ /* 0x000fca00078e0a02 */
[----:B------:R-:W-:Y:S01]  /*1c9e0*/  ISETP.GT.U32.AND P5, PT, R2, R8, PT ;  /* 0x000000080200720c */ /* 0x000fe20003fa4070 */
[----:B------:R-:W-:-:S12]  /*1c9f0*/  @!P3 IMAD.MOV R9, RZ, RZ, -R9 ;  /* 0x000000ffff09b224 */ /* 0x000fd800078e0a09 */
[----:B------:R-:W-:Y:S01]  /*1ca00*/  @!P5 IMAD.IADD R8, R8, 0x1, -R2 ;  /* 0x000000010808d824 */ /* 0x000fe200078e0a02 */
[----:B--2---:R-:W-:Y:S02]  /*1ca10*/  IABS R12, R29 ;  /* 0x0000001d000c7213 */ /* 0x004fe40000000000 */
[----:B------:R-:W-:Y:S02]  /*1ca20*/  ISETP.GE.AND P4, PT, R29, RZ, PT ;  /* 0x000000ff1d00720c */ /* 0x000fe40003f86270 */
[----:B------:R-:W2:Y:S01]  /*1ca30*/  LDL.LU R29, [R1+0x2d0] ;  /* 0x0002d000011d7983 */ /* 0x000ea20000300800 */
[----:B------:R-:W-:-:S04]  /*1ca40*/  IMAD.HI.U32 R10, R0, R12, RZ ;  /* 0x0000000c000a7227 */ /* 0x000fc800078e00ff */
[----:B------:R-:W-:-:S04]  /*1ca50*/  IMAD.MOV R10, RZ, RZ, -R10 ;  /* 0x000000ffff0a7224 */ /* 0x000fc800078e0a0a */
[C---:B------:R-:W-:Y:S01]  /*1ca60*/  IMAD R12, R2.reuse, R10, R12 ;  /* 0x0000000a020c7224 */ /* 0x040fe200078e020c */
[----:B------:R0:W-:Y:S04]  /*1ca70*/  STL [R1+0x4a8], R9 ;  /* 0x0004a80901007387 */ /* 0x0001e80000100800 */
[----:B------:R-:W-:Y:S01]  /*1ca80*/  ISETP.GT.U32.AND P5, PT, R2, R12, PT ;  /* 0x0000000c0200720c */ /* 0x000fe20003fa4070 */
[----:B0-----:R-:W-:-:S04]  /*1ca90*/  IMAD.MOV.U32 R9, RZ, RZ, R8 ;  /* 0x000000ffff097224 */ /* 0x001fc800078e0008 */
[----:B------:R-:W-:-:S08]  /*1caa0*/  @!P2 IMAD.MOV R9, RZ, RZ, -R9 ;  /* 0x000000ffff09a224 */ /* 0x000fd000078e0a09 */
[----:B------:R-:W-:Y:S01]  /*1cab0*/  @!P5 IMAD.IADD R12, R12, 0x1, -R2 ;  /* 0x000000010c0cd824 */ /* 0x000fe200078e0a02 */
[----:B------:R0:W-:Y:S01]  /*1cac0*/  STL [R1+0x49c], R9 ;  /* 0x00049c0901007387 */ /* 0x0001e20000100800 */
[----:B-----5:R-:W-:Y:S02]  /*1cad0*/  IABS R11, R5 ;  /* 0x00000005000b7213 */ /* 0x020fe40000000000 */
[----:B------:R-:W-:Y:S02]  /*1cae0*/  ISETP.GE.AND P5, PT, R5, RZ, PT ;  /* 0x000000ff0500720c */ /* 0x000fe40003fa6270 */
[----:B------:R-:W5:Y:S01]  /*1caf0*/  LDL.LU R5, [R1+0x2d4] ;  /* 0x0002d40001057983 */ /* 0x000f620000300800 */
[----:B------:R-:W-:Y:S01]  /*1cb00*/  IMAD.MOV.U32 R3, RZ, RZ, R6 ;  /* 0x000000ffff037224 */ /* 0x000fe200078e0006 */
[----:B------:R-:W-:Y:S01]  /*1cb10*/  ISETP.GT.U32.AND P6, PT, R2, R7, PT ;  /* 0x000000070200720c */ /* 0x000fe20003fc4070 */
[C---:B------:R-:W-:Y:S01]  /*1cb20*/  IMAD.HI.U32 R13, R0.reuse, R11, RZ ;  /* 0x0000000b000d7227 */ /* 0x040fe200078e00ff */
[----:B------:R-:W5:Y:S03]  /*1cb30*/  LDL.LU R21, [R1+0x2d8] ;  /* 0x0002d80001157983 */ /* 0x000f660000300800 */
[----:B------:R-:W-:-:S04]  /*1cb40*/  IMAD.HI.U32 R4, R0, R3, RZ ;  /* 0x0000000300047227 */ /* 0x000fc800078e00ff */
[----:B------:R-:W-:-:S04]  /*1cb50*/  IMAD.MOV R4, RZ, RZ, -R4 ;  /* 0x000000ffff047224 */ /* 0x000fc800078e0a04 */
[----:B------:R-:W-:-:S05]  /*1cb60*/  IMAD R3, R2, R4, R3 ;  /* 0x0000000402037224 */ /* 0x000fca00078e0203 */
[----:B------:R-:W-:Y:S01]  /*1cb70*/  ISETP.GT.U32.AND P3, PT, R2, R3, PT ;  /* 0x000000030200720c */ /* 0x000fe20003f64070 */
[----:B------:R-:W-:Y:S02]  /*1cb80*/  @!P6 IMAD.IADD R7, R7, 0x1, -R2 ;  /* 0x000000010707e824 */ /* 0x000fe400078e0a02 */
[----:B------:R-:W-:-:S10]  /*1cb90*/  IMAD.MOV R13, RZ, RZ, -R13 ;  /* 0x000000ffff0d7224 */ /* 0x000fd400078e0a0d */
[----:B------:R-:W-:Y:S01]  /*1cba0*/  @!P3 IMAD.IADD R3, R3, 0x1, -R2 ;  /* 0x000000010303b824 */ /* 0x000fe200078e0a02 */
[----:B------:R-:W-:-:S04]  /*1cbb0*/  ISETP.GT.U32.AND P6, PT, R2, R7, PT ;  /* 0x000000070200720c */ /* 0x000fc80003fc4070 */
[C---:B------:R-:W-:Y:S01]  /*1cbc0*/  ISETP.GT.U32.AND P2, PT, R2.reuse, R3, PT ;  /* 0x000000030200720c */ /* 0x040fe20003f44070 */
[----:B------:R-:W-:Y:S01]  /*1cbd0*/  IMAD R11, R2, R13, R11 ;  /* 0x0000000d020b7224 */ /* 0x000fe200078e020b */
[----:B------:R-:W-:-:S05]  /*1cbe0*/  IABS R6, R19 ;  /* 0x0000001300067213 */ /* 0x000fca0000000000 */
[----:B------:R-:W-:-:S06]  /*1cbf0*/  IMAD.HI.U32 R4, R0, R6, RZ ;  /* 0x0000000600047227 */ /* 0x000fcc00078e00ff */
[--C-:B------:R-:W-:Y:S01]  /*1cc00*/  @!P2 IMAD.IADD R3, R3, 0x1, -R2.reuse ;  /* 0x000000010303a824 */ /* 0x100fe200078e0a02 */
[C---:B------:R-:W-:Y:S01]  /*1cc10*/  ISETP.GT.U32.AND P2, PT, R2.reuse, R11, PT ;  /* 0x0000000b0200720c */ /* 0x040fe20003f44070 */
[----:B------:R-:W-:Y:S02]  /*1cc20*/  @!P6 IMAD.IADD R7, R7, 0x1, -R2 ;  /* 0x000000010707e824 */ /* 0x000fe400078e0a02 */
[----:B------:R-:W-:Y:S02]  /*1cc30*/  IMAD.MOV.U32 R13, RZ, RZ, R3 ;  /* 0x000000ffff0d7224 */ /* 0x000fe400078e0003 */
[----:B------:R-:W-:Y:S02]  /*1cc40*/  @!P1 IMAD.MOV R7, RZ, RZ, -R7 ;  /* 0x000000ffff079224 */ /* 0x000fe400078e0a07 */
[----:B------:R-:W-:Y:S02]  /*1cc50*/  IMAD.MOV R4, RZ, RZ, -R4 ;  /* 0x000000ffff047224 */ /* 0x000fe400078e0a04 */
[----:B------:R-:W-:Y:S01]  /*1cc60*/  @!P0 IMAD.MOV R13, RZ, RZ, -R13 ;  /* 0x000000ffff0d8224 */ /* 0x000fe200078e0a0d */
[----:B------:R-:W-:Y:S01]  /*1cc70*/  ISETP.GE.AND P3, PT, R19, RZ, PT ;  /* 0x000000ff1300720c */ /* 0x000fe20003f66270 */
[----:B------:R3:W-:Y:S01]  /*1cc80*/  STL [R1+0x498], R7 ;  /* 0x0004980701007387 */ /* 0x0007e20000100800 */
[----:B------:R-:W-:Y:S01]  /*1cc90*/  IMAD R6, R2, R4, R6 ;  /* 0x0000000402067224 */ /* 0x000fe200078e0206 */
[----:B----4-:R-:W-:Y:S01]  /*1cca0*/  IABS R4, R18 ;  /* 0x0000001200047213 */ /* 0x010fe20000000000 */
[----:B------:R-:W-:Y:S01]  /*1ccb0*/  @!P2 IMAD.IADD R11, R11, 0x1, -R2 ;  /* 0x000000010b0ba824 */ /* 0x000fe200078e0a02 */
[----:B------:R-:W4:Y:S01]  /*1ccc0*/  LDL.LU R19, [R1+0x2dc] ;  /* 0x0002dc0001137983 */ /* 0x000f220000300800 */
[----:B------:R-:W-:-:S03]  /*1ccd0*/  ISETP.GE.AND P2, PT, R18, RZ, PT ;  /* 0x000000ff1200720c */ /* 0x000fc60003f46270 */
[----:B------:R5:W-:Y:S04]  /*1cce0*/  STL [R1+0x494], R13 ;  /* 0x0004940d01007387 */ /* 0x000be80000100800 */
[----:B------:R-:W4:Y:S01]  /*1ccf0*/  LDL.LU R18, [R1+0x2e0] ;  /* 0x0002e00001127983 */ /* 0x000f220000300800 */
[C---:B------:R-:W-:Y:S02]  /*1cd00*/  ISETP.GT.U32.AND P6, PT, R2.reuse, R6, PT ;  /* 0x000000060200720c */ /* 0x040fe40003fc4070 */
[----:B------:R-:W-:Y:S02]  /*1cd10*/  ISETP.GT.U32.AND P1, PT, R2, R12, PT ;  /* 0x0000000c0200720c */ /* 0x000fe40003f24070 */
[----:B------:R-:W-:-:S09]  /*1cd20*/  IABS R10, R20 ;  /* 0x00000014000a7213 */ /* 0x000fd20000000000 */
[----:B------:R-:W-:-:S05]  /*1cd30*/  @!P6 IMAD.IADD R6, R6, 0x1, -R2 ;  /* 0x000000010606e824 */ /* 0x000fca00078e0a02 */
[----:B------:R-:W-:Y:S01]  /*1cd40*/  ISETP.GT.U32.AND P6, PT, R2, R6, PT ;  /* 0x000000060200720c */ /* 0x000fe20003fc4070 */
[----:B------:R-:W-:-:S04]  /*1cd50*/  IMAD.HI.U32 R8, R0, R10, RZ ;  /* 0x0000000a00087227 */ /* 0x000fc800078e00ff */
[----:B------:R-:W-:Y:S02]  /*1cd60*/  @!P1 IMAD.IADD R12, R12, 0x1, -R2 ;  /* 0x000000010c0c9824 */ /* 0x000fe400078e0a02 */
[----:B0-----:R-:W-:-:S04]  /*1cd70*/  IMAD.HI.U32 R9, R0, R4, RZ ;  /* 0x0000000400097227 */ /* 0x001fc800078e00ff */
[----:B------:R-:W-:Y:S02]  /*1cd80*/  IMAD.MOV R8, RZ, RZ, -R8 ;  /* 0x000000ffff087224 */ /* 0x000fe400078e0a08 */
[----:B------:R-:W-:Y:S02]  /*1cd90*/  @!P4 IMAD.MOV R12, RZ, RZ, -R12 ;  /* 0x000000ffff0cc224 */ /* 0x000fe400078e0a0c */
[----:B------:R-:W-:Y:S02]  /*1cda0*/  IMAD.MOV R9, RZ, RZ, -R9 ;  /* 0x000000ffff097224 */ /* 0x000fe400078e0a09 */
[----:B------:R-:W-:Y:S01]  /*1cdb0*/  IMAD R10, R2, R8, R10 ;  /* 0x00000008020a7224 */ /* 0x000fe200078e020a */
[----:B------:R-:W-:Y:S01]  /*1cdc0*/  STL [R1+0x490], R12 ;  /* 0x0004900c01007387 */ /* 0x000fe20000100800 */
[----:B------:R-:W-:Y:S01]  /*1cdd0*/  @!P6 IMAD.IADD R6, R6, 0x1, -R2 ;  /* 0x000000010606e824 */ /* 0x000fe200078e0a02 */
[----:B------:R-:W-:Y:S02]  /*1cde0*/  ISETP.GE.AND P6, PT, R20, RZ, PT ;  /* 0x000000ff1400720c */ /* 0x000fe40003fc6270 */
[----:B------:R-:W4:Y:S01]  /*1cdf0*/  LDL.LU R20, [R1+0x2e4] ;  /* 0x0002e40001147983 */ /* 0x000f220000300800 */
[C---:B------:R-:W-:Y:S01]  /*1ce00*/  IMAD R4, R2.reuse, R9, R4 ;  /* 0x0000000902047224 */ /* 0x040fe200078e0204 */
[----:B------:R-:W-:Y:S01]  /*1ce10*/  ISETP.GT.U32.AND P0, PT, R2, R10, PT ;  /* 0x0000000a0200720c */ /* 0x000fe20003f04070 */
[----:B------:R-:W-:Y:S01]  /*1ce20*/  @!P3 IMAD.MOV R6, RZ, RZ, -R6 ;  /* 0x000000ffff06b224 */ /* 0x000fe200078e0a06 */
[----:B---3--:R-:W-:-:S02]  /*1ce30*/  IABS R7, R17 ;  /* 0x0000001100077213 */ /* 0x008fc40000000000 */
[----:B------:R-:W-:Y:S02]  /*1ce40*/  ISETP.GT.U32.AND P1, PT, R2, R4, PT ;  /* 0x000000040200720c */ /* 0x000fe40003f24070 */
[----:B------:R-:W-:Y:S01]  /*1ce50*/  ISETP.GE.AND P4, PT, R17, RZ, PT ;  /* 0x000000ff1100720c */ /* 0x000fe20003f86270 */
[----:B------:R0:W-:Y:S04]  /*1ce60*/  STL [R1+0x48c], R6 ;  /* 0x00048c0601007387 */ /* 0x0001e80000100800 */
[----:B------:R-:W3:Y:S02]  /*1ce70*/  LDL.LU R17, [R1+0x2e8] ;  /* 0x0002e80001117983 */ /* 0x000ee40000300800 */
[----:B------:R-:W-:Y:S01]  /*1ce80*/  @!P0 IMAD.IADD R10, R10, 0x1, -R2 ;  /* 0x000000010a0a8824 */ /* 0x000fe200078e0a02 */
[----:B------:R-:W-:-:S03]  /*1ce90*/  ISETP.GT.U32.AND P0, PT, R2, R11, PT ;  /* 0x0000000b0200720c */ /* 0x000fc60003f04070 */
[----:B------:R-:W-:-:S05]  /*1cea0*/  @!P1 IMAD.IADD R4, R4, 0x1, -R2 ;  /* 0x0000000104049824 */ /* 0x000fca00078e0a02 */
[----:B------:R-:W-:-:S05]  /*1ceb0*/  ISETP.GT.U32.AND P3, PT, R2, R4, PT ;  /* 0x000000040200720c */ /* 0x000fca0003f64070 */
[----:B------:R-:W-:-:S04]  /*1cec0*/  @!P0 IMAD.IADD R11, R11, 0x1, -R2 ;  /* 0x000000010b0b8824 */ /* 0x000fc800078e0a02 */
[----:B------:R-:W-:-:S04]  /*1ced0*/  @!P5 IMAD.MOV R11, RZ, RZ, -R11 ;  /* 0x000000ffff0bd224 */ /* 0x000fc800078e0a0b */
[----:B------:R-:W-:Y:S01]  /*1cee0*/  @!P3 IMAD.IADD R4, R4, 0x1, -R2 ;  /* 0x000000010404b824 */ /* 0x000fe200078e0a02 */
[----:B------:R-:W-:Y:S01]  /*1cef0*/  STL [R1+0x488], R11 ;  /* 0x0004880b01007387 */ /* 0x000fe20000100800 */
[----:B------:R-:W-:Y:S01]  /*1cf00*/  IMAD.MOV.U32 R3, RZ, RZ, R7 ;  /* 0x000000ffff037224 */ /* 0x000fe200078e0007 */
[----:B------:R-:W-:Y:S02]  /*1cf10*/  ISETP.GT.U32.AND P1, PT, R2, R10, PT ;  /* 0x0000000a0200720c */ /* 0x000fe40003f24070 */
[----:B--2---:R-:W-:Y:S02]  /*1cf20*/  IABS R8, R29 ;  /* 0x0000001d00087213 */ /* 0x004fe40000000000 */
[----:B------:R-:W-:Y:S02]  /*1cf30*/  ISETP.GE.AND P3, PT, R29, RZ, PT ;  /* 0x000000ff1d00720c */ /* 0x000fe40003f66270 */
[----:B------:R-:W2:Y:S01]  /*1cf40*/  LDL.LU R29, [R1+0x2ec] ;  /* 0x0002ec00011d7983 */ /* 0x000ea20000300800 */
[----:B------:R-:W-:-:S04]  /*1cf50*/  IMAD.MOV.U32 R7, RZ, RZ, R8 ;  /* 0x000000ffff077224 */ /* 0x000fc800078e0008 */
[----:B------:R-:W-:-:S04]  /*1cf60*/  IMAD.HI.U32 R8, R0, R7, RZ ;  /* 0x0000000700087227 */ /* 0x000fc800078e00ff */
[----:B------:R-:W-:-:S04]  /*1cf70*/  IMAD.MOV R8, RZ, RZ, -R8 ;  /* 0x000000ffff087224 */ /* 0x000fc800078e0a08 */
[----:B------:R-:W-:Y:S02]  /*1cf80*/  IMAD R7, R2, R8, R7 ;  /* 0x0000000802077224 */ /* 0x000fe400078e0207 */
[----:B------:R-:W-:-:S03]  /*1cf90*/  @!P1 IMAD.IADD R10, R10, 0x1, -R2 ;  /* 0x000000010a0a9824 */ /* 0x000fc600078e0a02 */
[----:B------:R-:W-:-:S13]  /*1cfa0*/  ISETP.GT.U32.AND P1, PT, R2, R7, PT ;  /* 0x000000070200720c */ /* 0x000fda0003f24070 */
[----:B------:R-:W-:Y:S01]  /*1cfb0*/  @!P1 IMAD.IADD R7, R7, 0x1, -R2 ;  /* 0x0000000107079824 */ /* 0x000fe200078e0a02 */
[----:B-----5:R-:W-:Y:S02]  /*1cfc0*/  IABS R13, R5 ;  /* 0x00000005000d7213 */ /* 0x020fe40000000000 */
[----:B------:R-:W-:Y:S02]  /*1cfd0*/  ISETP.GE.AND P1, PT, R5, RZ, PT ;  /* 0x000000ff0500720c */ /* 0x000fe40003f26270 */
[----:B------:R-:W5:Y:S01]  /*1cfe0*/  LDL.LU R5, [R1+0x2f0] ;  /* 0x0002f00001057983 */ /* 0x000f620000300800 */
[----:B------:R-:W-:-:S03]  /*1cff0*/  IMAD.HI.U32 R9, R0, R3, RZ ;  /* 0x0000000300097227 */ /* 0x000fc600078e00ff */
[----:B------:R-:W5:Y:S01]  /*1d000*/  LDL.LU R22, [R1+0x2f4] ;  /* 0x0002f40001167983 */ /* 0x000f620000300800 */
[----:B------:R-:W-:-:S04]  /*1d010*/  IMAD.MOV R9, RZ, RZ, -R9 ;  /* 0x000000ffff097224 */ /* 0x000fc800078e0a09 */
[----:B------:R-:W-:Y:S02]  /*1d020*/  IMAD R3, R2, R9, R3 ;  /* 0x0000000902037224 */ /* 0x000fe400078e0203 */
[----:B0-----:R-:W-:-:S03]  /*1d030*/  IMAD.MOV.U32 R6, RZ, RZ, R13 ;  /* 0x000000ffff067224 */ /* 0x001fc600078e000d */
[----:B------:R-:W-:Y:S01]  /*1d040*/  ISETP.GT.U32.AND P0, PT, R2, R3, PT ;  /* 0x000000030200720c */ /* 0x000fe20003f04070 */
[----:B------:R-:W-:-:S04]  /*1d050*/  IMAD.HI.U32 R8, R0, R6, RZ ;  /* 0x0000000600087227 */ /* 0x000fc800078e00ff */
[----:B------:R-:W-:Y:S01]  /*1d060*/  IMAD.MOV R8, RZ, RZ, -R8 ;  /* 0x000000ffff087224 */ /* 0x000fe200078e0a08 */
[----:B------:R-:W-:-:S03]  /*1d070*/  IABS R9, R21 ;  /* 0x0000001500097213 */ /* 0x000fc60000000000 */
[----:B------:R-:W-:-:S04]  /*1d080*/  IMAD R6, R2, R8, R6 ;  /* 0x0000000802067224 */ /* 0x000fc800078e0206 */
[----:B------:R-:W-:Y:S01]  /*1d090*/  @!P0 IMAD.IADD R3, R3, 0x1, -R2 ;  /* 0x0000000103038824 */ /* 0x000fe200078e0a02 */
[----:B------:R-:W-:Y:S01]  /*1d0a0*/  ISETP.GT.U32.AND P0, PT, R2, R6, PT ;  /* 0x000000060200720c */ /* 0x000fe20003f04070 */
[----:B------:R-:W-:-:S03]  /*1d0b0*/  IMAD.HI.U32 R14, R0, R9, RZ ;  /* 0x00000009000e7227 */ /* 0x000fc600078e00ff */
[C---:B------:R-:W-:Y:S01]  /*1d0c0*/  ISETP.GT.U32.AND P5, PT, R2.reuse, R3, PT ;  /* 0x000000030200720c */ /* 0x040fe20003fa4070 */
[----:B------:R-:W-:Y:S02]  /*1d0d0*/  IMAD.MOV.U32 R15, RZ, RZ, R10 ;  /* 0x000000ffff0f7224 */ /* 0x000fe400078e000a */
[----:B------:R-:W-:Y:S02]  /*1d0e0*/  IMAD.MOV R14, RZ, RZ, -R14 ;  /* 0x000000ffff0e7224 */ /* 0x000fe400078e0a0e */
[----:B------:R-:W-:Y:S01]  /*1d0f0*/  @!P6 IMAD.MOV R15, RZ, RZ, -R15 ;  /* 0x000000ffff0fe224 */ /* 0x000fe200078e0a0f */
[C---:B------:R-:W-:Y:S01]  /*1d100*/  ISETP.GT.U32.AND P6, PT, R2.reuse, R7, PT ;  /* 0x000000070200720c */ /* 0x040fe20003fc4070 */
[----:B------:R-:W-:Y:S02]  /*1d110*/  IMAD R9, R2, R14, R9 ;  /* 0x0000000e02097224 */ /* 0x000fe400078e0209 */
[----:B------:R-:W-:-:S04]  /*1d120*/  @!P0 IMAD.IADD R6, R6, 0x1, -R2 ;  /* 0x0000000106068824 */ /* 0x000fc800078e0a02 */
[----:B------:R-:W-:Y:S01]  /*1d130*/  @!P5 IMAD.IADD R3, R3, 0x1, -R2 ;  /* 0x000000010303d824 */ /* 0x000fe200078e0a02 */
[----:B------:R-:W-:Y:S01]  /*1d140*/  ISETP.GT.U32.AND P0, PT, R2, R6, PT ;  /* 0x000000060200720c */ /* 0x000fe20003f04070 */
[----:B------:R-:W-:Y:S01]  /*1d150*/  @!P2 IMAD.MOV R4, RZ, RZ, -R4 ;  /* 0x000000ffff04a224 */ /* 0x000fe200078e0a04 */
[----:B----4-:R-:W-:-:S05]  /*1d160*/  IABS R12, R19 ;  /* 0x00000013000c7213 */ /* 0x010fca0000000000 */
[----:B------:R-:W-:Y:S01]  /*1d170*/  IMAD.HI.U32 R13, R0, R12, RZ ;  /* 0x0000000c000d7227 */ /* 0x000fe200078e00ff */
[----:B------:R-:W-:-:S03]  /*1d180*/  IABS R8, R18 ;  /* 0x0000001200087213 */ /* 0x000fc60000000000 */
[----:B------:R-:W-:Y:S02]  /*1d190*/  IMAD.MOV R13, RZ, RZ, -R13 ;  /* 0x000000ffff0d7224 */ /* 0x000fe400078e0a0d */
[----:B------:R-:W-:Y:S02]  /*1d1a0*/  IMAD.MOV.U32 R14, RZ, RZ, R8 ;  /* 0x000000ffff0e7224 */ /* 0x000fe400078e0008 */
[----:B------:R-:W-:Y:S02]  /*1d1b0*/  IMAD R8, R2, R13, R12 ;  /* 0x0000000d02087224 */ /* 0x000fe400078e020c */
[----:B------:R-:W-:Y:S01]  /*1d1c0*/  IMAD.HI.U32 R10, R0, R14, RZ ;  /* 0x0000000e000a7227 */ /* 0x000fe200078e00ff */
[----:B------:R-:W-:Y:S03]  /*1d1d0*/  STL [R1+0x480], R15 ;  /* 0x0004800f01007387 */ /* 0x000fe60000100800 */
[----:B------:R-:W-:-:S02]  /*1d1e0*/  IMAD.MOV.U32 R12, RZ, RZ, R3 ;  /* 0x000000ffff0c7224 */ /* 0x000fc400078e0003 */
[----:B------:R-:W-:Y:S02]  /*1d1f0*/  IMAD.MOV R10, RZ, RZ, -R10 ;  /* 0x000000ffff0a7224 */ /* 0x000fe400078e0a0a */
[----:B------:R-:W-:Y:S01]  /*1d200*/  @!P6 IMAD.IADD R7, R7, 0x1, -R2 ;  /* 0x000000010707e824 */ /* 0x000fe200078e0a02 */
[C---:B------:R-:W-:Y:S01]  /*1d210*/  ISETP.GT.U32.AND P5, PT, R2.reuse, R9, PT ;  /* 0x000000090200720c */ /* 0x040fe20003fa4070 */
[----:B------:R0:W-:Y:S01]  /*1d220*/  STL [R1+0x47c], R4 ;  /* 0x00047c0401007387 */ /* 0x0001e20000100800 */
[----:B------:R-:W-:Y:S01]  /*1d230*/  @!P4 IMAD.MOV R12, RZ, RZ, -R12 ;  /* 0x000000ffff0cc224 */ /* 0x000fe200078e0a0c */
[----:B------:R-:W-:Y:S01]  /*1d240*/  ISETP.GT.U32.AND P4, PT, R2, R8, PT ;  /* 0x000000080200720c */ /* 0x000fe20003f84070 */
[----:B------:R-:W-:Y:S02]  /*1d250*/  @!P0 IMAD.IADD R6, R6, 0x1, -R2 ;  /* 0x0000000106068824 */ /* 0x000fe400078e0a02 */
[----:B0-----:R-:W-:Y:S02]  /*1d260*/  IMAD R4, R2, R10, R14 ;  /* 0x0000000a02047224 */ /* 0x001fe400078e020e */
[----:B------:R-:W-:-:S04]  /*1d270*/  IMAD.MOV.U32 R14, RZ, RZ, R7 ;  /* 0x000000ffff0e7224 */ /* 0x000fc800078e0007 */
[----:B------:R-:W-:Y:S01]  /*1d280*/  @!P3 IMAD.MOV R14, RZ, RZ, -R14 ;  /* 0x000000ffff0eb224 */ /* 0x000fe200078e0a0e */
[----:B------:R-:W-:Y:S01]  /*1d290*/  ISETP.GT.U32.AND P0, PT, R2, R4, PT ;  /* 0x000000040200720c */ /* 0x000fe20003f04070 */
[----:B------:R-:W-:Y:S01]  /*1d2a0*/  STL [R1+0x478], R12 ;  /* 0x0004780c01007387 */ /* 0x000fe20000100800 */
[----:B------:R-:W-:Y:S01]  /*1d2b0*/  ISETP.GE.AND P6, PT, R19, RZ, PT ;  /* 0x000000ff1300720c */ /* 0x000fe20003fc6270 */
[--C-:B------:R-:W-:Y:S02]  /*1d2c0*/  @!P5 IMAD.IADD R9, R9, 0x1, -R2.reuse ;  /* 0x000000010909d824 */ /* 0x100fe400078e0a02 */
[----:B------:R0:W-:Y:S01]  /*1d2d0*/  STL [R1+0x474], R14 ;  /* 0x0004740e01007387 */ /* 0x0001e20000100800 */
[----:B------:R-:W-:-:S03]  /*1d2e0*/  @!P4 IMAD.IADD R8, R8, 0x1, -R2 ;  /* 0x000000010808c824 */ /* 0x000fc600078e0a02 */
[----:B------:R-:W4:Y:S01]  /*1d2f0*/  LDL.LU R19, [R1+0x2f8] ;  /* 0x0002f80001137983 */ /* 0x000f220000300800 */
[----:B------:R-:W-:Y:S02]  /*1d300*/  ISETP.GT.U32.AND P4, PT, R2, R9, PT ;  /* 0x000000090200720c */ /* 0x000fe40003f84070 */
[----:B------:R-:W-:Y:S02]  /*1d310*/  ISETP.GE.AND P5, PT, R18, RZ, PT ;  /* 0x000000ff1200720c */ /* 0x000fe40003fa6270 */
[----:B------:R-:W-:Y:S01]  /*1d320*/  ISETP.GT.U32.AND P3, PT, R2, R8, PT ;  /* 0x000000080200720c */ /* 0x000fe20003f64070 */
[----:B------:R-:W4:Y:S01]  /*1d330*/  LDL.LU R18, [R1+0x2fc] ;  /* 0x0002fc0001127983 */ /* 0x000f220000300800 */
[----:B------:R-:W-:Y:S01]  /*1d340*/  ISETP.GE.AND P2, PT, R21, RZ, PT ;  /* 0x000000ff1500720c */ /* 0x000fe20003f46270 */
[----:B------:R-:W-:Y:S02]  /*1d350*/  @!P0 IMAD.IADD R4, R4, 0x1, -R2 ;  /* 0x0000000104048824 */ /* 0x000fe400078e0a02 */
[----:B0-----:R-:W-:-:S03]  /*1d360*/  IMAD.MOV.U32 R14, RZ, RZ, R6 ;  /* 0x000000ffff0e7224 */ /* 0x001fc600078e0006 */
[----:B------:R-:W-:Y:S01]  /*1d370*/  ISETP.GT.U32.AND P0, PT, R2, R4, PT ;  /* 0x000000040200720c */ /* 0x000fe20003f04070 */
[----:B------:R-:W-:Y:S01]  /*1d380*/  @!P1 IMAD.MOV R14, RZ, RZ, -R14 ;  /* 0x000000ffff0e9224 */ /* 0x000fe200078e0a0e */
[----:B------:R-:W-:Y:S01]  /*1d390*/  IABS R11, R20 ;  /* 0x00000014000b7213 */ /* 0x000fe20000000000 */
[--C-:B------:R-:W-:Y:S01]  /*1d3a0*/  @!P4 IMAD.IADD R9, R9, 0x1, -R2.reuse ;  /* 0x000000010909c824 */ /* 0x100fe200078e0a02 */
[----:B------:R-:W-:Y:S01]  /*1d3b0*/  ISETP.GE.AND P4, PT, R20, RZ, PT ;  /* 0x000000ff1400720c */ /* 0x000fe20003f86270 */
[----:B------:R-:W-:Y:S01]  /*1d3c0*/  @!P3 IMAD.IADD R8, R8, 0x1, -R2 ;  /* 0x000000010808b824 */ /* 0x000fe200078e0a02 */
[----:B------:R-:W-:Y:S01]  /*1d3d0*/  STL [R1+0x470], R14 ;  /* 0x0004700e01007387 */ /* 0x000fe20000100800 */
[----:B------:R-:W-:-:S03]  /*1d3e0*/  @!P2 IMAD.MOV R9, RZ, RZ, -R9 ;  /* 0x000000ffff09a224 */ /* 0x000fc600078e0a09 */
[----:B------:R-:W4:Y:S01]  /*1d3f0*/  LDL.LU R20, [R1+0x300] ;  /* 0x0003000001147983 */ /* 0x000f220000300800 */
[----:B------:R-:W-:Y:S01]  /*1d400*/  @!P6 IMAD.MOV R8, RZ, RZ, -R8 ;  /* 0x000000ffff08e224 */ /* 0x000fe200078e0a08 */
[----:B---3--:R-:W-:Y:S01]  /*1d410*/  IABS R10, R17 ;  /* 0x00000011000a7213 */ /* 0x008fe20000000000 */
[----:B------:R-:W-:Y:S01]  /*1d420*/  @!P0 IMAD.IADD R4, R4, 0x1, -R2 ;  /* 0x0000000104048824 */ /* 0x000fe200078e0a02 */
[----:B------:R-:W-:Y:S01]  /*1d430*/  STL [R1+0x46c], R9 ;  /* 0x00046c0901007387 */ /* 0x000fe20000100800 */
[----:B------:R-:W-:-:S03]  /*1d440*/  ISETP.GE.AND P0, PT, R17, RZ, PT ;  /* 0x000000ff1100720c */ /* 0x000fc60003f06270 */
[----:B------:R0:W-:Y:S04]  /*1d450*/  STL [R1+0x468], R8 ;  /* 0x0004680801007387 */ /* 0x0001e80000100800 */
[----:B------:R-:W3:Y:S01]  /*1d460*/  LDL.LU R17, [R1+0x304] ;  /* 0x0003040001117983 */ /* 0x000ee20000300800 */
[----:B------:R-:W-:-:S04]  /*1d470*/  IMAD.HI.U32 R3, R0, R11, RZ ;  /* 0x0000000b00037227 */ /* 0x000fc800078e00ff */
[----:B------:R-:W-:-:S04]  /*1d480*/  IMAD.MOV R3, RZ, RZ, -R3 ;  /* 0x000000ffff037224 */ /* 0x000fc800078e0a03 */
[----:B------:R-:W-:-:S05]  /*1d490*/  IMAD R3, R2, R3, R11 ;  /* 0x0000000302037224 */ /* 0x000fca00078e020b */
[----:B------:R-:W-:-:S13]  /*1d4a0*/  ISETP.GT.U32.AND P1, PT, R2, R3, PT ;  /* 0x000000030200720c */ /* 0x000fda0003f24070 */
[----:B------:R-:W-:Y:S01]  /*1d4b0*/  @!P1 IMAD.IADD R3, R3, 0x1, -R2 ;  /* 0x0000000103039824 */ /* 0x000fe200078e0a02 */
[----:B--2---:R-:W-:Y:S02]  /*1d4c0*/  IABS R13, R29 ;  /* 0x0000001d000d7213 */ /* 0x004fe40000000000 */
[----:B------:R-:W-:Y:S02]  /*1d4d0*/  ISETP.GE.AND P1, PT, R29, RZ, PT ;  /* 0x000000ff1d00720c */ /* 0x000fe40003f26270 */
[----:B------:R-:W2:Y:S01]  /*1d4e0*/  LDL.LU R29, [R1+0x308] ;  /* 0x00030800011d7983 */ /* 0x000ea20000300800 */
[----:B------:R-:W-:Y:S02]  /*1d4f0*/  IMAD.MOV.U32 R7, RZ, RZ, R13 ;  /* 0x000000ffff077224 */ /* 0x000fe400078e000d */
[----:B------:R-:W-:-:S04]  /*1d500*/  IMAD.HI.U32 R13, R0, R10, RZ ;  /* 0x0000000a000d7227 */ /* 0x000fc800078e00ff */
[----:B------:R-:W-:-:S04]  /*1d510*/  IMAD.MOV R13, RZ, RZ, -R13 ;  /* 0x000000ffff0d7224 */ /* 0x000fc800078e0a0d */
[----:B------:R-:W-:-:S05]  /*1d520*/  IMAD R10, R2, R13, R10 ;  /* 0x0000000d020a7224 */ /* 0x000fca00078e020a */
[----:B------:R-:W-:Y:S01]  /*1d530*/  ISETP.GT.U32.AND P3, PT, R2, R10, PT ;  /* 0x0000000a0200720c */ /* 0x000fe20003f64070 */
[----:B0-----:R-:W-:-:S12]  /*1d540*/  IMAD.MOV.U32 R8, RZ, RZ, R4 ;  /* 0x000000ffff087224 */ /* 0x001fd800078e0004 */
[----:B------:R-:W-:-:S05]  /*1d550*/  @!P3 IMAD.IADD R10, R10, 0x1, -R2 ;  /* 0x000000010a0ab824 */ /* 0x000fca00078e0a02 */
[----:B------:R-:W-:Y:S01]  /*1d560*/  ISETP.GT.U32.AND P3, PT, R2, R10, PT ;  /* 0x0000000a0200720c */ /* 0x000fe20003f64070 */
[----:B------:R-:W-:-:S05]  /*1d570*/  @!P5 IMAD.MOV R8, RZ, RZ, -R8 ;  /* 0x000000ffff08d224 */ /* 0x000fca00078e0a08 */
[----:B------:R0:W-:Y:S07]  /*1d580*/  STL [R1+0x464], R8 ;  /* 0x0004640801007387 */ /* 0x0001ee0000100800 */
[----:B------:R-:W-:Y:S01]  /*1d590*/  @!P3 IMAD.IADD R10, R10, 0x1, -R2 ;  /* 0x000000010a0ab824 */ /* 0x000fe200078e0a02 */
[----:B-----5:R-:W-:Y:S02]  /*1d5a0*/  IABS R12, R5 ;  /* 0x00000005000c7213 */ /* 0x020fe40000000000 */
[----:B------:R-:W-:-:S02]  /*1d5b0*/  ISETP.GE.AND P3, PT, R5, RZ, PT ;  /* 0x000000ff0500720c */ /* 0x000fc40003f66270 */
[----:B------:R-:W5:Y:S01]  /*1d5c0*/  LDL.LU R5, [R1+0x30c] ;  /* 0x00030c0001057983 */ /* 0x000f620000300800 */
[----:B------:R-:W-:Y:S01]  /*1d5d0*/  IABS R11, R22 ;  /* 0x00000016000b7213 */ /* 0x000fe20000000000 */
[----:B------:R-:W-:Y:S01]  /*1d5e0*/  IMAD.MOV.U32 R6, RZ, RZ, R12 ;  /* 0x000000ffff067224 */ /* 0x000fe200078e000c */
[----:B------:R-:W-:Y:S01]  /*1d5f0*/  ISETP.GT.U32.AND P2, PT, R2, R3, PT ;  /* 0x000000030200720c */ /* 0x000fe20003f44070 */
[C---:B------:R-:W-:Y:S01]  /*1d600*/  IMAD.HI.U32 R14, R0.reuse, R7, RZ ;  /* 0x00000007000e7227 */ /* 0x040fe200078e00ff */
[----:B------:R-:W5:Y:S03]  /*1d610*/  LDL.LU R21, [R1+0x310] ;  /* 0x0003100001157983 */ /* 0x000f660000300800 */
[----:B------:R-:W-:-:S04]  /*1d620*/  IMAD.HI.U32 R12, R0, R11, RZ ;  /* 0x0000000b000c7227 */ /* 0x000fc800078e00ff */
[----:B------:R-:W-:-:S04]  /*1d630*/  IMAD.MOV R12, RZ, RZ, -R12 ;  /* 0x000000ffff0c7224 */ /* 0x000fc800078e0a0c */
[C---:B------:R-:W-:Y:S02]  /*1d640*/  IMAD R11, R2.reuse, R12, R11 ;  /* 0x0000000c020b7224 */ /* 0x040fe400078e020b */
[----:B------:R-:W-:Y:S02]  /*1d650*/  @!P2 IMAD.IADD R3, R3, 0x1, -R2 ;  /* 0x000000010303a824 */ /* 0x000fe400078e0a02 */
[----:B------:R-:W-:Y:S01]  /*1d660*/  IMAD.MOV R14, RZ, RZ, -R14 ;  /* 0x000000ffff0e7224 */ /* 0x000fe200078e0a0e */
[----:B------:R-:W-:Y:S01]  /*1d670*/  ISETP.GT.U32.AND P2, PT, R2, R11, PT ;  /* 0x0000000b0200720c */ /* 0x000fe20003f44070 */
[----:B------:R-:W-:-:S04]  /*1d680*/  IMAD.HI.U32 R13, R0, R6, RZ ;  /* 0x00000006000d7227 */ /* 0x000fc800078e00ff */
[----:B------:R-:W-:Y:S02]  /*1d690*/  IMAD R7, R2, R14, R7 ;  /* 0x0000000e02077224 */ /* 0x000fe400078e0207 */
[----:B------:R-:W-:-:S03]  /*1d6a0*/  IMAD.MOV R13, RZ, RZ, -R13 ;  /* 0x000000ffff0d7224 */ /* 0x000fc600078e0a0d */
[C---:B------:R-:W-:Y:S01]  /*1d6b0*/  ISETP.GT.U32.AND P6, PT, R2.reuse, R7, PT ;  /* 0x000000070200720c */ /* 0x040fe20003fc4070 */
[C---:B------:R-:W-:Y:S02]  /*1d6c0*/  IMAD R6, R2.reuse, R13, R6 ;  /* 0x0000000d02067224 */ /* 0x040fe400078e0206 */
[----:B------:R-:W-:Y:S02]  /*1d6d0*/  @!P2 IMAD.IADD R11, R11, 0x1, -R2 ;  /* 0x000000010b0ba824 */ /* 0x000fe400078e0a02 */
[----:B------:R-:W-:Y:S01]  /*1d6e0*/  @!P4 IMAD.MOV R3, RZ, RZ, -R3 ;  /* 0x000000ffff03c224 */ /* 0x000fe200078e0a03 */
[C---:B------:R-:W-:Y:S02]  /*1d6f0*/  ISETP.GT.U32.AND P5, PT, R2.reuse, R6, PT ;  /* 0x000000060200720c */ /* 0x040fe40003fa4070 */
[----:B------:R-:W-:-:S05]  /*1d700*/  ISETP.GT.U32.AND P4, PT, R2, R11, PT ;  /* 0x0000000b0200720c */ /* 0x000fca0003f84070 */
[--C-:B------:R-:W-:Y:S01]  /*1d710*/  @!P6 IMAD.IADD R7, R7, 0x1, -R2.reuse ;  /* 0x000000010707e824 */ /* 0x100fe200078e0a02 */
[----:B------:R1:W-:Y:S04]  /*1d720*/  STL [R1+0x460], R3 ;  /* 0x0004600301007387 */ /* 0x0003e80000100800 */
[----:B------:R-:W-:Y:S01]  /*1d730*/  ISETP.GT.U32.AND P6, PT, R2, R7, PT ;  /* 0x000000070200720c */ /* 0x000fe20003fc4070 */
[--C-:B------:R-:W-:Y:S02]  /*1d740*/  @!P5 IMAD.IADD R6, R6, 0x1, -R2.reuse ;  /* 0x000000010606d824 */ /* 0x100fe400078e0a02 */
[----:B------:R-:W-:-:S03]  /*1d750*/  @!P4 IMAD.IADD R11, R11, 0x1, -R2 ;  /* 0x000000010b0bc824 */ /* 0x000fc600078e0a02 */
[----:B------:R-:W-:-:S07]  /*1d760*/  ISETP.GT.U32.AND P5, PT, R2, R6, PT ;  /* 0x000000060200720c */ /* 0x000fce0003fa4070 */
[----:B------:R-:W-:-:S06]  /*1d770*/  @!P6 IMAD.IADD R7, R7, 0x1, -R2 ;  /* 0x000000010707e824 */ /* 0x000fcc00078e0a02 */
[----:B------:R-:W-:Y:S02]  /*1d780*/  @!P5 IMAD.IADD R6, R6, 0x1, -R2 ;  /* 0x000000010606d824 */ /* 0x000fe400078e0a02 */
[----:B------:R-:W-:-:S04]  /*1d790*/  IMAD.MOV.U32 R16, RZ, RZ, R10 ;  /* 0x000000ffff107224 */ /* 0x000fc800078e000a */
[----:B------:R-:W-:Y:S01]  /*1d7a0*/  @!P0 IMAD.MOV R16, RZ, RZ, -R16 ;  /* 0x000000ffff108224 */ /* 0x000fe200078e0a10 */
[----:B----4-:R-:W-:Y:S02]  /*1d7b0*/  IABS R12, R19 ;  /* 0x00000013000c7213 */ /* 0x010fe40000000000 */
[----:B------:R-:W-:Y:S02]  /*1d7c0*/  ISETP.GE.AND P4, PT, R19, RZ, PT ;  /* 0x000000ff1300720c */ /* 0x000fe40003f86270 */
[----:B------:R-:W4:Y:S01]  /*1d7d0*/  LDL.LU R19, [R1+0x314] ;  /* 0x0003140001137983 */ /* 0x000f220000300800 */
[----:B0-----:R-:W-:Y:S01]  /*1d7e0*/  IMAD.HI.U32 R8, R0, R12, RZ ;  /* 0x0000000c00087227 */ /* 0x001fe200078e00ff */
[----:B------:R-:W-:-:S03]  /*1d7f0*/  IABS R4, R18 ;  /* 0x0000001200047213 */ /* 0x000fc60000000000 */
[----:B------:R-:W-:Y:S02]  /*1d800*/  IMAD.MOV R8, RZ, RZ, -R8 ;  /* 0x000000ffff087224 */ /* 0x000fe400078e0a08 */
[----:B------:R-:W-:-:S04]  /*1d810*/  IMAD.HI.U32 R13, R0, R4, RZ ;  /* 0x00000004000d7227 */ /* 0x000fc800078e00ff */
[----:B------:R-:W-:Y:S02]  /*1d820*/  IMAD R8, R2, R8, R12 ;  /* 0x0000000802087224 */ /* 0x000fe400078e020c */
[----:B------:R-:W-:-:S03]  /*1d830*/  IMAD.MOV R13, RZ, RZ, -R13 ;  /* 0x000000ffff0d7224 */ /* 0x000fc600078e0a0d */
[C---:B------:R-:W-:Y:S01]  /*1d840*/  ISETP.GT.U32.AND P6, PT, R2.reuse, R8, PT ;  /* 0x000000080200720c */ /* 0x040fe20003fc4070 */
[----:B-1----:R-:W-:Y:S01]  /*1d850*/  IMAD R3, R2, R13, R4 ;  /* 0x0000000d02037224 */ /* 0x002fe200078e0204 */
[----:B------:R-:W-:-:S04]  /*1d860*/  IABS R9, R20 ;  /* 0x0000001400097213 */ /* 0x000fc80000000000 */
[----:B------:R-:W-:Y:S01]  /*1d870*/  ISETP.GT.U32.AND P5, PT, R2, R3, PT ;  /* 0x000000030200720c */ /* 0x000fe20003fa4070 */
[----:B------:R-:W-:-:S04]  /*1d880*/  IMAD.HI.U32 R13, R0, R9, RZ ;  /* 0x00000009000d7227 */ /* 0x000fc800078e00ff */
[----:B------:R-:W-:Y:S02]  /*1d890*/  IMAD.MOV R13, RZ, RZ, -R13 ;  /* 0x000000ffff0d7224 */ /* 0x000fe400078e0a0d */
[----:B------:R-:W-:Y:S01]  /*1d8a0*/  @!P6 IMAD.IADD R8, R8, 0x1, -R2 ;  /* 0x000000010808e824 */ /* 0x000fe200078e0a02 */
[----:B---3--:R-:W-:Y:S01]  /*1d8b0*/  IABS R4, R17 ;  /* 0x0000001100047213 */ /* 0x008fe20000000000 */
[----:B------:R-:W-:-:S03]  /*1d8c0*/  IMAD R9, R2, R13, R9 ;  /* 0x0000000d02097224 */ /* 0x000fc600078e0209 */
[----:B------:R-:W-:Y:S01]  /*1d8d0*/  ISETP.GT.U32.AND P0, PT, R2, R8, PT ;  /* 0x000000080200720c */ /* 0x000fe20003f04070 */
[----:B------:R-:W-:Y:S01]  /*1d8e0*/  IMAD.HI.U32 R13, R0, R4, RZ ;  /* 0x00000004000d7227 */ /* 0x000fe200078e00ff */
[----:B------:R-:W-:-:S03]  /*1d8f0*/  ISETP.GE.AND P2, PT, R22, RZ, PT ;  /* 0x000000ff1600720c */ /* 0x000fc60003f46270 */
[----:B------:R-:W-:Y:S02]  /*1d900*/  IMAD.MOV R13, RZ, RZ, -R13 ;  /* 0x000000ffff0d7224 */ /* 0x000fe400078e0a0d */
[----:B------:R-:W-:Y:S02]  /*1d910*/  @!P5 IMAD.IADD R3, R3, 0x1, -R2 ;  /* 0x000000010303d824 */ /* 0x000fe400078e0a02 */
[----:B------:R-:W-:Y:S01]  /*1d920*/  @!P1 IMAD.MOV R7, RZ, RZ, -R7 ;  /* 0x000000ffff079224 */ /* 0x000fe200078e0a07 */
[----:B------:R-:W-:Y:S01]  /*1d930*/  ISETP.GE.AND P5, PT, R18, RZ, PT ;  /* 0x000000ff1200720c */ /* 0x000fe20003fa6270 */
[C---:B------:R-:W-:Y:S01]  /*1d940*/  IMAD R4, R2.reuse, R13, R4 ;  /* 0x0000000d02047224 */ /* 0x040fe200078e0204 */
[----:B------:R-:W-:Y:S01]  /*1d950*/  ISETP.GT.U32.AND P1, PT, R2, R3, PT ;  /* 0x000000030200720c */ /* 0x000fe20003f24070 */
[----:B------:R-:W3:Y:S01]  /*1d960*/  LDL.LU R18, [R1+0x318] ;  /* 0x0003180001127983 */ /* 0x000ee20000300800 */
[----:B------:R-:W-:-:S03]  /*1d970*/  @!P3 IMAD.MOV R6, RZ, RZ, -R6 ;  /* 0x000000ffff06b224 */ /* 0x000fc600078e0a06 */
[----:B------:R-:W-:Y:S01]  /*1d980*/  STL [R1+0x458], R16 ;  /* 0x0004581001007387 */ /* 0x000fe20000100800 */
[----:B------:R-:W-:Y:S01]  /*1d990*/  ISETP.GT.U32.AND P3, PT, R2, R4, PT ;  /* 0x000000040200720c */ /* 0x000fe20003f64070 */
[----:B------:R-:W-:Y:S02]  /*1d9a0*/  @!P0 IMAD.IADD R8, R8, 0x1, -R2 ;  /* 0x0000000108088824 */ /* 0x000fe400078e0a02 */
[----:B------:R0:W-:Y:S02]  /*1d9b0*/  STL [R1+0x454], R7 ;  /* 0x0004540701007387 */ /* 0x0001e40000100800 */
[----:B------:R-:W-:Y:S02]  /*1d9c0*/  @!P4 IMAD.MOV R8, RZ, RZ, -R8 ;  /* 0x000000ffff08c224 */ /* 0x000fe400078e0a08 */
[----:B0-----:R-:W-:-:S04]  /*1d9d0*/  IMAD.MOV.U32 R7, RZ, RZ, R11 ;  /* 0x000000ffff077224 */ /* 0x001fc800078e000b */
[----:B------:R-:W-:Y:S01]  /*1d9e0*/  @!P2 IMAD.MOV R7, RZ, RZ, -R7 ;  /* 0x000000ffff07a224 */ /* 0x000fe200078e0a07 */
[----:B------:R-:W-:Y:S01]  /*1d9f0*/  STL [R1+0x450], R6 ;  /* 0x0004500601007387 */ /* 0x000fe20000100800 */
[--C-:B------:R-:W-:Y:S01]  /*1da00*/  @!P1 IMAD.IADD R3, R3, 0x1, -R2.reuse ;  /* 0x0000000103039824 */ /* 0x100fe200078e0a02 */
[----:B------:R-:W-:Y:S02]  /*1da10*/  ISETP.GE.AND P1, PT, R17, RZ, PT ;  /* 0x000000ff1100720c */ /* 0x000fe40003f26270 */
[----:B------:R0:W-:Y:S01]  /*1da20*/  STL [R1+0x44c], R7 ;  /* 0x00044c0701007387 */ /* 0x0001e20000100800 */
[----:B------:R-:W-:-:S03]  /*1da30*/  @!P3 IMAD.IADD R4, R4, 0x1, -R2 ;  /* 0x000000010404b824 */ /* 0x000fc600078e0a02 */
[----:B------:R1:W-:Y:S04]  /*1da40*/  STL [R1+0x448], R8 ;  /* 0x0004480801007387 */ /* 0x0003e80000100800 */
[----:B------:R-:W3:Y:S01]  /*1da50*/  LDL.LU R17, [R1+0x32c] ;  /* 0x00032c0001117983 */ /* 0x000ee20000300800 */
[----:B--2---:R-:W-:Y:S02]  /*1da60*/  IABS R12, R29 ;  /* 0x0000001d000c7213 */ /* 0x004fe40000000000 */
[----:B------:R-:W-:Y:S02]  /*1da70*/  ISETP.GE.AND P3, PT, R29, RZ, PT ;  /* 0x000000ff1d00720c */ /* 0x000fe40003f66270 */
[----:B------:R-:W2:Y:S01]  /*1da80*/  LDL.LU R29, [R1+0x31c] ;  /* 0x00031c00011d7983 */ /* 0x000ea20000300800 */
[----:B------:R-:W-:-:S04]  /*1da90*/  IMAD.HI.U32 R15, R0, R12, RZ ;  /* 0x0000000c000f7227 */ /* 0x000fc800078e00ff */
[----:B------:R-:W-:-:S04]  /*1daa0*/  IMAD.MOV R15, RZ, RZ, -R15 ;  /* 0x000000ffff0f7224 */ /* 0x000fc800078e0a0f */
[----:B------:R-:W-:-:S05]  /*1dab0*/  IMAD R15, R2, R15, R12 ;  /* 0x0000000f020f7224 */ /* 0x000fca00078e020c */
[----:B------:R-:W-:-:S13]  /*1dac0*/  ISETP.GT.U32.AND P0, PT, R2, R15, PT ;  /* 0x0000000f0200720c */ /* 0x000fda0003f04070 */
[----:B------:R-:W-:Y:S01]  /*1dad0*/  @!P0 IMAD.IADD R15, R15, 0x1, -R2 ;  /* 0x000000010f0f8824 */ /* 0x000fe200078e0a02 */
[----:B-----5:R-:W-:Y:S02]  /*1dae0*/  IABS R14, R5 ;  /* 0x00000005000e7213 */ /* 0x020fe40000000000 */
[----:B------:R-:W-:Y:S02]  /*1daf0*/  ISETP.GE.AND P0, PT, R5, RZ, PT ;  /* 0x000000ff0500720c */ /* 0x000fe40003f06270 */
[----:B------:R-:W5:Y:S01]  /*1db00*/  LDL.LU R5, [R1+0x320] ;  /* 0x0003200001057983 */ /* 0x000f620000300800 */
[C---:B------:R-:W-:Y:S02]  /*1db10*/  ISETP.GT.U32.AND P6, PT, R2.reuse, R9, PT ;  /* 0x000000090200720c */ /* 0x040fe40003fc4070 */
[----:B------:R-:W-:Y:S02]  /*1db20*/  IABS R12, R21 ;  /* 0x00000015000c7213 */ /* 0x000fe40000000000 */
[----:B------:R-:W-:-:S09]  /*1db30*/  ISETP.GT.U32.AND P4, PT, R2, R4, PT ;  /* 0x000000040200720c */ /* 0x000fd20003f84070 */
[----:B------:R-:W-:-:S05]  /*1db40*/  @!P6 IMAD.IADD R9, R9, 0x1, -R2 ;  /* 0x000000010909e824 */ /* 0x000fca00078e0a02 */
[----:B------:R-:W-:Y:S01]  /*1db50*/  ISETP.GT.U32.AND P6, PT, R2, R9, PT ;  /* 0x000000090200720c */ /* 0x000fe20003fc4070 */
[----:B0-----:R-:W-:Y:S01]  /*1db60*/  IMAD.MOV.U32 R7, RZ, RZ, R12 ;  /* 0x000000ffff077224 */ /* 0x001fe200078e000c */
[----:B------:R-:W-:Y:S01]  /*1db70*/  ISETP.GE.AND P2, PT, R20, RZ, PT ;  /* 0x000000ff1400720c */ /* 0x000fe20003f46270 */
[----:B-1----:R-:W-:Y:S01]  /*1db80*/  IMAD.MOV.U32 R8, RZ, RZ, R3 ;  /* 0x000000ffff087224 */ /* 0x002fe200078e0003 */
[----:B------:R-:W5:Y:S01]  /*1db90*/  LDL.LU R20, [R1+0x324] ;  /* 0x0003240001147983 */ /* 0x000f620000300800 */
[----:B------:R-:W-:-:S04]  /*1dba0*/  IMAD.HI.U32 R6, R0, R7, RZ ;  /* 0x0000000700067227 */ /* 0x000fc800078e00ff */
[----:B------:R-:W-:Y:S02]  /*1dbb0*/  @!P5 IMAD.MOV R8, RZ, RZ, -R8 ;  /* 0x000000ffff08d224 */ /* 0x000fe400078e0a08 */
[----:B------:R-:W-:Y:S02]  /*1dbc0*/  IMAD.MOV R6, RZ, RZ, -R6 ;  /* 0x000000ffff067224 */ /* 0x000fe400078e0a06 */
[--C-:B------:R-:W-:Y:S02]  /*1dbd0*/  @!P6 IMAD.IADD R9, R9, 0x1, -R2.reuse ;  /* 0x000000010909e824 */ /* 0x100fe400078e0a02 */
[----:B------:R-:W-:Y:S01]  /*1dbe0*/  @!P4 IMAD.IADD R4, R4, 0x1, -R2 ;  /* 0x000000010404c824 */ /* 0x000fe200078e0a02 */
[----:B------:R0:W-:Y:S01]  /*1dbf0*/  STL [R1+0x444], R8 ;  /* 0x0004440801007387 */ /* 0x0001e20000100800 */
[----:B------:R-:W-:Y:S02]  /*1dc00*/  IMAD R7, R2, R6, R7 ;  /* 0x0000000602077224 */ /* 0x000fe400078e0207 */
[----:B------:R-:W-:-:S02]  /*1dc10*/  IMAD.MOV.U32 R6, RZ, RZ, R4 ;  /* 0x000000ffff067224 */ /* 0x000fc400078e0004 */
[----:B------:R-:W-:-:S04]  /*1dc20*/  IMAD.HI.U32 R10, R0, R14, RZ ;  /* 0x0000000e000a7227 */ /* 0x000fc800078e00ff */
[----:B0-----:R-:W-:Y:S02]  /*1dc30*/  IMAD.MOV.U32 R8, RZ, RZ, R9 ;  /* 0x000000ffff087224 */ /* 0x001fe400078e0009 */
[----:B------:R-:W-:Y:S02]  /*1dc40*/  @!P1 IMAD.MOV R6, RZ, RZ, -R6 ;  /* 0x000000ffff069224 */ /* 0x000fe400078e0a06 */
[----:B------:R-:W-:Y:S02]  /*1dc50*/  @!P2 IMAD.MOV R8, RZ, RZ, -R8 ;  /* 0x000000ffff08a224 */ /* 0x000fe400078e0a08 */
[----:B------:R-:W-:-:S03]  /*1dc60*/  IMAD.MOV R10, RZ, RZ, -R10 ;  /* 0x000000ffff0a7224 */ /* 0x000fc600078e0a0a */
[----:B------:R-:W-:Y:S01]  /*1dc70*/  STL [R1+0x440], R8 ;  /* 0x0004400801007387 */ /* 0x000fe20000100800 */
[----:B------:R-:W-:-:S03]  /*1dc80*/  IMAD R14, R2, R10, R14 ;  /* 0x0000000a020e7224 */ /* 0x000fc600078e020e */
[----:B------:R2:W-:Y:S02]  /*1dc90*/  STL [R1+0x43c], R6 ;  /* 0x00043c0601007387 */ /* 0x0005e40000100800 */
[C---:B------:R-:W-:Y:S02]  /*1dca0*/  ISETP.GT.U32.AND P6, PT, R2.reuse, R14, PT ;  /* 0x0000000e0200720c */ /* 0x040fe40003fc4070 */
[----:B------:R-:W-:-:S11]  /*1dcb0*/  ISETP.GT.U32.AND P5, PT, R2, R15, PT ;  /* 0x0000000f0200720c */ /* 0x000fd60003fa4070 */
[----:B------:R-:W-:-:S05]  /*1dcc0*/  @!P6 IMAD.IADD R14, R14, 0x1, -R2 ;  /* 0x000000010e0ee824 */ /* 0x000fca00078e0a02 */
[----:B------:R-:W-:Y:S02]  /*1dcd0*/  ISETP.GT.U32.AND P6, PT, R2, R14, PT ;  /* 0x0000000e0200720c */ /* 0x000fe40003fc4070 */
[----:B----4-:R-:W-:Y:S02]  /*1dce0*/  IABS R13, R19 ;  /* 0x00000013000d7213 */ /* 0x010fe40000000000 */
[----:B------:R-:W-:Y:S02]  /*1dcf0*/  ISETP.GE.AND P1, PT, R19, RZ, PT ;  /* 0x000000ff1300720c */ /* 0x000fe40003f26270 */
[----:B------:R-:W4:Y:S01]  /*1dd00*/  LDL.LU R19, [R1+0x328] ;  /* 0x0003280001137983 */ /* 0x000f220000300800 */
[----:B------:R-:W-:-:S04]  /*1dd10*/  IMAD.HI.U32 R3, R0, R13, RZ ;  /* 0x0000000d00037227 */ /* 0x000fc800078e00ff */
[----:B------:R-:W-:Y:S01]  /*1dd20*/  IMAD.MOV R3, RZ, RZ, -R3 ;  /* 0x000000ffff037224 */ /* 0x000fe200078e0a03 */
[C---:B------:R-:W-:Y:S01]  /*1dd30*/  ISETP.GT.U32.AND P4, PT, R2.reuse, R7, PT ;  /* 0x000000070200720c */ /* 0x040fe20003f84070 */
[--C-:B------:R-:W-:Y:S02]  /*1dd40*/  @!P5 IMAD.IADD R15, R15, 0x1, -R2.reuse ;  /* 0x000000010f0fd824 */ /* 0x100fe400078e0a02 */
[----:B------:R-:W-:Y:S02]  /*1dd50*/  IMAD R13, R2, R3, R13 ;  /* 0x00000003020d7224 */ /* 0x000fe400078e020d */
[----:B------:R-:W-:Y:S02]  /*1dd60*/  @!P6 IMAD.IADD R14, R14, 0x1, -R2 ;  /* 0x000000010e0ee824 */ /* 0x000fe400078e0a02 */
[----:B------:R-:W-:Y:S01]  /*1dd70*/  IMAD.MOV.U32 R10, RZ, RZ, R15 ;  /* 0x000000ffff0a7224 */ /* 0x000fe200078e000f */
[----:B------:R-:W-:-:S03]  /*1dd80*/  ISETP.GT.U32.AND P6, PT, R2, R13, PT ;  /* 0x0000000d0200720c */ /* 0x000fc60003fc4070 */
[----:B------:R-:W-:Y:S02]  /*1dd90*/  @!P3 IMAD.MOV R10, RZ, RZ, -R10 ;  /* 0x000000ffff0ab224 */ /* 0x000fe400078e0a0a */
[----:B------:R-:W-:-:S08]  /*1dda0*/  @!P4 IMAD.IADD R7, R7, 0x1, -R2 ;  /* 0x000000010707c824 */ /* 0x000fd000078e0a02 */
[----:B------:R-:W-:-:S05]  /*1ddb0*/  @!P6 IMAD.IADD R13, R13, 0x1, -R2 ;  /* 0x000000010d0de824 */ /* 0x000fca00078e0a02 */
[----:B------:R-:W-:Y:S02]  /*1ddc0*/  ISETP.GT.U32.AND P3, PT, R2, R13, PT ;  /* 0x0000000d0200720c */ /* 0x000fe40003f64070 */
[----:B---3--:R-:W-:Y:S02]  /*1ddd0*/  IABS R12, R18 ;  /* 0x00000012000c7213 */ /* 0x008fe40000000000 */
[----:B------:R-:W-:Y:S02]  /*1dde0*/  ISETP.GE.AND P5, PT, R18, RZ, PT ;  /* 0x000000ff1200720c */ /* 0x000fe40003fa6270 */
[----:B------:R-:W3:Y:S04]  /*1ddf0*/  LDL.LU R18, [R1+0x330] ;  /* 0x0003300001127983 */ /* 0x000ee80000300800 */
[----:B------:R0:W-:Y:S03]  /*1de00*/  STL [R1+0x438], R10 ;  /* 0x0004380a01007387 */ /* 0x0001e60000100800 */
[----:B------:R-:W-:Y:S01]  /*1de10*/  @!P3 IMAD.IADD R13, R13, 0x1, -R2 ;  /* 0x000000010d0db824 */ /* 0x000fe200078e0a02 */
[----:B------:R-:W-:Y:S01]  /*1de20*/  ISETP.GT.U32.AND P6, PT, R2, R7, PT ;  /* 0x000000070200720c */ /* 0x000fe20003fc4070 */
[----:B------:R-:W-:Y:S01]  /*1de30*/  IMAD.HI.U32 R4, R0, R12, RZ ;  /* 0x0000000c00047227 */ /* 0x000fe200078e00ff */
[----:B------:R-:W-:-:S02]  /*1de40*/  ISETP.GE.AND P4, PT, R17, RZ, PT ;  /* 0x000000ff1100720c */ /* 0x000fc40003f86270 */
[----:B------:R-:W-:Y:S02]  /*1de50*/  IABS R11, R17 ;  /* 0x00000011000b7213 */ /* 0x000fe40000000000 */
[----:B------:R-:W3:Y:S01]  /*1de60*/  LDL.LU R17, [R1+0x334] ;  /* 0x0003340001117983 */ /* 0x000ee20000300800 */
[----:B--2---:R-:W-:-:S05]  /*1de70*/  IABS R6, R29 ;  /* 0x0000001d00067213 */ /* 0x004fca0000000000 */
[----:B------:R-:W-:-:S04]  /*1de80*/  IMAD.HI.U32 R3, R0, R6, RZ ;  /* 0x0000000600037227 */ /* 0x000fc800078e00ff */
[----:B------:R-:W-:-:S04]  /*1de90*/  IMAD.MOV R3, RZ, RZ, -R3 ;  /* 0x000000ffff037224 */ /* 0x000fc800078e0a03 */
[----:B------:R-:W-:Y:S01]  /*1dea0*/  IMAD R6, R2, R3, R6 ;  /* 0x0000000302067224 */ /* 0x000fe200078e0206 */
[----:B------:R-:W-:-:S04]  /*1deb0*/  ISETP.GE.AND P2, PT, R21, RZ, PT ;  /* 0x000000ff1500720c */ /* 0x000fc80003f46270 */
[C---:B------:R-:W-:Y:S01]  /*1dec0*/  ISETP.GT.U32.AND P3, PT, R2.reuse, R6, PT ;  /* 0x000000060200720c */ /* 0x040fe20003f64070 */
[----:B------:R-:W-:Y:S02]  /*1ded0*/  IMAD.MOV R4, RZ, RZ, -R4 ;  /* 0x000000ffff047224 */ /* 0x000fe400078e0a04 */
[----:B0-----:R-:W-:Y:S02]  /*1dee0*/  IMAD.MOV.U32 R10, RZ, RZ, R14 ;  /* 0x000000ffff0a7224 */ /* 0x001fe400078e000e */
[C---:B------:R-:W-:Y:S02]  /*1def0*/  IMAD R12, R2.reuse, R4, R12 ;  /* 0x00000004020c7224 */ /* 0x040fe400078e020c */
[----:B------:R-:W-:Y:S02]  /*1df00*/  @!P0 IMAD.MOV R10, RZ, RZ, -R10 ;  /* 0x000000ffff0a8224 */ /* 0x000fe400078e0a0a */
[----:B------:R-:W-:Y:S01]  /*1df10*/  @!P6 IMAD.IADD R7, R7, 0x1, -R2 ;  /* 0x000000010707e824 */ /* 0x000fe200078e0a02 */
[----:B------:R-:W-:-:S03]  /*1df20*/  ISETP.GT.U32.AND P0, PT, R2, R12, PT ;  /* 0x0000000c0200720c */ /* 0x000fc60003f04070 */
[----:B------:R-:W-:Y:S02]  /*1df30*/  @!P3 IMAD.IADD R6, R6, 0x1, -R2 ;  /* 0x000000010606b824 */ /* 0x000fe400078e0a02 */
[----:B------:R-:W-:-:S03]  /*1df40*/  @!P2 IMAD.MOV R7, RZ, RZ, -R7 ;  /* 0x000000ffff07a224 */ /* 0x000fc600078e0a07 */
[----:B------:R-:W-:Y:S01]  /*1df50*/  ISETP.GT.U32.AND P2, PT, R2, R6, PT ;  /* 0x000000060200720c */ /* 0x000fe20003f44070 */
[----:B------:R-:W-:Y:S01]  /*1df60*/  @!P1 IMAD.MOV R13, RZ, RZ, -R13 ;  /* 0x000000ffff0d9224 */ /* 0x000fe200078e0a0d */
[----:B------:R4:W-:Y:S03]  /*1df70*/  STL [R1+0x434], R10 ;  /* 0x0004340a01007387 */ /* 0x0009e60000100800 */
[--C-:B------:R-:W-:Y:S01]  /*1df80*/  @!P0 IMAD.IADD R12, R12, 0x1, -R2.reuse ;  /* 0x000000010c0c8824 */ /* 0x100fe200078e0a02 */
[----:B------:R-:W-:Y:S02]  /*1df90*/  ISETP.GE.AND P0, PT, R29, RZ, PT ;  /* 0x000000ff1d00720c */ /* 0x000fe40003f06270 */
[----:B------:R-:W2:Y:S04]  /*1dfa0*/  LDL.LU R29, [R1+0x338] ;  /* 0x00033800011d7983 */ /* 0x000ea80000300800 */
[----:B------:R0:W-:Y:S01]  /*1dfb0*/  STL [R1+0x430], R7 ;  /* 0x0004300701007387 */ /* 0x0001e20000100800 */
[----:B------:R-:W-:-:S03]  /*1dfc0*/  @!P2 IMAD.IADD R6, R6, 0x1, -R2 ;  /* 0x000000010606a824 */ /* 0x000fc600078e0a02 */
[----:B------:R-:W2:Y:S04]  /*1dfd0*/  LDL.LU R21, [R1+0x33c] ;  /* 0x00033c0001157983 */ /* 0x000ea80000300800 */
[----:B------:R1:W-:Y:S01]  /*1dfe0*/  STL [R1+0x40c], R13 ;  /* 0x00040c0d01007387 */ /* 0x0003e20000100800 */
[----:B-----5:R-:W-:Y:S02]  /*1dff0*/  IABS R8, R5 ;  /* 0x0000000500087213 */ /* 0x020fe40000000000 */
[----:B------:R-:W-:Y:S02]  /*1e000*/  ISETP.GE.AND P2, PT, R5, RZ, PT ;  /* 0x000000ff0500720c */ /* 0x000fe40003f46270 */
[----:B------:R-:W5:Y:S01]  /*1e010*/  LDL.LU R5, [R1+0x340] ;  /* 0x0003400001057983 */ /* 0x000f620000300800 */
[----:B------:R-:W-:-:S04]  /*1e020*/  IMAD.HI.U32 R4, R0, R11, RZ ;  /* 0x0000000b00047227 */ /* 0x000fc800078e00ff */
[----:B------:R-:W-:-:S04]  /*1e030*/  IMAD.MOV R4, RZ, RZ, -R4 ;  /* 0x000000ffff047224 */ /* 0x000fc800078e0a04 */
[----:B------:R-:W-:-:S05]  /*1e040*/  IMAD R11, R2, R4, R11 ;  /* 0x00000004020b7224 */ /* 0x000fca00078e020b */
[----:B------:R-:W-:Y:S02]  /*1e050*/  ISETP.GT.U32.AND P6, PT, R2, R11, PT ;  /* 0x0000000b0200720c */ /* 0x000fe40003fc4070 */
[----:B------:R-:W-:-:S05]  /*1e060*/  IABS R9, R20 ;  /* 0x0000001400097213 */ /* 0x000fca0000000000 */
[----:B------:R-:W-:-:S06]  /*1e070*/  IMAD.HI.U32 R3, R0, R9, RZ ;  /* 0x0000000900037227 */ /* 0x000fcc00078e00ff */
[----:B------:R-:W-:Y:S02]  /*1e080*/  @!P6 IMAD.IADD R11, R11, 0x1, -R2 ;  /* 0x000000010b0be824 */ /* 0x000fe400078e0a02 */
[----:B------:R-:W-:-:S03]  /*1e090*/  IMAD.MOV R3, RZ, RZ, -R3 ;  /* 0x000000ffff037224 */ /* 0x000fc600078e0a03 */
[C---:B------:R-:W-:Y:S01]  /*1e0a0*/  ISETP.GT.U32.AND P3, PT, R2.reuse, R11, PT ;  /* 0x0000000b0200720c */ /* 0x040fe20003f64070 */
[----:B------:R-:W-:Y:S02]  /*1e0b0*/  IMAD R9, R2, R3, R9 ;  /* 0x0000000302097224 */ /* 0x000fe400078e0209 */
[----:B------:R-:W-:-:S04]  /*1e0c0*/  IMAD.HI.U32 R4, R0, R8, RZ ;  /* 0x0000000800047227 */ /* 0x000fc800078e00ff */
[----:B------:R-:W-:-:S04]  /*1e0d0*/  IMAD.MOV R4, RZ, RZ, -R4 ;  /* 0x000000ffff047224 */ /* 0x000fc800078e0a04 */
[C---:B------:R-:W-:Y:S02]  /*1e0e0*/  IMAD R8, R2.reuse, R4, R8 ;  /* 0x0000000402087224 */ /* 0x040fe400078e0208 */
[----:B------:R-:W-:Y:S01]  /*1e0f0*/  @!P3 IMAD.IADD R11, R11, 0x1, -R2 ;  /* 0x000000010b0bb824 */ /* 0x000fe200078e0a02 */
[C---:B------:R-:W-:Y:S02]  /*1e100*/  ISETP.GT.U32.AND P6, PT, R2.reuse, R12, PT ;  /* 0x0000000c0200720c */ /* 0x040fe40003fc4070 */
[----:B------:R-:W-:Y:S01]  /*1e110*/  ISETP.GT.U32.AND P1, PT, R2, R8, PT ;  /* 0x000000080200720c */ /* 0x000fe20003f24070 */
[----:B------:R-:W-:Y:S02]  /*1e120*/  @!P4 IMAD.MOV R11, RZ, RZ, -R11 ;  /* 0x000000ffff0bc224 */ /* 0x000fe400078e0a0b */
[----:B------:R-:W-:-:S08]  /*1e130*/  @!P0 IMAD.MOV R6, RZ, RZ, -R6 ;  /* 0x000000ffff068224 */ /* 0x000fd000078e0a06 */
[--C-:B------:R-:W-:Y:S02]  /*1e140*/  @!P6 IMAD.IADD R12, R12, 0x1, -R2.reuse ;  /* 0x000000010c0ce824 */ /* 0x100fe400078e0a02 */
[----:B------:R-:W-:Y:S01]  /*1e150*/  @!P1 IMAD.IADD R8, R8, 0x1, -R2 ;  /* 0x0000000108089824 */ /* 0x000fe200078e0a02 */
[----:B------:R-:W-:Y:S02]  /*1e160*/  ISETP.GE.AND P1, PT, R20, RZ, PT ;  /* 0x000000ff1400720c */ /* 0x000fe40003f26270 */
[----:B------:R-:W5:Y:S01]  /*1e170*/  LDL.LU R20, [R1+0x344] ;  /* 0x0003440001147983 */ /* 0x000f620000300800 */
[----:B------:R-:W-:Y:S01]  /*1e180*/  ISETP.GT.U32.AND P6, PT, R2, R9, PT ;  /* 0x000000090200720c */ /* 0x000fe20003fc4070 */
[----:B------:R-:W-:Y:S01]  /*1e190*/  @!P5 IMAD.MOV R12, RZ, RZ, -R12 ;  /* 0x000000ffff0cd224 */ /* 0x000fe200078e0a0c */
[----:B----4-:R-:W-:-:S05]  /*1e1a0*/  IABS R10, R19 ;  /* 0x00000013000a7213 */ /* 0x010fca0000000000 */
[----:B------:R-:W-:-:S04]  /*1e1b0*/  IMAD.HI.U32 R3, R0, R10, RZ ;  /* 0x0000000a00037227 */ /* 0x000fc800078e00ff */
[----:B------:R-:W-:-:S04]  /*1e1c0*/  IMAD.MOV R3, RZ, RZ, -R3 ;  /* 0x000000ffff037224 */ /* 0x000fc800078e0a03 */
[----:B------:R-:W-:-:S05]  /*1e1d0*/  IMAD R10, R2, R3, R10 ;  /* 0x00000003020a7224 */ /* 0x000fca00078e020a */
[----:B------:R-:W-:-:S13]  /*1e1e0*/  ISETP.GT.U32.AND P3, PT, R2, R10, PT ;  /* 0x0000000a0200720c */ /* 0x000fda0003f64070 */
[----:B------:R-:W-:-:S05]  /*1e1f0*/  @!P3 IMAD.IADD R10, R10, 0x1, -R2 ;  /* 0x000000010a0ab824 */ /* 0x000fca00078e0a02 */
[----:B------:R-:W-:Y:S01]  /*1e200*/  ISETP.GT.U32.AND P3, PT, R2, R10, PT ;  /* 0x0000000a0200720c */ /* 0x000fe20003f64070 */
[----:B------:R-:W-:Y:S01]  /*1e210*/  STL [R1+0x41c], R12 ;  /* 0x00041c0c01007387 */ /* 0x000fe20000100800 */
[----:B------:R-:W-:-:S03]  /*1e220*/  ISETP.GE.AND P4, PT, R19, RZ, PT ;  /* 0x000000ff1300720c */ /* 0x000fc60003f86270 */
[----:B------:R-:W-:Y:S04]  /*1e230*/  STL [R1+0x428], R11 ;  /* 0x0004280b01007387 */ /* 0x000fe80000100800 */
[----:B------:R5:W-:Y:S04]  /*1e240*/  STL [R1+0x42c], R6 ;  /* 0x00042c0601007387 */ /* 0x000be80000100800 */
[--C-:B------:R-:W-:Y:S01]  /*1e250*/  @!P3 IMAD.IADD R10, R10, 0x1, -R2.reuse ;  /* 0x000000010a0ab824 */ /* 0x100fe200078e0a02 */
[----:B------:R-:W4:Y:S01]  /*1e260*/  LDL.LU R19, [R1+0x348] ;  /* 0x0003480001137983 */ /* 0x000f220000300800 */
[----:B------:R-:W-:Y:S01]  /*1e270*/  @!P6 IMAD.IADD R9, R9, 0x1, -R2 ;  /* 0x000000010909e824 */ /* 0x000fe200078e0a02 */
[----:B------:R-:W-:-:S04]  /*1e280*/  ISETP.GT.U32.AND P6, PT, R2, R8, PT ;  /* 0x000000080200720c */ /* 0x000fc80003fc4070 */
[----:B------:R-:W-:Y:S02]  /*1e290*/  ISETP.GT.U32.AND P5, PT, R2, R9, PT ;  /* 0x000000090200720c */ /* 0x000fe40003fa4070 */
[----:B---3--:R-:W-:-:S05]  /*1e2a0*/  IABS R4, R18 ;  /* 0x0000001200047213 */ /* 0x008fca0000000000 */
[----:B0-----:R-:W-:Y:S01]  /*1e2b0*/  IMAD.MOV.U32 R7, RZ, RZ, R4 ;  /* 0x000000ffff077224 */ /* 0x001fe200078e0004 */
[----:B-1----:R-:W-:Y:S02]  /*1e2c0*/  IABS R13, R17 ;  /* 0x00000011000d7213 */ /* 0x002fe40000000000 */
[----:B------:R-:W-:Y:S02]  /*1e2d0*/  ISETP.GE.AND P3, PT, R17, RZ, PT ;  /* 0x000000ff1100720c */ /* 0x000fe40003f66270 */
[----:B------:R-:W3:Y:S01]  /*1e2e0*/  LDL.LU R17, [R1+0x34c] ;  /* 0x00034c0001117983 */ /* 0x000ee20000300800 */
[----:B------:R-:W-:-:S04]  /*1e2f0*/  IMAD.HI.U32 R3, R0, R13, RZ ;  /* 0x0000000d00037227 */ /* 0x000fc800078e00ff */
[----:B------:R-:W-:-:S04]  /*1e300*/  IMAD.MOV R3, RZ, RZ, -R3 ;  /* 0x000000ffff037224 */ /* 0x000fc800078e0a03 */
[----:B------:R-:W-:Y:S02]  /*1e310*/  IMAD R13, R2, R3, R13 ;  /* 0x00000003020d7224 */ /* 0x000fe400078e020d */
[--C-:B------:R-:W-:Y:S01]  /*1e320*/  @!P6 IMAD.IADD R8, R8, 0x1, -R2.reuse ;  /* 0x000000010808e824 */ /* 0x100fe200078e0a02 */
[----:B------:R-:W-:Y:S01]  /*1e330*/  ISETP.GE.AND P6, PT, R18, RZ, PT ;  /* 0x000000ff1200720c */ /* 0x000fe20003fc6270 */
[----:B------:R-:W-:Y:S01]  /*1e340*/  @!P5 IMAD.IADD R9, R9, 0x1, -R2 ;  /* 0x000000010909d824 */ /* 0x000fe200078e0a02 */
[----:B------:R-:W-:Y:S01]  /*1e350*/  ISETP.GT.U32.AND P5, PT, R2, R13, PT ;  /* 0x0000000d0200720c */ /* 0x000fe20003fa4070 */
[----:B------:R-:W-:Y:S01]  /*1e360*/  IMAD.HI.U32 R4, R0, R7, RZ ;  /* 0x0000000700047227 */ /* 0x000fe200078e00ff */
[----:B------:R-:W3:Y:S03]  /*1e370*/  LDL.LU R18, [R1+0x350] ;  /* 0x0003500001127983 */ /* 0x000ee60000300800 */
[----:B------:R-:W-:-:S04]  /*1e380*/  IMAD.MOV R4, RZ, RZ, -R4 ;  /* 0x000000ffff047224 */ /* 0x000fc800078e0a04 */
[----:B------:R-:W-:-:S04]  /*1e390*/  IMAD R7, R2, R4, R7 ;  /* 0x0000000402077224 */ /* 0x000fc800078e0207 */
[----:B------:R-:W-:Y:S01]  /*1e3a0*/  @!P5 IMAD.IADD R13, R13, 0x1, -R2 ;  /* 0x000000010d0dd824 */ /* 0x000fe200078e0a02 */
[----:B------:R-:W-:Y:S01]  /*1e3b0*/  ISETP.GT.U32.AND P0, PT, R2, R7, PT ;  /* 0x000000070200720c */ /* 0x000fe20003f04070 */
[----:B------:R-:W-:-:S03]  /*1e3c0*/  IMAD.MOV.U32 R15, RZ, RZ, R8 ;  /* 0x000000ffff0f7224 */ /* 0x000fc600078e0008 */
[----:B------:R-:W-:Y:S01]  /*1e3d0*/  ISETP.GT.U32.AND P5, PT, R2, R13, PT ;  /* 0x0000000d0200720c */ /* 0x000fe20003fa4070 */
[----:B------:R-:W-:Y:S02]  /*1e3e0*/  IMAD.MOV.U32 R14, RZ, RZ, R9 ;  /* 0x000000ffff0e7224 */ /* 0x000fe400078e0009 */
[----:B------:R-:W-:Y:S02]  /*1e3f0*/  @!P2 IMAD.MOV R15, RZ, RZ, -R15 ;  /* 0x000000ffff0fa224 */ /* 0x000fe400078e0a0f */
[----:B------:R-:W-:Y:S02]  /*1e400*/  @!P1 IMAD.MOV R14, RZ, RZ, -R14 ;  /* 0x000000ffff0e9224 */ /* 0x000fe400078e0a0e */
[----:B------:R-:W-:Y:S02]  /*1e410*/  @!P4 IMAD.MOV R10, RZ, RZ, -R10 ;  /* 0x000000ffff0ac224 */ /* 0x000fe400078e0a0a */
[----:B------:R-:W-:Y:S01]  /*1e420*/  @!P0 IMAD.IADD R7, R7, 0x1, -R2 ;  /* 0x0000000107078824 */ /* 0x000fe200078e0a02 */
[----:B--2---:R-:W-:-:S02]  /*1e430*/  IABS R4, R29 ;  /* 0x0000001d00047213 */ /* 0x004fc40000000000 */
[----:B------:R-:W-:Y:S02]  /*1e440*/  ISETP.GE.AND P0, PT, R29, RZ, PT ;  /* 0x000000ff1d00720c */ /* 0x000fe40003f06270 */
[----:B------:R-:W2:Y:S01]  /*1e450*/  LDL.LU R29, [R1+0x354] ;  /* 0x00035400011d7983 */ /* 0x000ea20000300800 */
[----:B------:R-:W-:-:S03]  /*1e460*/  @!P5 IMAD.IADD R13, R13, 0x1, -R2 ;  /* 0x000000010d0dd824 */ /* 0x000fc600078e0a02 */
[----:B------:R0:W-:Y:S04]  /*1e470*/  STL [R1+0x424], R15 ;  /* 0x0004240f01007387 */ /* 0x0001e80000100800 */
[----:B------:R1:W-:Y:S04]  /*1e480*/  STL [R1+0x420], R14 ;  /* 0x0004200e01007387 */ /* 0x0003e80000100800 */
[----:B------:R3:W-:Y:S01]  /*1e490*/  STL [R1+0x418], R10 ;  /* 0x0004180a01007387 */ /* 0x0007e20000100800 */
[----:B-----5:R-:W-:Y:S02]  /*1e4a0*/  IABS R6, R5 ;  /* 0x0000000500067213 */ /* 0x020fe40000000000 */
[----:B------:R-:W-:-:S02]  /*1e4b0*/  ISETP.GE.AND P5, PT, R5, RZ, PT ;  /* 0x000000ff0500720c */ /* 0x000fc40003fa6270 */
[----:B------:R-:W5:Y:S01]  /*1e4c0*/  LDL.LU R5, [R1+0x358] ;  /* 0x0003580001057983 */ /* 0x000f620000300800 */
[----:B------:R-:W-:-:S04]  /*1e4d0*/  IMAD.HI.U32 R3, R0, R4, RZ ;  /* 0x0000000400037227 */ /* 0x000fc800078e00ff */
[----:B------:R-:W-:Y:S01]  /*1e4e0*/  IMAD.MOV R3, RZ, RZ, -R3 ;  /* 0x000000ffff037224 */ /* 0x000fe200078e0a03 */
[----:B------:R-:W-:-:S03]  /*1e4f0*/  IABS R11, R21 ;  /* 0x00000015000b7213 */ /* 0x000fc60000000000 */
[C---:B------:R-:W-:Y:S01]  /*1e500*/  IMAD R4, R2.reuse, R3, R4 ;  /* 0x0000000302047224 */ /* 0x040fe200078e0204 */
[----:B------:R-:W-:Y:S01]  /*1e510*/  ISETP.GT.U32.AND P2, PT, R2, R7, PT ;  /* 0x000000070200720c */ /* 0x000fe20003f44070 */
[----:B------:R-:W-:-:S03]  /*1e520*/  IMAD.HI.U32 R8, R0, R6, RZ ;  /* 0x0000000600087227 */ /* 0x000fc600078e00ff */
[----:B------:R-:W-:Y:S01]  /*1e530*/  ISETP.GT.U32.AND P1, PT, R2, R4, PT ;  /* 0x000000040200720c */ /* 0x000fe20003f24070 */
[----:B------:R-:W-:-:S04]  /*1e540*/  IMAD.HI.U32 R12, R0, R11, RZ ;  /* 0x0000000b000c7227 */ /* 0x000fc800078e00ff */
[----:B------:R-:W-:Y:S02]  /*1e550*/  IMAD.MOV R8, RZ, RZ, -R8 ;  /* 0x000000ffff087224 */ /* 0x000fe400078e0a08 */
[----:B------:R-:W-:Y:S02]  /*1e560*/  IMAD.MOV R9, RZ, RZ, -R12 ;  /* 0x000000ffff097224 */ /* 0x000fe400078e0a0c */
[C---:B------:R-:W-:Y:S02]  /*1e570*/  IMAD R6, R2.reuse, R8, R6 ;  /* 0x0000000802067224 */ /* 0x040fe400078e0206 */
[----:B------:R-:W-:Y:S02]  /*1e580*/  IMAD R11, R2, R9, R11 ;  /* 0x00000009020b7224 */ /* 0x000fe400078e020b */
[--C-:B------:R-:W-:Y:S01]  /*1e590*/  @!P1 IMAD.IADD R4, R4, 0x1, -R2.reuse ;  /* 0x0000000104049824 */ /* 0x100fe200078e0a02 */
[C---:B------:R-:W-:Y:S01]  /*1e5a0*/  ISETP.GT.U32.AND P1, PT, R2.reuse, R6, PT ;  /* 0x000000060200720c */ /* 0x040fe20003f24070 */
[----:B------:R-:W-:Y:S01]  /*1e5b0*/  @!P2 IMAD.IADD R7, R7, 0x1, -R2 ;  /* 0x000000010707a824 */ /* 0x000fe200078e0a02 */
[----:B------:R-:W-:-:S03]  /*1e5c0*/  ISETP.GT.U32.AND P2, PT, R2, R11, PT ;  /* 0x0000000b0200720c */ /* 0x000fc60003f44070 */
[----:B0-----:R-:W-:Y:S02]  /*1e5d0*/  IMAD.MOV.U32 R15, RZ, RZ, R7 ;  /* 0x000000ffff0f7224 */ /* 0x001fe400078e0007 */
[----:B------:R-:W-:-:S06]  /*1e5e0*/  @!P3 IMAD.MOV R13, RZ, RZ, -R13 ;  /* 0x000000ffff0db224 */ /* 0x000fcc00078e0a0d */
[--C-:B------:R-:W-:Y:S02]  /*1e5f0*/  @!P1 IMAD.IADD R6, R6, 0x1, -R2.reuse ;  /* 0x0000000106069824 */ /* 0x100fe400078e0a02 */
[----:B------:R-:W-:Y:S02]  /*1e600*/  @!P2 IMAD.IADD R11, R11, 0x1, -R2 ;  /* 0x000000010b0ba824 */ /* 0x000fe400078e0a02 */
[----:B------:R-:W-:Y:S01]  /*1e610*/  @!P6 IMAD.MOV R15, RZ, RZ, -R15 ;  /* 0x000000ffff0fe224 */ /* 0x000fe200078e0a0f */
[----:B------:R-:W-:-:S05]  /*1e620*/  IABS R3, R20 ;  /* 0x0000001400037213 */ /* 0x000fca0000000000 */
[----:B------:R-:W-:-:S04]  /*1e630*/  IMAD.HI.U32 R9, R0, R3, RZ ;  /* 0x0000000300097227 */ /* 0x000fc800078e00ff */
[----:B------:R-:W-:Y:S01]  /*1e640*/  IMAD.MOV R9, RZ, RZ, -R9 ;  /* 0x000000ffff097224 */ /* 0x000fe200078e0a09 */
[----:B------:R-:W-:-:S03]  /*1e650*/  ISETP.GT.U32.AND P1, PT, R2, R6, PT ;  /* 0x000000060200720c */ /* 0x000fc60003f24070 */
[C---:B------:R-:W-:Y:S01]  /*1e660*/  IMAD R3, R2.reuse, R9, R3 ;  /* 0x0000000902037224 */ /* 0x040fe200078e0203 */
[C---:B------:R-:W-:Y:S02]  /*1e670*/  ISETP.GT.U32.AND P2, PT, R2.reuse, R4, PT ;  /* 0x000000040200720c */ /* 0x040fe40003f44070 */
[C---:B------:R-:W-:Y:S02]  /*1e680*/  ISETP.GT.U32.AND P6, PT, R2.reuse, R11, PT ;  /* 0x0000000b0200720c */ /* 0x040fe40003fc4070 */
[----:B------:R-:W-:Y:S01]  /*1e690*/  ISETP.GT.U32.AND P3, PT, R2, R3, PT ;  /* 0x000000030200720c */ /* 0x000fe20003f64070 */
[----:B------:R-:W-:Y:S01]  /*1e6a0*/  STL [R1+0x414], R15 ;  /* 0x0004140f01007387 */ /* 0x000fe20000100800 */
[----:B------:R-:W-:-:S03]  /*1e6b0*/  ISETP.GE.AND P4, PT, R21, RZ, PT ;  /* 0x000000ff1500720c */ /* 0x000fc60003f86270 */
[----:B------:R0:W-:Y:S04]  /*1e6c0*/  STL [R1+0x410], R13 ;  /* 0x0004100d01007387 */ /* 0x0001e80000100800 */
[----:B------:R-:W5:Y:S01]  /*1e6d0*/  LDL.LU R21, [R1+0x35c] ;  /* 0x00035c0001157983 */ /* 0x000f620000300800 */
[--C-:B------:R-:W-:Y:S02]  /*1e6e0*/  @!P1 IMAD.IADD R6, R6, 0x1, -R2.reuse ;  /* 0x0000000106069824 */ /* 0x100fe400078e0a02 */
[--C-:B------:R-:W-:Y:S02]  /*1e6f0*/  @!P2 IMAD.IADD R4, R4, 0x1, -R2.reuse ;  /* 0x000000010404a824 */ /* 0x100fe400078e0a02 */
[--C-:B------:R-:W-:Y:S02]  /*1e700*/  @!P6 IMAD.IADD R11, R11, 0x1, -R2.reuse ;  /* 0x000000010b0be824 */ /* 0x100fe400078e0a02 */
[----:B------:R-:W-:Y:S01]  /*1e710*/  @!P3 IMAD.IADD R3, R3, 0x1, -R2 ;  /* 0x000000010303b824 */ /* 0x000fe200078e0a02 */
[----:B------:R-:W-:Y:S01]  /*1e720*/  ISETP.GE.AND P2, PT, R20, RZ, PT ;  /* 0x000000ff1400720c */ /* 0x000fe20003f46270 */
[----:B------:R-:W-:Y:S01]  /*1e730*/  @!P0 IMAD.MOV R4, RZ, RZ, -R4 ;  /* 0x000000ffff048224 */ /* 0x000fe200078e0a04 */
[----:B------:R-:W5:Y:S02]  /*1e740*/  LDL.LU R20, [R1+0x360] ;  /* 0x0003600001147983 */ /* 0x000f640000300800 */
[----:B------:R-:W-:Y:S01]  /*1e750*/  ISETP.GT.U32.AND P0, PT, R2, R3, PT ;  /* 0x000000030200720c */ /* 0x000fe20003f04070 */
[----:B------:R-:W-:Y:S01]  /*1e760*/  @!P4 IMAD.MOV R11, RZ, RZ, -R11 ;  /* 0x000000ffff0bc224 */ /* 0x000fe200078e0a0b */
[----:B------:R-:W-:Y:S01]  /*1e770*/  STL [R1+0x370], R4 ;  /* 0x0003700401007387 */ /* 0x000fe20000100800 */
[----:B------:R-:W-:-:S10]  /*1e780*/  @!P5 IMAD.MOV R6, RZ, RZ, -R6 ;  /* 0x000000ffff06d224 */ /* 0x000fd400078e0a06 */
[----:B------:R-:W-:Y:S01]  /*1e790*/  @!P0 IMAD.IADD R3, R3, 0x1, -R2 ;  /* 0x0000000103038824 */ /* 0x000fe200078e0a02 */
[----:B----4-:R-:W-:-:S05]  /*1e7a0*/  IABS R9, R19 ;  /* 0x0000001300097213 */ /* 0x010fca0000000000 */
[----:B-1----:R-:W-:-:S04]  /*1e7b0*/  IMAD.HI.U32 R14, R0, R9, RZ ;  /* 0x00000009000e7227 */ /* 0x002fc800078e00ff */
[----:B------:R-:W-:-:S04]  /*1e7c0*/  IMAD.MOV R14, RZ, RZ, -R14 ;  /* 0x000000ffff0e7224 */ /* 0x000fc800078e0a0e */
[----:B------:R-:W-:Y:S01]  /*1e7d0*/  IMAD R9, R2, R14, R9 ;  /* 0x0000000e02097224 */ /* 0x000fe200078e0209 */
[----:B---3--:R-:W-:-:S05]  /*1e7e0*/  IABS R8, R17 ;  /* 0x0000001100087213 */ /* 0x008fca0000000000 */
[----:B------:R-:W-:-:S04]  /*1e7f0*/  IMAD.HI.U32 R7, R0, R8, RZ ;  /* 0x0000000800077227 */ /* 0x000fc800078e00ff */
[----:B------:R-:W-:-:S04]  /*1e800*/  IMAD.MOV R7, RZ, RZ, -R7 ;  /* 0x000000ffff077224 */ /* 0x000fc800078e0a07 */
[C---:B------:R-:W-:Y:S01]  /*1e810*/  IMAD R8, R2.reuse, R7, R8 ;  /* 0x0000000702087224 */ /* 0x040fe200078e0208 */
[----:B------:R-:W-:-:S04]  /*1e820*/  ISETP.GT.U32.AND P6, PT, R2, R9, PT ;  /* 0x000000090200720c */ /* 0x000fc80003fc4070 */
[----:B------:R-:W-:Y:S02]  /*1e830*/  ISETP.GT.U32.AND P1, PT, R2, R8, PT ;  /* 0x000000080200720c */ /* 0x000fe40003f24070 */
[----:B------:R-:W-:-:S05]  /*1e840*/  IABS R10, R18 ;  /* 0x00000012000a7213 */ /* 0x000fca0000000000 */
[----:B0-----:R-:W-:-:S04]  /*1e850*/  IMAD.HI.U32 R13, R0, R10, RZ ;  /* 0x0000000a000d7227 */ /* 0x001fc800078e00ff */
[----:B------:R-:W-:Y:S02]  /*1e860*/  IMAD.MOV R13, RZ, RZ, -R13 ;  /* 0x000000ffff0d7224 */ /* 0x000fe400078e0a0d */
[--C-:B------:R-:W-:Y:S02]  /*1e870*/  @!P1 IMAD.IADD R8, R8, 0x1, -R2.reuse ;  /* 0x0000000108089824 */ /* 0x100fe400078e0a02 */
[----:B------:R-:W-:Y:S01]  /*1e880*/  @!P6 IMAD.IADD R9, R9, 0x1, -R2 ;  /* 0x000000010909e824 */ /* 0x000fe200078e0a02 */
[----:B------:R-:W-:Y:S01]  /*1e890*/  ISETP.GE.AND P6, PT, R17, RZ, PT ;  /* 0x000000ff1100720c */ /* 0x000fe20003fc6270 */
[C---:B------:R-:W-:Y:S01]  /*1e8a0*/  IMAD R10, R2.reuse, R13, R10 ;  /* 0x0000000d020a7224 */ /* 0x040fe200078e020a */
[----:B------:R-:W3:Y:S01]  /*1e8b0*/  LDL.LU R17, [R1+0x364] ;  /* 0x0003640001117983 */ /* 0x000ee20000300800 */
[----:B------:R-:W-:-:S03]  /*1e8c0*/  ISETP.GT.U32.AND P1, PT, R2, R8, PT ;  /* 0x000000080200720c */ /* 0x000fc60003f24070 */
[----:B------:R0:W-:Y:S01]  /*1e8d0*/  STL [R1+0x3e8], R11 ;  /* 0x0003e80b01007387 */ /* 0x0001e20000100800 */
[----:B------:R-:W-:Y:S01]  /*1e8e0*/  ISETP.GT.U32.AND P0, PT, R2, R10, PT ;  /* 0x0000000a0200720c */ /* 0x000fe20003f04070 */
[----:B0-----:R-:W-:-:S04]  /*1e8f0*/  IMAD.MOV.U32 R11, RZ, RZ, R3 ;  /* 0x000000ffff0b7224 */ /* 0x001fc800078e0003 */
[----:B------:R-:W-:Y:S01]  /*1e900*/  @!P2 IMAD.MOV R11, RZ, RZ, -R11 ;  /* 0x000000ffff0ba224 */ /* 0x000fe200078e0a0b */
[----:B------:R-:W-:Y:S03]  /*1e910*/  STL [R1+0x3fc], R6 ;  /* 0x0003fc0601007387 */ /* 0x000fe60000100800 */
[--C-:B------:R-:W-:Y:S01]  /*1e920*/  @!P1 IMAD.IADD R8, R8, 0x1, -R2.reuse ;  /* 0x0000000108089824 */ /* 0x100fe200078e0a02 */
[----:B--2---:R-:W-:Y:S01]  /*1e930*/  IABS R12, R29 ;  /* 0x0000001d000c7213 */ /* 0x004fe20000000000 */
[----:B------:R-:W-:Y:S01]  /*1e940*/  STL [R1+0x408], R11 ;  /* 0x0004080b01007387 */ /* 0x000fe20000100800 */
[----:B------:R-:W-:Y:S02]  /*1e950*/  ISETP.GE.AND P1, PT, R29, RZ, PT ;  /* 0x000000ff1d00720c */ /* 0x000fe40003f26270 */
[----:B------:R-:W-:Y:S01]  /*1e960*/  ISETP.GE.AND P3, PT, R19, RZ, PT ;  /* 0x000000ff1300720c */ /* 0x000fe20003f66270 */
[----:B------:R-:W2:Y:S01]  /*1e970*/  LDL.LU R29, [R1+0x368] ;  /* 0x00036800011d7983 */ /* 0x000ea20000300800 */
[----:B------:R-:W-:Y:S01]  /*1e980*/  ISETP.GE.AND P5, PT, R18, RZ, PT ;  /* 0x000000ff1200720c */ /* 0x000fe20003fa6270 */
[----:B------:R-:W-:-:S02]  /*1e990*/  @!P0 IMAD.IADD R10, R10, 0x1, -R2 ;  /* 0x000000010a0a8824 */ /* 0x000fc400078e0a02 */
[----:B------:R-:W4:Y:S04]  /*1e9a0*/  LDL.LU R19, [R1+0x36c] ;  /* 0x00036c0001137983 */ /* 0x000f280000300800 */
[----:B------:R-:W2:Y:S01]  /*1e9b0*/  LDL.LU R18, [R1+0x394] ;  /* 0x0003940001127983 */ /* 0x000ea20000300800 */
[----:B-----5:R-:W-:Y:S02]  /*1e9c0*/  IABS R4, R5 ;  /* 0x0000000500047213 */ /* 0x020fe40000000000 */
[----:B------:R-:W-:Y:S02]  /*1e9d0*/  ISETP.GE.AND P0, PT, R5, RZ, PT ;  /* 0x000000ff0500720c */ /* 0x000fe40003f06270 */
[----:B------:R-:W5:Y:S01]  /*1e9e0*/  LDL.LU R5, [R1+0x3a0] ;  /* 0x0003a00001057983 */ /* 0x000f620000300800 */
[----:B------:R-:W-:-:S04]  /*1e9f0*/  IMAD.HI.U32 R7, R0, R12, RZ ;  /* 0x0000000c00077227 */ /* 0x000fc800078e00ff */
[----:B------:R-:W-:Y:S01]  /*1ea00*/  IMAD.MOV R7, RZ, RZ, -R7 ;  /* 0x000000ffff077224 */ /* 0x000fe200078e0a07 */
[----:B------:R-:W-:-:S03]  /*1ea10*/  ISETP.GT.U32.AND P4, PT, R2, R9, PT ;  /* 0x000000090200720c */ /* 0x000fc60003f84070 */
[----:B------:R-:W-:Y:S02]  /*1ea20*/  IMAD R12, R2, R7, R12 ;  /* 0x00000007020c7224 */ /* 0x000fe400078e020c */
[----:B------:R-:W-:-:S04]  /*1ea30*/  IMAD.HI.U32 R7, R0, R4, RZ ;  /* 0x0000000400077227 */ /* 0x000fc800078e00ff */
[----:B------:R-:W-:Y:S01]  /*1ea40*/  IMAD.MOV R7, RZ, RZ, -R7 ;  /* 0x000000ffff077224 */ /* 0x000fe200078e0a07 */
[----:B------:R-:W-:-:S03]  /*1ea50*/  ISETP.GT.U32.AND P2, PT, R2, R12, PT ;  /* 0x0000000c0200720c */ /* 0x000fc60003f44070 */
[----:B------:R-:W-:Y:S02]  /*1ea60*/  IMAD R4, R2, R7, R4 ;  /* 0x0000000702047224 */ /* 0x000fe400078e0204 */
[----:B------:R-:W-:-:S03]  /*1ea70*/  @!P4 IMAD.IADD R9, R9, 0x1, -R2 ;  /* 0x000000010909c824 */ /* 0x000fc600078e0a02 */
[----:B------:R-:W-:Y:S01]  /*1ea80*/  ISETP.GT.U32.AND P4, PT, R2, R4, PT ;  /* 0x000000040200720c */ /* 0x000fe20003f84070 */
[----:B------:R-:W-:-:S04]  /*1ea90*/  @!P3 IMAD.MOV R9, RZ, RZ, -R9 ;  /* 0x000000ffff09b224 */ /* 0x000fc800078e0a09 */
[----:B------:R-:W-:Y:S01]  /*1eaa0*/  @!P2 IMAD.IADD R12, R12, 0x1, -R2 ;  /* 0x000000010c0ca824 */ /* 0x000fe200078e0a02 */
[----:B------:R0:W-:Y:S04]  /*1eab0*/  STL [R1+0x404], R9 ;  /* 0x0004040901007387 */ /* 0x0001e80000100800 */
[----:B------:R-:W-:-:S03]  /*1eac0*/  ISETP.GT.U32.AND P3, PT, R2, R12, PT ;  /* 0x0000000c0200720c */ /* 0x000fc60003f64070 */
[----:B------:R-:W-:-:S05]  /*1ead0*/  @!P4 IMAD.IADD R4, R4, 0x1, -R2 ;  /* 0x000000010404c824 */ /* 0x000fca00078e0a02 */
[----:B------:R-:W-:Y:S01]  /*1eae0*/  ISETP.GT.U32.AND P4, PT, R2, R4, PT ;  /* 0x000000040200720c */ /* 0x000fe20003f84070 */
[----:B------:R-:W-:-:S04]  /*1eaf0*/  @!P6 IMAD.MOV R8, RZ, RZ, -R8 ;  /* 0x000000ffff08e224 */ /* 0x000fc800078e0a08 */
[--C-:B------:R-:W-:Y:S01]  /*1eb00*/  @!P3 IMAD.IADD R12, R12, 0x1, -R2.reuse ;  /* 0x000000010c0cb824 */ /* 0x100fe200078e0a02 */
[----:B------:R-:W-:Y:S01]  /*1eb10*/  ISETP.GT.U32.AND P2, PT, R2, R10, PT ;  /* 0x0000000a0200720c */ /* 0x000fe20003f44070 */
[----:B------:R1:W-:Y:S06]  /*1eb20*/  STL [R1+0x400], R8 ;  /* 0x0004000801007387 */ /* 0x0003ec0000100800 */
[----:B------:R-:W-:Y:S01]  /*1eb30*/  @!P4 IMAD.IADD R4, R4, 0x1, -R2 ;  /* 0x000000010404c824 */ /* 0x000fe200078e0a02 */
[----:B------:R-:W-:-:S05]  /*1eb40*/  IABS R7, R21 ;  /* 0x0000001500077213 */ /* 0x000fca0000000000 */
[----:B------:R-:W-:-:S04]  /*1eb50*/  IMAD.HI.U32 R3, R0, R7, RZ ;  /* 0x0000000700037227 */ /* 0x000fc800078e00ff */
[----:B0-----:R-:W-:Y:S01]  /*1eb60*/  IMAD.MOV R9, RZ, RZ, -R3 ;  /* 0x000000ffff097224 */ /* 0x001fe200078e0a03 */
[----:B------:R-:W-:-:S03]  /*1eb70*/  IABS R6, R20 ;  /* 0x0000001400067213 */ /* 0x000fc60000000000 */
[----:B------:R-:W-:Y:S02]  /*1eb80*/  IMAD R7, R2, R9, R7 ;  /* 0x0000000902077224 */ /* 0x000fe400078e0207 */
[----:B------:R-:W-:-:S03]  /*1eb90*/  IMAD.HI.U32 R3, R0, R6, RZ ;  /* 0x0000000600037227 */ /* 0x000fc600078e00ff */
[----:B------:R-:W-:Y:S01]  /*1eba0*/  ISETP.GT.U32.AND P3, PT, R2, R7, PT ;  /* 0x000000070200720c */ /* 0x000fe20003f64070 */
[----:B------:R-:W-:Y:S01]  /*1ebb0*/  IMAD.MOV R3, RZ, RZ, -R3 ;  /* 0x000000ffff037224 */ /* 0x000fe200078e0a03 */
[----:B------:R-:W-:-:S03]  /*1ebc0*/  ISETP.GE.AND P6, PT, R21, RZ, PT ;  /* 0x000000ff1500720c */ /* 0x000fc60003fc6270 */
[----:B------:R-:W-:Y:S02]  /*1ebd0*/  IMAD R6, R2, R3, R6 ;  /* 0x0000000302067224 */ /* 0x000fe400078e0206 */
[----:B------:R-:W-:-:S06]  /*1ebe0*/  @!P2 IMAD.IADD R10, R10, 0x1, -R2 ;  /* 0x000000010a0aa824 */ /* 0x000fcc00078e0a02 */
[----:B------:R-:W-:Y:S01]  /*1ebf0*/  @!P3 IMAD.IADD R7, R7, 0x1, -R2 ;  /* 0x000000010707b824 */ /* 0x000fe200078e0a02 */
[C---:B------:R-:W-:Y:S01]  /*1ec00*/  ISETP.GT.U32.AND P3, PT, R2.reuse, R6, PT ;  /* 0x000000060200720c */ /* 0x040fe20003f64070 */
[----:B------:R-:W-:Y:S02]  /*1ec10*/  IMAD.MOV.U32 R15, RZ, RZ, R10 ;  /* 0x000000ffff0f7224 */ /* 0x000fe400078e000a */
[----:B------:R-:W-:Y:S02]  /*1ec20*/  @!P1 IMAD.MOV R12, RZ, RZ, -R12 ;  /* 0x000000ffff0c9224 */ /* 0x000fe400078e0a0c */
[----:B------:R-:W-:Y:S01]  /*1ec30*/  @!P5 IMAD.MOV R15, RZ, RZ, -R15 ;  /* 0x000000ffff0fd224 */ /* 0x000fe200078e0a0f */
[----:B------:R-:W-:Y:S01]  /*1ec40*/  ISETP.GT.U32.AND P5, PT, R2, R7, PT ;  /* 0x000000070200720c */ /* 0x000fe20003fa4070 */
[----:B------:R-:W-:-:S06]  /*1ec50*/  @!P0 IMAD.MOV R4, RZ, RZ, -R4 ;  /* 0x000000ffff048224 */ /* 0x000fcc00078e0a04 */
[----:B------:R-:W-:-:S05]  /*1ec60*/  @!P3 IMAD.IADD R6, R6, 0x1, -R2 ;  /* 0x000000010606b824 */ /* 0x000fca00078e0a02 */
[----:B------:R-:W-:Y:S02]  /*1ec70*/  ISETP.GT.U32.AND P3, PT, R2, R6, PT ;  /* 0x000000060200720c */ /* 0x000fe40003f64070 */
[----:B------:R-:W-:Y:S01]  /*1ec80*/  ISETP.GE.AND P2, PT, R20, RZ, PT ;  /* 0x000000ff1400720c */ /* 0x000fe20003f46270 */
[----:B------:R-:W-:-:S10]  /*1ec90*/  @!P5 IMAD.IADD R7, R7, 0x1, -R2 ;  /* 0x000000010707d824 */ /* 0x000fd400078e0a02 */
[----:B------:R-:W-:Y:S01]  /*1eca0*/  @!P3 IMAD.IADD R6, R6, 0x1, -R2 ;  /* 0x000000010606b824 */ /* 0x000fe200078e0a02 */
[----:B---3--:R-:W-:Y:S02]  /*1ecb0*/  IABS R11, R17 ;  /* 0x00000011000b7213 */ /* 0x008fe40000000000 */
[----:B------:R-:W-:Y:S02]  /*1ecc0*/  ISETP.GE.AND P4, PT, R17, RZ, PT ;  /* 0x000000ff1100720c */ /* 0x000fe40003f86270 */
[----:B------:R-:W3:Y:S04]  /*1ecd0*/  LDL.LU R17, [R1+0x3a4] ;  /* 0x0003a40001117983 */ /* 0x000ee80000300800 */
[----:B------:R-:W3:Y:S01]  /*1ece0*/  LDL.LU R21, [R1+0x3a8] ;  /* 0x0003a80001157983 */ /* 0x000ee20000300800 */
[----:B-1----:R-:W-:-:S04]  /*1ecf0*/  IMAD.HI.U32 R8, R0, R11, RZ ;  /* 0x0000000b00087227 */ /* 0x002fc800078e00ff */
[----:B------:R-:W-:-:S04]  /*1ed00*/  IMAD.MOV R8, RZ, RZ, -R8 ;  /* 0x000000ffff087224 */ /* 0x000fc800078e0a08 */
[----:B------:R-:W-:Y:S01]  /*1ed10*/  IMAD R11, R2, R8, R11 ;  /* 0x00000008020b7224 */ /* 0x000fe200078e020b */
[----:B------:R0:W-:Y:S04]  /*1ed20*/  STL [R1+0x3f8], R15 ;  /* 0x0003f80f01007387 */ /* 0x0001e80000100800 */
[----:B------:R1:W-:Y:S01]  /*1ed30*/  STL [R1+0x3f4], R12 ;  /* 0x0003f40c01007387 */ /* 0x0003e20000100800 */
[----:B----4-:R-:W-:Y:S02]  /*1ed40*/  IABS R8, R19 ;  /* 0x0000001300087213 */ /* 0x010fe40000000000 */
[----:B--2---:R-:W-:-:S03]  /*1ed50*/  IABS R9, R18 ;  /* 0x0000001200097213 */ /* 0x004fc60000000000 */
[----:B------:R-:W-:Y:S01]  /*1ed60*/  IMAD.HI.U32 R10, R0, R8, RZ ;  /* 0x00000008000a7227 */ /* 0x000fe200078e00ff */
[----:B------:R2:W-:Y:S01]  /*1ed70*/  STL [R1+0x3f0], R4 ;  /* 0x0003f00401007387 */ /* 0x0005e20000100800 */
[----:B------:R-:W-:Y:S02]  /*1ed80*/  IABS R13, R29 ;  /* 0x0000001d000d7213 */ /* 0x000fe40000000000 */
[----:B------:R-:W-:Y:S01]  /*1ed90*/  ISETP.GE.AND P0, PT, R29, RZ, PT ;  /* 0x000000ff1d00720c */ /* 0x000fe20003f06270 */
[----:B------:R-:W4:Y:S04]  /*1eda0*/  LDL.LU R20, [R1+0x3b0] ;  /* 0x0003b00001147983 */ /* 0x000f280000300800 */
[----:B------:R-:W4:Y:S01]  /*1edb0*/  LDL.LU R29, [R1+0x3b4] ;  /* 0x0003b400011d7983 */ /* 0x000f220000300800 */
[----:B0-----:R-:W-:-:S02]  /*1edc0*/  IMAD.MOV.U32 R15, RZ, RZ, R7 ;  /* 0x000000ffff0f7224 */ /* 0x001fc400078e0007 */
[----:B------:R-:W-:Y:S01]  /*1edd0*/  IMAD.MOV.U32 R7, RZ, RZ, R6 ;  /* 0x000000ffff077224 */ /* 0x000fe200078e0006 */
[----:B-----5:R-:W-:-:S05]  /*1ede0*/  IABS R3, R5 ;  /* 0x0000000500037213 */ /* 0x020fca0000000000 */
[----:B-1----:R-:W-:Y:S02]  /*1edf0*/  IMAD.MOV.U32 R12, RZ, RZ, R3 ;  /* 0x000000ffff0c7224 */ /* 0x002fe400078e0003 */
[----:B------:R-:W-:Y:S02]  /*1ee00*/  IMAD.MOV R3, RZ, RZ, -R10 ;  /* 0x000000ffff037224 */ /* 0x000fe400078e0a0a */
[----:B------:R-:W-:-:S04]  /*1ee10*/  IMAD.HI.U32 R10, R0, R9, RZ ;  /* 0x00000009000a7227 */ /* 0x000fc800078e00ff */
[----:B------:R-:W-:-:S04]  /*1ee20*/  IMAD.MOV R10, RZ, RZ, -R10 ;  /* 0x000000ffff0a7224 */ /* 0x000fc800078e0a0a */
[----:B------:R-:W-:-:S05]  /*1ee30*/  IMAD R9, R2, R10, R9 ;  /* 0x0000000a02097224 */ /* 0x000fca00078e0209 */
[----:B------:R-:W-:Y:S01]  /*1ee40*/  ISETP.GT.U32.AND P3, PT, R2, R9, PT ;  /* 0x000000090200720c */ /* 0x000fe20003f64070 */
[----:B------:R-:W-:Y:S02]  /*1ee50*/  @!P6 IMAD.MOV R15, RZ, RZ, -R15 ;  /* 0x000000ffff0fe224 */ /* 0x000fe400078e0a0f */
[----:B------:R-:W-:-:S03]  /*1ee60*/  @!P2 IMAD.MOV R7, RZ, RZ, -R7 ;  /* 0x000000ffff07a224 */ /* 0x000fc600078e0a07 */
[----:B------:R-:W-:Y:S04]  /*1ee70*/  STL [R1+0x3c0], R15 ;  /* 0x0003c00f01007387 */ /* 0x000fe80000100800 */
[----:B------:R-:W-:Y:S03]  /*1ee80*/  STL [R1+0x3d0], R7 ;  /* 0x0003d00701007387 */ /* 0x000fe60000100800 */
[----:B------:R-:W-:Y:S01]  /*1ee90*/  @!P3 IMAD.IADD R9, R9, 0x1, -R2 ;  /* 0x000000010909b824 */ /* 0x000fe200078e0a02 */
[----:B------:R-:W-:Y:S02]  /*1eea0*/  ISETP.GE.AND P3, PT, R5, RZ, PT ;  /* 0x000000ff0500720c */ /* 0x000fe40003f66270 */
[----:B------:R-:W5:Y:S01]  /*1eeb0*/  LDL.LU R5, [R1+0x3c8] ;  /* 0x0003c80001057983 */ /* 0x000f620000300800 */
[----:B------:R-:W-:-:S04]  /*1eec0*/  IMAD.HI.U32 R14, R0, R13, RZ ;  /* 0x0000000d000e7227 */ /* 0x000fc800078e00ff */
[----:B------:R-:W-:Y:S01]  /*1eed0*/  IMAD.MOV R14, RZ, RZ, -R14 ;  /* 0x000000ffff0e7224 */ /* 0x000fe200078e0a0e */
[----:B------:R-:W-:-:S03]  /*1eee0*/  ISETP.GT.U32.AND P1, PT, R2, R11, PT ;  /* 0x0000000b0200720c */ /* 0x000fc60003f24070 */
[----:B--2---:R-:W-:-:S05]  /*1eef0*/  IMAD R4, R2, R14, R13 ;  /* 0x0000000e02047224 */ /* 0x004fca00078e020d */
[C---:B------:R-:W-:Y:S01]  /*1ef00*/  ISETP.GT.U32.AND P5, PT, R2.reuse, R4, PT ;  /* 0x000000040200720c */ /* 0x040fe20003fa4070 */
[----:B------:R-:W-:-:S04]  /*1ef10*/  IMAD R3, R2, R3, R8 ;  /* 0x0000000302037224 */ /* 0x000fc800078e0208 */
[----:B------:R-:W-:Y:S01]  /*1ef20*/  @!P1 IMAD.IADD R11, R11, 0x1, -R2 ;  /* 0x000000010b0b9824 */ /* 0x000fe200078e0a02 */
[----:B------:R-:W-:-:S04]  /*1ef30*/  ISETP.GT.U32.AND P6, PT, R2, R3, PT ;  /* 0x000000030200720c */ /* 0x000fc80003fc4070 */
[----:B------:R-:W-:-:S03]  /*1ef40*/  ISETP.GT.U32.AND P1, PT, R2, R11, PT ;  /* 0x0000000b0200720c */ /* 0x000fc60003f24070 */
[----:B------:R-:W-:Y:S02]  /*1ef50*/  @!P5 IMAD.IADD R4, R4, 0x1, -R2 ;  /* 0x000000010404d824 */ /* 0x000fe400078e0a02 */
[----:B------:R-:W-:-:S03]  /*1ef60*/  IMAD.HI.U32 R8, R0, R12, RZ ;  /* 0x0000000c00087227 */ /* 0x000fc600078e00ff */
[----:B------:R-:W-:Y:S01]  /*1ef70*/  ISETP.GT.U32.AND P5, PT, R2, R4, PT ;  /* 0x000000040200720c */ /* 0x000fe20003fa4070 */
[----:B------:R-:W-:-:S04]  /*1ef80*/  IMAD.MOV R8, RZ, RZ, -R8 ;  /* 0x000000ffff087224 */ /* 0x000fc800078e0a08 */
[----:B------:R-:W-:Y:S02]  /*1ef90*/  @!P1 IMAD.IADD R11, R11, 0x1, -R2 ;  /* 0x000000010b0b9824 */ /* 0x000fe400078e0a02 */
[C---:B------:R-:W-:Y:S02]  /*1efa0*/  IMAD R8, R2.reuse, R8, R12 ;  /* 0x0000000802087224 */ /* 0x040fe400078e020c */
[--C-:B------:R-:W-:Y:S02]  /*1efb0*/  @!P6 IMAD.IADD R3, R3, 0x1, -R2.reuse ;  /* 0x000000010303e824 */ /* 0x100fe400078e0a02 */
[----:B------:R-:W-:Y:S01]  /*1efc0*/  @!P4 IMAD.MOV R11, RZ, RZ, -R11 ;  /* 0x000000ffff0bc224 */ /* 0x000fe200078e0a0b */
[----:B------:R-:W-:Y:S01]  /*1efd0*/  ISETP.GT.U32.AND P1, PT, R2, R8, PT ;  /* 0x000000080200720c */ /* 0x000fe20003f24070 */
[----:B------:R-:W-:Y:S01]  /*1efe0*/  @!P5 IMAD.IADD R4, R4, 0x1, -R2 ;  /* 0x000000010404d824 */ /* 0x000fe200078e0a02 */
[----:B------:R-:W-:Y:S02]  /*1eff0*/  ISETP.GT.U32.AND P2, PT, R2, R3, PT ;  /* 0x000000030200720c */ /* 0x000fe40003f44070 */
[----:B------:R-:W-:Y:S01]  /*1f000*/  ISETP.GE.AND P5, PT, R18, RZ, PT ;  /* 0x000000ff1200720c */ /* 0x000fe20003fa6270 */
[----:B------:R0:W-:Y:S01]  /*1f010*/  STL [R1+0x3d4], R11 ;  /* 0x0003d40b01007387 */ /* 0x0001e20000100800 */
[----:B------:R-:W-:-:S03]  /*1f020*/  @!P0 IMAD.MOV R4, RZ, RZ, -R4 ;  /* 0x000000ffff048224 */ /* 0x000fc600078e0a04 */
[----:B------:R-:W2:Y:S01]  /*1f030*/  LDL.LU R18, [R1+0x7e4] ;  /* 0x0007e40001127983 */ /* 0x000ea20000300800 */
[----:B------:R-:W-:-:S03]  /*1f040*/  ISETP.GE.AND P6, PT, R19, RZ, PT ;  /* 0x000000ff1300720c */ /* 0x000fc60003fc6270 */
[----:B------:R-:W2:Y:S04]  /*1f050*/  LDL.LU R22, [R1+0x7f4] ;  /* 0x0007f40001167983 */ /* 0x000ea80000300800 */
[----:B------:R-:W-:Y:S04]  /*1f060*/  STL [R1+0x3dc], R4 ;  /* 0x0003dc0401007387 */ /* 0x000fe80000100800 */
[----:B------:R-:W2:Y:S01]  /*1f070*/  LDL.LU R19, [R1+0x7f8] ;  /* 0x0007f80001137983 */ /* 0x000ea20000300800 */
[--C-:B------:R-:W-:Y:S01]  /*1f080*/  @!P1 IMAD.IADD R8, R8, 0x1, -R2.reuse ;  /* 0x0000000108089824 */ /* 0x100fe200078e0a02 */
[----:B------:R-:W-:Y:S01]  /*1f090*/  ISETP.GT.U32.AND P1, PT, R2, R9, PT ;  /* 0x000000090200720c */ /* 0x000fe20003f24070 */
[----:B------:R-:W-:-:S04]  /*1f0a0*/  @!P2 IMAD.IADD R3, R3, 0x1, -R2 ;  /* 0x000000010303a824 */ /* 0x000fc800078e0a02 */
[----:B0-----:R-:W-:-:S04]  /*1f0b0*/  IMAD.MOV.U32 R11, RZ, RZ, R3 ;  /* 0x000000ffff0b7224 */ /* 0x001fc800078e0003 */
[----:B------:R-:W-:-:S04]  /*1f0c0*/  @!P6 IMAD.MOV R11, RZ, RZ, -R11 ;  /* 0x000000ffff0be224 */ /* 0x000fc800078e0a0b */
[----:B------:R-:W-:-:S04]  /*1f0d0*/  @!P1 IMAD.IADD R9, R9, 0x1, -R2 ;  /* 0x0000000109099824 */ /* 0x000fc800078e0a02 */
[----:B------:R-:W-:Y:S01]  /*1f0e0*/  @!P5 IMAD.MOV R9, RZ, RZ, -R9 ;  /* 0x000000ffff09d224 */ /* 0x000fe200078e0a09 */
[----:B------:R-:W-:-:S13]  /*1f0f0*/  ISETP.GT.U32.AND P4, PT, R2, R8, PT ;  /* 0x000000080200720c */ /* 0x000fda0003f84070 */
[----:B------:R-:W-:-:S04]  /*1f100*/  @!P4 IMAD.IADD R8, R8, 0x1, -R2 ;  /* 0x000000010808c824 */ /* 0x000fc800078e0a02 */
[----:B------:R-:W-:Y:S01]  /*1f110*/  @!P3 IMAD.MOV R8, RZ, RZ, -R8 ;  /* 0x000000ffff08b224 */ /* 0x000fe200078e0a08 */
[----:B---3--:R-:W-:Y:S02]  /*1f120*/  IABS R14, R17 ;  /* 0x00000011000e7213 */ /* 0x008fe40000000000 */
[----:B------:R-:W-:-:S03]  /*1f130*/  IABS R10, R21 ;  /* 0x00000015000a7213 */ /* 0x000fc60000000000 */
[----:B------:R-:W-:-:S04]  /*1f140*/  IMAD.HI.U32 R7, R0, R14, RZ ;  /* 0x0000000e00077227 */ /* 0x000fc800078e00ff */
[----:B------:R-:W-:-:S04]  /*1f150*/  IMAD.HI.U32 R6, R0, R10, RZ ;  /* 0x0000000a00067227 */ /* 0x000fc800078e00ff */
[----:B------:R-:W-:Y:S02]  /*1f160*/  IMAD.MOV R7, RZ, RZ, -R7 ;  /* 0x000000ffff077224 */ /* 0x000fe400078e0a07 */
[----:B------:R-:W-:Y:S01]  /*1f170*/  IMAD.MOV R6, RZ, RZ, -R6 ;  /* 0x000000ffff067224 */ /* 0x000fe200078e0a06 */
[----:B------:R-:W-:Y:S01]  /*1f180*/  ISETP.GE.AND P0, PT, R17, RZ, PT ;  /* 0x000000ff1100720c */ /* 0x000fe20003f06270 */
[C---:B------:R-:W-:Y:S01]  /*1f190*/  IMAD R14, R2.reuse, R7, R14 ;  /* 0x00000007020e7224 */ /* 0x040fe200078e020e */
[----:B------:R-:W3:Y:S01]  /*1f1a0*/  LDL.LU R17, [R1+0x804] ;  /* 0x0008040001117983 */ /* 0x000ee20000300800 */
[----:B------:R-:W-:-:S03]  /*1f1b0*/  IMAD R10, R2, R6, R10 ;  /* 0x00000006020a7224 */ /* 0x000fc600078e020a */
[C---:B------:R-:W-:Y:S02]  /*1f1c0*/  ISETP.GT.U32.AND P2, PT, R2.reuse, R14, PT ;  /* 0x0000000e0200720c */ /* 0x040fe40003f44070 */
[----:B------:R-:W-:Y:S01]  /*1f1d0*/  ISETP.GT.U32.AND P6, PT, R2, R10, PT ;  /* 0x0000000a0200720c */ /* 0x000fe20003fc4070 */
[----:B------:R-:W-:Y:S04]  /*1f1e0*/  STL [R1+0x3e4], R11 ;  /* 0x0003e40b01007387 */ /* 0x000fe80000100800 */
[----:B------:R-:W-:Y:S06]  /*1f1f0*/  STL [R1+0x3e0], R9 ;  /* 0x0003e00901007387 */ /* 0x000fec0000100800 */
[----:B------:R-:W-:-:S02]  /*1f200*/  @!P2 IMAD.IADD R14, R14, 0x1, -R2 ;  /* 0x000000010e0ea824 */ /* 0x000fc400078e0a02 */
[----:B------:R-:W-:Y:S01]  /*1f210*/  @!P6 IMAD.IADD R10, R10, 0x1, -R2 ;  /* 0x000000010a0ae824 */ /* 0x000fe200078e0a02 */
[----:B----4-:R-:W-:Y:S02]  /*1f220*/  IABS R6, R29 ;  /* 0x0000001d00067213 */ /* 0x010fe40000000000 */
[----:B------:R-:W-:Y:S02]  /*1f230*/  ISETP.GE.AND P2, PT, R29, RZ, PT ;  /* 0x000000ff1d00720c */ /* 0x000fe40003f46270 */
[----:B------:R-:W4:Y:S01]  /*1f240*/  LDL.LU R29, [R1+0x810] ;  /* 0x00081000011d7983 */ /* 0x000f220000300800 */
[C---:B------:R-:W-:Y:S02]  /*1f250*/  ISETP.GT.U32.AND P5, PT, R2.reuse, R14, PT ;  /* 0x0000000e0200720c */ /* 0x040fe40003fa4070 */
[----:B------:R-:W-:Y:S02]  /*1f260*/  ISETP.GT.U32.AND P6, PT, R2, R10, PT ;  /* 0x0000000a0200720c */ /* 0x000fe40003fc4070 */
[----:B------:R-:W-:-:S02]  /*1f270*/  ISETP.GE.AND P1, PT, R21, RZ, PT ;  /* 0x000000ff1500720c */ /* 0x000fc40003f26270 */
[----:B------:R-:W-:Y:S02]  /*1f280*/  IABS R7, R20 ;  /* 0x0000001400077213 */ /* 0x000fe40000000000 */
[----:B------:R-:W-:-:S05]  /*1f290*/  ISETP.GE.AND P4, PT, R20, RZ, PT ;  /* 0x000000ff1400720c */ /* 0x000fca0003f86270 */
[--C-:B------:R-:W-:Y:S02]  /*1f2a0*/  @!P5 IMAD.IADD R14, R14, 0x1, -R2.reuse ;  /* 0x000000010e0ed824 */ /* 0x100fe400078e0a02 */
[----:B------:R-:W-:Y:S02]  /*1f2b0*/  @!P6 IMAD.IADD R10, R10, 0x1, -R2 ;  /* 0x000000010a0ae824 */ /* 0x000fe400078e0a02 */
[----:B------:R-:W-:-:S04]  /*1f2c0*/  IMAD.MOV.U32 R20, RZ, RZ, R14 ;  /* 0x000000ffff147224 */ /* 0x000fc800078e000e */
[----:B------:R-:W-:Y:S01]  /*1f2d0*/  @!P0 IMAD.MOV R20, RZ, RZ, -R20 ;  /* 0x000000ffff148224 */ /* 0x000fe200078e0a14 */
[----:B------:R-:W-:Y:S04]  /*1f2e0*/  STL [R1+0x3d8], R8 ;  /* 0x0003d80801007387 */ /* 0x000fe80000100800 */
[----:B------:R-:W-:Y:S01]  /*1f2f0*/  STL [R1+0x3cc], R20 ;  /* 0x0003cc1401007387 */ /* 0x000fe20000100800 */
[----:B-----5:R-:W-:Y:S02]  /*1f300*/  IABS R3, R5 ;  /* 0x0000000500037213 */ /* 0x020fe40000000000 */
[----:B------:R-:W-:Y:S01]  /*1f310*/  ISETP.GE.AND P3, PT, R5, RZ, PT ;  /* 0x000000ff0500720c */ /* 0x000fe20003f66270 */
[----:B------:R-:W-:-:S04]  /*1f320*/  IMAD.MOV.U32 R5, RZ, RZ, R10 ;  /* 0x000000ffff057224 */ /* 0x000fc800078e000a */
[----:B------:R-:W-:-:S05]  /*1f330*/  @!P1 IMAD.MOV R5, RZ, RZ, -R5 ;  /* 0x000000ffff059224 */ /* 0x000fca00078e0a05 */
[----:B------:R0:W-:Y:S04]  /*1f340*/  STL [R1+0x3c8], R5 ;  /* 0x0003c80501007387 */ /* 0x0001e80000100800 */
[----:B0-----:R-:W5:Y:S01]  /*1f350*/  LDL.LU R5, [R1+0x824] ;  /* 0x0008240001057983 */ /* 0x001f620000300800 */
[----:B------:R-:W-:-:S03]  /*1f360*/  IMAD.HI.U32 R11, R0, R7, RZ ;  /* 0x00000007000b7227 */ /* 0x000fc600078e00ff */
[----:B------:R-:W5:Y:S01]  /*1f370*/  LDL.LU R21, [R1+0x828] ;  /* 0x0008280001157983 */ /* 0x000f620000300800 */
[----:B------:R-:W-:-:S03]  /*1f380*/  IMAD.HI.U32 R4, R0, R6, RZ ;  /* 0x0000000600047227 */ /* 0x000fc600078e00ff */
[----:B------:R-:W5:Y:S01]  /*1f390*/  LDL.LU R20, [R1+0x82c] ;  /* 0x00082c0001147983 */ /* 0x000f620000300800 */
[----:B------:R-:W-:Y:S02]  /*1f3a0*/  IMAD.MOV R11, RZ, RZ, -R11 ;  /* 0x000000ffff0b7224 */ /* 0x000fe400078e0a0b */
[----:B------:R-:W-:Y:S02]  /*1f3b0*/  IMAD.MOV R4, RZ, RZ, -R4 ;  /* 0x000000ffff047224 */ /* 0x000fe400078e0a04 */
[C---:B------:R-:W-:Y:S02]  /*1f3c0*/  IMAD R7, R2.reuse, R11, R7 ;  /* 0x0000000b02077224 */ /* 0x040fe400078e0207 */
[----:B------:R-:W-:-:S03]  /*1f3d0*/  IMAD R6, R2, R4, R6 ;  /* 0x0000000402067224 */ /* 0x000fc600078e0206 */
        /* <DEDUP_REMOVED lines=8> */
[----:B--2---:R-:W-:Y:S02]  /*1f460*/  IABS R13, R22 ;  /* 0x00000016000d7213 */ /* 0x004fe40000000000 */
[C---:B------:R-:W-:Y:S02]  /*1f470*/  ISETP.GT.U32.AND P6, PT, R2.reuse, R7, PT ;  /* 0x000000070200720c */ /* 0x040fe40003fc4070 */
[----:B------:R-:W-:Y:S01]  /*1f480*/  ISETP.GT.U32.AND P0, PT, R2, R6, PT ;  /* 0x000000060200720c */ /* 0x000fe20003f04070 */
[----:B------:R-:W-:Y:S01]  /*1f490*/  IMAD.HI.U32 R15, R0, R13, RZ ;  /* 0x0000000d000f7227 */ /* 0x000fe200078e00ff */
[----:B------:R-:W-:-:S03]  /*1f4a0*/  IABS R12, R19 ;  /* 0x00000013000c7213 */ /* 0x000fc60000000000 */
[----:B------:R-:W-:Y:S02]  /*1f4b0*/  IMAD.MOV R10, RZ, RZ, -R15 ;  /* 0x000000ffff0a7224 */ /* 0x000fe400078e0a0f */
[----:B------:R-:W-:-:S04]  /*1f4c0*/  IMAD.HI.U32 R9, R0, R12, RZ ;  /* 0x0000000c00097227 */ /* 0x000fc800078e00ff */
[--C-:B------:R-:W-:Y:S02]  /*1f4d0*/  @!P5 IMAD.IADD R3, R3, 0x1, -R2.reuse ;  /* 0x000000010303d824 */ /* 0x100fe400078e0a02 */
[----:B------:R-:W-:Y:S02]  /*1f4e0*/  IMAD.MOV R9, RZ, RZ, -R9 ;  /* 0x000000ffff097224 */ /* 0x000fe400078e0a09 */
[C---:B------:R-:W-:Y:S02]  /*1f4f0*/  IMAD R13, R2.reuse, R10, R13 ;  /* 0x0000000a020d7224 */ /* 0x040fe400078e020d */
[----:B------:R-:W-:Y:S01]  /*1f500*/  @!P6 IMAD.IADD R7, R7, 0x1, -R2 ;  /* 0x000000010707e824 */ /* 0x000fe200078e0a02 */
[----:B------:R-:W-:Y:S01]  /*1f510*/  IABS R4, R18 ;  /* 0x0000001200047213 */ /* 0x000fe20000000000 */
[----:B------:R-:W-:Y:S01]  /*1f520*/  IMAD R12, R2, R9, R12 ;  /* 0x00000009020c7224 */ /* 0x000fe200078e020c */
[----:B------:R-:W-:Y:S01]  /*1f530*/  ISETP.GE.AND P1, PT, R18, RZ, PT ;  /* 0x000000ff1200720c */ /* 0x000fe20003f26270 */
[----:B------:R-:W-:Y:S01]  /*1f540*/  @!P0 IMAD.IADD R6, R6, 0x1, -R2 ;  /* 0x0000000106068824 */ /* 0x000fe200078e0a02 */
[C---:B------:R-:W-:Y:S01]  /*1f550*/  ISETP.GT.U32.AND P5, PT, R2.reuse, R3, PT ;  /* 0x000000030200720c */ /* 0x040fe20003fa4070 */
[----:B------:R-:W-:Y:S01]  /*1f560*/  IMAD.MOV.U32 R18, RZ, RZ, R7 ;  /* 0x000000ffff127224 */ /* 0x000fe200078e0007 */
[----:B------:R-:W-:-:S03]  /*1f570*/  ISETP.GT.U32.AND P0, PT, R2, R13, PT ;  /* 0x0000000d0200720c */ /* 0x000fc60003f04070 */
[----:B------:R-:W-:Y:S01]  /*1f580*/  @!P4 IMAD.MOV R18, RZ, RZ, -R18 ;  /* 0x000000ffff12c224 */ /* 0x000fe200078e0a12 */
[----:B------:R-:W-:-:S07]  /*1f590*/  ISETP.GT.U32.AND P4, PT, R2, R12, PT ;  /* 0x0000000c0200720c */ /* 0x000fce0003f84070 */
[--C-:B------:R-:W-:Y:S02]  /*1f5a0*/  @!P5 IMAD.IADD R3, R3, 0x1, -R2.reuse ;  /* 0x000000010303d824 */ /* 0x100fe400078e0a02 */
[----:B------:R-:W-:-:S04]  /*1f5b0*/  @!P0 IMAD.IADD R13, R13, 0x1, -R2 ;  /* 0x000000010d0d8824 */ /* 0x000fc800078e0a02 */
[----:B------:R-:W-:Y:S01]  /*1f5c0*/  @!P4 IMAD.IADD R12, R12, 0x1, -R2 ;  /* 0x000000010c0cc824 */ /* 0x000fe200078e0a02 */
[----:B------:R-:W-:Y:S01]  /*1f5d0*/  ISETP.GT.U32.AND P4, PT, R2, R13, PT ;  /* 0x0000000d0200720c */ /* 0x000fe20003f84070 */
[----:B------:R-:W-:Y:S01]  /*1f5e0*/  IMAD.HI.U32 R16, R0, R4, RZ ;  /* 0x0000000400107227 */ /* 0x000fe200078e00ff */
[----:B------:R0:W-:Y:S03]  /*1f5f0*/  STL [R1+0x36c], R18 ;  /* 0x00036c1201007387 */ /* 0x0001e60000100800 */
[----:B------:R-:W-:Y:S02]  /*1f600*/  IMAD.MOV R14, RZ, RZ, -R16 ;  /* 0x000000ffff0e7224 */ /* 0x000fe400078e0a10 */
[----:B------:R-:W-:Y:S01]  /*1f610*/  IMAD.MOV.U32 R16, RZ, RZ, R6 ;  /* 0x000000ffff107224 */ /* 0x000fe200078e0006 */
[----:B0-----:R-:W2:Y:S05]  /*1f620*/  LDL.LU R18, [R1+0x830] ;  /* 0x0008300001127983 */ /* 0x001eaa0000300800 */
[----:B------:R-:W-:-:S02]  /*1f630*/  @!P4 IMAD.IADD R13, R13, 0x1, -R2 ;  /* 0x000000010d0dc824 */ /* 0x000fc400078e0a02 */
[----:B------:R-:W-:Y:S02]  /*1f640*/  IMAD.MOV.U32 R9, RZ, RZ, R3 ;  /* 0x000000ffff097224 */ /* 0x000fe400078e0003 */
[----:B------:R-:W-:Y:S02]  /*1f650*/  @!P2 IMAD.MOV R16, RZ, RZ, -R16 ;  /* 0x000000ffff10a224 */ /* 0x000fe400078e0a10 */
[----:B------:R-:W-:-:S03]  /*1f660*/  @!P3 IMAD.MOV R9, RZ, RZ, -R9 ;  /* 0x000000ffff09b224 */ /* 0x000fc600078e0a09 */
[----:B------:R-:W-:Y:S04]  /*1f670*/  STL [R1+0x368], R16 ;  /* 0x0003681001007387 */ /* 0x000fe80000100800 */
[----:B------:R2:W-:Y:S01]  /*1f680*/  STL [R1+0x3b4], R9 ;  /* 0x0003b40901007387 */ /* 0x0005e20000100800 */
[----:B---3--:R-:W-:-:S05]  /*1f690*/  IABS R11, R17 ;  /* 0x00000011000b7213 */ /* 0x008fca0000000000 */
[----:B------:R-:W-:-:S04]  /*1f6a0*/  IMAD.HI.U32 R8, R0, R11, RZ ;  /* 0x0000000b00087227 */ /* 0x000fc800078e00ff */
[----:B------:R-:W-:-:S04]  /*1f6b0*/  IMAD.MOV R8, RZ, RZ, -R8 ;  /* 0x000000ffff087224 */ /* 0x000fc800078e0a08 */
[----:B------:R-:W-:-:S05]  /*1f6c0*/  IMAD R11, R2, R8, R11 ;  /* 0x00000008020b7224 */ /* 0x000fca00078e020b */
[----:B------:R-:W-:Y:S02]  /*1f6d0*/  ISETP.GT.U32.AND P5, PT, R2, R11, PT ;  /* 0x0000000b0200720c */ /* 0x000fe40003fa4070 */
[----:B----4-:R-:W-:-:S05]  /*1f6e0*/  IABS R8, R29 ;  /* 0x0000001d00087213 */ /* 0x010fca0000000000 */
[----:B------:R-:W-:-:S04]  /*1f6f0*/  IMAD.HI.U32 R7, R0, R8, RZ ;  /* 0x0000000800077227 */ /* 0x000fc800078e00ff */
[----:B------:R-:W-:Y:S02]  /*1f700*/  IMAD.MOV R7, RZ, RZ, -R7 ;  /* 0x000000ffff077224 */ /* 0x000fe400078e0a07 */
[----:B------:R-:W-:Y:S02]  /*1f710*/  @!P5 IMAD.IADD R11, R11, 0x1, -R2 ;  /* 0x000000010b0bd824 */ /* 0x000fe400078e0a02 */
[----:B------:R-:W-:-:S03]  /*1f720*/  IMAD R8, R2, R7, R8 ;  /* 0x0000000702087224 */ /* 0x000fc600078e0208 */
[C---:B------:R-:W-:Y:S02]  /*1f730*/  ISETP.GT.U32.AND P5, PT, R2.reuse, R11, PT ;  /* 0x0000000b0200720c */ /* 0x040fe40003fa4070 */
[----:B------:R-:W-:-:S11]  /*1f740*/  ISETP.GT.U32.AND P4, PT, R2, R8, PT ;  /* 0x000000080200720c */ /* 0x000fd60003f84070 */
[--C-:B------:R-:W-:Y:S01]  /*1f750*/  @!P5 IMAD.IADD R11, R11, 0x1, -R2.reuse ;  /* 0x000000010b0bd824 */ /* 0x100fe200078e0a02 */
[----:B------:R-:W-:Y:S01]  /*1f760*/  ISETP.GE.AND P5, PT, R29, RZ, PT ;  /* 0x000000ff1d00720c */ /* 0x000fe20003fa6270 */
[----:B------:R-:W-:Y:S01]  /*1f770*/  @!P4 IMAD.IADD R8, R8, 0x1, -R2 ;  /* 0x000000010808c824 */ /* 0x000fe200078e0a02 */
[----:B------:R-:W3:Y:S01]  /*1f780*/  LDL.LU R29, [R1+0x880] ;  /* 0x00088000011d7983 */ /* 0x000ee20000300800 */
[----:B-----5:R-:W-:Y:S02]  /*1f790*/  IABS R6, R5 ;  /* 0x0000000500067213 */ /* 0x020fe40000000000 */
[----:B------:R-:W-:Y:S02]  /*1f7a0*/  ISETP.GE.AND P4, PT, R5, RZ, PT ;  /* 0x000000ff0500720c */ /* 0x000fe40003f86270 */
[----:B------:R-:W4:Y:S01]  /*1f7b0*/  LDL.LU R5, [R1+0x888] ;  /* 0x0008880001057983 */ /* 0x000f220000300800 */
[----:B------:R-:W-:-:S05]  /*1f7c0*/  IMAD R4, R2, R14, R4 ;  /* 0x0000000e02047224 */ /* 0x000fca00078e0204 */
[----:B------:R-:W-:Y:S01]  /*1f7d0*/  ISETP.GT.U32.AND P6, PT, R2, R4, PT ;  /* 0x000000040200720c */ /* 0x000fe20003fc4070 */
[----:B------:R-:W-:Y:S01]  /*1f7e0*/  IMAD.HI.U32 R3, R0, R6, RZ ;  /* 0x0000000600037227 */ /* 0x000fe200078e00ff */
[----:B------:R-:W-:-:S03]  /*1f7f0*/  ISETP.GT.U32.AND P3, PT, R2, R12, PT ;  /* 0x0000000c0200720c */ /* 0x000fc60003f64070 */
[----:B------:R-:W-:-:S08]  /*1f800*/  IMAD.MOV R3, RZ, RZ, -R3 ;  /* 0x000000ffff037224 */ /* 0x000fd000078e0a03 */
[----:B------:R-:W-:-:S05]  /*1f810*/  @!P6 IMAD.IADD R4, R4, 0x1, -R2 ;  /* 0x000000010404e824 */ /* 0x000fca00078e0a02 */
[C---:B------:R-:W-:Y:S01]  /*1f820*/  ISETP.GT.U32.AND P0, PT, R2.reuse, R4, PT ;  /* 0x000000040200720c */ /* 0x040fe20003f04070 */
[----:B------:R-:W-:Y:S02]  /*1f830*/  IMAD R3, R2, R3, R6 ;  /* 0x0000000302037224 */ /* 0x000fe400078e0206 */
[----:B------:R-:W-:-:S03]  /*1f840*/  @!P3 IMAD.IADD R12, R12, 0x1, -R2 ;  /* 0x000000010c0cb824 */ /* 0x000fc600078e0a02 */
[----:B------:R-:W-:-:S07]  /*1f850*/  ISETP.GT.U32.AND P3, PT, R2, R3, PT ;  /* 0x000000030200720c */ /* 0x000fce0003f64070 */
[----:B------:R-:W-:-:S04]  /*1f860*/  @!P0 IMAD.IADD R4, R4, 0x1, -R2 ;  /* 0x0000000104048824 */ /* 0x000fc800078e0a02 */
[----:B------:R-:W-:Y:S01]  /*1f870*/  IMAD.MOV.U32 R15, RZ, RZ, R4 ;  /* 0x000000ffff0f7224 */ /* 0x000fe200078e0004 */
[----:B------:R-:W-:Y:S01]  /*1f880*/  ISETP.GE.AND P0, PT, R17, RZ, PT ;  /* 0x000000ff1100720c */ /* 0x000fe20003f06270 */
[----:B------:R-:W-:Y:S01]  /*1f890*/  @!P3 IMAD.IADD R3, R3, 0x1, -R2 ;  /* 0x000000010303b824 */ /* 0x000fe200078e0a02 */
[----:B------:R-:W5:Y:S01]  /*1f8a0*/  LDL.LU R17, [R1+0x848] ;  /* 0x0008480001117983 */ /* 0x000f620000300800 */
[----:B------:R-:W-:Y:S01]  /*1f8b0*/  @!P1 IMAD.MOV R15, RZ, RZ, -R15 ;  /* 0x000000ffff0f9224 */ /* 0x000fe200078e0a0f */
[----:B------:R-:W-:Y:S02]  /*1f8c0*/  ISETP.GE.AND P6, PT, R19, RZ, PT ;  /* 0x000000ff1300720c */ /* 0x000fe40003fc6270 */
[----:B------:R-:W-:Y:S02]  /*1f8d0*/  ISETP.GT.U32.AND P3, PT, R2, R3, PT ;  /* 0x000000030200720c */ /* 0x000fe40003f64070 */
[----:B------:R0:W-:Y:S01]  /*1f8e0*/  STL [R1+0x364], R15 ;  /* 0x0003640f01007387 */ /* 0x0001e20000100800 */
[----:B------:R-:W-:-:S03]  /*1f8f0*/  IABS R6, R20 ;  /* 0x0000001400067213 */ /* 0x000fc60000000000 */
[----:B------:R-:W5:Y:S01]  /*1f900*/  LDL.LU R23, [R1+0x884] ;  /* 0x0008840001177983 */ /* 0x000f620000300800 */
[----:B------:R-:W-:-:S03]  /*1f910*/  ISETP.GT.U32.AND P1, PT, R2, R8, PT ;  /* 0x000000080200720c */ /* 0x000fc60003f24070 */
[----:B------:R-:W5:Y:S01]  /*1f920*/  LDL.LU R19, [R1+0x88c] ;  /* 0x00088c0001137983 */ /* 0x000f620000300800 */
[----:B------:R-:W-:Y:S01]  /*1f930*/  ISETP.GE.AND P2, PT, R22, RZ, PT ;  /* 0x000000ff1600720c */ /* 0x000fe20003f46270 */
[----:B------:R-:W-:Y:S01]  /*1f940*/  IMAD.HI.U32 R10, R0, R6, RZ ;  /* 0x00000006000a7227 */ /* 0x000fe200078e00ff */
[----:B------:R-:W-:-:S03]  /*1f950*/  IABS R7, R21 ;  /* 0x0000001500077213 */ /* 0x000fc60000000000 */
[----:B------:R-:W-:Y:S02]  /*1f960*/  IMAD.MOV R10, RZ, RZ, -R10 ;  /* 0x000000ffff0a7224 */ /* 0x000fe400078e0a0a */
[----:B------:R-:W-:Y:S02]  /*1f970*/  @!P3 IMAD.IADD R3, R3, 0x1, -R2 ;  /* 0x000000010303b824 */ /* 0x000fe400078e0a02 */
[----:B------:R-:W-:Y:S02]  /*1f980*/  IMAD R6, R2, R10, R6 ;  /* 0x0000000a02067224 */ /* 0x000fe400078e0206 */
[----:B------:R-:W-:Y:S02]  /*1f990*/  @!P1 IMAD.IADD R8, R8, 0x1, -R2 ;  /* 0x0000000108089824 */ /* 0x000fe400078e0a02 */
[----:B------:R-:W-:Y:S02]  /*1f9a0*/  @!P2 IMAD.MOV R13, RZ, RZ, -R13 ;  /* 0x000000ffff0da224 */ /* 0x000fe400078e0a0d */
[----:B------:R-:W-:-:S02]  /*1f9b0*/  IMAD.MOV.U32 R10, RZ, RZ, R3 ;  /* 0x000000ffff0a7224 */ /* 0x000fc400078e0003 */
[----:B------:R-:W-:-:S04]  /*1f9c0*/  IMAD.HI.U32 R14, R0, R7, RZ ;  /* 0x00000007000e7227 */ /* 0x000fc800078e00ff */
[----:B------:R-:W-:Y:S02]  /*1f9d0*/  @!P6 IMAD.MOV R12, RZ, RZ, -R12 ;  /* 0x000000ffff0ce224 */ /* 0x000fe400078e0a0c */
[----:B------:R-:W-:Y:S01]  /*1f9e0*/  @!P0 IMAD.MOV R11, RZ, RZ, -R11 ;  /* 0x000000ffff0b8224 */ /* 0x000fe200078e0a0b */
[----:B--2---:R-:W-:Y:S01]  /*1f9f0*/  IABS R9, R18 ;  /* 0x0000001200097213 */ /* 0x004fe20000000000 */
[----:B------:R-:W-:-:S04]  /*1fa00*/  @!P5 IMAD.MOV R8, RZ, RZ, -R8 ;  /* 0x000000ffff08d224 */ /* 0x000fc800078e0a08 */
[----:B------:R-:W-:Y:S01]  /*1fa10*/  IMAD.HI.U32 R4, R0, R9, RZ ;  /* 0x0000000900047227 */ /* 0x000fe200078e00ff */
[----:B------:R5:W-:Y:S03]  /*1fa20*/  STL [R1+0x394], R13 ;  /* 0x0003940d01007387 */ /* 0x000be60000100800 */
[----:B------:R-:W-:Y:S02]  /*1fa30*/  IMAD.MOV R4, RZ, RZ, -R4 ;  /* 0x000000ffff047224 */ /* 0x000fe400078e0a04 */
[----:B------:R-:W-:Y:S01]  /*1fa40*/  @!P4 IMAD.MOV R10, RZ, RZ, -R10 ;  /* 0x000000ffff0ac224 */ /* 0x000fe200078e0a0a */
[----:B------:R-:W-:Y:S01]  /*1fa50*/  STL [R1+0x3a0], R12 ;  /* 0x0003a00c01007387 */ /* 0x000fe20000100800 */
[----:B------:R-:W-:Y:S02]  /*1fa60*/  IMAD.MOV R14, RZ, RZ, -R14 ;  /* 0x000000ffff0e7224 */ /* 0x000fe400078e0a0e */
[C---:B------:R-:W-:Y:S01]  /*1fa70*/  IMAD R9, R2.reuse, R4, R9 ;  /* 0x0000000402097224 */ /* 0x040fe200078e0209 */
[----:B------:R1:W-:Y:S01]  /*1fa80*/  STL [R1+0x3a4], R11 ;  /* 0x0003a40b01007387 */ /* 0x0003e20000100800 */
[----:B------:R-:W-:-:S03]  /*1fa90*/  IMAD R7, R2, R14, R7 ;  /* 0x0000000e02077224 */ /* 0x000fc600078e0207 */
[----:B------:R-:W-:Y:S04]  /*1faa0*/  STL [R1+0x3a8], R8 ;  /* 0x0003a80801007387 */ /* 0x000fe80000100800 */
[----:B------:R2:W-:Y:S01]  /*1fab0*/  STL [R1+0x3b0], R10 ;  /* 0x0003b00a01007387 */ /* 0x0005e20000100800 */
[----:B---3--:R-:W-:Y:S02]  /*1fac0*/  ISETP.GE.AND P5, PT, R29, RZ, PT ;  /* 0x000000ff1d00720c */ /* 0x008fe40003fa6270 */
[----:B------:R-:W-:Y:S02]  /*1fad0*/  IABS R4, R29 ;  /* 0x0000001d00047213 */ /* 0x000fe40000000000 */
[----:B------:R-:W3:Y:S01]  /*1fae0*/  LDL.LU R29, [R1+0x890] ;  /* 0x00089000011d7983 */ /* 0x000ee20000300800 */
[----:B----4-:R-:W-:-:S02]  /*1faf0*/  ISETP.GE.AND P4, PT, R5, RZ, PT ;  /* 0x000000ff0500720c */ /* 0x010fc40003f86270 */
[----:B------:R-:W-:Y:S02]  /*1fb00*/  IABS R14, R5 ;  /* 0x00000005000e7213 */ /* 0x000fe40000000000 */
[----:B------:R-:W4:Y:S04]  /*1fb10*/  LDL.LU R5, [R1+0x894] ;  /* 0x0008940001057983 */ /* 0x000f280000300800 */
[----:B------:R-:W4:Y:S01]  /*1fb20*/  LDL.LU R22, [R1+0x898] ;  /* 0x0008980001167983 */ /* 0x000f220000300800 */
[C---:B------:R-:W-:Y:S02]  /*1fb30*/  ISETP.GT.U32.AND P2, PT, R2.reuse, R7, PT ;  /* 0x000000070200720c */ /* 0x040fe40003f44070 */
[----:B------:R-:W-:-:S11]  /*1fb40*/  ISETP.GT.U32.AND P3, PT, R2, R6, PT ;  /* 0x000000060200720c */ /* 0x000fd60003f64070 */
[----:B------:R-:W-:-:S05]  /*1fb50*/  @!P2 IMAD.IADD R7, R7, 0x1, -R2 ;  /* 0x000000010707a824 */ /* 0x000fca00078e0a02 */
[----:B------:R-:W-:Y:S01]  /*1fb60*/  ISETP.GT.U32.AND P2, PT, R2, R7, PT ;  /* 0x000000070200720c */ /* 0x000fe20003f44070 */
[----:B------:R-:W-:Y:S01]  /*1fb70*/  @!P3 IMAD.IADD R6, R6, 0x1, -R2 ;  /* 0x000000010606b824 */ /* 0x000fe200078e0a02 */
[----:B------:R-:W-:Y:S01]  /*1fb80*/  ISETP.GE.AND P6, PT, R21, RZ, PT ;  /* 0x000000ff1500720c */ /* 0x000fe20003fc6270 */
[----:B------:R-:W-:Y:S01]  /*1fb90*/  IMAD.HI.U32 R3, R0, R4, RZ ;  /* 0x0000000400037227 */ /* 0x000fe200078e00ff */
[----:B------:R-:W-:Y:S01]  /*1fba0*/  ISETP.GE.AND P0, PT, R20, RZ, PT ;  /* 0x000000ff1400720c */ /* 0x000fe20003f06270 */
[----:B------:R-:W4:Y:S01]  /*1fbb0*/  LDL.LU R21, [R1+0x8a0] ;  /* 0x0008a00001157983 */ /* 0x000f220000300800 */
[----:B------:R-:W-:Y:S01]  /*1fbc0*/  ISETP.GT.U32.AND P3, PT, R2, R6, PT ;  /* 0x000000060200720c */ /* 0x000fe20003f64070 */
[----:B------:R-:W-:-:S06]  /*1fbd0*/  IMAD.MOV R3, RZ, RZ, -R3 ;  /* 0x000000ffff037224 */ /* 0x000fcc00078e0a03 */
[----:B------:R-:W-:Y:S01]  /*1fbe0*/  @!P2 IMAD.IADD R7, R7, 0x1, -R2 ;  /* 0x000000010707a824 */ /* 0x000fe200078e0a02 */
[C---:B------:R-:W-:Y:S01]  /*1fbf0*/  ISETP.GT.U32.AND P2, PT, R2.reuse, R9, PT ;  /* 0x000000090200720c */ /* 0x040fe20003f44070 */
[----:B------:R-:W-:Y:S02]  /*1fc00*/  IMAD R4, R2, R3, R4 ;  /* 0x0000000302047224 */ /* 0x000fe400078e0204 */
[----:B0-----:R-:W-:Y:S01]  /*1fc10*/  IMAD.HI.U32 R15, R0, R14, RZ ;  /* 0x0000000e000f7227 */ /* 0x001fe200078e00ff */
[----:B-----5:R-:W-:-:S03]  /*1fc20*/  IABS R13, R17 ;  /* 0x00000011000d7213 */ /* 0x020fc60000000000 */
[----:B------:R-:W-:Y:S02]  /*1fc30*/  @!P6 IMAD.MOV R7, RZ, RZ, -R7 ;  /* 0x000000ffff07e224 */ /* 0x000fe400078e0a07 */
[--C-:B------:R-:W-:Y:S01]  /*1fc40*/  @!P3 IMAD.IADD R6, R6, 0x1, -R2.reuse ;  /* 0x000000010606b824 */ /* 0x100fe200078e0a02 */
[C---:B------:R-:W-:Y:S01]  /*1fc50*/  ISETP.GT.U32.AND P3, PT, R2.reuse, R4, PT ;  /* 0x000000040200720c */ /* 0x040fe20003f64070 */
[----:B------:R-:W-:Y:S02]  /*1fc60*/  IMAD.MOV R15, RZ, RZ, -R15 ;  /* 0x000000ffff0f7224 */ /* 0x000fe400078e0a0f */
[----:B------:R-:W-:Y:S01]  /*1fc70*/  @!P2 IMAD.IADD R9, R9, 0x1, -R2 ;  /* 0x000000010909a824 */ /* 0x000fe200078e0a02 */
[----:B------:R0:W-:Y:S01]  /*1fc80*/  STL [R1+0x360], R7 ;  /* 0x0003600701007387 */ /* 0x0001e20000100800 */
[----:B------:R-:W-:Y:S01]  /*1fc90*/  IMAD R14, R2, R15, R14 ;  /* 0x0000000f020e7224 */ /* 0x000fe200078e020e */
[----:B-1----:R-:W-:Y:S01]  /*1fca0*/  IABS R11, R19 ;  /* 0x00000013000b7213 */ /* 0x002fe20000000000 */
[----:B--2---:R-:W-:Y:S01]  /*1fcb0*/  IMAD.HI.U32 R10, R0, R13, RZ ;  /* 0x0000000d000a7227 */ /* 0x004fe200078e00ff */
[----:B------:R-:W-:Y:S01]  /*1fcc0*/  ISETP.GT.U32.AND P6, PT, R2, R9, PT ;  /* 0x000000090200720c */ /* 0x000fe20003fc4070 */
[----:B------:R-:W2:Y:S02]  /*1fcd0*/  LDL.LU R20, [R1+0x8a4] ;  /* 0x0008a40001147983 */ /* 0x000ea40000300800 */
[----:B0-----:R-:W-:-:S02]  /*1fce0*/  IMAD.MOV.U32 R7, RZ, RZ, R6 ;  /* 0x000000ffff077224 */ /* 0x001fc400078e0006 */
[----:B------:R-:W-:-:S04]  /*1fcf0*/  IMAD.HI.U32 R3, R0, R11, RZ ;  /* 0x0000000b00037227 */ /* 0x000fc800078e00ff */
[----:B------:R-:W-:Y:S01]  /*1fd00*/  @!P0 IMAD.MOV R7, RZ, RZ, -R7 ;  /* 0x000000ffff078224 */ /* 0x000fe200078e0a07 */
[C---:B------:R-:W-:Y:S01]  /*1fd10*/  ISETP.GT.U32.AND P0, PT, R2.reuse, R14, PT ;  /* 0x0000000e0200720c */ /* 0x040fe20003f04070 */
[----:B------:R-:W-:Y:S01]  /*1fd20*/  IMAD.MOV R10, RZ, RZ, -R10 ;  /* 0x000000ffff0a7224 */ /* 0x000fe200078e0a0a */
[----:B------:R-:W-:Y:S01]  /*1fd30*/  IABS R12, R23 ;  /* 0x00000017000c7213 */ /* 0x000fe20000000000 */
[----:B------:R-:W-:Y:S02]  /*1fd40*/  IMAD.MOV R3, RZ, RZ, -R3 ;  /* 0x000000ffff037224 */ /* 0x000fe400078e0a03 */
[----:B------:R-:W-:Y:S02]  /*1fd50*/  IMAD R13, R2, R10, R13 ;  /* 0x0000000a020d7224 */ /* 0x000fe400078e020d */
[----:B------:R-:W-:Y:S02]  /*1fd60*/  @!P3 IMAD.IADD R4, R4, 0x1, -R2 ;  /* 0x000000010404b824 */ /* 0x000fe400078e0a02 */
[----:B------:R-:W-:-:S02]  /*1fd70*/  IMAD R11, R2, R3, R11 ;  /* 0x00000003020b7224 */ /* 0x000fc400078e020b */
[----:B------:R-:W-:Y:S01]  /*1fd80*/  @!P6 IMAD.IADD R9, R9, 0x1, -R2 ;  /* 0x000000010909e824 */ /* 0x000fe200078e0a02 */
[----:B------:R-:W-:Y:S01]  /*1fd90*/  ISETP.GT.U32.AND P3, PT, R2, R4, PT ;  /* 0x000000040200720c */ /* 0x000fe20003f64070 */
[----:B------:R-:W-:Y:S01]  /*1fda0*/  IMAD.HI.U32 R8, R0, R12, RZ ;  /* 0x0000000c00087227 */ /* 0x000fe200078e00ff */
[----:B------:R-:W-:-:S03]  /*1fdb0*/  ISETP.GT.U32.AND P6, PT, R2, R13, PT ;  /* 0x0000000d0200720c */ /* 0x000fc60003fc4070 */
[----:B------:R-:W-:Y:S01]  /*1fdc0*/  @!P0 IMAD.IADD R14, R14, 0x1, -R2 ;  /* 0x000000010e0e8824 */ /* 0x000fe200078e0a02 */
[----:B------:R-:W-:Y:S01]  /*1fdd0*/  ISETP.GT.U32.AND P0, PT, R2, R11, PT ;  /* 0x0000000b0200720c */ /* 0x000fe20003f04070 */
[----:B------:R-:W-:-:S04]  /*1fde0*/  IMAD.MOV R8, RZ, RZ, -R8 ;  /* 0x000000ffff087224 */ /* 0x000fc800078e0a08 */
[----:B------:R-:W-:Y:S02]  /*1fdf0*/  IMAD R12, R2, R8, R12 ;  /* 0x00000008020c7224 */ /* 0x000fe400078e020c */
[--C-:B------:R-:W-:Y:S02]  /*1fe00*/  @!P3 IMAD.IADD R4, R4, 0x1, -R2.reuse ;  /* 0x000000010404b824 */ /* 0x100fe400078e0a02 */
[----:B------:R-:W-:Y:S01]  /*1fe10*/  @!P6 IMAD.IADD R13, R13, 0x1, -R2 ;  /* 0x000000010d0de824 */ /* 0x000fe200078e0a02 */
[----:B------:R-:W-:-:S03]  /*1fe20*/  ISETP.GT.U32.AND P3, PT, R2, R12, PT ;  /* 0x0000000c0200720c */ /* 0x000fc60003f64070 */
[----:B------:R-:W-:Y:S01]  /*1fe30*/  @!P0 IMAD.IADD R11, R11, 0x1, -R2 ;  /* 0x000000010b0b8824 */ /* 0x000fe200078e0a02 */
[----:B------:R-:W-:Y:S02]  /*1fe40*/  ISETP.GT.U32.AND P0, PT, R2, R13, PT ;  /* 0x0000000d0200720c */ /* 0x000fe40003f04070 */
[----:B------:R-:W-:Y:S02]  /*1fe50*/  ISETP.GE.AND P2, PT, R17, RZ, PT ;  /* 0x000000ff1100720c */ /* 0x000fe40003f46270 */
[----:B------:R-:W5:Y:S01]  /*1fe60*/  LDL.LU R17, [R1+0x8a8] ;  /* 0x0008a80001117983 */ /* 0x000f620000300800 */
[----:B------:R-:W-:-:S03]  /*1fe70*/  ISETP.GE.AND P1, PT, R18, RZ, PT ;  /* 0x000000ff1200720c */ /* 0x000fc60003f26270 */
[----:B------:R-:W5:Y:S01]  /*1fe80*/  LDL.LU R18, [R1+0x8b0] ;  /* 0x0008b00001127983 */ /* 0x000f620000300800 */
[--C-:B------:R-:W-:Y:S01]  /*1fe90*/  @!P3 IMAD.IADD R12, R12, 0x1, -R2.reuse ;  /* 0x000000010c0cb824 */ /* 0x100fe200078e0a02 */
[----:B------:R-:W-:Y:S02]  /*1fea0*/  ISETP.GT.U32.AND P3, PT, R2, R14, PT ;  /* 0x0000000e0200720c */ /* 0x000fe40003f64070 */
[----:B------:R0:W-:Y:S01]  /*1feb0*/  STL [R1+0x35c], R7 ;  /* 0x00035c0701007387 */ /* 0x0001e20000100800 */
[----:B------:R-:W-:Y:S02]  /*1fec0*/  @!P0 IMAD.IADD R13, R13, 0x1, -R2 ;  /* 0x000000010d0d8824 */ /* 0x000fe400078e0a02 */
[----:B------:R-:W-:-:S04]  /*1fed0*/  IMAD.MOV.U32 R24, RZ, RZ, R9 ;  /* 0x000000ffff187224 */ /* 0x000fc800078e0009 */
[----:B------:R-:W-:-:S04]  /*1fee0*/  @!P1 IMAD.MOV R24, RZ, RZ, -R24 ;  /* 0x000000ffff189224 */ /* 0x000fc800078e0a18 */
[----:B------:R-:W-:Y:S01]  /*1fef0*/  @!P3 IMAD.IADD R14, R14, 0x1, -R2 ;  /* 0x000000010e0eb824 */ /* 0x000fe200078e0a02 */
[----:B------:R-:W-:Y:S01]  /*1ff00*/  ISETP.GT.U32.AND P1, PT, R2, R12, PT ;  /* 0x0000000c0200720c */ /* 0x000fe20003f24070 */
[----:B------:R-:W-:Y:S01]  /*1ff10*/  @!P5 IMAD.MOV R4, RZ, RZ, -R4 ;  /* 0x000000ffff04d224 */ /* 0x000fe200078e0a04 */
[----:B------:R-:W-:Y:S04]  /*1ff20*/  STL [R1+0x358], R24 ;  /* 0x0003581801007387 */ /* 0x000fe80000100800 */
[----:B------:R-:W-:Y:S07]  /*1ff30*/  STL [R1+0x354], R4 ;  /* 0x0003540401007387 */ /* 0x000fee0000100800 */
[----:B------:R-:W-:Y:S01]  /*1ff40*/  @!P1 IMAD.IADD R12, R12, 0x1, -R2 ;  /* 0x000000010c0c9824 */ /* 0x000fe200078e0a02 */
[----:B------:R-:W-:Y:S01]  /*1ff50*/  ISETP.GE.AND P1, PT, R23, RZ, PT ;  /* 0x000000ff1700720c */ /* 0x000fe20003f26270 */
[----:B------:R-:W-:Y:S01]  /*1ff60*/  @!P2 IMAD.MOV R13, RZ, RZ, -R13 ;  /* 0x000000ffff0da224 */ /* 0x000fe200078e0a0d */
[----:B---3--:R-:W-:-:S05]  /*1ff70*/  IABS R10, R29 ;  /* 0x0000001d000a7213 */ /* 0x008fca0000000000 */
[----:B0-----:R-:W-:-:S04]  /*1ff80*/  IMAD.HI.U32 R7, R0, R10, RZ ;  /* 0x0000000a00077227 */ /* 0x001fc800078e00ff */
[----:B------:R-:W-:-:S04]  /*1ff90*/  IMAD.MOV R7, RZ, RZ, -R7 ;  /* 0x000000ffff077224 */ /* 0x000fc800078e0a07 */
[----:B------:R-:W-:-:S05]  /*1ffa0*/  IMAD R10, R2, R7, R10 ;  /* 0x00000007020a7224 */ /* 0x000fca00078e020a */
[----:B------:R-:W-:Y:S02]  /*1ffb0*/  ISETP.GT.U32.AND P6, PT, R2, R10, PT ;  /* 0x0000000a0200720c */ /* 0x000fe40003fc4070 */
[----:B----4-:R-:W-:-:S05]  /*1ffc0*/  IABS R3, R22 ;  /* 0x0000001600037213 */ /* 0x010fca0000000000 */
[----:B------:R-:W-:Y:S01]  /*1ffd0*/  IMAD.HI.U32 R15, R0, R3, RZ ;  /* 0x00000003000f7227 */ /* 0x000fe200078e00ff */
[----:B------:R-:W-:-:S03]  /*1ffe0*/  IABS R8, R5 ;  /* 0x0000000500087213 */ /* 0x000fc60000000000 */
[----:B------:R-:W-:Y:S02]  /*1fff0*/  IMAD.MOV R15, RZ, RZ, -R15 ;  /* 0x000000ffff0f7224 */ /* 0x000fe400078e0a0f */
[----:B------:R-:W-:-:S04]  /*20000*/  IMAD.HI.U32 R16, R0, R8, RZ ;  /* 0x0000000800107227 */ /* 0x000fc800078e00ff */
[----:B------:R-:W-:Y:S02]  /*20010*/  IMAD R3, R2, R15, R3 ;  /* 0x0000000f02037224 */ /* 0x000fe400078e0203 */
[----:B------:R-:W-:-:S03]  /*20020*/  IMAD.MOV R16, RZ, RZ, -R16 ;  /* 0x000000ffff107224 */ /* 0x000fc600078e0a10 */
[C---:B------:R-:W-:Y:S01]  /*20030*/  ISETP.GT.U32.AND P0, PT, R2.reuse, R3, PT ;  /* 0x000000030200720c */ /* 0x040fe20003f04070 */
[----:B------:R-:W-:-:S05]  /*20040*/  IMAD R8, R2, R16, R8 ;  /* 0x0000001002087224 */ /* 0x000fca00078e0208 */
[----:B------:R-:W-:-:S07]  /*20050*/  ISETP.GT.U32.AND P3, PT, R2, R8, PT ;  /* 0x000000080200720c */ /* 0x000fce0003f64070 */
[----:B------:R-:W-:Y:S01]  /*20060*/  @!P0 IMAD.IADD R3, R3, 0x1, -R2 ;  /* 0x0000000103038824 */ /* 0x000fe200078e0a02 */
[----:B------:R-:W-:Y:S01]  /*20070*/  ISETP.GE.AND P0, PT, R5, RZ, PT ;  /* 0x000000ff0500720c */ /* 0x000fe20003f06270 */
[----:B------:R-:W-:-:S04]  /*20080*/  IMAD.MOV.U32 R5, RZ, RZ, R14 ;  /* 0x000000ffff057224 */ /* 0x000fc800078e000e */
[----:B------:R-:W-:Y:S02]  /*20090*/  @!P4 IMAD.MOV R5, RZ, RZ, -R5 ;  /* 0x000000ffff05c224 */ /* 0x000fe400078e0a05 */
[--C-:B------:R-:W-:Y:S01]  /*200a0*/  @!P3 IMAD.IADD R8, R8, 0x1, -R2.reuse ;  /* 0x000000010808b824 */ /* 0x100fe200078e0a02 */
[----:B------:R-:W-:Y:S01]  /*200b0*/  ISETP.GE.AND P3, PT, R29, RZ, PT ;  /* 0x000000ff1d00720c */ /* 0x000fe20003f66270 */
[----:B------:R-:W-:Y:S01]  /*200c0*/  @!P6 IMAD.IADD R10, R10, 0x1, -R2 ;  /* 0x000000010a0ae824 */ /* 0x000fe200078e0a02 */
[----:B------:R0:W-:Y:S04]  /*200d0*/  STL [R1+0x350], R5 ;  /* 0x0003500501007387 */ /* 0x0001e80000100800 */
[----:B------:R-:W3:Y:S01]  /*200e0*/  LDL.LU R29, [R1+0x914] ;  /* 0x00091400011d7983 */ /* 0x000ee20000300800 */
[----:B------:R-:W-:Y:S01]  /*200f0*/  ISETP.GT.U32.AND P5, PT, R2, R10, PT ;  /* 0x0000000a0200720c */ /* 0x000fe20003fa4070 */
[----:B0-----:R-:W-:-:S04]  /*20100*/  IMAD.MOV.U32 R5, RZ, RZ, R12 ;  /* 0x000000ffff057224 */ /* 0x001fc800078e000c */
[----:B------:R-:W-:-:S08]  /*20110*/  @!P1 IMAD.MOV R5, RZ, RZ, -R5 ;  /* 0x000000ffff059224 */ /* 0x000fd000078e0a05 */
[----:B------:R-:W-:Y:S01]  /*20120*/  @!P5 IMAD.IADD R10, R10, 0x1, -R2 ;  /* 0x000000010a0ad824 */ /* 0x000fe200078e0a02 */
[----:B------:R-:W-:Y:S02]  /*20130*/  ISETP.GE.AND P5, PT, R19, RZ, PT ;  /* 0x000000ff1300720c */ /* 0x000fe40003fa6270 */
[----:B------:R-:W4:Y:S04]  /*20140*/  LDL.LU R19, [R1+0x8c0] ;  /* 0x0008c00001137983 */ /* 0x000f280000300800 */
[----:B------:R-:W-:Y:S04]  /*20150*/  STL [R1+0x348], R13 ;  /* 0x0003480d01007387 */ /* 0x000fe80000100800 */
[----:B------:R0:W-:Y:S04]  /*20160*/  STL [R1+0x344], R5 ;  /* 0x0003440501007387 */ /* 0x0001e80000100800 */
[----:B0-----:R-:W4:Y:S01]  /*20170*/  LDL.LU R5, [R1+0x8c4] ;  /* 0x0008c40001057983 */ /* 0x001f220000300800 */
[----:B------:R-:W-:-:S02]  /*20180*/  IABS R6, R21 ;  /* 0x0000001500067213 */ /* 0x000fc40000000000 */
[----:B------:R-:W-:-:S03]  /*20190*/  ISETP.GT.U32.AND P6, PT, R2, R11, PT ;  /* 0x0000000b0200720c */ /* 0x000fc60003fc4070 */
[----:B------:R-:W-:-:S04]  /*201a0*/  IMAD.HI.U32 R7, R0, R6, RZ ;  /* 0x0000000600077227 */ /* 0x000fc800078e00ff */
[----:B------:R-:W-:-:S04]  /*201b0*/  IMAD.MOV R7, RZ, RZ, -R7 ;  /* 0x000000ffff077224 */ /* 0x000fc800078e0a07 */
[----:B------:R-:W-:Y:S02]  /*201c0*/  IMAD R6, R2, R7, R6 ;  /* 0x0000000702067224 */ /* 0x000fe400078e0206 */
[----:B------:R-:W-:-:S03]  /*201d0*/  @!P6 IMAD.IADD R11, R11, 0x1, -R2 ;  /* 0x000000010b0be824 */ /* 0x000fc600078e0a02 */
[----:B------:R-:W-:Y:S02]  /*201e0*/  ISETP.GT.U32.AND P6, PT, R2, R6, PT ;  /* 0x000000060200720c */ /* 0x000fe40003fc4070 */
[----:B--2---:R-:W-:Y:S01]  /*201f0*/  IABS R9, R20 ;  /* 0x0000001400097213 */ /* 0x004fe20000000000 */
[----:B------:R-:W-:-:S10]  /*20200*/  IMAD.MOV.U32 R12, RZ, RZ, R11 ;  /* 0x000000ffff0c7224 */ /* 0x000fd400078e000b */
[----:B------:R-:W-:-:S05]  /*20210*/  @!P6 IMAD.IADD R6, R6, 0x1, -R2 ;  /* 0x000000010606e824 */ /* 0x000fca00078e0a02 */
[----:B------:R-:W-:Y:S01]  /*20220*/  ISETP.GT.U32.AND P1, PT, R2, R6, PT ;  /* 0x000000060200720c */ /* 0x000fe20003f24070 */
[----:B------:R-:W-:Y:S01]  /*20230*/  IMAD.HI.U32 R16, R0, R9, RZ ;  /* 0x0000000900107227 */ /* 0x000fe200078e00ff */
[----:B-----5:R-:W-:-:S03]  /*20240*/  IABS R4, R17 ;  /* 0x0000001100047213 */ /* 0x020fc60000000000 */
[----:B------:R-:W-:Y:S01]  /*20250*/  IMAD.MOV.U32 R11, RZ, RZ, R10 ;  /* 0x000000ffff0b7224 */ /* 0x000fe200078e000a */
[C---:B------:R-:W-:Y:S01]  /*20260*/  ISETP.GT.U32.AND P4, PT, R2.reuse, R8, PT ;  /* 0x000000080200720c */ /* 0x040fe20003f84070 */
[----:B------:R-:W-:Y:S01]  /*20270*/  @!P5 IMAD.MOV R12, RZ, RZ, -R12 ;  /* 0x000000ffff0cd224 */ /* 0x000fe200078e0a0c */
[----:B------:R-:W-:Y:S01]  /*20280*/  ISETP.GT.U32.AND P2, PT, R2, R3, PT ;  /* 0x000000030200720c */ /* 0x000fe20003f44070 */
[----:B------:R-:W-:Y:S02]  /*20290*/  IMAD.MOV R16, RZ, RZ, -R16 ;  /* 0x000000ffff107224 */ /* 0x000fe400078e0a10 */
[----:B------:R-:W-:Y:S02]  /*202a0*/  @!P3 IMAD.MOV R11, RZ, RZ, -R11 ;  /* 0x000000ffff0bb224 */ /* 0x000fe400078e0a0b */
[----:B------:R-:W-:Y:S01]  /*202b0*/  IMAD.HI.U32 R15, R0, R4, RZ ;  /* 0x00000004000f7227 */ /* 0x000fe200078e00ff */
[----:B------:R-:W-:Y:S01]  /*202c0*/  STL [R1+0x33c], R12 ;  /* 0x00033c0c01007387 */ /* 0x000fe20000100800 */
[----:B------:R-:W-:-:S02]  /*202d0*/  ISETP.GE.AND P5, PT, R22, RZ, PT ;  /* 0x000000ff1600720c */ /* 0x000fc40003fa6270 */
[----:B------:R-:W-:Y:S01]  /*202e0*/  IMAD R9, R2, R16, R9 ;  /* 0x0000001002097224 */ /* 0x000fe200078e0209 */
[----:B------:R-:W-:Y:S01]  /*202f0*/  STL [R1+0x338], R11 ;  /* 0x0003380b01007387 */ /* 0x000fe20000100800 */
[----:B------:R-:W-:Y:S01]  /*20300*/  @!P1 IMAD.IADD R6, R6, 0x1, -R2 ;  /* 0x0000000106069824 */ /* 0x000fe200078e0a02 */
[----:B------:R-:W-:Y:S01]  /*20310*/  ISETP.GE.AND P1, PT, R17, RZ, PT ;  /* 0x000000ff1100720c */ /* 0x000fe20003f26270 */
[----:B------:R-:W-:Y:S01]  /*20320*/  IMAD.MOV R15, RZ, RZ, -R15 ;  /* 0x000000ffff0f7224 */ /* 0x000fe200078e0a0f */
[----:B------:R-:W2:Y:S01]  /*20330*/  LDL.LU R17, [R1+0x8ec] ;  /* 0x0008ec0001117983 */ /* 0x000ea20000300800 */
[C---:B------:R-:W-:Y:S02]  /*20340*/  ISETP.GT.U32.AND P6, PT, R2.reuse, R9, PT ;  /* 0x000000090200720c */ /* 0x040fe40003fc4070 */
[----:B------:R-:W-:Y:S02]  /*20350*/  IMAD R4, R2, R15, R4 ;  /* 0x0000000f02047224 */ /* 0x000fe400078e0204 */
[----:B------:R-:W-:-:S02]  /*20360*/  @!P4 IMAD.IADD R8, R8, 0x1, -R2 ;  /* 0x000000010808c824 */ /* 0x000fc400078e0a02 */
[----:B------:R-:W-:Y:S01]  /*20370*/  @!P2 IMAD.IADD R3, R3, 0x1, -R2 ;  /* 0x000000010303a824 */ /* 0x000fe200078e0a02 */
[----:B------:R-:W-:Y:S01]  /*20380*/  ISETP.GT.U32.AND P3, PT, R2, R4, PT ;  /* 0x000000040200720c */ /* 0x000fe20003f64070 */
[----:B------:R-:W-:Y:S01]  /*20390*/  @!P0 IMAD.MOV R8, RZ, RZ, -R8 ;  /* 0x000000ffff088224 */ /* 0x000fe200078e0a08 */
[----:B------:R-:W-:Y:S01]  /*203a0*/  ISETP.GE.AND P4, PT, R21, RZ, PT ;  /* 0x000000ff1500720c */ /* 0x000fe20003f86270 */
[----:B------:R-:W-:Y:S01]  /*203b0*/  @!P5 IMAD.MOV R3, RZ, RZ, -R3 ;  /* 0x000000ffff03d224 */ /* 0x000fe200078e0a03 */
[----:B------:R-:W-:Y:S02]  /*203c0*/  IABS R7, R18 ;  /* 0x0000001200077213 */ /* 0x000fe40000000000 */
[----:B------:R-:W-:Y:S01]  /*203d0*/  @!P6 IMAD.IADD R9, R9, 0x1, -R2 ;  /* 0x000000010909e824 */ /* 0x000fe200078e0a02 */
[----:B------:R-:W-:Y:S01]  /*203e0*/  STL [R1+0x334], R8 ;  /* 0x0003340801007387 */ /* 0x000fe20000100800 */
[----:B------:R-:W-:-:S03]  /*203f0*/  ISETP.GE.AND P6, PT, R18, RZ, PT ;  /* 0x000000ff1200720c */ /* 0x000fc60003fc6270 */
[----:B------:R0:W-:Y:S04]  /*20400*/  STL [R1+0x330], R3 ;  /* 0x0003300301007387 */ /* 0x0001e80000100800 */
[----:B------:R-:W5:Y:S01]  /*20410*/  LDL.LU R18, [R1+0x8f4] ;  /* 0x0008f40001127983 */ /* 0x000f620000300800 */
[----:B------:R-:W-:Y:S02]  /*20420*/  @!P3 IMAD.IADD R4, R4, 0x1, -R2 ;  /* 0x000000010404b824 */ /* 0x000fe400078e0a02 */
[----:B------:R-:W-:-:S03]  /*20430*/  @!P4 IMAD.MOV R6, RZ, RZ, -R6 ;  /* 0x000000ffff06c224 */ /* 0x000fc600078e0a06 */
[C---:B------:R-:W-:Y:S02]  /*20440*/  ISETP.GT.U32.AND P5, PT, R2.reuse, R4, PT ;  /* 0x000000040200720c */ /* 0x040fe40003fa4070 */
[----:B------:R-:W-:Y:S02]  /*20450*/  ISETP.GT.U32.AND P0, PT, R2, R9, PT ;  /* 0x000000090200720c */ /* 0x000fe40003f04070 */
[----:B------:R-:W-:-:S09]  /*20460*/  ISETP.GE.AND P2, PT, R20, RZ, PT ;  /* 0x000000ff1400720c */ /* 0x000fd20003f46270 */
[--C-:B------:R-:W-:Y:S02]  /*20470*/  @!P5 IMAD.IADD R4, R4, 0x1, -R2.reuse ;  /* 0x000000010404d824 */ /* 0x100fe400078e0a02 */
[----:B------:R-:W-:-:S04]  /*20480*/  @!P0 IMAD.IADD R9, R9, 0x1, -R2 ;  /* 0x0000000109098824 */ /* 0x000fc800078e0a02 */
[----:B------:R-:W-:Y:S01]  /*20490*/  @!P2 IMAD.MOV R9, RZ, RZ, -R9 ;  /* 0x000000ffff09a224 */ /* 0x000fe200078e0a09 */
[----:B---3--:R-:W-:Y:S02]  /*204a0*/  ISETP.GE.AND P3, PT, R29, RZ, PT ;  /* 0x000000ff1d00720c */ /* 0x008fe40003f66270 */
[----:B0-----:R-:W-:Y:S02]  /*204b0*/  IABS R3, R29 ;  /* 0x0000001d00037213 */ /* 0x001fe40000000000 */
[----:B------:R-:W3:Y:S04]  /*204c0*/  LDL.LU R29, [R1+0x90c] ;  /* 0x00090c00011d7983 */ /* 0x000ee80000300800 */
[----:B------:R-:W-:Y:S04]  /*204d0*/  STL [R1+0x32c], R6 ;  /* 0x00032c0601007387 */ /* 0x000fe80000100800 */
[----:B------:R-:W3:Y:S04]  /*204e0*/  LDL.LU R22, [R1+0x91c] ;  /* 0x00091c0001167983 */ /* 0x000ee80000300800 */
[----:B------:R-:W3:Y:S04]  /*204f0*/  LDL.LU R21, [R1+0x920] ;  /* 0x0009200001157983 */ /* 0x000ee80000300800 */
[----:B------:R-:W-:Y:S01]  /*20500*/  STL [R1+0x328], R9 ;  /* 0x0003280901007387 */ /* 0x000fe20000100800 */
[----:B----4-:R-:W-:-:S02]  /*20510*/  IABS R11, R5 ;  /* 0x00000005000b7213 */ /* 0x010fc40000000000 */
[----:B------:R-:W-:Y:S01]  /*20520*/  ISETP.GE.AND P5, PT, R5, RZ, PT ;  /* 0x000000ff0500720c */ /* 0x000fe20003fa6270 */
[----:B------:R-:W-:-:S04]  /*20530*/  IMAD.MOV.U32 R5, RZ, RZ, R4 ;  /* 0x000000ffff057224 */ /* 0x000fc800078e0004 */
[----:B------:R-:W-:-:S05]  /*20540*/  @!P1 IMAD.MOV R5, RZ, RZ, -R5 ;  /* 0x000000ffff059224 */ /* 0x000fca00078e0a05 */
[----:B------:R0:W-:Y:S04]  /*20550*/  STL [R1+0x324], R5 ;  /* 0x0003240501007387 */ /* 0x0001e80000100800 */
[----:B0-----:R-:W4:Y:S04]  /*20560*/  LDL.LU R5, [R1+0x924] ;  /* 0x0009240001057983 */ /* 0x001f280000300800 */
[----:B------:R-:W4:Y:S01]  /*20570*/  LDL.LU R20, [R1+0x930] ;  /* 0x0009300001147983 */ /* 0x000f220000300800 */
[----:B------:R-:W-:-:S04]  /*20580*/  IMAD.HI.U32 R10, R0, R7, RZ ;  /* 0x00000007000a7227 */ /* 0x000fc800078e00ff */
[----:B------:R-:W-:-:S04]  /*20590*/  IMAD.MOV R10, RZ, RZ, -R10 ;  /* 0x000000ffff0a7224 */ /* 0x000fc800078e0a0a */
[----:B------:R-:W-:Y:S01]  /*205a0*/  IMAD R7, R2, R10, R7 ;  /* 0x0000000a02077224 */ /* 0x000fe200078e0207 */
[----:B------:R-:W-:-:S04]  /*205b0*/  IABS R13, R19 ;  /* 0x00000013000d7213 */ /* 0x000fc80000000000 */
[----:B------:R-:W-:Y:S01]  /*205c0*/  ISETP.GT.U32.AND P4, PT, R2, R7, PT ;  /* 0x000000070200720c */ /* 0x000fe20003f84070 */
[----:B------:R-:W-:-:S04]  /*205d0*/  IMAD.HI.U32 R12, R0, R3, RZ ;  /* 0x00000003000c7227 */ /* 0x000fc800078e00ff */
[----:B------:R-:W-:-:S04]  /*205e0*/  IMAD.HI.U32 R10, R0, R13, RZ ;  /* 0x0000000d000a7227 */ /* 0x000fc800078e00ff */
[----:B------:R-:W-:Y:S02]  /*205f0*/  IMAD.MOV R12, RZ, RZ, -R12 ;  /* 0x000000ffff0c7224 */ /* 0x000fe400078e0a0c */
[----:B------:R-:W-:-:S04]  /*20600*/  IMAD.HI.U32 R6, R0, R11, RZ ;  /* 0x0000000b00067227 */ /* 0x000fc800078e00ff */
[----:B------:R-:W-:Y:S02]  /*20610*/  IMAD.MOV R10, RZ, RZ, -R10 ;  /* 0x000000ffff0a7224 */ /* 0x000fe400078e0a0a */
[C---:B------:R-:W-:Y:S01]  /*20620*/  IMAD R3, R2.reuse, R12, R3 ;  /* 0x0000000c02037224 */ /* 0x040fe200078e0203 */
[----:B--2---:R-:W-:Y:S01]  /*20630*/  IABS R8, R17 ;  /* 0x0000001100087213 */ /* 0x004fe20000000000 */
[----:B------:R-:W-:Y:S02]  /*20640*/  @!P4 IMAD.IADD R7, R7, 0x1, -R2 ;  /* 0x000000010707c824 */ /* 0x000fe400078e0a02 */
[----:B------:R-:W-:Y:S01]  /*20650*/  IMAD.MOV R6, RZ, RZ, -R6 ;  /* 0x000000ffff067224 */ /* 0x000fe200078e0a06 */
[C---:B------:R-:W-:Y:S01]  /*20660*/  ISETP.GT.U32.AND P2, PT, R2.reuse, R3, PT ;  /* 0x000000030200720c */ /* 0x040fe20003f44070 */
[C---:B------:R-:W-:Y:S01]  /*20670*/  IMAD R13, R2.reuse, R10, R13 ;  /* 0x0000000a020d7224 */ /* 0x040fe200078e020d */
[C---:B------:R-:W-:Y:S01]  /*20680*/  ISETP.GT.U32.AND P4, PT, R2.reuse, R7, PT ;  /* 0x000000070200720c */ /* 0x040fe20003f84070 */
[----:B------:R-:W-:-:S02]  /*20690*/  IMAD R11, R2, R6, R11 ;  /* 0x00000006020b7224 */ /* 0x000fc400078e020b */
[----:B------:R-:W-:Y:S01]  /*206a0*/  IMAD.HI.U32 R6, R0, R8, RZ ;  /* 0x0000000800067227 */ /* 0x000fe200078e00ff */
[----:B------:R-:W-:-:S03]  /*206b0*/  ISETP.GT.U32.AND P1, PT, R2, R13, PT ;  /* 0x0000000d0200720c */ /* 0x000fc60003f24070 */
[----:B------:R-:W-:-:S04]  /*206c0*/  IMAD.MOV R4, RZ, RZ, -R6 ;  /* 0x000000ffff047224 */ /* 0x000fc800078e0a06 */
[C---:B------:R-:W-:Y:S02]  /*206d0*/  IMAD R8, R2.reuse, R4, R8 ;  /* 0x0000000402087224 */ /* 0x040fe400078e0208 */
[--C-:B------:R-:W-:Y:S02]  /*206e0*/  @!P2 IMAD.IADD R3, R3, 0x1, -R2.reuse ;  /* 0x000000010303a824 */ /* 0x100fe400078e0a02 */
[--C-:B------:R-:W-:Y:S01]  /*206f0*/  @!P4 IMAD.IADD R7, R7, 0x1, -R2.reuse ;  /* 0x000000010707c824 */ /* 0x100fe200078e0a02 */
[C---:B------:R-:W-:Y:S02]  /*20700*/  ISETP.GT.U32.AND P2, PT, R2.reuse, R8, PT ;  /* 0x000000080200720c */ /* 0x040fe40003f44070 */
[----:B-----5:R-:W-:Y:S01]  /*20710*/  IABS R9, R18 ;  /* 0x0000001200097213 */ /* 0x020fe20000000000 */
[----:B------:R-:W-:Y:S01]  /*20720*/  @!P1 IMAD.IADD R13, R13, 0x1, -R2 ;  /* 0x000000010d0d9824 */ /* 0x000fe200078e0a02 */
[C---:B------:R-:W-:Y:S01]  /*20730*/  ISETP.GT.U32.AND P1, PT, R2.reuse, R3, PT ;  /* 0x000000030200720c */ /* 0x040fe20003f24070 */
[----:B------:R-:W-:Y:S01]  /*20740*/  IMAD.MOV.U32 R14, RZ, RZ, R7 ;  /* 0x000000ffff0e7224 */ /* 0x000fe200078e0007 */
[----:B------:R-:W-:Y:S01]  /*20750*/  ISETP.GT.U32.AND P4, PT, R2, R11, PT ;  /* 0x0000000b0200720c */ /* 0x000fe20003f84070 */
[----:B------:R-:W-:-:S04]  /*20760*/  IMAD.HI.U32 R6, R0, R9, RZ ;  /* 0x0000000900067227 */ /* 0x000fc800078e00ff */
[----:B------:R-:W-:Y:S01]  /*20770*/  @!P6 IMAD.MOV R14, RZ, RZ, -R14 ;  /* 0x000000ffff0ee224 */ /* 0x000fe200078e0a0e */
[----:B------:R-:W-:Y:S01]  /*20780*/  ISETP.GT.U32.AND P6, PT, R2, R13, PT ;  /* 0x0000000d0200720c */ /* 0x000fe20003fc4070 */
[----:B------:R-:W-:Y:S02]  /*20790*/  IMAD.MOV R6, RZ, RZ, -R6 ;  /* 0x000000ffff067224 */ /* 0x000fe400078e0a06 */
[--C-:B------:R-:W-:Y:S02]  /*207a0*/  @!P2 IMAD.IADD R8, R8, 0x1, -R2.reuse ;  /* 0x000000010808a824 */ /* 0x100fe400078e0a02 */
[C---:B------:R-:W-:Y:S02]  /*207b0*/  IMAD R9, R2.reuse, R6, R9 ;  /* 0x0000000602097224 */ /* 0x040fe400078e0209 */
[--C-:B------:R-:W-:Y:S01]  /*207c0*/  @!P1 IMAD.IADD R3, R3, 0x1, -R2.reuse ;  /* 0x0000000103039824 */ /* 0x100fe200078e0a02 */
[C---:B------:R-:W-:Y:S01]  /*207d0*/  ISETP.GT.U32.AND P2, PT, R2.reuse, R8, PT ;  /* 0x000000080200720c */ /* 0x040fe20003f44070 */
[----:B------:R-:W-:Y:S01]  /*207e0*/  @!P4 IMAD.IADD R11, R11, 0x1, -R2 ;  /* 0x000000010b0bc824 */ /* 0x000fe200078e0a02 */
[----:B------:R-:W-:-:S03]  /*207f0*/  ISETP.GT.U32.AND P1, PT, R2, R9, PT ;  /* 0x000000090200720c */ /* 0x000fc60003f24070 */
[--C-:B------:R-:W-:Y:S01]  /*20800*/  @!P6 IMAD.IADD R13, R13, 0x1, -R2.reuse ;  /* 0x000000010d0de824 */ /* 0x100fe200078e0a02 */
[----:B------:R-:W-:Y:S02]  /*20810*/  ISETP.GT.U32.AND P4, PT, R2, R11, PT ;  /* 0x0000000b0200720c */ /* 0x000fe40003f84070 */
[----:B------:R-:W-:Y:S01]  /*20820*/  ISETP.GE.AND P0, PT, R19, RZ, PT ;  /* 0x000000ff1300720c */ /* 0x000fe20003f06270 */
[----:B------:R0:W-:Y:S04]  /*20830*/  STL [R1+0x320], R14 ;  /* 0x0003200e01007387 */ /* 0x0001e80000100800 */
[--C-:B------:R-:W-:Y:S01]  /*20840*/  @!P2 IMAD.IADD R8, R8, 0x1, -R2.reuse ;  /* 0x000000010808a824 */ /* 0x100fe200078e0a02 */
[----:B------:R-:W2:Y:S01]  /*20850*/  LDL.LU R19, [R1+0x934] ;  /* 0x0009340001137983 */ /* 0x000ea20000300800 */
[----:B------:R-:W-:Y:S01]  /*20860*/  @!P1 IMAD.IADD R9, R9, 0x1, -R2 ;  /* 0x0000000109099824 */ /* 0x000fe200078e0a02 */
[----:B------:R-:W-:-:S02]  /*20870*/  ISETP.GE.AND P1, PT, R18, RZ, PT ;  /* 0x000000ff1200720c */ /* 0x000fc40003f26270 */
[----:B------:R-:W5:Y:S01]  /*20880*/  LDL.LU R18, [R1+0x938] ;  /* 0x0009380001127983 */ /* 0x000f620000300800 */
[----:B------:R-:W-:Y:S01]  /*20890*/  @!P4 IMAD.IADD R11, R11, 0x1, -R2 ;  /* 0x000000010b0bc824 */ /* 0x000fe200078e0a02 */
[----:B------:R-:W-:Y:S01]  /*208a0*/  ISETP.GE.AND P4, PT, R17, RZ, PT ;  /* 0x000000ff1100720c */ /* 0x000fe20003f86270 */
[----:B------:R-:W-:Y:S02]  /*208b0*/  @!P0 IMAD.MOV R13, RZ, RZ, -R13 ;  /* 0x000000ffff0d8224 */ /* 0x000fe400078e0a0d */
[----:B0-----:R-:W-:-:S04]  /*208c0*/  IMAD.MOV.U32 R14, RZ, RZ, R3 ;  /* 0x000000ffff0e7224 */ /* 0x001fc800078e0003 */
[----:B------:R-:W-:-:S06]  /*208d0*/  @!P3 IMAD.MOV R14, RZ, RZ, -R14 ;  /* 0x000000ffff0eb224 */ /* 0x000fcc00078e0a0e */
[----:B------:R-:W-:Y:S02]  /*208e0*/  @!P4 IMAD.MOV R8, RZ, RZ, -R8 ;  /* 0x000000ffff08c224 */ /* 0x000fe400078e0a08 */
[----:B------:R-:W-:Y:S01]  /*208f0*/  @!P5 IMAD.MOV R11, RZ, RZ, -R11 ;  /* 0x000000ffff0bd224 */ /* 0x000fe200078e0a0b */
[----:B---3--:R-:W-:-:S05]  /*20900*/  IABS R12, R29 ;  /* 0x0000001d000c7213 */ /* 0x008fca0000000000 */
[----:B------:R-:W-:Y:S01]  /*20910*/  IMAD.HI.U32 R4, R0, R12, RZ ;  /* 0x0000000c00047227 */ /* 0x000fe200078e00ff */
[----:B------:R-:W-:-:S03]  /*20920*/  IABS R10, R22 ;  /* 0x00000016000a7213 */ /* 0x000fc60000000000 */
[----:B------:R-:W-:-:S04]  /*20930*/  IMAD.MOV R4, RZ, RZ, -R4 ;  /* 0x000000ffff047224 */ /* 0x000fc800078e0a04 */
[----:B------:R-:W-:Y:S02]  /*20940*/  IMAD R12, R2, R4, R12 ;  /* 0x00000004020c7224 */ /* 0x000fe400078e020c */
[----:B------:R-:W-:-:S03]  /*20950*/  IMAD.HI.U32 R4, R0, R10, RZ ;  /* 0x0000000a00047227 */ /* 0x000fc600078e00ff */
[----:B------:R-:W-:Y:S01]  /*20960*/  ISETP.GT.U32.AND P6, PT, R2, R12, PT ;  /* 0x0000000c0200720c */ /* 0x000fe20003fc4070 */
[----:B------:R-:W-:Y:S01]  /*20970*/  IMAD.MOV R4, RZ, RZ, -R4 ;  /* 0x000000ffff047224 */ /* 0x000fe200078e0a04 */
[----:B------:R-:W-:-:S03]  /*20980*/  IABS R6, R21 ;  /* 0x0000001500067213 */ /* 0x000fc60000000000 */
[----:B------:R-:W-:Y:S02]  /*20990*/  IMAD R10, R2, R4, R10 ;  /* 0x00000004020a7224 */ /* 0x000fe400078e020a */
[----:B------:R-:W-:-:S03]  /*209a0*/  IMAD.HI.U32 R7, R0, R6, RZ ;  /* 0x0000000600077227 */ /* 0x000fc600078e00ff */
[----:B------:R-:W-:Y:S01]  /*209b0*/  ISETP.GT.U32.AND P2, PT, R2, R10, PT ;  /* 0x0000000a0200720c */ /* 0x000fe20003f44070 */
[----:B------:R-:W-:Y:S02]  /*209c0*/  IMAD.MOV R7, RZ, RZ, -R7 ;  /* 0x000000ffff077224 */ /* 0x000fe400078e0a07 */
[----:B------:R-:W-:Y:S02]  /*209d0*/  @!P6 IMAD.IADD R12, R12, 0x1, -R2 ;  /* 0x000000010c0ce824 */ /* 0x000fe400078e0a02 */
[----:B------:R-:W-:-:S03]  /*209e0*/  IMAD R6, R2, R7, R6 ;  /* 0x0000000702067224 */ /* 0x000fc600078e0206 */
[----:B------:R-:W-:-:S05]  /*209f0*/  ISETP.GT.U32.AND P0, PT, R2, R12, PT ;  /* 0x0000000c0200720c */ /* 0x000fca0003f04070 */
[----:B------:R-:W-:Y:S01]  /*20a00*/  @!P2 IMAD.IADD R10, R10, 0x1, -R2 ;  /* 0x000000010a0aa824 */ /* 0x000fe200078e0a02 */
[----:B----4-:R-:W-:-:S05]  /*20a10*/  IABS R4, R5 ;  /* 0x0000000500047213 */ /* 0x010fca0000000000 */
[----:B------:R-:W-:-:S04]  /*20a20*/  IMAD.HI.U32 R7, R0, R4, RZ ;  /* 0x0000000400077227 */ /* 0x000fc800078e00ff */
[----:B------:R-:W-:Y:S01]  /*20a30*/  IMAD.MOV R7, RZ, RZ, -R7 ;  /* 0x000000ffff077224 */ /* 0x000fe200078e0a07 */
[----:B------:R-:W-:Y:S02]  /*20a40*/  ISETP.GE.AND P6, PT, R29, RZ, PT ;  /* 0x000000ff1d00720c */ /* 0x000fe40003fc6270 */
[C---:B------:R-:W-:Y:S01]  /*20a50*/  ISETP.GT.U32.AND P3, PT, R2.reuse, R10, PT ;  /* 0x0000000a0200720c */ /* 0x040fe20003f64070 */
[C---:B------:R-:W-:Y:S01]  /*20a60*/  IMAD R4, R2.reuse, R7, R4 ;  /* 0x0000000702047224 */ /* 0x040fe200078e0204 */
[----:B------:R-:W3:Y:S01]  /*20a70*/  LDL.LU R29, [R1+0x93c] ;  /* 0x00093c00011d7983 */ /* 0x000ee20000300800 */
[C---:B------:R-:W-:Y:S02]  /*20a80*/  ISETP.GT.U32.AND P2, PT, R2.reuse, R9, PT ;  /* 0x000000090200720c */ /* 0x040fe40003f44070 */
[----:B------:R-:W-:Y:S01]  /*20a90*/  ISETP.GT.U32.AND P4, PT, R2, R6, PT ;  /* 0x000000060200720c */ /* 0x000fe20003f84070 */
[----:B------:R-:W-:Y:S01]  /*20aa0*/  @!P0 IMAD.IADD R12, R12, 0x1, -R2 ;  /* 0x000000010c0c8824 */ /* 0x000fe200078e0a02 */
[----:B------:R-:W-:-:S02]  /*20ab0*/  IABS R17, R20 ;  /* 0x0000001400117213 */ /* 0x000fc40000000000 */
[----:B------:R-:W-:Y:S01]  /*20ac0*/  ISETP.GT.U32.AND P0, PT, R2, R4, PT ;  /* 0x000000040200720c */ /* 0x000fe20003f04070 */
[----:B------:R-:W-:Y:S02]  /*20ad0*/  STL [R1+0x318], R14 ;  /* 0x0003180e01007387 */ /* 0x000fe40000100800 */
[----:B------:R-:W-:Y:S02]  /*20ae0*/  IMAD.HI.U32 R3, R0, R17, RZ ;  /* 0x0000001100037227 */ /* 0x000fe400078e00ff */
[----:B------:R0:W-:Y:S02]  /*20af0*/  STL [R1+0x310], R13 ;  /* 0x0003100d01007387 */ /* 0x0001e40000100800 */
[----:B------:R-:W-:Y:S01]  /*20b00*/  @!P3 IMAD.IADD R10, R10, 0x1, -R2 ;  /* 0x000000010a0ab824 */ /* 0x000fe200078e0a02 */
[----:B------:R-:W-:Y:S01]  /*20b10*/  ISETP.GE.AND P3, PT, R5, RZ, PT ;  /* 0x000000ff0500720c */ /* 0x000fe20003f66270 */
[----:B------:R-:W-:Y:S01]  /*20b20*/  STL [R1+0x308], R11 ;  /* 0x0003080b01007387 */ /* 0x000fe20000100800 */
[----:B------:R-:W-:-:S02]  /*20b30*/  IMAD.MOV R3, RZ, RZ, -R3 ;  /* 0x000000ffff037224 */ /* 0x000fc400078e0a03 */
[--C-:B------:R-:W-:Y:S01]  /*20b40*/  @!P2 IMAD.IADD R9, R9, 0x1, -R2.reuse ;  /* 0x000000010909a824 */ /* 0x100fe200078e0a02 */
[----:B------:R-:W-:Y:S01]  /*20b50*/  STL [R1+0x304], R8 ;  /* 0x0003040801007387 */ /* 0x000fe20000100800 */
[----:B------:R-:W-:-:S03]  /*20b60*/  @!P4 IMAD.IADD R6, R6, 0x1, -R2 ;  /* 0x000000010606c824 */ /* 0x000fc600078e0a02 */
[----:B------:R-:W4:Y:S01]  /*20b70*/  LDL.LU R5, [R1+0x950] ;  /* 0x0009500001057983 */ /* 0x000f220000300800 */
[----:B------:R-:W-:Y:S02]  /*20b80*/  IMAD R17, R2, R3, R17 ;  /* 0x0000000302117224 */ /* 0x000fe400078e0211 */
[----:B0-----:R-:W-:Y:S02]  /*20b90*/  IMAD.MOV.U32 R13, RZ, RZ, R9 ;  /* 0x000000ffff0d7224 */ /* 0x001fe400078e0009 */
[----:B------:R-:W-:Y:S01]  /*20ba0*/  @!P0 IMAD.IADD R4, R4, 0x1, -R2 ;  /* 0x0000000104048824 */ /* 0x000fe200078e0a02 */
[C---:B------:R-:W-:Y:S01]  /*20bb0*/  ISETP.GT.U32.AND P0, PT, R2.reuse, R6, PT ;  /* 0x000000060200720c */ /* 0x040fe20003f04070 */
[----:B------:R-:W-:Y:S01]  /*20bc0*/  @!P1 IMAD.MOV R13, RZ, RZ, -R13 ;  /* 0x000000ffff0d9224 */ /* 0x000fe200078e0a0d */
[----:B------:R-:W-:Y:S02]  /*20bd0*/  ISETP.GT.U32.AND P4, PT, R2, R17, PT ;  /* 0x000000110200720c */ /* 0x000fe40003f84070 */
[----:B------:R-:W-:-:S02]  /*20be0*/  ISETP.GE.AND P5, PT, R22, RZ, PT ;  /* 0x000000ff1600720c */ /* 0x000fc40003fa6270 */
[----:B------:R-:W-:Y:S01]  /*20bf0*/  ISETP.GE.AND P2, PT, R21, RZ, PT ;  /* 0x000000ff1500720c */ /* 0x000fe20003f46270 */
[----:B------:R-:W-:Y:S01]  /*20c00*/  STL [R1+0x300], R13 ;  /* 0x0003000d01007387 */ /* 0x000fe20000100800 */
[----:B------:R-:W-:-:S03]  /*20c10*/  @!P6 IMAD.MOV R12, RZ, RZ, -R12 ;  /* 0x000000ffff0ce224 */ /* 0x000fc600078e0a0c */
[----:B------:R-:W4:Y:S04]  /*20c20*/  LDL.LU R24, [R1+0x954] ;  /* 0x0009540001187983 */ /* 0x000f280000300800 */
[----:B------:R-:W4:Y:S01]  /*20c30*/  LDL.LU R28, [R1+0x958] ;  /* 0x00095800011c7983 */ /* 0x000f220000300800 */
[----:B------:R-:W-:-:S03]  /*20c40*/  @!P0 IMAD.IADD R6, R6, 0x1, -R2 ;  /* 0x0000000106068824 */ /* 0x000fc600078e0a02 */
[----:B------:R-:W4:Y:S01]  /*20c50*/  LDL.LU R27, [R1+0x95c] ;  /* 0x00095c00011b7983 */ /* 0x000f220000300800 */
[----:B------:R-:W-:Y:S01]  /*20c60*/  @!P4 IMAD.IADD R17, R17, 0x1, -R2 ;  /* 0x000000011111c824 */ /* 0x000fe200078e0a02 */
[----:B------:R-:W-:Y:S02]  /*20c70*/  ISETP.GT.U32.AND P4, PT, R2, R4, PT ;  /* 0x000000040200720c */ /* 0x000fe40003f84070 */
[----:B------:R0:W-:Y:S01]  /*20c80*/  STL [R1+0x2f8], R12 ;  /* 0x0002f80c01007387 */ /* 0x0001e20000100800 */
[----:B------:R-:W-:Y:S02]  /*20c90*/  @!P5 IMAD.MOV R10, RZ, RZ, -R10 ;  /* 0x000000ffff0ad224 */ /* 0x000fe400078e0a0a */
[----:B0-----:R-:W-:-:S04]  /*20ca0*/  IMAD.MOV.U32 R12, RZ, RZ, R6 ;  /* 0x000000ffff0c7224 */ /* 0x001fc800078e0006 */
[----:B------:R-:W-:Y:S01]  /*20cb0*/  @!P2 IMAD.MOV R12, RZ, RZ, -R12 ;  /* 0x000000ffff0ca224 */ /* 0x000fe200078e0a0c */
[----:B------:R-:W-:Y:S04]  /*20cc0*/  STL [R1+0x2f4], R10 ;  /* 0x0002f40a01007387 */ /* 0x000fe80000100800 */
[----:B------:R-:W-:Y:S04]  /*20cd0*/  STL [R1+0x2f0], R12 ;  /* 0x0002f00c01007387 */ /* 0x000fe80000100800 */
[----:B------:R-:W4:Y:S01]  /*20ce0*/  LDL.LU R26, [R1+0x960] ;  /* 0x00096000011a7983 */ /* 0x000f220000300800 */
[----:B------:R-:W-:-:S03]  /*20cf0*/  @!P4 IMAD.IADD R4, R4, 0x1, -R2 ;  /* 0x000000010404c824 */ /* 0x000fc600078e0a02 */
[----:B------:R-:W4:Y:S01]  /*20d00*/  LDL.LU R23, [R1+0x964] ;  /* 0x0009640001177983 */ /* 0x000f220000300800 */
[----:B------:R-:W-:-:S05]  /*20d10*/  @!P3 IMAD.MOV R4, RZ, RZ, -R4 ;  /* 0x000000ffff04b224 */ /* 0x000fca00078e0a04 */
[----:B------:R0:W-:Y:S04]  /*20d20*/  STL [R1+0x2ec], R4 ;  /* 0x0002ec0401007387 */ /* 0x0001e80000100800 */
[----:B------:R-:W4:Y:S04]  /*20d30*/  LDL.LU R25, [R1+0x968] ;  /* 0x0009680001197983 */ /* 0x000f280000300800 */
[----:B------:R-:W4:Y:S04]  /*20d40*/  LDL.LU R22, [R1+0x96c] ;  /* 0x00096c0001167983 */ /* 0x000f280000300800 */
[----:B------:R-:W4:Y:S01]  /*20d50*/  LDL.LU R21, [R1+0x970] ;  /* 0x0009700001157983 */ /* 0x000f220000300800 */
[----:B-----5:R-:W-:-:S05]  /*20d60*/  IABS R7, R18 ;  /* 0x0000001200077213 */ /* 0x020fca0000000000 */
[----:B------:R-:W-:Y:S01]  /*20d70*/  IMAD.HI.U32 R11, R0, R7, RZ ;  /* 0x00000007000b7227 */ /* 0x000fe200078e00ff */
[----:B--2---:R-:W-:-:S03]  /*20d80*/  IABS R8, R19 ;  /* 0x0000001300087213 */ /* 0x004fc60000000000 */
[----:B------:R-:W-:Y:S02]  /*20d90*/  IMAD.MOV R11, RZ, RZ, -R11 ;  /* 0x000000ffff0b7224 */ /* 0x000fe400078e0a0b */
[----:B------:R-:W-:-:S04]  /*20da0*/  IMAD.HI.U32 R9, R0, R8, RZ ;  /* 0x0000000800097227 */ /* 0x000fc800078e00ff */
[----:B------:R-:W-:Y:S02]  /*20db0*/  IMAD R7, R2, R11, R7 ;  /* 0x0000000b02077224 */ /* 0x000fe400078e0207 */
[----:B------:R-:W-:-:S03]  /*20dc0*/  IMAD.MOV R9, RZ, RZ, -R9 ;  /* 0x000000ffff097224 */ /* 0x000fc600078e0a09 */
[C---:B------:R-:W-:Y:S01]  /*20dd0*/  ISETP.GT.U32.AND P4, PT, R2.reuse, R7, PT ;  /* 0x000000070200720c */ /* 0x040fe20003f84070 */
[C---:B------:R-:W-:Y:S01]  /*20de0*/  IMAD R8, R2.reuse, R9, R8 ;  /* 0x0000000902087224 */ /* 0x040fe200078e0208 */
[----:B------:R-:W-:-:S11]  /*20df0*/  ISETP.GT.U32.AND P6, PT, R2, R17, PT ;  /* 0x000000110200720c */ /* 0x000fd60003fc4070 */
[--C-:B------:R-:W-:Y:S02]  /*20e00*/  @!P4 IMAD.IADD R7, R7, 0x1, -R2.reuse ;  /* 0x000000010707c824 */ /* 0x100fe400078e0a02 */
[----:B------:R-:W-:-:S03]  /*20e10*/  @!P6 IMAD.IADD R17, R17, 0x1, -R2 ;  /* 0x000000011111e824 */ /* 0x000fc600078e0a02 */
[C---:B------:R-:W-:Y:S02]  /*20e20*/  ISETP.GT.U32.AND P4, PT, R2.reuse, R7, PT ;  /* 0x000000070200720c */ /* 0x040fe40003f84070 */
[----:B------:R-:W-:-:S11]  /*20e30*/  ISETP.GT.U32.AND P0, PT, R2, R8, PT ;  /* 0x000000080200720c */ /* 0x000fd60003f04070 */
[--C-:B------:R-:W-:Y:S02]  /*20e40*/  @!P4 IMAD.IADD R7, R7, 0x1, -R2.reuse ;  /* 0x000000010707c824 */ /* 0x100fe400078e0a02 */
[----:B------:R-:W-:-:S05]  /*20e50*/  @!P0 IMAD.IADD R8, R8, 0x1, -R2 ;  /* 0x0000000108088824 */ /* 0x000fca00078e0a02 */
[----:B------:R-:W-:Y:S02]  /*20e60*/  ISETP.GT.U32.AND P0, PT, R2, R8, PT ;  /* 0x000000080200720c */ /* 0x000fe40003f04070 */
[----:B------:R-:W-:Y:S02]  /*20e70*/  ISETP.GE.AND P2, PT, R18, RZ, PT ;  /* 0x000000ff1200720c */ /* 0x000fe40003f46270 */
[----:B------:R-:W-:-:S09]  /*20e80*/  ISETP.GE.AND P1, PT, R20, RZ, PT ;  /* 0x000000ff1400720c */ /* 0x000fd20003f26270 */
[----:B------:R-:W-:Y:S02]  /*20e90*/  @!P0 IMAD.IADD R8, R8, 0x1, -R2 ;  /* 0x0000000108088824 */ /* 0x000fe400078e0a02 */
[----:B------:R-:W-:Y:S01]  /*20ea0*/  @!P2 IMAD.MOV R7, RZ, RZ, -R7 ;  /* 0x000000ffff07a224 */ /* 0x000fe200078e0a07 */
[----:B------:R-:W-:Y:S01]  /*20eb0*/  ISETP.GE.AND P5, PT, R19, RZ, PT ;  /* 0x000000ff1300720c */ /* 0x000fe20003fa6270 */
[----:B------:R-:W-:-:S12]  /*20ec0*/  @!P1 IMAD.MOV R17, RZ, RZ, -R17 ;  /* 0x000000ffff119224 */ /* 0x000fd800078e0a11 */
[----:B------:R-:W-:Y:S01]  /*20ed0*/  @!P5 IMAD.MOV R8, RZ, RZ, -R8 ;  /* 0x000000ffff08d224 */ /* 0x000fe200078e0a08 */
[----:B---3--:R-:W-:-:S05]  /*20ee0*/  IABS R3, R29 ;  /* 0x0000001d00037213 */ /* 0x008fca0000000000 */
[----:B------:R-:W-:-:S04]  /*20ef0*/  IMAD.HI.U32 R9, R0, R3, RZ ;  /* 0x0000000300097227 */ /* 0x000fc800078e00ff */
[----:B------:R-:W-:Y:S01]  /*20f00*/  IMAD.MOV R9, RZ, RZ, -R9 ;  /* 0x000000ffff097224 */ /* 0x000fe200078e0a09 */
[----:B------:R-:W-:Y:S02]  /*20f10*/  ISETP.GE.AND P3, PT, R29, RZ, PT ;  /* 0x000000ff1d00720c */ /* 0x000fe40003f66270 */
[----:B------:R-:W2:Y:S01]  /*20f20*/  LDL.LU R29, [R1+0x974] ;  /* 0x00097400011d7983 */ /* 0x000ea20000300800 */
[----:B------:R-:W-:-:S05]  /*20f30*/  IMAD R3, R2, R9, R3 ;  /* 0x0000000902037224 */ /* 0x000fca00078e0203 */
[----:B------:R-:W-:Y:S02]  /*20f40*/  ISETP.GT.U32.AND P6, PT, R2, R3, PT ;  /* 0x000000030200720c */ /* 0x000fe40003fc4070 */
[----:B----4-:R-:W-:-:S05]  /*20f50*/  IABS R15, R5 ;  /* 0x00000005000f7213 */ /* 0x010fca0000000000 */
[----:B0-----:R-:W-:-:S04]  /*20f60*/  IMAD.HI.U32 R4, R0, R15, RZ ;  /* 0x0000000f00047227 */ /* 0x001fc800078e00ff */
[----:B------:R-:W-:-:S04]  /*20f70*/  IMAD.MOV R4, RZ, RZ, -R4 ;  /* 0x000000ffff047224 */ /* 0x000fc800078e0a04 */
[C---:B------:R-:W-:Y:S02]  /*20f80*/  IMAD R15, R2.reuse, R4, R15 ;  /* 0x00000004020f7224 */ /* 0x040fe400078e020f */
[----:B------:R-:W-:Y:S01]  /*20f90*/  @!P6 IMAD.IADD R3, R3, 0x1, -R2 ;  /* 0x000000010303e824 */ /* 0x000fe200078e0a02 */
[----:B------:R-:W-:Y:S02]  /*20fa0*/  IABS R14, R24 ;  /* 0x00000018000e7213 */ /* 0x000fe40000000000 */
[----:B------:R-:W-:Y:S02]  /*20fb0*/  IABS R13, R28 ;  /* 0x0000001c000d7213 */ /* 0x000fe40000000000 */
[----:B------:R-:W-:-:S03]  /*20fc0*/  ISETP.GT.U32.AND P4, PT, R2, R15, PT ;  /* 0x0000000f0200720c */ /* 0x000fc60003f84070 */
[----:B------:R-:W-:Y:S01]  /*20fd0*/  IMAD.HI.U32 R9, R0, R13, RZ ;  /* 0x0000000d00097227 */ /* 0x000fe200078e00ff */
[----:B------:R-:W-:Y:S02]  /*20fe0*/  IABS R12, R27 ;  /* 0x0000001b000c7213 */ /* 0x000fe40000000000 */
[----:B------:R-:W-:Y:S01]  /*20ff0*/  ISETP.GT.U32.AND P6, PT, R2, R3, PT ;  /* 0x000000030200720c */ /* 0x000fe20003fc4070 */
[----:B------:R-:W-:-:S04]  /*21000*/  IMAD.HI.U32 R6, R0, R14, RZ ;  /* 0x0000000e00067227 */ /* 0x000fc800078e00ff */
[----:B------:R-:W-:Y:S02]  /*21010*/  IMAD.MOV R9, RZ, RZ, -R9 ;  /* 0x000000ffff097224 */ /* 0x000fe400078e0a09 */
[----:B------:R-:W-:Y:S02]  /*21020*/  IMAD.MOV R6, RZ, RZ, -R6 ;  /* 0x000000ffff067224 */ /* 0x000fe400078e0a06 */
[----:B------:R-:W-:-:S04]  /*21030*/  IMAD.HI.U32 R4, R0, R12, RZ ;  /* 0x0000000c00047227 */ /* 0x000fc800078e00ff */
[C---:B------:R-:W-:Y:S02]  /*21040*/  IMAD R13, R2.reuse, R9, R13 ;  /* 0x00000009020d7224 */ /* 0x040fe400078e020d */
[C---:B------:R-:W-:Y:S02]  /*21050*/  IMAD R14, R2.reuse, R6, R14 ;  /* 0x00000006020e7224 */ /* 0x040fe400078e020e */
[----:B------:R-:W-:Y:S02]  /*21060*/  IMAD.MOV R4, RZ, RZ, -R4 ;  /* 0x000000ffff047224 */ /* 0x000fe400078e0a04 */
[--C-:B------:R-:W-:Y:S01]  /*21070*/  @!P4 IMAD.IADD R15, R15, 0x1, -R2.reuse ;  /* 0x000000010f0fc824 */ /* 0x100fe200078e0a02 */
[C---:B------:R-:W-:Y:S02]  /*21080*/  ISETP.GT.U32.AND P4, PT, R2.reuse, R13, PT ;  /* 0x0000000d0200720c */ /* 0x040fe40003f84070 */
[----:B------:R-:W-:Y:S01]  /*21090*/  IABS R6, R26 ;  /* 0x0000001a00067213 */ /* 0x000fe20000000000 */
[----:B------:R-:W-:Y:S01]  /*210a0*/  @!P6 IMAD.IADD R3, R3, 0x1, -R2 ;  /* 0x000000010303e824 */ /* 0x000fe200078e0a02 */
[C---:B------:R-:W-:Y:S01]  /*210b0*/  ISETP.GT.U32.AND P6, PT, R2.reuse, R14, PT ;  /* 0x0000000e0200720c */ /* 0x040fe20003fc4070 */
[----:B------:R-:W-:-:S02]  /*210c0*/  IMAD R12, R2, R4, R12 ;  /* 0x00000004020c7224 */ /* 0x000fc400078e020c */
[----:B------:R-:W-:Y:S01]  /*210d0*/  IMAD.HI.U32 R4, R0, R6, RZ ;  /* 0x0000000600047227 */ /* 0x000fe200078e00ff */
[----:B------:R-:W-:Y:S02]  /*210e0*/  ISETP.GE.AND P0, PT, R5, RZ, PT ;  /* 0x000000ff0500720c */ /* 0x000fe40003f06270 */
[----:B------:R-:W3:Y:S01]  /*210f0*/  LDL.LU R5, [R1+0x978] ;  /* 0x0009780001057983 */ /* 0x000ee20000300800 */
[----:B------:R-:W-:Y:S02]  /*21100*/  IMAD.MOV R4, RZ, RZ, -R4 ;  /* 0x000000ffff047224 */ /* 0x000fe400078e0a04 */
[----:B------:R-:W-:Y:S02]  /*21110*/  @!P4 IMAD.IADD R13, R13, 0x1, -R2 ;  /* 0x000000010d0dc824 */ /* 0x000fe400078e0a02 */
[----:B------:R-:W-:Y:S02]  /*21120*/  IMAD R6, R2, R4, R6 ;  /* 0x0000000402067224 */ /* 0x000fe400078e0206 */
[----:B------:R-:W-:Y:S01]  /*21130*/  @!P6 IMAD.IADD R14, R14, 0x1, -R2 ;  /* 0x000000010e0ee824 */ /* 0x000fe200078e0a02 */
[----:B------:R-:W-:-:S02]  /*21140*/  IABS R10, R22 ;  /* 0x00000016000a7213 */ /* 0x000fc40000000000 */
[C---:B------:R-:W-:Y:S02]  /*21150*/  ISETP.GT.U32.AND P4, PT, R2.reuse, R6, PT ;  /* 0x000000060200720c */ /* 0x040fe40003f84070 */
[----:B------:R-:W-:Y:S01]  /*21160*/  ISETP.GT.U32.AND P6, PT, R2, R12, PT ;  /* 0x0000000c0200720c */ /* 0x000fe20003fc4070 */
[----:B------:R-:W-:Y:S01]  /*21170*/  IMAD.HI.U32 R18, R0, R10, RZ ;  /* 0x0000000a00127227 */ /* 0x000fe200078e00ff */
[----:B------:R-:W-:-:S03]  /*21180*/  ISETP.GT.U32.AND P2, PT, R2, R13, PT ;  /* 0x0000000d0200720c */ /* 0x000fc60003f44070 */
[----:B------:R-:W-:Y:S01]  /*21190*/  IMAD.MOV R18, RZ, RZ, -R18 ;  /* 0x000000ffff127224 */ /* 0x000fe200078e0a12 */
[----:B------:R-:W-:Y:S02]  /*211a0*/  IABS R11, R23 ;  /* 0x00000017000b7213 */ /* 0x000fe40000000000 */
[----:B------:R-:W-:Y:S01]  /*211b0*/  IABS R9, R25 ;  /* 0x0000001900097213 */ /* 0x000fe20000000000 */
[C---:B------:R-:W-:Y:S01]  /*211c0*/  IMAD R10, R2.reuse, R18, R10 ;  /* 0x00000012020a7224 */ /* 0x040fe200078e020a */
[----:B------:R-:W-:Y:S01]  /*211d0*/  ISETP.GT.U32.AND P1, PT, R2, R15, PT ;  /* 0x0000000f0200720c */ /* 0x000fe20003f24070 */
[----:B------:R-:W-:Y:S01]  /*211e0*/  @!P4 IMAD.IADD R6, R6, 0x1, -R2 ;  /* 0x000000010606c824 */ /* 0x000fe200078e0a02 */
[----:B------:R-:W-:Y:S01]  /*211f0*/  IABS R4, R21 ;  /* 0x0000001500047213 */ /* 0x000fe20000000000 */
[----:B------:R-:W-:Y:S01]  /*21200*/  IMAD.HI.U32 R20, R0, R11, RZ ;  /* 0x0000000b00147227 */ /* 0x000fe200078e00ff */
[----:B------:R-:W-:-:S03]  /*21210*/  ISETP.GT.U32.AND P4, PT, R2, R14, PT ;  /* 0x0000000e0200720c */ /* 0x000fc60003f84070 */
[--C-:B------:R-:W-:Y:S02]  /*21220*/  @!P6 IMAD.IADD R12, R12, 0x1, -R2.reuse ;  /* 0x000000010c0ce824 */ /* 0x100fe400078e0a02 */
[----:B------:R-:W-:Y:S01]  /*21230*/  @!P2 IMAD.IADD R13, R13, 0x1, -R2 ;  /* 0x000000010d0da824 */ /* 0x000fe200078e0a02 */
[----:B------:R-:W-:Y:S01]  /*21240*/  ISETP.GT.U32.AND P2, PT, R2, R10, PT ;  /* 0x0000000a0200720c */ /* 0x000fe20003f44070 */
[----:B------:R-:W-:Y:S01]  /*21250*/  IMAD.HI.U32 R19, R0, R9, RZ ;  /* 0x0000000900137227 */ /* 0x000fe200078e00ff */
[----:B------:R-:W-:-:S03]  /*21260*/  ISETP.GT.U32.AND P5, PT, R2, R12, PT ;  /* 0x0000000c0200720c */ /* 0x000fc60003fa4070 */
[----:B------:R-:W-:Y:S01]  /*21270*/  @!P3 IMAD.MOV R3, RZ, RZ, -R3 ;  /* 0x000000ffff03b224 */ /* 0x000fe200078e0a03 */
[----:B------:R-:W-:Y:S01]  /*21280*/  ISETP.GT.U32.AND P3, PT, R2, R6, PT ;  /* 0x000000060200720c */ /* 0x000fe20003f64070 */
[----:B------:R-:W-:Y:S02]  /*21290*/  IMAD.MOV R20, RZ, RZ, -R20 ;  /* 0x000000ffff147224 */ /* 0x000fe400078e0a14 */
[----:B------:R-:W-:Y:S02]  /*212a0*/  IMAD.MOV R19, RZ, RZ, -R19 ;  /* 0x000000ffff137224 */ /* 0x000fe400078e0a13 */
[----:B------:R-:W-:Y:S01]  /*212b0*/  IMAD.HI.U32 R16, R0, R4, RZ ;  /* 0x0000000400107227 */ /* 0x000fe200078e00ff */
[----:B------:R-:W-:Y:S03]  /*212c0*/  STL [R1+0x2e8], R17 ;  /* 0x0002e81101007387 */ /* 0x000fe60000100800 */
[----:B------:R-:W-:-:S02]  /*212d0*/  IMAD R11, R2, R20, R11 ;  /* 0x00000014020b7224 */ /* 0x000fc400078e020b */
[----:B------:R-:W-:Y:S02]  /*212e0*/  IMAD R9, R2, R19, R9 ;  /* 0x0000001302097224 */ /* 0x000fe400078e0209 */
[----:B------:R-:W-:Y:S01]  /*212f0*/  IMAD.MOV R16, RZ, RZ, -R16 ;  /* 0x000000ffff107224 */ /* 0x000fe200078e0a10 */
[----:B------:R-:W-:Y:S01]  /*21300*/  ISETP.GE.AND P6, PT, R24, RZ, PT ;  /* 0x000000ff1800720c */ /* 0x000fe20003fc6270 */
[----:B------:R-:W-:Y:S01]  /*21310*/  STL [R1+0x2e0], R8 ;  /* 0x0002e00801007387 */ /* 0x000fe20000100800 */
[----:B------:R-:W-:Y:S01]  /*21320*/  @!P1 IMAD.IADD R15, R15, 0x1, -R2 ;  /* 0x000000010f0f9824 */ /* 0x000fe200078e0a02 */
[C---:B------:R-:W-:Y:S01]  /*21330*/  ISETP.GT.U32.AND P1, PT, R2.reuse, R11, PT ;  /* 0x0000000b0200720c */ /* 0x040fe20003f24070 */
[----:B------:R-:W-:Y:S01]  /*21340*/  IMAD R4, R2, R16, R4 ;  /* 0x0000001002047224 */ /* 0x000fe200078e0204 */
[----:B------:R-:W4:Y:S01]  /*21350*/  LDL.LU R24, [R1+0x97c] ;  /* 0x00097c0001187983 */ /* 0x000f220000300800 */
[--C-:B------:R-:W-:Y:S01]  /*21360*/  @!P4 IMAD.IADD R14, R14, 0x1, -R2.reuse ;  /* 0x000000010e0ec824 */ /* 0x100fe200078e0a02 */
[----:B------:R-:W-:Y:S01]  /*21370*/  ISETP.GT.U32.AND P4, PT, R2, R9, PT ;  /* 0x000000090200720c */ /* 0x000fe20003f84070 */
[--C-:B------:R-:W-:Y:S01]  /*21380*/  @!P2 IMAD.IADD R10, R10, 0x1, -R2.reuse ;  /* 0x000000010a0aa824 */ /* 0x100fe200078e0a02 */
[----:B------:R-:W-:Y:S01]  /*21390*/  STL [R1+0x2dc], R7 ;  /* 0x0002dc0701007387 */ /* 0x000fe20000100800 */
[----:B------:R-:W-:Y:S01]  /*213a0*/  ISETP.GE.AND P2, PT, R23, RZ, PT ;  /* 0x000000ff1700720c */ /* 0x000fe20003f46270 */
[----:B------:R-:W-:-:S02]  /*213b0*/  @!P3 IMAD.IADD R6, R6, 0x1, -R2 ;  /* 0x000000010606b824 */ /* 0x000fc400078e0a02 */
[----:B------:R-:W-:Y:S01]  /*213c0*/  STL [R1+0x2d4], R3 ;  /* 0x0002d40301007387 */ /* 0x000fe20000100800 */
[--C-:B------:R-:W-:Y:S01]  /*213d0*/  @!P5 IMAD.IADD R12, R12, 0x1, -R2.reuse ;  /* 0x000000010c0cd824 */ /* 0x100fe200078e0a02 */
[----:B------:R-:W-:Y:S02]  /*213e0*/  ISETP.GT.U32.AND P3, PT, R2, R4, PT ;  /* 0x000000040200720c */ /* 0x000fe40003f64070 */
[----:B------:R-:W5:Y:S01]  /*213f0*/  LDL.LU R23, [R1+0x980] ;  /* 0x0009800001177983 */ /* 0x000f620000300800 */
[----:B------:R-:W-:Y:S01]  /*21400*/  ISETP.GE.AND P5, PT, R28, RZ, PT ;  /* 0x000000ff1c00720c */ /* 0x000fe20003fa6270 */
[--C-:B------:R-:W-:Y:S01]  /*21410*/  @!P1 IMAD.IADD R11, R11, 0x1, -R2.reuse ;  /* 0x000000010b0b9824 */ /* 0x100fe200078e0a02 */
[----:B------:R-:W-:Y:S01]  /*21420*/  ISETP.GE.AND P1, PT, R27, RZ, PT ;  /* 0x000000ff1b00720c */ /* 0x000fe20003f26270 */
[----:B------:R-:W-:Y:S01]  /*21430*/  @!P4 IMAD.IADD R9, R9, 0x1, -R2 ;  /* 0x000000010909c824 */ /* 0x000fe200078e0a02 */
[----:B------:R-:W-:-:S06]  /*21440*/  ISETP.GE.AND P4, PT, R26, RZ, PT ;  /* 0x000000ff1a00720c */ /* 0x000fcc0003f86270 */
[----:B------:R-:W-:Y:S01]  /*21450*/  @!P3 IMAD.IADD R4, R4, 0x1, -R2 ;  /* 0x000000010404b824 */ /* 0x000fe200078e0a02 */
[C---:B------:R-:W-:Y:S02]  /*21460*/  ISETP.GT.U32.AND P3, PT, R2.reuse, R9, PT ;  /* 0x000000090200720c */ /* 0x040fe40003f64070 */
[----:B------:R-:W-:Y:S01]  /*21470*/  @!P5 IMAD.MOV R13, RZ, RZ, -R13 ;  /* 0x000000ffff0dd224 */ /* 0x000fe200078e0a0d */
[----:B------:R-:W-:Y:S01]  /*21480*/  ISETP.GT.U32.AND P5, PT, R2, R10, PT ;  /* 0x0000000a0200720c */ /* 0x000fe20003fa4070 */
[----:B------:R-:W-:Y:S02]  /*21490*/  @!P0 IMAD.MOV R15, RZ, RZ, -R15 ;  /* 0x000000ffff0f8224 */ /* 0x000fe400078e0a0f */
[----:B------:R-:W-:Y:S02]  /*214a0*/  @!P6 IMAD.MOV R14, RZ, RZ, -R14 ;  /* 0x000000ffff0ee224 */ /* 0x000fe400078e0a0e */
[----:B------:R-:W-:Y:S01]  /*214b0*/  @!P1 IMAD.MOV R12, RZ, RZ, -R12 ;  /* 0x000000ffff0c9224 */ /* 0x000fe200078e0a0c */
[----:B------:R-:W-:Y:S01]  /*214c0*/  STL [R1+0x2d0], R15 ;  /* 0x0002d00f01007387 */ /* 0x000fe20000100800 */
[----:B------:R-:W-:-:S03]  /*214d0*/  @!P4 IMAD.MOV R6, RZ, RZ, -R6 ;  /* 0x000000ffff06c224 */ /* 0x000fc600078e0a06 */
[----:B------:R-:W-:Y:S01]  /*214e0*/  STL [R1+0x2c8], R14 ;  /* 0x0002c80e01007387 */ /* 0x000fe20000100800 */
[--C-:B------:R-:W-:Y:S01]  /*214f0*/  @!P3 IMAD.IADD R9, R9, 0x1, -R2.reuse ;  /* 0x000000010909b824 */ /* 0x100fe200078e0a02 */
[----:B------:R-:W-:Y:S02]  /*21500*/  ISETP.GE.AND P3, PT, R22, RZ, PT ;  /* 0x000000ff1600720c */ /* 0x000fe40003f66270 */
[----:B------:R0:W-:Y:S01]  /*21510*/  STL [R1+0x2c4], R13 ;  /* 0x0002c40d01007387 */ /* 0x0001e20000100800 */
[----:B------:R-:W-:Y:S01]  /*21520*/  @!P5 IMAD.IADD R10, R10, 0x1, -R2 ;  /* 0x000000010a0ad824 */ /* 0x000fe200078e0a02 */
[----:B------:R-:W-:Y:S02]  /*21530*/  ISETP.GE.AND P5, PT, R21, RZ, PT ;  /* 0x000000ff1500720c */ /* 0x000fe40003fa6270 */
[----:B------:R-:W-:Y:S04]  /*21540*/  STL [R1+0x2c0], R12 ;  /* 0x0002c00c01007387 */ /* 0x000fe80000100800 */
[----:B------:R-:W-:Y:S04]  /*21550*/  STL [R1+0x2b8], R6 ;  /* 0x0002b80601007387 */ /* 0x000fe80000100800 */
[----:B------:R-:W4:Y:S04]  /*21560*/  LDL.LU R22, [R1+0x994] ;  /* 0x0009940001167983 */ /* 0x000f280000300800 */
[----:B------:R-:W4:Y:S01]  /*21570*/  LDL.LU R21, [R1+0x998] ;  /* 0x0009980001157983 */ /* 0x000f220000300800 */
[----:B------:R-:W-:-:S13]  /*21580*/  ISETP.GT.U32.AND P6, PT, R2, R4, PT ;  /* 0x000000040200720c */ /* 0x000fda0003fc4070 */
[----:B------:R-:W-:Y:S01]  /*21590*/  @!P6 IMAD.IADD R4, R4, 0x1, -R2 ;  /* 0x000000010404e824 */ /* 0x000fe200078e0a02 */
[----:B------:R-:W-:-:S13]  /*215a0*/  ISETP.GT.U32.AND P0, PT, R2, R11, PT ;  /* 0x0000000b0200720c */ /* 0x000fda0003f04070 */
[----:B------:R-:W-:Y:S01]  /*215b0*/  @!P0 IMAD.IADD R11, R11, 0x1, -R2 ;  /* 0x000000010b0b8824 */ /* 0x000fe200078e0a02 */
[----:B------:R-:W-:Y:S01]  /*215c0*/  ISETP.GE.AND P4, PT, R25, RZ, PT ;  /* 0x000000ff1900720c */ /* 0x000fe20003f86270 */
[----:B0-----:R-:W-:Y:S02]  /*215d0*/  IMAD.MOV.U32 R13, RZ, RZ, R9 ;  /* 0x000000ffff0d7224 */ /* 0x001fe400078e0009 */
[----:B------:R-:W-:Y:S02]  /*215e0*/  @!P3 IMAD.MOV R10, RZ, RZ, -R10 ;  /* 0x000000ffff0ab224 */ /* 0x000fe400078e0a0a */
[----:B------:R-:W-:-:S08]  /*215f0*/  @!P5 IMAD.MOV R4, RZ, RZ, -R4 ;  /* 0x000000ffff04d224 */ /* 0x000fd000078e0a04 */
[----:B------:R-:W-:Y:S01]  /*21600*/  @!P4 IMAD.MOV R13, RZ, RZ, -R13 ;  /* 0x000000ffff0dc224 */ /* 0x000fe200078e0a0d */
        /* <DEDUP_REMOVED lines=8> */
[----:B---3--:R-:W-:Y:S02]  /*21690*/  IABS R8, R5 ;  /* 0x0000000500087213 */ /* 0x008fe40000000000 */
[----:B------:R-:W-:Y:S01]  /*216a0*/  ISETP.GE.AND P1, PT, R5, RZ, PT ;  /* 0x000000ff0500720c */ /* 0x000fe20003f26270 */
[----:B------:R-:W-:-:S04]  /*216b0*/  IMAD.MOV.U32 R5, RZ, RZ, R11 ;  /* 0x000000ffff057224 */ /* 0x000fc800078e000b */
[----:B------:R-:W-:-:S05]  /*216c0*/  @!P2 IMAD.MOV R5, RZ, RZ, -R5 ;  /* 0x000000ffff05a224 */ /* 0x000fca00078e0a05 */
[----:B------:R0:W-:Y:S01]  /*216d0*/  STL [R1+0x2b4], R5 ;  /* 0x0002b40501007387 */ /* 0x0001e20000100800 */
[----:B------:R-:W-:-:S03]  /*216e0*/  IMAD.HI.U32 R3, R0, R8, RZ ;  /* 0x0000000800037227 */ /* 0x000fc600078e00ff */
[----:B0-----:R-:W3:Y:S01]  /*216f0*/  LDL.LU R5, [R1+0x984] ;  /* 0x0009840001057983 */ /* 0x001ee20000300800 */
[----:B------:R-:W-:-:S04]  /*21700*/  IMAD.MOV R3, RZ, RZ, -R3 ;  /* 0x000000ffff037224 */ /* 0x000fc800078e0a03 */
[----:B------:R-:W-:-:S05]  /*21710*/  IMAD R8, R2, R3, R8 ;  /* 0x0000000302087224 */ /* 0x000fca00078e0208 */
[----:B------:R-:W-:Y:S01]  /*21720*/  ISETP.GT.U32.AND P0, PT, R2, R8, PT ;  /* 0x000000080200720c */ /* 0x000fe20003f04070 */
[----:B------:R-:W-:Y:S04]  /*21730*/  STL [R1+0x2b0], R13 ;  /* 0x0002b00d01007387 */ /* 0x000fe80000100800 */
[----:B------:R0:W-:Y:S04]  /*21740*/  STL [R1+0x2ac], R10 ;  /* 0x0002ac0a01007387 */ /* 0x0001e80000100800 */
[----:B------:R-:W3:Y:S04]  /*21750*/  LDL.LU R26, [R1+0x988] ;  /* 0x00098800011a7983 */ /* 0x000ee80000300800 */
[----:B------:R1:W-:Y:S01]  /*21760*/  STL [R1+0x2a8], R4 ;  /* 0x0002a80401007387 */ /* 0x0003e20000100800 */
[----:B------:R-:W-:Y:S01]  /*21770*/  @!P0 IMAD.IADD R8, R8, 0x1, -R2 ;  /* 0x0000000108088824 */ /* 0x000fe200078e0a02 */
[----:B------:R-:W-:-:S04]  /*21780*/  ISETP.GT.U32.AND P0, PT, R2, R7, PT ;  /* 0x000000070200720c */ /* 0x000fc80003f04070 */
[----:B------:R-:W-:Y:S02]  /*21790*/  ISETP.GT.U32.AND P4, PT, R2, R8, PT ;  /* 0x000000080200720c */ /* 0x000fe40003f84070 */
[----:B-----5:R-:W-:Y:S02]  /*217a0*/  IABS R6, R23 ;  /* 0x0000001700067213 */ /* 0x020fe40000000000 */
[----:B------:R-:W-:Y:S02]  /*217b0*/  ISETP.GE.AND P5, PT, R23, RZ, PT ;  /* 0x000000ff1700720c */ /* 0x000fe40003fa6270 */
[----:B------:R-:W5:Y:S03]  /*217c0*/  LDL.LU R23, [R1+0x98c] ;  /* 0x00098c0001177983 */ /* 0x000f660000300800 */
[----:B------:R-:W-:-:S04]  /*217d0*/  @!P0 IMAD.IADD R7, R7, 0x1, -R2 ;  /* 0x0000000107078824 */ /* 0x000fc800078e0a02 */
[----:B0-----:R-:W-:-:S04]  /*217e0*/  IMAD.MOV.U32 R10, RZ, RZ, R7 ;  /* 0x000000ffff0a7224 */ /* 0x001fc800078e0007 */
[----:B------:R-:W-:Y:S02]  /*217f0*/  @!P6 IMAD.MOV R10, RZ, RZ, -R10 ;  /* 0x000000ffff0ae224 */ /* 0x000fe400078e0a0a */
[----:B------:R-:W-:-:S03]  /*21800*/  @!P4 IMAD.IADD R8, R8, 0x1, -R2 ;  /* 0x000000010808c824 */ /* 0x000fc600078e0a02 */
[----:B------:R5:W-:Y:S01]  /*21810*/  STL [R1+0x2a4], R10 ;  /* 0x0002a40a01007387 */ /* 0x000be20000100800 */
[----:B----4-:R-:W-:Y:S02]  /*21820*/  ISETP.GE.AND P4, PT, R21, RZ, PT ;  /* 0x000000ff1500720c */ /* 0x010fe40003f86270 */
[----:B------:R-:W-:Y:S02]  /*21830*/  IABS R13, R21 ;  /* 0x00000015000d7213 */ /* 0x000fe40000000000 */
[----:B------:R-:W4:Y:S01]  /*21840*/  LDL.LU R21, [R1+0x990] ;  /* 0x0009900001157983 */ /* 0x000f220000300800 */
[----:B------:R-:W-:-:S05]  /*21850*/  IABS R3, R24 ;  /* 0x0000001800037213 */ /* 0x000fca0000000000 */
[----:B------:R-:W-:-:S04]  /*21860*/  IMAD.HI.U32 R12, R0, R3, RZ ;  /* 0x00000003000c7227 */ /* 0x000fc800078e00ff */
[----:B------:R-:W-:-:S04]  /*21870*/  IMAD.MOV R12, RZ, RZ, -R12 ;  /* 0x000000ffff0c7224 */ /* 0x000fc800078e0a0c */
[----:B------:R-:W-:-:S05]  /*21880*/  IMAD R3, R2, R12, R3 ;  /* 0x0000000c02037224 */ /* 0x000fca00078e0203 */
[----:B------:R-:W-:Y:S01]  /*21890*/  ISETP.GT.U32.AND P2, PT, R2, R3, PT ;  /* 0x000000030200720c */ /* 0x000fe20003f44070 */
[----:B------:R-:W-:Y:S01]  /*218a0*/  IMAD.HI.U32 R9, R0, R6, RZ ;  /* 0x0000000600097227 */ /* 0x000fe200078e00ff */
[----:B-1----:R-:W-:-:S03]  /*218b0*/  IABS R4, R22 ;  /* 0x0000001600047213 */ /* 0x002fc60000000000 */
[----:B------:R-:W-:Y:S02]  /*218c0*/  IMAD.MOV R9, RZ, RZ, -R9 ;  /* 0x000000ffff097224 */ /* 0x000fe400078e0a09 */
[----:B------:R-:W-:Y:S02]  /*218d0*/  @!P1 IMAD.MOV R8, RZ, RZ, -R8 ;  /* 0x000000ffff089224 */ /* 0x000fe400078e0a08 */
[----:B------:R-:W-:-:S04]  /*218e0*/  IMAD R6, R2, R9, R6 ;  /* 0x0000000902067224 */ /* 0x000fc800078e0206 */
[----:B------:R-:W-:Y:S01]  /*218f0*/  @!P2 IMAD.IADD R3, R3, 0x1, -R2 ;  /* 0x000000010303a824 */ /* 0x000fe200078e0a02 */
[----:B------:R-:W-:Y:S01]  /*21900*/  ISETP.GE.AND P3, PT, R24, RZ, PT ;  /* 0x000000ff1800720c */ /* 0x000fe20003f66270 */
[----:B------:R-:W-:Y:S01]  /*21910*/  IMAD.HI.U32 R7, R0, R4, RZ ;  /* 0x0000000400077227 */ /* 0x000fe200078e00ff */
[C---:B------:R-:W-:Y:S02]  /*21920*/  ISETP.GT.U32.AND P2, PT, R2.reuse, R6, PT ;  /* 0x000000060200720c */ /* 0x040fe40003f44070 */
[----:B------:R-:W-:Y:S01]  /*21930*/  ISETP.GT.U32.AND P6, PT, R2, R3, PT ;  /* 0x000000030200720c */ /* 0x000fe20003fc4070 */
[----:B------:R-:W-:-:S04]  /*21940*/  IMAD.MOV R7, RZ, RZ, -R7 ;  /* 0x000000ffff077224 */ /* 0x000fc800078e0a07 */
[----:B------:R-:W-:-:S06]  /*21950*/  IMAD R4, R2, R7, R4 ;  /* 0x0000000702047224 */ /* 0x000fcc00078e0204 */
[--C-:B------:R-:W-:Y:S02]  /*21960*/  @!P2 IMAD.IADD R6, R6, 0x1, -R2.reuse ;  /* 0x000000010606a824 */ /* 0x100fe400078e0a02 */
[----:B------:R-:W-:Y:S01]  /*21970*/  @!P6 IMAD.IADD R3, R3, 0x1, -R2 ;  /* 0x000000010303e824 */ /* 0x000fe200078e0a02 */
[C---:B------:R-:W-:Y:S02]  /*21980*/  ISETP.GT.U32.AND P6, PT, R2.reuse, R4, PT ;  /* 0x000000040200720c */ /* 0x040fe40003fc4070 */
[----:B------:R-:W-:Y:S01]  /*21990*/  ISETP.GT.U32.AND P2, PT, R2, R6, PT ;  /* 0x000000060200720c */ /* 0x000fe20003f44070 */
[----:B------:R-:W-:-:S10]  /*219a0*/  IMAD.MOV.U32 R16, RZ, RZ, R3 ;  /* 0x000000ffff107224 */ /* 0x000fd400078e0003 */
[--C-:B------:R-:W-:Y:S02]  /*219b0*/  @!P6 IMAD.IADD R4, R4, 0x1, -R2.reuse ;  /* 0x000000010404e824 */ /* 0x100fe400078e0a02 */
[----:B------:R-:W-:-:S03]  /*219c0*/  @!P2 IMAD.IADD R6, R6, 0x1, -R2 ;  /* 0x000000010606a824 */ /* 0x000fc600078e0a02 */
[----:B------:R-:W-:Y:S01]  /*219d0*/  ISETP.GT.U32.AND P6, PT, R2, R4, PT ;  /* 0x000000040200720c */ /* 0x000fe20003fc4070 */
[----:B------:R-:W-:Y:S01]  /*219e0*/  IMAD.MOV.U32 R15, RZ, RZ, R6 ;  /* 0x000000ffff0f7224 */ /* 0x000fe200078e0006 */
[----:B--2---:R-:W-:Y:S02]  /*219f0*/  IABS R12, R29 ;  /* 0x0000001d000c7213 */ /* 0x004fe40000000000 */
[----:B------:R-:W-:Y:S02]  /*21a00*/  ISETP.GE.AND P1, PT, R29, RZ, PT ;  /* 0x000000ff1d00720c */ /* 0x000fe40003f26270 */
[----:B------:R-:W2:Y:S04]  /*21a10*/  LDL.LU R29, [R1+0x99c] ;  /* 0x00099c00011d7983 */ /* 0x000ea80000300800 */
[----:B------:R0:W-:Y:S04]  /*21a20*/  STL [R1+0x2a0], R8 ;  /* 0x0002a00801007387 */ /* 0x0001e80000100800 */
[----:B------:R-:W2:Y:S04]  /*21a30*/  LDL.LU R25, [R1+0x9a0] ;  /* 0x0009a00001197983 */ /* 0x000ea80000300800 */
[----:B------:R-:W2:Y:S01]  /*21a40*/  LDL.LU R24, [R1+0x9a4] ;  /* 0x0009a40001187983 */ /* 0x000ea20000300800 */
[----:B------:R-:W-:-:S02]  /*21a50*/  @!P3 IMAD.MOV R16, RZ, RZ, -R16 ;  /* 0x000000ffff10b224 */ /* 0x000fc400078e0a10 */
[----:B------:R-:W-:Y:S02]  /*21a60*/  @!P5 IMAD.MOV R15, RZ, RZ, -R15 ;  /* 0x000000ffff0fd224 */ /* 0x000fe400078e0a0f */
[----:B------:R-:W-:Y:S01]  /*21a70*/  @!P6 IMAD.IADD R4, R4, 0x1, -R2 ;  /* 0x000000010404e824 */ /* 0x000fe200078e0a02 */
[----:B------:R1:W-:Y:S01]  /*21a80*/  STL [R1+0x29c], R16 ;  /* 0x00029c1001007387 */ /* 0x0003e20000100800 */
[----:B------:R-:W-:-:S03]  /*21a90*/  IMAD.HI.U32 R7, R0, R13, RZ ;  /* 0x0000000d00077227 */ /* 0x000fc600078e00ff */
[----:B------:R2:W-:Y:S01]  /*21aa0*/  STL [R1+0x298], R15 ;  /* 0x0002980f01007387 */ /* 0x0005e20000100800 */
[----:B------:R-:W-:Y:S01]  /*21ab0*/  ISETP.GE.AND P0, PT, R22, RZ, PT ;  /* 0x000000ff1600720c */ /* 0x000fe20003f06270 */
[----:B------:R-:W-:Y:S02]  /*21ac0*/  IMAD.MOV R7, RZ, RZ, -R7 ;  /* 0x000000ffff077224 */ /* 0x000fe400078e0a07 */
[----:B------:R-:W-:-:S04]  /*21ad0*/  IMAD.HI.U32 R14, R0, R12, RZ ;  /* 0x0000000c000e7227 */ /* 0x000fc800078e00ff */
[----:B------:R-:W-:Y:S02]  /*21ae0*/  IMAD R13, R2, R7, R13 ;  /* 0x00000007020d7224 */ /* 0x000fe400078e020d */
[----:B------:R-:W-:-:S03]  /*21af0*/  IMAD.MOV R14, RZ, RZ, -R14 ;  /* 0x000000ffff0e7224 */ /* 0x000fc600078e0a0e */
[C---:B------:R-:W-:Y:S01]  /*21b00*/  ISETP.GT.U32.AND P2, PT, R2.reuse, R13, PT ;  /* 0x0000000d0200720c */ /* 0x040fe20003f44070 */
[----:B------:R-:W-:-:S05]  /*21b10*/  IMAD R12, R2, R14, R12 ;  /* 0x0000000e020c7224 */ /* 0x000fca00078e020c */
[----:B------:R-:W-:-:S07]  /*21b20*/  ISETP.GT.U32.AND P3, PT, R2, R12, PT ;  /* 0x0000000c0200720c */ /* 0x000fce0003f64070 */
[----:B------:R-:W-:-:S06]  /*21b30*/  @!P2 IMAD.IADD R13, R13, 0x1, -R2 ;  /* 0x000000010d0da824 */ /* 0x000fcc00078e0a02 */
[----:B------:R-:W-:Y:S01]  /*21b40*/  @!P3 IMAD.IADD R12, R12, 0x1, -R2 ;  /* 0x000000010c0cb824 */ /* 0x000fe200078e0a02 */
[----:B---3--:R-:W-:Y:S02]  /*21b50*/  IABS R11, R5 ;  /* 0x00000005000b7213 */ /* 0x008fe40000000000 */
[----:B------:R-:W-:Y:S02]  /*21b60*/  ISETP.GE.AND P6, PT, R5, RZ, PT ;  /* 0x000000ff0500720c */ /* 0x000fe40003fc6270 */
[----:B------:R-:W3:Y:S04]  /*21b70*/  LDL.LU R5, [R1+0x9ac] ;  /* 0x0009ac0001057983 */ /* 0x000ee80000300800 */
[----:B------:R-:W3:Y:S01]  /*21b80*/  LDL.LU R22, [R1+0x9b0] ;  /* 0x0009b00001167983 */ /* 0x000ee20000300800 */
[----:B------:R-:W-:Y:S01]  /*21b90*/  ISETP.GT.U32.AND P3, PT, R2, R13, PT ;  /* 0x0000000d0200720c */ /* 0x000fe20003f64070 */
[----:B------:R-:W-:-:S04]  /*21ba0*/  IMAD.HI.U32 R9, R0, R11, RZ ;  /* 0x0000000b00097227 */ /* 0x000fc800078e00ff */
[----:B------:R-:W-:-:S08]  /*21bb0*/  IMAD.MOV.U32 R14, RZ, RZ, R4 ;  /* 0x000000ffff0e7224 */ /* 0x000fd000078e0004 */
[----:B------:R-:W-:Y:S02]  /*21bc0*/  @!P3 IMAD.IADD R13, R13, 0x1, -R2 ;  /* 0x000000010d0db824 */ /* 0x000fe400078e0a02 */
[----:B------:R-:W-:Y:S02]  /*21bd0*/  IMAD.MOV R9, RZ, RZ, -R9 ;  /* 0x000000ffff097224 */ /* 0x000fe400078e0a09 */
[----:B------:R-:W-:Y:S01]  /*21be0*/  @!P0 IMAD.MOV R14, RZ, RZ, -R14 ;  /* 0x000000ffff0e8224 */ /* 0x000fe200078e0a0e */
[----:B-----5:R-:W-:-:S05]  /*21bf0*/  IABS R10, R23 ;  /* 0x00000017000a7213 */ /* 0x020fca0000000000 */
[----:B------:R-:W-:-:S04]  /*21c00*/  IMAD.HI.U32 R3, R0, R10, RZ ;  /* 0x0000000a00037227 */ /* 0x000fc800078e00ff */
[----:B------:R-:W-:-:S04]  /*21c10*/  IMAD.MOV R3, RZ, RZ, -R3 ;  /* 0x000000ffff037224 */ /* 0x000fc800078e0a03 */
[----:B------:R-:W-:-:S05]  /*21c20*/  IMAD R10, R2, R3, R10 ;  /* 0x00000003020a7224 */ /* 0x000fca00078e020a */
[C---:B------:R-:W-:Y:S01]  /*21c30*/  ISETP.GT.U32.AND P3, PT, R2.reuse, R10, PT ;  /* 0x0000000a0200720c */ /* 0x040fe20003f64070 */
[----:B------:R-:W-:Y:S01]  /*21c40*/  IMAD R11, R2, R9, R11 ;  /* 0x00000009020b7224 */ /* 0x000fe200078e020b */
[----:B------:R5:W-:Y:S11]  /*21c50*/  STL [R1+0x294], R14 ;  /* 0x0002940e01007387 */ /* 0x000bf60000100800 */
[----:B------:R-:W-:Y:S01]  /*21c60*/  @!P3 IMAD.IADD R10, R10, 0x1, -R2 ;  /* 0x000000010a0ab824 */ /* 0x000fe200078e0a02 */
[----:B----4-:R-:W-:-:S02]  /*21c70*/  IABS R9, R21 ;  /* 0x0000001500097213 */ /* 0x010fc40000000000 */
[----:B------:R-:W-:Y:S02]  /*21c80*/  ISETP.GE.AND P3, PT, R21, RZ, PT ;  /* 0x000000ff1500720c */ /* 0x000fe40003f66270 */
[----:B------:R-:W4:Y:S01]  /*21c90*/  LDL.LU R21, [R1+0x9b4] ;  /* 0x0009b40001157983 */ /* 0x000f220000300800 */
[----:B0-----:R-:W-:-:S05]  /*21ca0*/  IABS R8, R26 ;  /* 0x0000001a00087213 */ /* 0x001fca0000000000 */
[----:B------:R-:W-:-:S04]  /*21cb0*/  IMAD.HI.U32 R7, R0, R8, RZ ;  /* 0x0000000800077227 */ /* 0x000fc800078e00ff */
[----:B------:R-:W-:Y:S01]  /*21cc0*/  IMAD.MOV R7, RZ, RZ, -R7 ;  /* 0x000000ffff077224 */ /* 0x000fe200078e0a07 */
[----:B------:R-:W-:-:S03]  /*21cd0*/  ISETP.GT.U32.AND P5, PT, R2, R11, PT ;  /* 0x0000000b0200720c */ /* 0x000fc60003fa4070 */
[----:B------:R-:W-:-:S05]  /*21ce0*/  IMAD R8, R2, R7, R8 ;  /* 0x0000000702087224 */ /* 0x000fca00078e0208 */
[----:B------:R-:W-:-:S05]  /*21cf0*/  ISETP.GT.U32.AND P2, PT, R2, R8, PT ;  /* 0x000000080200720c */ /* 0x000fca0003f44070 */
[----:B------:R-:W-:Y:S02]  /*21d00*/  @!P5 IMAD.IADD R11, R11, 0x1, -R2 ;  /* 0x000000010b0bd824 */ /* 0x000fe400078e0a02 */
[----:B------:R-:W-:-:S06]  /*21d10*/  IMAD.HI.U32 R4, R0, R9, RZ ;  /* 0x0000000900047227 */ /* 0x000fcc00078e00ff */
[----:B------:R-:W-:Y:S01]  /*21d20*/  @!P2 IMAD.IADD R8, R8, 0x1, -R2 ;  /* 0x000000010808a824 */ /* 0x000fe200078e0a02 */
[----:B------:R-:W-:Y:S01]  /*21d30*/  ISETP.GT.U32.AND P2, PT, R2, R11, PT ;  /* 0x0000000b0200720c */ /* 0x000fe20003f44070 */
[----:B------:R-:W-:-:S04]  /*21d40*/  IMAD.MOV R4, RZ, RZ, -R4 ;  /* 0x000000ffff047224 */ /* 0x000fc800078e0a04 */
[----:B------:R-:W-:-:S08]  /*21d50*/  IMAD R9, R2, R4, R9 ;  /* 0x0000000402097224 */ /* 0x000fd000078e0209 */
[----:B------:R-:W-:Y:S01]  /*21d60*/  @!P2 IMAD.IADD R11, R11, 0x1, -R2 ;  /* 0x000000010b0ba824 */ /* 0x000fe200078e0a02 */
[C---:B------:R-:W-:Y:S02]  /*21d70*/  ISETP.GT.U32.AND P2, PT, R2.reuse, R9, PT ;  /* 0x000000090200720c */ /* 0x040fe40003f44070 */
[C---:B------:R-:W-:Y:S02]  /*21d80*/  ISETP.GT.U32.AND P5, PT, R2.reuse, R12, PT ;  /* 0x0000000c0200720c */ /* 0x040fe40003fa4070 */
[----:B------:R-:W-:Y:S01]  /*21d90*/  ISETP.GT.U32.AND P0, PT, R2, R8, PT ;  /* 0x000000080200720c */ /* 0x000fe20003f04070 */
[----:B-1----:R-:W-:-:S08]  /*21da0*/  IMAD.MOV.U32 R16, RZ, RZ, R13 ;  /* 0x000000ffff107224 */ /* 0x002fd000078e000d */
[----:B------:R-:W-:Y:S01]  /*21db0*/  @!P2 IMAD.IADD R9, R9, 0x1, -R2 ;  /* 0x000000010909a824 */ /* 0x000fe200078e0a02 */
[----:B------:R-:W-:Y:S01]  /*21dc0*/  ISETP.GT.U32.AND P2, PT, R2, R10, PT ;  /* 0x0000000a0200720c */ /* 0x000fe20003f44070 */
[----:B------:R-:W-:Y:S02]  /*21dd0*/  @!P4 IMAD.MOV R16, RZ, RZ, -R16 ;  /* 0x000000ffff10c224 */ /* 0x000fe400078e0a10 */
[--C-:B------:R-:W-:Y:S01]  /*21de0*/  @!P5 IMAD.IADD R12, R12, 0x1, -R2.reuse ;  /* 0x000000010c0cd824 */ /* 0x100fe200078e0a02 */
[----:B------:R-:W-:Y:S01]  /*21df0*/  ISETP.GE.AND P5, PT, R26, RZ, PT ;  /* 0x000000ff1a00720c */ /* 0x000fe20003fa6270 */
[----:B------:R-:W-:Y:S01]  /*21e00*/  @!P0 IMAD.IADD R8, R8, 0x1, -R2 ;  /* 0x0000000108088824 */ /* 0x000fe200078e0a02 */
[----:B------:R-:W-:Y:S01]  /*21e10*/  ISETP.GE.AND P0, PT, R23, RZ, PT ;  /* 0x000000ff1700720c */ /* 0x000fe20003f06270 */
[----:B------:R-:W-:Y:S01]  /*21e20*/  @!P6 IMAD.MOV R11, RZ, RZ, -R11 ;  /* 0x000000ffff0be224 */ /* 0x000fe200078e0a0b */
[----:B------:R-:W4:Y:S01]  /*21e30*/  LDL.LU R23, [R1+0x9b8] ;  /* 0x0009b80001177983 */ /* 0x000f220000300800 */
[----:B------:R-:W-:-:S04]  /*21e40*/  @!P1 IMAD.MOV R12, RZ, RZ, -R12 ;  /* 0x000000ffff0c9224 */ /* 0x000fc800078e0a0c */
[----:B------:R-:W-:Y:S01]  /*21e50*/  @!P2 IMAD.IADD R10, R10, 0x1, -R2 ;  /* 0x000000010a0aa824 */ /* 0x000fe200078e0a02 */
[----:B------:R-:W-:Y:S01]  /*21e60*/  STL [R1+0x290], R16 ;  /* 0x0002901001007387 */ /* 0x000fe20000100800 */
[----:B------:R-:W-:-:S03]  /*21e70*/  ISETP.GT.U32.AND P1, PT, R2, R9, PT ;  /* 0x000000090200720c */ /* 0x000fc60003f24070 */
[----:B------:R0:W-:Y:S01]  /*21e80*/  STL [R1+0x28c], R12 ;  /* 0x00028c0c01007387 */ /* 0x0001e20000100800 */
[----:B--2---:R-:W-:-:S05]  /*21e90*/  IABS R3, R29 ;  /* 0x0000001d00037213 */ /* 0x004fca0000000000 */
[----:B------:R-:W-:Y:S01]  /*21ea0*/  IMAD.HI.U32 R15, R0, R3, RZ ;  /* 0x00000003000f7227 */ /* 0x000fe200078e00ff */
[----:B------:R-:W-:Y:S02]  /*21eb0*/  IABS R6, R25 ;  /* 0x0000001900067213 */ /* 0x000fe40000000000 */
[----:B------:R-:W-:-:S03]  /*21ec0*/  IABS R7, R24 ;  /* 0x0000001800077213 */ /* 0x000fc60000000000 */
[----:B-----5:R-:W-:-:S04]  /*21ed0*/  IMAD.HI.U32 R14, R0, R6, RZ ;  /* 0x00000006000e7227 */ /* 0x020fc800078e00ff */
        /* <DEDUP_REMOVED lines=8> */
[C---:B------:R-:W-:Y:S02]  /*21f60*/  ISETP.GT.U32.AND P6, PT, R2.reuse, R6, PT ;  /* 0x000000060200720c */ /* 0x040fe40003fc4070 */
[----:B------:R-:W-:Y:S01]  /*21f70*/  ISETP.GT.U32.AND P2, PT, R2, R7, PT ;  /* 0x000000070200720c */ /* 0x000fe20003f44070 */
[----:B0-----:R-:W-:Y:S01]  /*21f80*/  IMAD.MOV.U32 R12, RZ, RZ, R8 ;  /* 0x000000ffff0c7224 */ /* 0x001fe200078e0008 */
[----:B------:R-:W-:Y:S03]  /*21f90*/  STL [R1+0x288], R11 ;  /* 0x0002880b01007387 */ /* 0x000fe60000100800 */
[----:B------:R-:W-:Y:S02]  /*21fa0*/  @!P5 IMAD.MOV R12, RZ, RZ, -R12 ;  /* 0x000000ffff0cd224 */ /* 0x000fe400078e0a0c */
[----:B------:R-:W-:Y:S01]  /*21fb0*/  @!P4 IMAD.IADD R3, R3, 0x1, -R2 ;  /* 0x000000010303c824 */ /* 0x000fe200078e0a02 */
[----:B------:R-:W-:-:S02]  /*21fc0*/  ISETP.GE.AND P5, PT, R29, RZ, PT ;  /* 0x000000ff1d00720c */ /* 0x000fc40003fa6270 */
[----:B------:R-:W2:Y:S01]  /*21fd0*/  LDL.LU R29, [R1+0x9bc] ;  /* 0x0009bc00011d7983 */ /* 0x000ea20000300800 */
[--C-:B------:R-:W-:Y:S01]  /*21fe0*/  @!P6 IMAD.IADD R6, R6, 0x1, -R2.reuse ;  /* 0x000000010606e824 */ /* 0x100fe200078e0a02 */
[----:B------:R-:W-:Y:S01]  /*21ff0*/  ISETP.GT.U32.AND P6, PT, R2, R3, PT ;  /* 0x000000030200720c */ /* 0x000fe20003fc4070 */
[----:B------:R-:W-:Y:S01]  /*22000*/  @!P2 IMAD.IADD R7, R7, 0x1, -R2 ;  /* 0x000000010707a824 */ /* 0x000fe200078e0a02 */
[----:B------:R4:W-:Y:S01]  /*22010*/  STL [R1+0x284], R12 ;  /* 0x0002840c01007387 */ /* 0x0009e20000100800 */
[----:B------:R-:W-:Y:S01]  /*22020*/  @!P0 IMAD.MOV R10, RZ, RZ, -R10 ;  /* 0x000000ffff0a8224 */ /* 0x000fe200078e0a0a */
[----:B------:R-:W-:Y:S01]  /*22030*/  ISETP.GE.AND P4, PT, R24, RZ, PT ;  /* 0x000000ff1800720c */ /* 0x000fe20003f86270 */
[----:B------:R-:W-:Y:S01]  /*22040*/  @!P1 IMAD.IADD R9, R9, 0x1, -R2 ;  /* 0x0000000109099824 */ /* 0x000fe200078e0a02 */
[----:B------:R-:W-:Y:S01]  /*22050*/  ISETP.GT.U32.AND P0, PT, R2, R7, PT ;  /* 0x000000070200720c */ /* 0x000fe20003f04070 */
[----:B------:R-:W5:Y:S02]  /*22060*/  LDL.LU R24, [R1+0x9c0] ;  /* 0x0009c00001187983 */ /* 0x000f640000300800 */
[----:B------:R-:W-:-:S02]  /*22070*/  @!P3 IMAD.MOV R9, RZ, RZ, -R9 ;  /* 0x000000ffff09b224 */ /* 0x000fc400078e0a09 */
[----:B------:R0:W-:Y:S02]  /*22080*/  STL [R1+0x27c], R10 ;  /* 0x00027c0a01007387 */ /* 0x0001e40000100800 */
[--C-:B------:R-:W-:Y:S02]  /*22090*/  @!P6 IMAD.IADD R3, R3, 0x1, -R2.reuse ;  /* 0x000000010303e824 */ /* 0x100fe400078e0a02 */
[----:B------:R1:W-:Y:S04]  /*220a0*/  STL [R1+0x278], R9 ;  /* 0x0002780901007387 */ /* 0x0003e80000100800 */
[----:B------:R-:W-:Y:S01]  /*220b0*/  @!P0 IMAD.IADD R7, R7, 0x1, -R2 ;  /* 0x0000000107078824 */ /* 0x000fe200078e0a02 */
[----:B---3--:R-:W-:Y:S02]  /*220c0*/  IABS R4, R5 ;  /* 0x0000000500047213 */ /* 0x008fe40000000000 */
[----:B------:R-:W-:-:S02]  /*220d0*/  ISETP.GE.AND P6, PT, R5, RZ, PT ;  /* 0x000000ff0500720c */ /* 0x000fc40003fc6270 */
[----:B------:R-:W3:Y:S01]  /*220e0*/  LDL.LU R5, [R1+0x9c4] ;  /* 0x0009c40001057983 */ /* 0x000ee20000300800 */
[----:B------:R-:W-:Y:S02]  /*220f0*/  IABS R13, R22 ;  /* 0x00000016000d7213 */ /* 0x000fe40000000000 */
[----:B------:R-:W-:Y:S02]  /*22100*/  ISETP.GE.AND P0, PT, R22, RZ, PT ;  /* 0x000000ff1600720c */ /* 0x000fe40003f06270 */
[----:B------:R-:W3:Y:S01]  /*22110*/  LDL.LU R22, [R1+0x9c8] ;  /* 0x0009c80001167983 */ /* 0x000ee20000300800 */
[----:B------:R-:W-:-:S04]  /*22120*/  IMAD.HI.U32 R8, R0, R4, RZ ;  /* 0x0000000400087227 */ /* 0x000fc800078e00ff */
[----:B------:R-:W-:-:S04]  /*22130*/  IMAD.MOV R8, RZ, RZ, -R8 ;  /* 0x000000ffff087224 */ /* 0x000fc800078e0a08 */
[----:B------:R-:W-:-:S05]  /*22140*/  IMAD R4, R2, R8, R4 ;  /* 0x0000000802047224 */ /* 0x000fca00078e0204 */
[----:B------:R-:W-:-:S13]  /*22150*/  ISETP.GT.U32.AND P3, PT, R2, R4, PT ;  /* 0x000000040200720c */ /* 0x000fda0003f64070 */
[----:B------:R-:W-:Y:S01]  /*22160*/  @!P3 IMAD.IADD R4, R4, 0x1, -R2 ;  /* 0x000000010404b824 */ /* 0x000fe200078e0a02 */
[----:B----4-:R-:W-:Y:S02]  /*22170*/  IABS R12, R21 ;  /* 0x00000015000c7213 */ /* 0x010fe40000000000 */
[----:B------:R-:W-:Y:S02]  /*22180*/  ISETP.GE.AND P3, PT, R21, RZ, PT ;  /* 0x000000ff1500720c */ /* 0x000fe40003f66270 */
[----:B------:R-:W4:Y:S01]  /*22190*/  LDL.LU R21, [R1+0x9cc] ;  /* 0x0009cc0001157983 */ /* 0x000f220000300800 */
[----:B------:R-:W-:Y:S01]  /*221a0*/  ISETP.GT.U32.AND P2, PT, R2, R6, PT ;  /* 0x000000060200720c */ /* 0x000fe20003f44070 */
[----:B------:R-:W-:-:S04]  /*221b0*/  IMAD.HI.U32 R8, R0, R13, RZ ;  /* 0x0000000d00087227 */ /* 0x000fc800078e00ff */
[----:B------:R-:W-:-:S04]  /*221c0*/  IMAD.MOV R8, RZ, RZ, -R8 ;  /* 0x000000ffff087224 */ /* 0x000fc800078e0a08 */
[----:B------:R-:W-:-:S04]  /*221d0*/  IMAD R13, R2, R8, R13 ;  /* 0x00000008020d7224 */ /* 0x000fc800078e020d */
[----:B------:R-:W-:Y:S01]  /*221e0*/  @!P2 IMAD.IADD R6, R6, 0x1, -R2 ;  /* 0x000000010606a824 */ /* 0x000fe200078e0a02 */
[----:B------:R-:W-:Y:S02]  /*221f0*/  ISETP.GT.U32.AND P2, PT, R2, R13, PT ;  /* 0x0000000d0200720c */ /* 0x000fe40003f44070 */
[----:B------:R-:W-:Y:S01]  /*22200*/  ISETP.GE.AND P1, PT, R25, RZ, PT ;  /* 0x000000ff1900720c */ /* 0x000fe20003f26270 */
[----:B0-----:R-:W-:-:S04]  /*22210*/  IMAD.HI.U32 R10, R0, R12, RZ ;  /* 0x0000000c000a7227 */ /* 0x001fc800078e00ff */
[----:B------:R-:W-:-:S06]  /*22220*/  IMAD.MOV.U32 R15, RZ, RZ, R3 ;  /* 0x000000ffff0f7224 */ /* 0x000fcc00078e0003 */
[----:B------:R-:W-:Y:S01]  /*22230*/  @!P2 IMAD.IADD R13, R13, 0x1, -R2 ;  /* 0x000000010d0da824 */ /* 0x000fe200078e0a02 */
[C---:B------:R-:W-:Y:S01]  /*22240*/  ISETP.GT.U32.AND P2, PT, R2.reuse, R4, PT ;  /* 0x000000040200720c */ /* 0x040fe20003f44070 */
[----:B------:R-:W-:Y:S02]  /*22250*/  IMAD.MOV.U32 R14, RZ, RZ, R6 ;  /* 0x000000ffff0e7224 */ /* 0x000fe400078e0006 */
[----:B------:R-:W-:Y:S02]  /*22260*/  IMAD.MOV R10, RZ, RZ, -R10 ;  /* 0x000000ffff0a7224 */ /* 0x000fe400078e0a0a */
[----:B------:R-:W-:Y:S01]  /*22270*/  @!P5 IMAD.MOV R15, RZ, RZ, -R15 ;  /* 0x000000ffff0fd224 */ /* 0x000fe200078e0a0f */
[C---:B------:R-:W-:Y:S01]  /*22280*/  ISETP.GT.U32.AND P5, PT, R2.reuse, R13, PT ;  /* 0x0000000d0200720c */ /* 0x040fe20003fa4070 */
[----:B------:R-:W-:Y:S02]  /*22290*/  @!P1 IMAD.MOV R14, RZ, RZ, -R14 ;  /* 0x000000ffff0e9224 */ /* 0x000fe400078e0a0e */
[----:B------:R-:W-:Y:S01]  /*222a0*/  IMAD R12, R2, R10, R12 ;  /* 0x0000000a020c7224 */ /* 0x000fe200078e020c */
[----:B------:R-:W-:Y:S03]  /*222b0*/  STL [R1+0x274], R15 ;  /* 0x0002740f01007387 */ /* 0x000fe60000100800 */
[----:B------:R-:W-:Y:S01]  /*222c0*/  @!P2 IMAD.IADD R4, R4, 0x1, -R2 ;  /* 0x000000010404a824 */ /* 0x000fe200078e0a02 */
[----:B------:R-:W-:Y:S01]  /*222d0*/  STL [R1+0x26c], R14 ;  /* 0x00026c0e01007387 */ /* 0x000fe20000100800 */
[----:B------:R-:W-:-:S05]  /*222e0*/  IABS R11, R23 ;  /* 0x00000017000b7213 */ /* 0x000fca0000000000 */
[----:B-1----:R-:W-:-:S04]  /*222f0*/  IMAD.HI.U32 R9, R0, R11, RZ ;  /* 0x0000000b00097227 */ /* 0x002fc800078e00ff */
[----:B------:R-:W-:-:S04]  /*22300*/  IMAD.MOV R9, RZ, RZ, -R9 ;  /* 0x000000ffff097224 */ /* 0x000fc800078e0a09 */
[----:B------:R-:W-:Y:S02]  /*22310*/  IMAD R11, R2, R9, R11 ;  /* 0x00000009020b7224 */ /* 0x000fe400078e020b */
[----:B------:R-:W-:-:S04]  /*22320*/  IMAD.MOV.U32 R9, RZ, RZ, R7 ;  /* 0x000000ffff097224 */ /* 0x000fc800078e0007 */
[----:B------:R-:W-:Y:S01]  /*22330*/  @!P4 IMAD.MOV R9, RZ, RZ, -R9 ;  /* 0x000000ffff09c224 */ /* 0x000fe200078e0a09 */
[C---:B------:R-:W-:Y:S02]  /*22340*/  ISETP.GT.U32.AND P1, PT, R2.reuse, R12, PT ;  /* 0x0000000c0200720c */ /* 0x040fe40003f24070 */
[----:B------:R-:W-:Y:S02]  /*22350*/  ISETP.GE.AND P2, PT, R23, RZ, PT ;  /* 0x000000ff1700720c */ /* 0x000fe40003f46270 */
[----:B------:R-:W-:Y:S01]  /*22360*/  STL [R1+0x264], R9 ;  /* 0x0002640901007387 */ /* 0x000fe20000100800 */
[----:B------:R-:W-:-:S03]  /*22370*/  ISETP.GT.U32.AND P4, PT, R2, R11, PT ;  /* 0x0000000b0200720c */ /* 0x000fc60003f84070 */
[----:B------:R-:W4:Y:S01]  /*22380*/  LDL.LU R23, [R1+0x9d0] ;  /* 0x0009d00001177983 */ /* 0x000f220000300800 */
[----:B------:R-:W-:Y:S02]  /*22390*/  @!P5 IMAD.IADD R13, R13, 0x1, -R2 ;  /* 0x000000010d0dd824 */ /* 0x000fe400078e0a02 */
[----:B------:R-:W-:Y:S02]  /*223a0*/  @!P6 IMAD.MOV R4, RZ, RZ, -R4 ;  /* 0x000000ffff04e224 */ /* 0x000fe400078e0a04 */
[--C-:B------:R-:W-:Y:S02]  /*223b0*/  @!P1 IMAD.IADD R12, R12, 0x1, -R2.reuse ;  /* 0x000000010c0c9824 */ /* 0x100fe400078e0a02 */
[----:B------:R-:W-:Y:S01]  /*223c0*/  @!P0 IMAD.MOV R13, RZ, RZ, -R13 ;  /* 0x000000ffff0d8224 */ /* 0x000fe200078e0a0d */
[----:B------:R0:W-:Y:S02]  /*223d0*/  STL [R1+0x25c], R4 ;  /* 0x00025c0401007387 */ /* 0x0001e40000100800 */
[----:B------:R-:W-:Y:S01]  /*223e0*/  @!P4 IMAD.IADD R11, R11, 0x1, -R2 ;  /* 0x000000010b0bc824 */ /* 0x000fe200078e0a02 */
[----:B------:R-:W-:-:S04]  /*223f0*/  ISETP.GT.U32.AND P4, PT, R2, R12, PT ;  /* 0x0000000c0200720c */ /* 0x000fc80003f84070 */
[----:B------:R-:W-:Y:S02]  /*22400*/  ISETP.GT.U32.AND P6, PT, R2, R11, PT ;  /* 0x0000000b0200720c */ /* 0x000fe40003fc4070 */
[----:B--2---:R-:W-:-:S05]  /*22410*/  IABS R8, R29 ;  /* 0x0000001d00087213 */ /* 0x004fca0000000000 */
[----:B------:R-:W-:Y:S01]  /*22420*/  IMAD.HI.U32 R3, R0, R8, RZ ;  /* 0x0000000800037227 */ /* 0x000fe200078e00ff */
[----:B-----5:R-:W-:-:S03]  /*22430*/  IABS R6, R24 ;  /* 0x0000001800067213 */ /* 0x020fc60000000000 */
[----:B------:R-:W-:-:S04]  /*22440*/  IMAD.MOV R3, RZ, RZ, -R3 ;  /* 0x000000ffff037224 */ /* 0x000fc800078e0a03 */
[----:B------:R-:W-:Y:S02]  /*22450*/  IMAD R8, R2, R3, R8 ;  /* 0x0000000302087224 */ /* 0x000fe400078e0208 */
[----:B------:R-:W-:-:S03]  /*22460*/  IMAD.HI.U32 R7, R0, R6, RZ ;  /* 0x0000000600077227 */ /* 0x000fc600078e00ff */
[C---:B------:R-:W-:Y:S01]  /*22470*/  ISETP.GT.U32.AND P5, PT, R2.reuse, R8, PT ;  /* 0x000000080200720c */ /* 0x040fe20003fa4070 */
[----:B------:R-:W-:Y:S01]  /*22480*/  IMAD.MOV R7, RZ, RZ, -R7 ;  /* 0x000000ffff077224 */ /* 0x000fe200078e0a07 */
[----:B------:R-:W-:Y:S02]  /*22490*/  ISETP.GE.AND P1, PT, R29, RZ, PT ;  /* 0x000000ff1d00720c */ /* 0x000fe40003f26270 */
[----:B------:R-:W2:Y:S01]  /*224a0*/  LDL.LU R29, [R1+0x9d4] ;  /* 0x0009d400011d7983 */ /* 0x000ea20000300800 */
[----:B------:R-:W-:-:S05]  /*224b0*/  IMAD R6, R2, R7, R6 ;  /* 0x0000000702067224 */ /* 0x000fca00078e0206 */
[----:B------:R-:W-:-:S03]  /*224c0*/  ISETP.GT.U32.AND P0, PT, R2, R6, PT ;  /* 0x000000060200720c */ /* 0x000fc60003f04070 */
[----:B------:R-:W-:Y:S01]  /*224d0*/  @!P5 IMAD.IADD R8, R8, 0x1, -R2 ;  /* 0x000000010808d824 */ /* 0x000fe200078e0a02 */
[----:B---3--:R-:W-:Y:S02]  /*224e0*/  IABS R10, R5 ;  /* 0x00000005000a7213 */ /* 0x008fe40000000000 */
[----:B------:R-:W-:-:S03]  /*224f0*/  IABS R3, R22 ;  /* 0x0000001600037213 */ /* 0x000fc60000000000 */
[----:B------:R-:W-:-:S04]  /*22500*/  IMAD.HI.U32 R7, R0, R10, RZ ;  /* 0x0000000a00077227 */ /* 0x000fc800078e00ff */
[----:B------:R-:W-:Y:S02]  /*22510*/  IMAD.MOV R7, RZ, RZ, -R7 ;  /* 0x000000ffff077224 */ /* 0x000fe400078e0a07 */
[----:B0-----:R-:W-:-:S04]  /*22520*/  IMAD.HI.U32 R4, R0, R3, RZ ;  /* 0x0000000300047227 */ /* 0x001fc800078e00ff */
[C---:B------:R-:W-:Y:S02]  /*22530*/  IMAD R10, R2.reuse, R7, R10 ;  /* 0x00000007020a7224 */ /* 0x040fe400078e020a */
[----:B------:R-:W-:Y:S01]  /*22540*/  IMAD.MOV R7, RZ, RZ, -R4 ;  /* 0x000000ffff077224 */ /* 0x000fe200078e0a04 */
[----:B------:R-:W-:-:S03]  /*22550*/  ISETP.GT.U32.AND P5, PT, R2, R8, PT ;  /* 0x000000080200720c */ /* 0x000fc60003fa4070 */
[----:B------:R-:W-:Y:S02]  /*22560*/  IMAD R3, R2, R7, R3 ;  /* 0x0000000702037224 */ /* 0x000fe400078e0203 */
[----:B------:R-:W-:-:S03]  /*22570*/  @!P0 IMAD.IADD R6, R6, 0x1, -R2 ;  /* 0x0000000106068824 */ /* 0x000fc600078e0a02 */
[----:B------:R-:W-:Y:S01]  /*22580*/  ISETP.GT.U32.AND P0, PT, R2, R3, PT ;  /* 0x000000030200720c */ /* 0x000fe20003f04070 */
[--C-:B------:R-:W-:Y:S02]  /*22590*/  @!P4 IMAD.IADD R12, R12, 0x1, -R2.reuse ;  /* 0x000000010c0cc824 */ /* 0x100fe400078e0a02 */
[----:B------:R-:W-:Y:S01]  /*225a0*/  @!P6 IMAD.IADD R11, R11, 0x1, -R2 ;  /* 0x000000010b0be824 */ /* 0x000fe200078e0a02 */
[----:B------:R-:W-:Y:S01]  /*225b0*/  ISETP.GT.U32.AND P6, PT, R2, R10, PT ;  /* 0x0000000a0200720c */ /* 0x000fe20003fc4070 */
[----:B------:R-:W-:Y:S01]  /*225c0*/  @!P3 IMAD.MOV R12, RZ, RZ, -R12 ;  /* 0x000000ffff0cb224 */ /* 0x000fe200078e0a0c */
[----:B------:R-:W-:Y:S01]  /*225d0*/  STL [R1+0x254], R13 ;  /* 0x0002540d01007387 */ /* 0x000fe20000100800 */
[--C-:B------:R-:W-:Y:S01]  /*225e0*/  @!P5 IMAD.IADD R8, R8, 0x1, -R2.reuse ;  /* 0x000000010808d824 */ /* 0x100fe200078e0a02 */
[----:B------:R-:W-:Y:S01]  /*225f0*/  ISETP.GE.AND P5, PT, R5, RZ, PT ;  /* 0x000000ff0500720c */ /* 0x000fe20003fa6270 */
[----:B------:R-:W-:Y:S01]  /*22600*/  @!P2 IMAD.MOV R11, RZ, RZ, -R11 ;  /* 0x000000ffff0ba224 */ /* 0x000fe200078e0a0b */
[----:B------:R-:W3:Y:S03]  /*22610*/  LDL.LU R5, [R1+0x9d8] ;  /* 0x0009d80001057983 */ /* 0x000ee60000300800 */
[----:B------:R-:W-:Y:S01]  /*22620*/  @!P0 IMAD.IADD R3, R3, 0x1, -R2 ;  /* 0x0000000103038824 */ /* 0x000fe200078e0a02 */
[----:B------:R-:W-:Y:S01]  /*22630*/  STL [R1+0x24c], R12 ;  /* 0x00024c0c01007387 */ /* 0x000fe20000100800 */
[----:B------:R-:W-:-:S03]  /*22640*/  ISETP.GE.AND P0, PT, R22, RZ, PT ;  /* 0x000000ff1600720c */ /* 0x000fc60003f06270 */
[----:B------:R-:W-:Y:S04]  /*22650*/  STL [R1+0x244], R11 ;  /* 0x0002440b01007387 */ /* 0x000fe80000100800 */
[----:B------:R-:W5:Y:S01]  /*22660*/  LDL.LU R22, [R1+0x9e8] ;  /* 0x0009e80001167983 */ /* 0x000f620000300800 */
[----:B------:R-:W-:Y:S01]  /*22670*/  @!P6 IMAD.IADD R10, R10, 0x1, -R2 ;  /* 0x000000010a0ae824 */ /* 0x000fe200078e0a02 */
[----:B------:R-:W-:Y:S01]  /*22680*/  ISETP.GT.U32.AND P6, PT, R2, R6, PT ;  /* 0x000000060200720c */ /* 0x000fe20003fc4070 */
[----:B------:R-:W-:-:S05]  /*22690*/  @!P1 IMAD.MOV R8, RZ, RZ, -R8 ;  /* 0x000000ffff089224 */ /* 0x000fca00078e0a08 */
[----:B------:R0:W-:Y:S07]  /*226a0*/  STL [R1+0x23c], R8 ;  /* 0x00023c0801007387 */ /* 0x0001ee0000100800 */
[----:B------:R-:W-:Y:S01]  /*226b0*/  @!P6 IMAD.IADD R6, R6, 0x1, -R2 ;  /* 0x000000010606e824 */ /* 0x000fe200078e0a02 */
[----:B----4-:R-:W-:Y:S02]  /*226c0*/  IABS R9, R21 ;  /* 0x0000001500097213 */ /* 0x010fe40000000000 */
[----:B------:R-:W-:-:S02]  /*226d0*/  ISETP.GE.AND P6, PT, R21, RZ, PT ;  /* 0x000000ff1500720c */ /* 0x000fc40003fc6270 */
[----:B------:R-:W4:Y:S01]  /*226e0*/  LDL.LU R21, [R1+0x9ec] ;  /* 0x0009ec0001157983 */ /* 0x000f220000300800 */
[----:B------:R-:W-:Y:S01]  /*226f0*/  ISETP.GE.AND P4, PT, R24, RZ, PT ;  /* 0x000000ff1800720c */ /* 0x000fe20003f86270 */
[----:B------:R-:W-:Y:S01]  /*22700*/  IMAD.HI.U32 R4, R0, R9, RZ ;  /* 0x0000000900047227 */ /* 0x000fe200078e00ff */
[----:B------:R-:W-:-:S03]  /*22710*/  ISETP.GT.U32.AND P1, PT, R2, R3, PT ;  /* 0x000000030200720c */ /* 0x000fc60003f24070 */
[----:B------:R-:W-:Y:S02]  /*22720*/  IMAD.MOV R4, RZ, RZ, -R4 ;  /* 0x000000ffff047224 */ /* 0x000fe400078e0a04 */
[----:B0-----:R-:W-:Y:S02]  /*22730*/  IMAD.MOV.U32 R8, RZ, RZ, R6 ;  /* 0x000000ffff087224 */ /* 0x001fe400078e0006 */
[C---:B------:R-:W-:Y:S01]  /*22740*/  IMAD R9, R2.reuse, R4, R9 ;  /* 0x0000000402097224 */ /* 0x040fe200078e0209 */
[----:B------:R-:W-:-:S03]  /*22750*/  ISETP.GT.U32.AND P3, PT, R2, R10, PT ;  /* 0x0000000a0200720c */ /* 0x000fc60003f64070 */
[----:B------:R-:W-:Y:S02]  /*22760*/  @!P4 IMAD.MOV R8, RZ, RZ, -R8 ;  /* 0x000000ffff08c224 */ /* 0x000fe400078e0a08 */
[----:B------:R-:W-:-:S03]  /*22770*/  @!P1 IMAD.IADD R3, R3, 0x1, -R2 ;  /* 0x0000000103039824 */ /* 0x000fc600078e0a02 */
[----:B------:R3:W-:Y:S01]  /*22780*/  STL [R1+0x234], R8 ;  /* 0x0002340801007387 */ /* 0x0007e20000100800 */
[----:B------:R-:W-:-:S04]  /*22790*/  ISETP.GT.U32.AND P2, PT, R2, R9, PT ;  /* 0x000000090200720c */ /* 0x000fc80003f44070 */
[----:B------:R-:W-:Y:S02]  /*227a0*/  @!P3 IMAD.IADD R10, R10, 0x1, -R2 ;  /* 0x000000010a0ab824 */ /* 0x000fe400078e0a02 */
[----:B------:R-:W-:Y:S02]  /*227b0*/  IMAD.MOV.U32 R11, RZ, RZ, R3 ;  /* 0x000000ffff0b7224 */ /* 0x000fe400078e0003 */
[----:B------:R-:W-:-:S05]  /*227c0*/  @!P5 IMAD.MOV R10, RZ, RZ, -R10 ;  /* 0x000000ffff0ad224 */ /* 0x000fca00078e0a0a */
[----:B------:R-:W-:Y:S02]  /*227d0*/  @!P2 IMAD.IADD R9, R9, 0x1, -R2 ;  /* 0x000000010909a824 */ /* 0x000fe400078e0a02 */
[----:B------:R-:W-:-:S03]  /*227e0*/  @!P0 IMAD.MOV R11, RZ, RZ, -R11 ;  /* 0x000000ffff0b8224 */ /* 0x000fc600078e0a0b */
[----:B------:R-:W-:Y:S02]  /*227f0*/  ISETP.GT.U32.AND P4, PT, R2, R9, PT ;  /* 0x000000090200720c */ /* 0x000fe40003f84070 */
[----:B------:R-:W-:-:S05]  /*22800*/  IABS R7, R23 ;  /* 0x0000001700077213 */ /* 0x000fca0000000000 */
[----:B------:R-:W-:-:S04]  /*22810*/  IMAD.HI.U32 R4, R0, R7, RZ ;  /* 0x0000000700047227 */ /* 0x000fc800078e00ff */
[----:B------:R-:W-:-:S04]  /*22820*/  IMAD.MOV R4, RZ, RZ, -R4 ;  /* 0x000000ffff047224 */ /* 0x000fc800078e0a04 */
[----:B------:R-:W-:-:S05]  /*22830*/  IMAD R7, R2, R4, R7 ;  /* 0x0000000402077224 */ /* 0x000fca00078e0207 */
[----:B------:R-:W-:Y:S02]  /*22840*/  ISETP.GT.U32.AND P3, PT, R2, R7, PT ;  /* 0x000000070200720c */ /* 0x000fe40003f64070 */
[----:B------:R-:W-:-:S11]  /*22850*/  ISETP.GE.AND P2, PT, R23, RZ, PT ;  /* 0x000000ff1700720c */ /* 0x000fd60003f46270 */
[--C-:B------:R-:W-:Y:S02]  /*22860*/  @!P3 IMAD.IADD R7, R7, 0x1, -R2.reuse ;  /* 0x000000010707b824 */ /* 0x100fe400078e0a02 */
[----:B------:R-:W-:-:S03]  /*22870*/  @!P4 IMAD.IADD R9, R9, 0x1, -R2 ;  /* 0x000000010909c824 */ /* 0x000fc600078e0a02 */
[----:B------:R-:W-:Y:S02]  /*22880*/  ISETP.GT.U32.AND P5, PT, R2, R7, PT ;  /* 0x000000070200720c */ /* 0x000fe40003fa4070 */
[----:B--2---:R-:W-:Y:S02]  /*22890*/  IABS R4, R29 ;  /* 0x0000001d00047213 */ /* 0x004fe40000000000 */
[----:B------:R-:W-:Y:S02]  /*228a0*/  ISETP.GE.AND P1, PT, R29, RZ, PT ;  /* 0x000000ff1d00720c */ /* 0x000fe40003f26270 */
[----:B------:R-:W2:Y:S07]  /*228b0*/  LDL.LU R29, [R1+0x9f4] ;  /* 0x0009f400011d7983 */ /* 0x000eae0000300800 */
[----:B------:R-:W-:-:S04]  /*228c0*/  @!P5 IMAD.IADD R7, R7, 0x1, -R2 ;  /* 0x000000010707d824 */ /* 0x000fc800078e0a02 */
[----:B------:R-:W-:Y:S01]  /*228d0*/  @!P2 IMAD.MOV R7, RZ, RZ, -R7 ;  /* 0x000000ffff07a224 */ /* 0x000fe200078e0a07 */
[----:B---3--:R-:W-:Y:S02]  /*228e0*/  IABS R8, R5 ;  /* 0x0000000500087213 */ /* 0x008fe40000000000 */
[----:B------:R-:W-:Y:S02]  /*228f0*/  ISETP.GE.AND P3, PT, R5, RZ, PT ;  /* 0x000000ff0500720c */ /* 0x000fe40003f66270 */
[----:B------:R-:W3:Y:S04]  /*22900*/  LDL.LU R5, [R1+0x9dc] ;  /* 0x0009dc0001057983 */ /* 0x000ee80000300800 */
[----:B------:R0:W-:Y:S01]  /*22910*/  STL [R1+0x22c], R10 ;  /* 0x00022c0a01007387 */ /* 0x0001e20000100800 */
[----:B-----5:R-:W-:-:S03]  /*22920*/  IABS R3, R22 ;  /* 0x0000001600037213 */ /* 0x020fc60000000000 */
[----:B------:R-:W5:Y:S01]  /*22930*/  LDL.LU R23, [R1+0x9e0] ;  /* 0x0009e00001177983 */ /* 0x000f620000300800 */
[----:B------:R-:W-:-:S03]  /*22940*/  ISETP.GE.AND P0, PT, R22, RZ, PT ;  /* 0x000000ff1600720c */ /* 0x000fc60003f06270 */
[----:B------:R-:W5:Y:S01]  /*22950*/  LDL.LU R22, [R1+0x9e4] ;  /* 0x0009e40001167983 */ /* 0x000f620000300800 */
[----:B0-----:R-:W-:-:S04]  /*22960*/  IMAD.MOV.U32 R10, RZ, RZ, R9 ;  /* 0x000000ffff0a7224 */ /* 0x001fc800078e0009 */
[----:B------:R-:W-:Y:S01]  /*22970*/  @!P6 IMAD.MOV R10, RZ, RZ, -R10 ;  /* 0x000000ffff0ae224 */ /* 0x000fe200078e0a0a */
[----:B------:R0:W-:Y:S04]  /*22980*/  STL [R1+0x224], R11 ;  /* 0x0002240b01007387 */ /* 0x0001e80000100800 */
[----:B------:R-:W-:Y:S01]  /*22990*/  STL [R1+0x21c], R10 ;  /* 0x00021c0a01007387 */ /* 0x000fe20000100800 */
[----:B----4-:R-:W-:Y:S02]  /*229a0*/  ISETP.GE.AND P6, PT, R21, RZ, PT ;  /* 0x000000ff1500720c */ /* 0x010fe40003fc6270 */
[----:B------:R-:W-:Y:S02]  /*229b0*/  IABS R17, R21 ;  /* 0x0000001500117213 */ /* 0x000fe40000000000 */
[----:B------:R-:W4:Y:S04]  /*229c0*/  LDL.LU R21, [R1+0x9f0] ;  /* 0x0009f00001157983 */ /* 0x000f280000300800 */
[----:B------:R-:W4:Y:S04]  /*229d0*/  LDL.LU R27, [R1+0x9f8] ;  /* 0x0009f800011b7983 */ /* 0x000f280000300800 */
[----:B------:R1:W-:Y:S04]  /*229e0*/  STL [R1+0x218], R7 ;  /* 0x0002180701007387 */ /* 0x0003e80000100800 */
[----:B------:R-:W4:Y:S01]  /*229f0*/  LDL.LU R26, [R1+0x9fc] ;  /* 0x0009fc00011a7983 */ /* 0x000f220000300800 */
[----:B------:R-:W-:-:S04]  /*22a00*/  IMAD.HI.U32 R6, R0, R4, RZ ;  /* 0x0000000400067227 */ /* 0x000fc800078e00ff */
[----:B------:R-:W-:-:S04]  /*22a10*/  IMAD.MOV R6, RZ, RZ, -R6 ;  /* 0x000000ffff067224 */ /* 0x000fc800078e0a06 */
[----:B------:R-:W-:Y:S02]  /*22a20*/  IMAD R4, R2, R6, R4 ;  /* 0x0000000602047224 */ /* 0x000fe400078e0204 */
[----:B------:R-:W-:-:S04]  /*22a30*/  IMAD.HI.U32 R6, R0, R8, RZ ;  /* 0x0000000800067227 */ /* 0x000fc800078e00ff */
[----:B------:R-:W-:Y:S01]  /*22a40*/  IMAD.MOV R6, RZ, RZ, -R6 ;  /* 0x000000ffff067224 */ /* 0x000fe200078e0a06 */
[----:B------:R-:W-:-:S03]  /*22a50*/  ISETP.GT.U32.AND P4, PT, R2, R4, PT ;  /* 0x000000040200720c */ /* 0x000fc60003f84070 */
[----:B------:R-:W-:-:S05]  /*22a60*/  IMAD R8, R2, R6, R8 ;  /* 0x0000000602087224 */ /* 0x000fca00078e0208 */
[----:B------:R-:W-:-:S05]  /*22a70*/  ISETP.GT.U32.AND P5, PT, R2, R8, PT ;  /* 0x000000080200720c */ /* 0x000fca0003fa4070 */
[----:B------:R-:W-:-:S05]  /*22a80*/  @!P4 IMAD.IADD R4, R4, 0x1, -R2 ;  /* 0x000000010404c824 */ /* 0x000fca00078e0a02 */
[----:B------:R-:W-:-:S03]  /*22a90*/  ISETP.GT.U32.AND P4, PT, R2, R4, PT ;  /* 0x000000040200720c */ /* 0x000fc60003f84070 */
[----:B------:R-:W-:-:S05]  /*22aa0*/  @!P5 IMAD.IADD R8, R8, 0x1, -R2 ;  /* 0x000000010808d824 */ /* 0x000fca00078e0a02 */
[----:B------:R-:W-:Y:S01]  /*22ab0*/  ISETP.GT.U32.AND P5, PT, R2, R8, PT ;  /* 0x000000080200720c */ /* 0x000fe20003fa4070 */
[----:B------:R-:W-:-:S04]  /*22ac0*/  IMAD.HI.U32 R6, R0, R3, RZ ;  /* 0x0000000300067227 */ /* 0x000fc800078e00ff */
[----:B------:R-:W-:Y:S02]  /*22ad0*/  IMAD.MOV R6, RZ, RZ, -R6 ;  /* 0x000000ffff067224 */ /* 0x000fe400078e0a06 */
[----:B------:R-:W-:Y:S02]  /*22ae0*/  @!P4 IMAD.IADD R4, R4, 0x1, -R2 ;  /* 0x000000010404c824 */ /* 0x000fe400078e0a02 */
[----:B------:R-:W-:Y:S02]  /*22af0*/  IMAD R3, R2, R6, R3 ;  /* 0x0000000602037224 */ /* 0x000fe400078e0203 */
[----:B0-----:R-:W-:Y:S02]  /*22b00*/  IMAD.MOV.U32 R11, RZ, RZ, R4 ;  /* 0x000000ffff0b7224 */ /* 0x001fe400078e0004 */
[----:B------:R-:W-:Y:S01]  /*22b10*/  @!P5 IMAD.IADD R8, R8, 0x1, -R2 ;  /* 0x000000010808d824 */ /* 0x000fe200078e0a02 */
[----:B------:R-:W-:Y:S01]  /*22b20*/  ISETP.GT.U32.AND P4, PT, R2, R3, PT ;  /* 0x000000030200720c */ /* 0x000fe20003f84070 */
[----:B------:R-:W-:-:S02]  /*22b30*/  @!P1 IMAD.MOV R11, RZ, RZ, -R11 ;  /* 0x000000ffff0b9224 */ /* 0x000fc400078e0a0b */
[----:B------:R-:W-:-:S04]  /*22b40*/  IMAD.MOV.U32 R9, RZ, RZ, R8 ;  /* 0x000000ffff097224 */ /* 0x000fc800078e0008 */
[----:B------:R-:W-:Y:S01]  /*22b50*/  @!P3 IMAD.MOV R9, RZ, RZ, -R9 ;  /* 0x000000ffff09b224 */ /* 0x000fe200078e0a09 */
[----:B------:R-:W-:Y:S04]  /*22b60*/  STL [R1+0x210], R11 ;  /* 0x0002100b01007387 */ /* 0x000fe80000100800 */
[----:B------:R-:W4:Y:S01]  /*22b70*/  LDL.LU R25, [R1+0xa00] ;  /* 0x000a000001197983 */ /* 0x000f220000300800 */
[----:B-1----:R-:W-:-:S03]  /*22b80*/  IMAD.HI.U32 R7, R0, R17, RZ ;  /* 0x0000001100077227 */ /* 0x002fc600078e00ff */
[----:B------:R-:W-:Y:S01]  /*22b90*/  STL [R1+0x208], R9 ;  /* 0x0002080901007387 */ /* 0x000fe20000100800 */
[----:B------:R-:W-:Y:S02]  /*22ba0*/  @!P4 IMAD.IADD R3, R3, 0x1, -R2 ;  /* 0x000000010303c824 */ /* 0x000fe400078e0a02 */
[----:B------:R-:W-:-:S03]  /*22bb0*/  IMAD.MOV R7, RZ, RZ, -R7 ;  /* 0x000000ffff077224 */ /* 0x000fc600078e0a07 */
[C---:B------:R-:W-:Y:S01]  /*22bc0*/  ISETP.GT.U32.AND P4, PT, R2.reuse, R3, PT ;  /* 0x000000030200720c */ /* 0x040fe20003f84070 */
[----:B------:R-:W-:-:S05]  /*22bd0*/  IMAD R17, R2, R7, R17 ;  /* 0x0000000702117224 */ /* 0x000fca00078e0211 */
[----:B------:R-:W-:-:S07]  /*22be0*/  ISETP.GT.U32.AND P5, PT, R2, R17, PT ;  /* 0x000000110200720c */ /* 0x000fce0003fa4070 */
[----:B------:R-:W-:-:S06]  /*22bf0*/  @!P4 IMAD.IADD R3, R3, 0x1, -R2 ;  /* 0x000000010303c824 */ /* 0x000fcc00078e0a02 */
[----:B------:R-:W-:-:S05]  /*22c00*/  @!P5 IMAD.IADD R17, R17, 0x1, -R2 ;  /* 0x000000011111d824 */ /* 0x000fca00078e0a02 */
[----:B------:R-:W-:Y:S02]  /*22c10*/  ISETP.GT.U32.AND P5, PT, R2, R17, PT ;  /* 0x000000110200720c */ /* 0x000fe40003fa4070 */
[----:B--2---:R-:W-:Y:S02]  /*22c20*/  IABS R16, R29 ;  /* 0x0000001d00107213 */ /* 0x004fe40000000000 */
[----:B------:R-:W-:Y:S02]  /*22c30*/  ISETP.GE.AND P2, PT, R29, RZ, PT ;  /* 0x000000ff1d00720c */ /* 0x000fe40003f46270 */
[----:B------:R-:W2:Y:S01]  /*22c40*/  LDL.LU R29, [R1+0xa04] ;  /* 0x000a0400011d7983 */ /* 0x000ea20000300800 */
[----:B------:R-:W-:-:S04]  /*22c50*/  IMAD.HI.U32 R6, R0, R16, RZ ;  /* 0x0000001000067227 */ /* 0x000fc800078e00ff */
[----:B------:R-:W-:-:S04]  /*22c60*/  IMAD.MOV R6, RZ, RZ, -R6 ;  /* 0x000000ffff067224 */ /* 0x000fc800078e0a06 */
[----:B------:R-:W-:-:S05]  /*22c70*/  IMAD R16, R2, R6, R16 ;  /* 0x0000000602107224 */ /* 0x000fca00078e0210 */
[----:B------:R-:W-:Y:S01]  /*22c80*/  ISETP.GT.U32.AND P1, PT, R2, R16, PT ;  /* 0x000000100200720c */ /* 0x000fe20003f24070 */
[----:B------:R-:W-:-:S12]  /*22c90*/  @!P5 IMAD.IADD R17, R17, 0x1, -R2 ;  /* 0x000000011111d824 */ /* 0x000fd800078e0a02 */
[----:B------:R-:W-:-:S05]  /*22ca0*/  @!P1 IMAD.IADD R16, R16, 0x1, -R2 ;  /* 0x0000000110109824 */ /* 0x000fca00078e0a02 */
[----:B------:R-:W-:Y:S02]  /*22cb0*/  ISETP.GT.U32.AND P1, PT, R2, R16, PT ;  /* 0x000000100200720c */ /* 0x000fe40003f24070 */
[----:B---3--:R-:W-:Y:S02]  /*22cc0*/  IABS R15, R5 ;  /* 0x00000005000f7213 */ /* 0x008fe40000000000 */
[----:B------:R-:W-:Y:S01]  /*22cd0*/  ISETP.GE.AND P3, PT, R5, RZ, PT ;  /* 0x000000ff0500720c */ /* 0x000fe20003f66270 */
[----:B------:R-:W-:-:S04]  /*22ce0*/  IMAD.MOV.U32 R5, RZ, RZ, R3 ;  /* 0x000000ffff057224 */ /* 0x000fc800078e0003 */
[----:B------:R-:W-:Y:S02]  /*22cf0*/  @!P0 IMAD.MOV R5, RZ, RZ, -R5 ;  /* 0x000000ffff058224 */ /* 0x000fe400078e0a05 */
[C---:B------:R-:W-:Y:S01]  /*22d00*/  IMAD.HI.U32 R7, R0.reuse, R15, RZ ;  /* 0x0000000f00077227 */ /* 0x040fe200078e00ff */
[----:B-----5:R-:W-:Y:S02]  /*22d10*/  IABS R10, R22 ;  /* 0x00000016000a7213 */ /* 0x020fe40000000000 */
[----:B------:R0:W-:Y:S01]  /*22d20*/  STL [R1+0x200], R5 ;  /* 0x0002000501007387 */ /* 0x0001e20000100800 */
[----:B------:R-:W-:Y:S02]  /*22d30*/  IMAD.MOV R7, RZ, RZ, -R7 ;  /* 0x000000ffff077224 */ /* 0x000fe400078e0a07 */
[----:B------:R-:W-:-:S04]  /*22d40*/  IMAD.HI.U32 R4, R0, R10, RZ ;  /* 0x0000000a00047227 */ /* 0x000fc800078e00ff */
[----:B------:R-:W-:Y:S01]  /*22d50*/  IMAD.MOV R4, RZ, RZ, -R4 ;  /* 0x000000ffff047224 */ /* 0x000fe200078e0a04 */
[----:B0-----:R-:W3:Y:S01]  /*22d60*/  LDL.LU R5, [R1+0xa08] ;  /* 0x000a080001057983 */ /* 0x001ee20000300800 */
[C---:B------:R-:W-:Y:S02]  /*22d70*/  IMAD R15, R2.reuse, R7, R15 ;  /* 0x00000007020f7224 */ /* 0x040fe400078e020f */
[----:B------:R-:W-:Y:S01]  /*22d80*/  IMAD R10, R2, R4, R10 ;  /* 0x00000004020a7224 */ /* 0x000fe200078e020a */
[----:B------:R-:W-:Y:S01]  /*22d90*/  IABS R14, R23 ;  /* 0x00000017000e7213 */ /* 0x000fe20000000000 */
[----:B------:R-:W-:Y:S01]  /*22da0*/  @!P1 IMAD.IADD R16, R16, 0x1, -R2 ;  /* 0x0000000110109824 */ /* 0x000fe200078e0a02 */
[C---:B------:R-:W-:Y:S01]  /*22db0*/  ISETP.GT.U32.AND P4, PT, R2.reuse, R15, PT ;  /* 0x0000000f0200720c */ /* 0x040fe20003f84070 */
[----:B------:R-:W5:Y:S01]  /*22dc0*/  LDL.LU R24, [R1+0xa0c] ;  /* 0x000a0c0001187983 */ /* 0x000f620000300800 */
[----:B------:R-:W-:Y:S02]  /*22dd0*/  ISETP.GT.U32.AND P5, PT, R2, R10, PT ;  /* 0x0000000a0200720c */ /* 0x000fe40003fa4070 */
[----:B------:R-:W-:-:S02]  /*22de0*/  ISETP.GE.AND P1, PT, R23, RZ, PT ;  /* 0x000000ff1700720c */ /* 0x000fc40003f26270 */
[----:B------:R-:W5:Y:S07]  /*22df0*/  LDL.LU R23, [R1+0xa10] ;  /* 0x000a100001177983 */ /* 0x000f6e0000300800 */
[--C-:B------:R-:W-:Y:S02]  /*22e00*/  @!P4 IMAD.IADD R15, R15, 0x1, -R2.reuse ;  /* 0x000000010f0fc824 */ /* 0x100fe400078e0a02 */
[----:B------:R-:W-:-:S03]  /*22e10*/  @!P5 IMAD.IADD R10, R10, 0x1, -R2 ;  /* 0x000000010a0ad824 */ /* 0x000fc600078e0a02 */
[C---:B------:R-:W-:Y:S02]  /*22e20*/  ISETP.GT.U32.AND P4, PT, R2.reuse, R15, PT ;  /* 0x0000000f0200720c */ /* 0x040fe40003f84070 */
[----:B------:R-:W-:Y:S02]  /*22e30*/  ISETP.GT.U32.AND P5, PT, R2, R10, PT ;  /* 0x0000000a0200720c */ /* 0x000fe40003fa4070 */
[----:B----4-:R-:W-:-:S05]  /*22e40*/  IABS R13, R21 ;  /* 0x00000015000d7213 */ /* 0x010fca0000000000 */
[----:B------:R-:W-:-:S04]  /*22e50*/  IMAD.HI.U32 R3, R0, R13, RZ ;  /* 0x0000000d00037227 */ /* 0x000fc800078e00ff */
[----:B------:R-:W-:Y:S01]  /*22e60*/  IMAD.MOV R3, RZ, RZ, -R3 ;  /* 0x000000ffff037224 */ /* 0x000fe200078e0a03 */
[----:B------:R-:W-:-:S03]  /*22e70*/  IABS R7, R26 ;  /* 0x0000001a00077213 */ /* 0x000fc60000000000 */
[----:B------:R-:W-:Y:S02]  /*22e80*/  IMAD R13, R2, R3, R13 ;  /* 0x00000003020d7224 */ /* 0x000fe400078e020d */
[----:B------:R-:W-:-:S04]  /*22e90*/  IMAD.HI.U32 R3, R0, R7, RZ ;  /* 0x0000000700037227 */ /* 0x000fc800078e00ff */
[----:B------:R-:W-:-:S04]  /*22ea0*/  IMAD.MOV R3, RZ, RZ, -R3 ;  /* 0x000000ffff037224 */ /* 0x000fc800078e0a03 */
[C---:B------:R-:W-:Y:S02]  /*22eb0*/  IMAD R7, R2.reuse, R3, R7 ;  /* 0x0000000302077224 */ /* 0x040fe400078e0207 */
[--C-:B------:R-:W-:Y:S01]  /*22ec0*/  @!P4 IMAD.IADD R15, R15, 0x1, -R2.reuse ;  /* 0x000000010f0fc824 */ /* 0x100fe200078e0a02 */
[----:B------:R-:W-:Y:S01]  /*22ed0*/  ISETP.GT.U32.AND P4, PT, R2, R13, PT ;  /* 0x0000000d0200720c */ /* 0x000fe20003f84070 */
[----:B------:R-:W-:Y:S01]  /*22ee0*/  @!P5 IMAD.IADD R10, R10, 0x1, -R2 ;  /* 0x000000010a0ad824 */ /* 0x000fe200078e0a02 */
[----:B------:R-:W-:-:S11]  /*22ef0*/  ISETP.GT.U32.AND P5, PT, R2, R7, PT ;  /* 0x000000070200720c */ /* 0x000fd60003fa4070 */
[--C-:B------:R-:W-:Y:S01]  /*22f00*/  @!P4 IMAD.IADD R13, R13, 0x1, -R2.reuse ;  /* 0x000000010d0dc824 */ /* 0x100fe200078e0a02 */
[----:B------:R-:W-:Y:S01]  /*22f10*/  ISETP.GE.AND P4, PT, R22, RZ, PT ;  /* 0x000000ff1600720c */ /* 0x000fe20003f86270 */
[----:B------:R-:W-:Y:S01]  /*22f20*/  @!P5 IMAD.IADD R7, R7, 0x1, -R2 ;  /* 0x000000010707d824 */ /* 0x000fe200078e0a02 */
[----:B------:R-:W-:Y:S01]  /*22f30*/  ISETP.GE.AND P5, PT, R21, RZ, PT ;  /* 0x000000ff1500720c */ /* 0x000fe20003fa6270 */
[----:B------:R-:W4:Y:S04]  /*22f40*/  LDL.LU R22, [R1+0xa14] ;  /* 0x000a140001167983 */ /* 0x000f280000300800 */
[----:B------:R-:W4:Y:S01]  /*22f50*/  LDL.LU R21, [R1+0xa18] ;  /* 0x000a180001157983 */ /* 0x000f220000300800 */
[----:B------:R-:W-:-:S04]  /*22f60*/  IMAD.HI.U32 R6, R0, R14, RZ ;  /* 0x0000000e00067227 */ /* 0x000fc800078e00ff */
[----:B------:R-:W-:-:S04]  /*22f70*/  IMAD.MOV R6, RZ, RZ, -R6 ;  /* 0x000000ffff067224 */ /* 0x000fc800078e0a06 */
[----:B------:R-:W-:-:S05]  /*22f80*/  IMAD R14, R2, R6, R14 ;  /* 0x00000006020e7224 */ /* 0x000fca00078e020e */
[----:B------:R-:W-:Y:S02]  /*22f90*/  ISETP.GT.U32.AND P0, PT, R2, R14, PT ;  /* 0x0000000e0200720c */ /* 0x000fe40003f04070 */
[----:B------:R-:W-:-:S05]  /*22fa0*/  IABS R11, R27 ;  /* 0x0000001b000b7213 */ /* 0x000fca0000000000 */
[----:B------:R-:W-:-:S06]  /*22fb0*/  IMAD.HI.U32 R4, R0, R11, RZ ;  /* 0x0000000b00047227 */ /* 0x000fcc00078e00ff */
[----:B------:R-:W-:-:S05]  /*22fc0*/  @!P0 IMAD.IADD R14, R14, 0x1, -R2 ;  /* 0x000000010e0e8824 */ /* 0x000fca00078e0a02 */
[----:B------:R-:W-:Y:S01]  /*22fd0*/  ISETP.GT.U32.AND P0, PT, R2, R14, PT ;  /* 0x0000000e0200720c */ /* 0x000fe20003f04070 */
[----:B------:R-:W-:Y:S01]  /*22fe0*/  IMAD.MOV R4, RZ, RZ, -R4 ;  /* 0x000000ffff047224 */ /* 0x000fe200078e0a04 */
[----:B------:R-:W-:-:S03]  /*22ff0*/  IABS R8, R25 ;  /* 0x0000001900087213 */ /* 0x000fc60000000000 */
[----:B------:R-:W-:Y:S02]  /*23000*/  IMAD R11, R2, R4, R11 ;  /* 0x00000004020b7224 */ /* 0x000fe400078e020b */
[----:B------:R-:W-:-:S06]  /*23010*/  IMAD.HI.U32 R3, R0, R8, RZ ;  /* 0x0000000800037227 */ /* 0x000fcc00078e00ff */
[----:B------:R-:W-:Y:S01]  /*23020*/  @!P0 IMAD.IADD R14, R14, 0x1, -R2 ;  /* 0x000000010e0e8824 */ /* 0x000fe200078e0a02 */
[C---:B------:R-:W-:Y:S01]  /*23030*/  ISETP.GT.U32.AND P0, PT, R2.reuse, R11, PT ;  /* 0x0000000b0200720c */ /* 0x040fe20003f04070 */
[----:B------:R-:W-:Y:S02]  /*23040*/  IMAD.MOV R3, RZ, RZ, -R3 ;  /* 0x000000ffff037224 */ /* 0x000fe400078e0a03 */
[----:B------:R-:W-:Y:S02]  /*23050*/  @!P1 IMAD.MOV R14, RZ, RZ, -R14 ;  /* 0x000000ffff0e9224 */ /* 0x000fe400078e0a0e */
[----:B------:R-:W-:Y:S02]  /*23060*/  IMAD R8, R2, R3, R8 ;  /* 0x0000000302087224 */ /* 0x000fe400078e0208 */
[----:B------:R-:W-:Y:S02]  /*23070*/  @!P6 IMAD.MOV R17, RZ, RZ, -R17 ;  /* 0x000000ffff11e224 */ /* 0x000fe400078e0a11 */
[----:B------:R-:W-:-:S02]  /*23080*/  @!P2 IMAD.MOV R16, RZ, RZ, -R16 ;  /* 0x000000ffff10a224 */ /* 0x000fc400078e0a10 */
[----:B------:R-:W-:Y:S02]  /*23090*/  @!P3 IMAD.MOV R15, RZ, RZ, -R15 ;  /* 0x000000ffff0fb224 */ /* 0x000fe400078e0a0f */
[----:B------:R-:W-:Y:S01]  /*230a0*/  @!P0 IMAD.IADD R11, R11, 0x1, -R2 ;  /* 0x000000010b0b8824 */ /* 0x000fe200078e0a02 */
[----:B------:R-:W-:Y:S01]  /*230b0*/  ISETP.GT.U32.AND P0, PT, R2, R8, PT ;  /* 0x000000080200720c */ /* 0x000fe20003f04070 */
[----:B------:R-:W-:Y:S01]  /*230c0*/  @!P4 IMAD.MOV R10, RZ, RZ, -R10 ;  /* 0x000000ffff0ac224 */ /* 0x000fe200078e0a0a */
[----:B------:R-:W-:Y:S04]  /*230d0*/  STL [R1+0x1f8], R17 ;  /* 0x0001f81101007387 */ /* 0x000fe80000100800 */
[----:B------:R-:W-:Y:S04]  /*230e0*/  STL [R1+0x1f0], R16 ;  /* 0x0001f01001007387 */ /* 0x000fe80000100800 */
[----:B------:R-:W-:Y:S04]  /*230f0*/  STL [R1+0x1e8], R15 ;  /* 0x0001e80f01007387 */ /* 0x000fe80000100800 */
[----:B------:R-:W-:Y:S04]  /*23100*/  STL [R1+0x1e0], R14 ;  /* 0x0001e00e01007387 */ /* 0x000fe80000100800 */
[----:B------:R0:W-:Y:S01]  /*23110*/  STL [R1+0x1d8], R10 ;  /* 0x0001d80a01007387 */ /* 0x0001e20000100800 */
[----:B------:R-:W-:Y:S01]  /*23120*/  @!P0 IMAD.IADD R8, R8, 0x1, -R2 ;  /* 0x0000000108088824 */ /* 0x000fe200078e0a02 */
[----:B------:R-:W-:-:S02]  /*23130*/  ISETP.GT.U32.AND P0, PT, R2, R13, PT ;  /* 0x0000000d0200720c */ /* 0x000fc40003f04070 */
[----:B--2---:R-:W-:-:S05]  /*23140*/  IABS R12, R29 ;  /* 0x0000001d000c7213 */ /* 0x004fca0000000000 */
[----:B------:R-:W-:-:S04]  /*23150*/  IMAD.HI.U32 R19, R0, R12, RZ ;  /* 0x0000000c00137227 */ /* 0x000fc800078e00ff */
[----:B------:R-:W-:-:S04]  /*23160*/  IMAD.MOV R19, RZ, RZ, -R19 ;  /* 0x000000ffff137224 */ /* 0x000fc800078e0a13 */
[----:B------:R-:W-:-:S05]  /*23170*/  IMAD R12, R2, R19, R12 ;  /* 0x00000013020c7224 */ /* 0x000fca00078e020c */
[----:B------:R-:W-:-:S13]  /*23180*/  ISETP.GT.U32.AND P1, PT, R2, R12, PT ;  /* 0x0000000c0200720c */ /* 0x000fda0003f24070 */
[--C-:B------:R-:W-:Y:S01]  /*23190*/  @!P1 IMAD.IADD R12, R12, 0x1, -R2.reuse ;  /* 0x000000010c0c9824 */ /* 0x100fe200078e0a02 */
[----:B------:R-:W-:Y:S02]  /*231a0*/  ISETP.GE.AND P1, PT, R29, RZ, PT ;  /* 0x000000ff1d00720c */ /* 0x000fe40003f26270 */
[----:B------:R-:W2:Y:S01]  /*231b0*/  LDL.LU R29, [R1+0xa1c] ;  /* 0x000a1c00011d7983 */ /* 0x000ea20000300800 */
[C---:B------:R-:W-:Y:S02]  /*231c0*/  ISETP.GT.U32.AND P2, PT, R2.reuse, R11, PT ;  /* 0x0000000b0200720c */ /* 0x040fe40003f44070 */
[C---:B------:R-:W-:Y:S01]  /*231d0*/  ISETP.GT.U32.AND P3, PT, R2.reuse, R8, PT ;  /* 0x000000080200720c */ /* 0x040fe20003f64070 */
[----:B------:R-:W-:Y:S01]  /*231e0*/  @!P0 IMAD.IADD R13, R13, 0x1, -R2 ;  /* 0x000000010d0d8824 */ /* 0x000fe200078e0a02 */
[----:B------:R-:W-:Y:S02]  /*231f0*/  ISETP.GE.AND P0, PT, R27, RZ, PT ;  /* 0x000000ff1b00720c */ /* 0x000fe40003f06270 */
[----:B------:R-:W-:Y:S01]  /*23200*/  ISETP.GT.U32.AND P6, PT, R2, R7, PT ;  /* 0x000000070200720c */ /* 0x000fe20003fc4070 */
[----:B------:R-:W-:-:S06]  /*23210*/  @!P5 IMAD.MOV R13, RZ, RZ, -R13 ;  /* 0x000000ffff0dd224 */ /* 0x000fcc00078e0a0d */
[--C-:B------:R-:W-:Y:S01]  /*23220*/  @!P2 IMAD.IADD R11, R11, 0x1, -R2.reuse ;  /* 0x000000010b0ba824 */ /* 0x100fe200078e0a02 */
[----:B------:R-:W-:Y:S01]  /*23230*/  ISETP.GE.AND P2, PT, R26, RZ, PT ;  /* 0x000000ff1a00720c */ /* 0x000fe20003f46270 */
[----:B------:R-:W-:Y:S01]  /*23240*/  @!P3 IMAD.IADD R8, R8, 0x1, -R2 ;  /* 0x000000010808b824 */ /* 0x000fe200078e0a02 */
[----:B------:R-:W-:Y:S01]  /*23250*/  ISETP.GE.AND P3, PT, R25, RZ, PT ;  /* 0x000000ff1900720c */ /* 0x000fe20003f66270 */
[----:B------:R-:W-:Y:S01]  /*23260*/  @!P0 IMAD.MOV R11, RZ, RZ, -R11 ;  /* 0x000000ffff0b8224 */ /* 0x000fe200078e0a0b */
[----:B---3--:R-:W-:-:S05]  /*23270*/  IABS R9, R5 ;  /* 0x0000000500097213 */ /* 0x008fca0000000000 */
[----:B------:R-:W-:-:S04]  /*23280*/  IMAD.HI.U32 R18, R0, R9, RZ ;  /* 0x0000000900127227 */ /* 0x000fc800078e00ff */
[----:B------:R-:W-:-:S04]  /*23290*/  IMAD.MOV R18, RZ, RZ, -R18 ;  /* 0x000000ffff127224 */ /* 0x000fc800078e0a12 */
[----:B------:R-:W-:-:S05]  /*232a0*/  IMAD R9, R2, R18, R9 ;  /* 0x0000001202097224 */ /* 0x000fca00078e0209 */
[C---:B------:R-:W-:Y:S02]  /*232b0*/  ISETP.GT.U32.AND P4, PT, R2.reuse, R9, PT ;  /* 0x000000090200720c */ /* 0x040fe40003f84070 */
[----:B-----5:R-:W-:Y:S01]  /*232c0*/  IABS R4, R23 ;  /* 0x0000001700047213 */ /* 0x020fe20000000000 */
[----:B------:R-:W-:Y:S01]  /*232d0*/  @!P6 IMAD.IADD R7, R7, 0x1, -R2 ;  /* 0x000000010707e824 */ /* 0x000fe200078e0a02 */
[----:B------:R-:W-:-:S03]  /*232e0*/  ISETP.GT.U32.AND P5, PT, R2, R12, PT ;  /* 0x0000000c0200720c */ /* 0x000fc60003fa4070 */
[----:B0-----:R-:W-:-:S06]  /*232f0*/  IMAD.HI.U32 R10, R0, R4, RZ ;  /* 0x00000004000a7227 */ /* 0x001fcc00078e00ff */
[----:B------:R-:W-:Y:S01]  /*23300*/  @!P4 IMAD.IADD R9, R9, 0x1, -R2 ;  /* 0x000000010909c824 */ /* 0x000fe200078e0a02 */
[----:B------:R-:W-:Y:S02]  /*23310*/  ISETP.GE.AND P4, PT, R5, RZ, PT ;  /* 0x000000ff0500720c */ /* 0x000fe40003f86270 */
[----:B------:R-:W3:Y:S01]  /*23320*/  LDL.LU R5, [R1+0xa20] ;  /* 0x000a200001057983 */ /* 0x000ee20000300800 */
[----:B------:R-:W-:-:S03]  /*23330*/  IMAD.MOV R10, RZ, RZ, -R10 ;  /* 0x000000ffff0a7224 */ /* 0x000fc600078e0a0a */
[----:B------:R-:W-:Y:S04]  /*23340*/  STL [R1+0x1d0], R13 ;  /* 0x0001d00d01007387 */ /* 0x000fe80000100800 */
[----:B------:R0:W-:Y:S01]  /*23350*/  STL [R1+0x1c8], R11 ;  /* 0x0001c80b01007387 */ /* 0x0001e20000100800 */
[----:B------:R-:W-:Y:S02]  /*23360*/  IMAD R4, R2, R10, R4 ;  /* 0x0000000a02047224 */ /* 0x000fe400078e0204 */
[----:B------:R-:W-:Y:S02]  /*23370*/  @!P3 IMAD.MOV R8, RZ, RZ, -R8 ;  /* 0x000000ffff08b224 */ /* 0x000fe400078e0a08 */
[----:B0-----:R-:W-:Y:S01]  /*23380*/  IMAD.MOV.U32 R11, RZ, RZ, R7 ;  /* 0x000000ffff0b7224 */ /* 0x001fe200078e0007 */
[----:B------:R-:W-:-:S03]  /*23390*/  IABS R6, R24 ;  /* 0x0000001800067213 */ /* 0x000fc60000000000 */
[----:B------:R-:W-:Y:S01]  /*233a0*/  @!P2 IMAD.MOV R11, RZ, RZ, -R11 ;  /* 0x000000ffff0ba224 */ /* 0x000fe200078e0a0b */
[----:B------:R-:W-:Y:S01]  /*233b0*/  ISETP.GT.U32.AND P0, PT, R2, R9, PT ;  /* 0x000000090200720c */ /* 0x000fe20003f04070 */
[----:B------:R-:W-:Y:S01]  /*233c0*/  @!P5 IMAD.IADD R12, R12, 0x1, -R2 ;  /* 0x000000010c0cd824 */ /* 0x000fe200078e0a02 */
[----:B------:R-:W-:Y:S02]  /*233d0*/  ISETP.GT.U32.AND P3, PT, R2, R4, PT ;  /* 0x000000040200720c */ /* 0x000fe40003f64070 */
[----:B------:R0:W-:Y:S01]  /*233e0*/  STL [R1+0x1c0], R11 ;  /* 0x0001c00b01007387 */ /* 0x0001e20000100800 */
[----:B------:R-:W-:Y:S01]  /*233f0*/  ISETP.GE.AND P5, PT, R23, RZ, PT ;  /* 0x000000ff1700720c */ /* 0x000fe20003fa6270 */
[----:B------:R-:W-:Y:S02]  /*23400*/  IMAD.HI.U32 R3, R0, R6, RZ ;  /* 0x0000000600037227 */ /* 0x000fe400078e00ff */
[----:B------:R-:W-:Y:S04]  /*23410*/  STL [R1+0x1b8], R8 ;  /* 0x0001b80801007387 */ /* 0x000fe80000100800 */
[----:B------:R-:W5:Y:S01]  /*23420*/  LDL.LU R23, [R1+0xa24] ;  /* 0x000a240001177983 */ /* 0x000f620000300800 */
[----:B------:R-:W-:-:S02]  /*23430*/  IMAD.MOV R3, RZ, RZ, -R3 ;  /* 0x000000ffff037224 */ /* 0x000fc400078e0a03 */
[----:B------:R-:W-:Y:S02]  /*23440*/  @!P0 IMAD.IADD R9, R9, 0x1, -R2 ;  /* 0x0000000109098824 */ /* 0x000fe400078e0a02 */
[----:B------:R-:W-:Y:S02]  /*23450*/  IMAD R6, R2, R3, R6 ;  /* 0x0000000302067224 */ /* 0x000fe400078e0206 */
[----:B------:R-:W-:Y:S01]  /*23460*/  @!P3 IMAD.IADD R4, R4, 0x1, -R2 ;  /* 0x000000010404b824 */ /* 0x000fe200078e0a02 */
[----:B----4-:R-:W-:Y:S02]  /*23470*/  IABS R3, R22 ;  /* 0x0000001600037213 */ /* 0x010fe40000000000 */
[----:B------:R-:W-:Y:S02]  /*23480*/  ISETP.GE.AND P0, PT, R22, RZ, PT ;  /* 0x000000ff1600720c */ /* 0x000fe40003f06270 */
[----:B------:R-:W-:Y:S01]  /*23490*/  IABS R10, R21 ;  /* 0x00000015000a7213 */ /* 0x000fe20000000000 */
[----:B------:R-:W4:Y:S01]  /*234a0*/  LDL.LU R22, [R1+0xa28] ;  /* 0x000a280001167983 */ /* 0x000f220000300800 */
[----:B------:R-:W-:-:S03]  /*234b0*/  ISETP.GE.AND P3, PT, R21, RZ, PT ;  /* 0x000000ff1500720c */ /* 0x000fc60003f66270 */
[----:B------:R-:W4:Y:S01]  /*234c0*/  LDL.LU R21, [R1+0xa2c] ;  /* 0x000a2c0001157983 */ /* 0x000f220000300800 */
[----:B------:R-:W-:Y:S01]  /*234d0*/  ISETP.GT.U32.AND P6, PT, R2, R6, PT ;  /* 0x000000060200720c */ /* 0x000fe20003fc4070 */
[----:B------:R-:W-:-:S12]  /*234e0*/  IMAD.HI.U32 R7, R0, R3, RZ ;  /* 0x0000000300077227 */ /* 0x000fd800078e00ff */
[----:B------:R-:W-:-:S05]  /*234f0*/  @!P6 IMAD.IADD R6, R6, 0x1, -R2 ;  /* 0x000000010606e824 */ /* 0x000fca00078e0a02 */
[----:B------:R-:W-:Y:S01]  /*23500*/  ISETP.GT.U32.AND P6, PT, R2, R6, PT ;  /* 0x000000060200720c */ /* 0x000fe20003fc4070 */
[----:B------:R-:W-:-:S04]  /*23510*/  IMAD.MOV R7, RZ, RZ, -R7 ;  /* 0x000000ffff077224 */ /* 0x000fc800078e0a07 */
[----:B------:R-:W-:Y:S01]  /*23520*/  IMAD R3, R2, R7, R3 ;  /* 0x0000000702037224 */ /* 0x000fe200078e0203 */
[----:B------:R-:W-:Y:S01]  /*23530*/  ISETP.GE.AND P2, PT, R24, RZ, PT ;  /* 0x000000ff1800720c */ /* 0x000fe20003f46270 */
[----:B------:R-:W-:-:S06]  /*23540*/  @!P1 IMAD.MOV R12, RZ, RZ, -R12 ;  /* 0x000000ffff0c9224 */ /* 0x000fcc00078e0a0c */
[----:B------:R-:W-:Y:S01]  /*23550*/  @!P6 IMAD.IADD R6, R6, 0x1, -R2 ;  /* 0x000000010606e824 */ /* 0x000fe200078e0a02 */
[----:B------:R-:W-:Y:S01]  /*23560*/  ISETP.GT.U32.AND P6, PT, R2, R3, PT ;  /* 0x000000030200720c */ /* 0x000fe20003fc4070 */
[----:B0-----:R-:W-:Y:S01]  /*23570*/  IMAD.HI.U32 R11, R0, R10, RZ ;  /* 0x0000000a000b7227 */ /* 0x001fe200078e00ff */
[----:B------:R0:W-:Y:S03]  /*23580*/  STL [R1+0x1b0], R12 ;  /* 0x0001b00c01007387 */ /* 0x0001e60000100800 */
[----:B------:R-:W-:Y:S02]  /*23590*/  IMAD.MOV R11, RZ, RZ, -R11 ;  /* 0x000000ffff0b7224 */ /* 0x000fe400078e0a0b */
[----:B------:R-:W-:Y:S02]  /*235a0*/  @!P2 IMAD.MOV R6, RZ, RZ, -R6 ;  /* 0x000000ffff06a224 */ /* 0x000fe400078e0a06 */
[----:B0-----:R-:W-:-:S04]  /*235b0*/  IMAD.MOV.U32 R12, RZ, RZ, R9 ;  /* 0x000000ffff0c7224 */ /* 0x001fc800078e0009 */
[----:B------:R-:W-:Y:S02]  /*235c0*/  @!P6 IMAD.IADD R3, R3, 0x1, -R2 ;  /* 0x000000010303e824 */ /* 0x000fe400078e0a02 */
[----:B------:R-:W-:Y:S02]  /*235d0*/  @!P4 IMAD.MOV R12, RZ, RZ, -R12 ;  /* 0x000000ffff0cc224 */ /* 0x000fe400078e0a0c */
[C---:B------:R-:W-:Y:S01]  /*235e0*/  IMAD R10, R2.reuse, R11, R10 ;  /* 0x0000000b020a7224 */ /* 0x040fe200078e020a */
[C---:B------:R-:W-:Y:S02]  /*235f0*/  ISETP.GT.U32.AND P6, PT, R2.reuse, R3, PT ;  /* 0x000000030200720c */ /* 0x040fe40003fc4070 */
[----:B------:R0:W-:Y:S02]  /*23600*/  STL [R1+0x1a8], R12 ;  /* 0x0001a80c01007387 */ /* 0x0001e40000100800 */
[C---:B------:R-:W-:Y:S02]  /*23610*/  ISETP.GT.U32.AND P2, PT, R2.reuse, R10, PT ;  /* 0x0000000a0200720c */ /* 0x040fe40003f44070 */
[----:B------:R-:W-:Y:S01]  /*23620*/  STL [R1+0x1a0], R6 ;  /* 0x0001a00601007387 */ /* 0x000fe20000100800 */
[----:B------:R-:W-:-:S06]  /*23630*/  ISETP.GT.U32.AND P1, PT, R2, R4, PT ;  /* 0x000000040200720c */ /* 0x000fcc0003f24070 */
[----:B------:R-:W-:-:S04]  /*23640*/  @!P6 IMAD.IADD R3, R3, 0x1, -R2 ;  /* 0x000000010303e824 */ /* 0x000fc800078e0a02 */
[----:B------:R-:W-:-:S05]  /*23650*/  @!P2 IMAD.IADD R10, R10, 0x1, -R2 ;  /* 0x000000010a0aa824 */ /* 0x000fca00078e0a02 */
[----:B------:R-:W-:Y:S01]  /*23660*/  ISETP.GT.U32.AND P2, PT, R2, R10, PT ;  /* 0x0000000a0200720c */ /* 0x000fe20003f44070 */
[----:B------:R-:W-:Y:S02]  /*23670*/  @!P1 IMAD.IADD R4, R4, 0x1, -R2 ;  /* 0x0000000104049824 */ /* 0x000fe400078e0a02 */
[----:B0-----:R-:W-:Y:S02]  /*23680*/  IMAD.MOV.U32 R12, RZ, RZ, R3 ;  /* 0x000000ffff0c7224 */ /* 0x001fe400078e0003 */
[----:B------:R-:W-:Y:S02]  /*23690*/  @!P5 IMAD.MOV R4, RZ, RZ, -R4 ;  /* 0x000000ffff04d224 */ /* 0x000fe400078e0a04 */
[----:B------:R-:W-:-:S06]  /*236a0*/  @!P0 IMAD.MOV R12, RZ, RZ, -R12 ;  /* 0x000000ffff0c8224 */ /* 0x000fcc00078e0a0c */
[----:B------:R-:W-:Y:S01]  /*236b0*/  @!P2 IMAD.IADD R10, R10, 0x1, -R2 ;  /* 0x000000010a0aa824 */ /* 0x000fe200078e0a02 */
[----:B--2---:R-:W-:Y:S02]  /*236c0*/  IABS R7, R29 ;  /* 0x0000001d00077213 */ /* 0x004fe40000000000 */
[----:B------:R-:W-:Y:S02]  /*236d0*/  ISETP.GE.AND P4, PT, R29, RZ, PT ;  /* 0x000000ff1d00720c */ /* 0x000fe40003f86270 */
[----:B------:R-:W2:Y:S01]  /*236e0*/  LDL.LU R29, [R1+0xa30] ;  /* 0x000a3000011d7983 */ /* 0x000ea20000300800 */
[----:B------:R-:W-:-:S04]  /*236f0*/  IMAD.HI.U32 R11, R0, R7, RZ ;  /* 0x00000007000b7227 */ /* 0x000fc800078e00ff */
[----:B------:R-:W-:-:S04]  /*23700*/  IMAD.MOV R11, RZ, RZ, -R11 ;  /* 0x000000ffff0b7224 */ /* 0x000fc800078e0a0b */
[----:B------:R-:W-:-:S05]  /*23710*/  IMAD R7, R2, R11, R7 ;  /* 0x0000000b02077224 */ /* 0x000fca00078e0207 */
[----:B------:R-:W-:-:S13]  /*23720*/  ISETP.GT.U32.AND P6, PT, R2, R7, PT ;  /* 0x000000070200720c */ /* 0x000fda0003fc4070 */
[----:B------:R-:W-:-:S05]  /*23730*/  @!P6 IMAD.IADD R7, R7, 0x1, -R2 ;  /* 0x000000010707e824 */ /* 0x000fca00078e0a02 */
[----:B------:R-:W-:-:S13]  /*23740*/  ISETP.GT.U32.AND P6, PT, R2, R7, PT ;  /* 0x000000070200720c */ /* 0x000fda0003fc4070 */
[----:B------:R-:W-:Y:S01]  /*23750*/  @!P6 IMAD.IADD R7, R7, 0x1, -R2 ;  /* 0x000000010707e824 */ /* 0x000fe200078e0a02 */
[----:B---3--:R-:W-:Y:S02]  /*23760*/  IABS R8, R5 ;  /* 0x0000000500087213 */ /* 0x008fe40000000000 */
[----:B------:R-:W-:Y:S02]  /*23770*/  ISETP.GE.AND P1, PT, R5, RZ, PT ;  /* 0x000000ff0500720c */ /* 0x000fe40003f26270 */
[----:B------:R-:W3:Y:S04]  /*23780*/  LDL.LU R5, [R1+0xa34] ;  /* 0x000a340001057983 */ /* 0x000ee80000300800 */
[----:B------:R-:W-:Y:S04]  /*23790*/  STL [R1+0x198], R4 ;  /* 0x0001980401007387 */ /* 0x000fe80000100800 */
[----:B------:R-:W3:Y:S04]  /*237a0*/  LDL.LU R25, [R1+0xa38] ;  /* 0x000a380001197983 */ /* 0x000ee80000300800 */
[----:B------:R0:W-:Y:S02]  /*237b0*/  STL [R1+0x190], R12 ;  /* 0x0001900c01007387 */ /* 0x0001e40000100800 */
[----:B0-----:R-:W-:-:S04]  /*237c0*/  IMAD.MOV.U32 R12, RZ, RZ, R10 ;  /* 0x000000ffff0c7224 */ /* 0x001fc800078e000a */
[----:B------:R-:W-:Y:S01]  /*237d0*/  @!P3 IMAD.MOV R12, RZ, RZ, -R12 ;  /* 0x000000ffff0cb224 */ /* 0x000fe200078e0a0c */
[----:B-----5:R-:W-:Y:S02]  /*237e0*/  IABS R6, R23 ;  /* 0x0000001700067213 */ /* 0x020fe40000000000 */
[----:B------:R-:W-:Y:S02]  /*237f0*/  ISETP.GE.AND P0, PT, R23, RZ, PT ;  /* 0x000000ff1700720c */ /* 0x000fe40003f06270 */
[----:B------:R-:W5:Y:S04]  /*23800*/  LDL.LU R23, [R1+0xa3c] ;  /* 0x000a3c0001177983 */ /* 0x000f680000300800 */
[----:B------:R0:W-:Y:S02]  /*23810*/  STL [R1+0x188], R12 ;  /* 0x0001880c01007387 */ /* 0x0001e40000100800 */
[----:B0-----:R-:W-:-:S04]  /*23820*/  IMAD.MOV.U32 R12, RZ, RZ, R7 ;  /* 0x000000ffff0c7224 */ /* 0x001fc800078e0007 */
[----:B------:R-:W-:Y:S01]  /*23830*/  @!P4 IMAD.MOV R12, RZ, RZ, -R12 ;  /* 0x000000ffff0cc224 */ /* 0x000fe200078e0a0c */
[----:B----4-:R-:W-:-:S04]  /*23840*/  IABS R4, R21 ;  /* 0x0000001500047213 */ /* 0x010fc80000000000 */
[----:B------:R-:W-:Y:S01]  /*23850*/  STL [R1+0x184], R12 ;  /* 0x0001840c01007387 */ /* 0x000fe20000100800 */
[----:B------:R-:W-:-:S03]  /*23860*/  ISETP.GE.AND P4, PT, R21, RZ, PT ;  /* 0x000000ff1500720c */ /* 0x000fc60003f86270 */
[----:B------:R-:W4:Y:S01]  /*23870*/  LDL.LU R21, [R1+0xa40] ;  /* 0x000a400001157983 */ /* 0x000f220000300800 */
[----:B------:R-:W-:-:S04]  /*23880*/  IMAD.HI.U32 R9, R0, R8, RZ ;  /* 0x0000000800097227 */ /* 0x000fc800078e00ff */
[----:B------:R-:W-:-:S04]  /*23890*/  IMAD.MOV R9, RZ, RZ, -R9 ;  /* 0x000000ffff097224 */ /* 0x000fc800078e0a09 */
[----:B------:R-:W-:Y:S02]  /*238a0*/  IMAD R8, R2, R9, R8 ;  /* 0x0000000902087224 */ /* 0x000fe400078e0208 */
[----:B------:R-:W-:-:S04]  /*238b0*/  IMAD.HI.U32 R9, R0, R6, RZ ;  /* 0x0000000600097227 */ /* 0x000fc800078e00ff */
[----:B------:R-:W-:Y:S01]  /*238c0*/  IMAD.MOV R9, RZ, RZ, -R9 ;  /* 0x000000ffff097224 */ /* 0x000fe200078e0a09 */
[----:B------:R-:W-:-:S03]  /*238d0*/  ISETP.GT.U32.AND P5, PT, R2, R8, PT ;  /* 0x000000080200720c */ /* 0x000fc60003fa4070 */
[----:B------:R-:W-:Y:S01]  /*238e0*/  IMAD R6, R2, R9, R6 ;  /* 0x0000000902067224 */ /* 0x000fe200078e0206 */
[----:B------:R-:W-:-:S04]  /*238f0*/  IABS R11, R22 ;  /* 0x00000016000b7213 */ /* 0x000fc80000000000 */
[----:B------:R-:W-:Y:S01]  /*23900*/  ISETP.GT.U32.AND P2, PT, R2, R6, PT ;  /* 0x000000060200720c */ /* 0x000fe20003f44070 */
[----:B------:R-:W-:-:S04]  /*23910*/  IMAD.HI.U32 R3, R0, R11, RZ ;  /* 0x0000000b00037227 */ /* 0x000fc800078e00ff */
[----:B------:R-:W-:Y:S02]  /*23920*/  IMAD.MOV R3, RZ, RZ, -R3 ;  /* 0x000000ffff037224 */ /* 0x000fe400078e0a03 */
[----:B------:R-:W-:-:S04]  /*23930*/  IMAD.HI.U32 R9, R0, R4, RZ ;  /* 0x0000000400097227 */ /* 0x000fc800078e00ff */
[--C-:B------:R-:W-:Y:S02]  /*23940*/  @!P5 IMAD.IADD R8, R8, 0x1, -R2.reuse ;  /* 0x000000010808d824 */ /* 0x100fe400078e0a02 */
[----:B------:R-:W-:Y:S02]  /*23950*/  IMAD R11, R2, R3, R11 ;  /* 0x00000003020b7224 */ /* 0x000fe400078e020b */
[----:B------:R-:W-:Y:S02]  /*23960*/  @!P2 IMAD.IADD R6, R6, 0x1, -R2 ;  /* 0x000000010606a824 */ /* 0x000fe400078e0a02 */
[----:B------:R-:W-:Y:S01]  /*23970*/  IMAD.MOV R9, RZ, RZ, -R9 ;  /* 0x000000ffff097224 */ /* 0x000fe200078e0a09 */
[C---:B------:R-:W-:Y:S02]  /*23980*/  ISETP.GT.U32.AND P5, PT, R2.reuse, R8, PT ;  /* 0x000000080200720c */ /* 0x040fe40003fa4070 */
[C---:B------:R-:W-:Y:S01]  /*23990*/  ISETP.GT.U32.AND P2, PT, R2.reuse, R6, PT ;  /* 0x000000060200720c */ /* 0x040fe20003f44070 */
[C---:B------:R-:W-:Y:S01]  /*239a0*/  IMAD R4, R2.reuse, R9, R4 ;  /* 0x0000000902047224 */ /* 0x040fe200078e0204 */
[----:B------:R-:W-:-:S09]  /*239b0*/  ISETP.GT.U32.AND P3, PT, R2, R11, PT ;  /* 0x0000000b0200720c */ /* 0x000fd20003f64070 */
[--C-:B------:R-:W-:Y:S01]  /*239c0*/  @!P5 IMAD.IADD R8, R8, 0x1, -R2.reuse ;  /* 0x000000010808d824 */ /* 0x100fe200078e0a02 */
[----:B------:R-:W-:Y:S01]  /*239d0*/  ISETP.GT.U32.AND P5, PT, R2, R4, PT ;  /* 0x000000040200720c */ /* 0x000fe20003fa4070 */
[----:B------:R-:W-:Y:S02]  /*239e0*/  @!P2 IMAD.IADD R6, R6, 0x1, -R2 ;  /* 0x000000010606a824 */ /* 0x000fe400078e0a02 */
[----:B------:R-:W-:Y:S01]  /*239f0*/  @!P1 IMAD.MOV R8, RZ, RZ, -R8 ;  /* 0x000000ffff089224 */ /* 0x000fe200078e0a08 */
[----:B------:R-:W-:Y:S01]  /*23a00*/  ISETP.GE.AND P6, PT, R22, RZ, PT ;  /* 0x000000ff1600720c */ /* 0x000fe20003fc6270 */
[----:B------:R-:W-:-:S08]  /*23a10*/  @!P3 IMAD.IADD R11, R11, 0x1, -R2 ;  /* 0x000000010b0bb824 */ /* 0x000fd000078e0a02 */
[----:B------:R-:W-:Y:S01]  /*23a20*/  @!P5 IMAD.IADD R4, R4, 0x1, -R2 ;  /* 0x000000010404d824 */ /* 0x000fe200078e0a02 */
[----:B------:R-:W-:-:S04]  /*23a30*/  ISETP.GT.U32.AND P3, PT, R2, R11, PT ;  /* 0x0000000b0200720c */ /* 0x000fc80003f64070 */
[----:B------:R-:W-:Y:S01]  /*23a40*/  ISETP.GT.U32.AND P5, PT, R2, R4, PT ;  /* 0x000000040200720c */ /* 0x000fe20003fa4070 */
[----:B------:R-:W-:-:S08]  /*23a50*/  @!P0 IMAD.MOV R6, RZ, RZ, -R6 ;  /* 0x000000ffff068224 */ /* 0x000fd000078e0a06 */
[----:B------:R-:W-:-:S04]  /*23a60*/  @!P3 IMAD.IADD R11, R11, 0x1, -R2 ;  /* 0x000000010b0bb824 */ /* 0x000fc800078e0a02 */
[----:B------:R-:W-:Y:S02]  /*23a70*/  @!P5 IMAD.IADD R4, R4, 0x1, -R2 ;  /* 0x000000010404d824 */ /* 0x000fe400078e0a02 */
[----:B------:R-:W-:Y:S02]  /*23a80*/  @!P6 IMAD.MOV R11, RZ, RZ, -R11 ;  /* 0x000000ffff0be224 */ /* 0x000fe400078e0a0b */
[----:B------:R-:W-:Y:S01]  /*23a90*/  @!P4 IMAD.MOV R4, RZ, RZ, -R4 ;  /* 0x000000ffff04c224 */ /* 0x000fe200078e0a04 */
[----:B--2---:R-:W-:-:S05]  /*23aa0*/  IABS R3, R29 ;  /* 0x0000001d00037213 */ /* 0x004fca0000000000 */
[----:B------:R-:W-:-:S04]  /*23ab0*/  IMAD.HI.U32 R9, R0, R3, RZ ;  /* 0x0000000300097227 */ /* 0x000fc800078e00ff */
[----:B------:R-:W-:-:S04]  /*23ac0*/  IMAD.MOV R9, RZ, RZ, -R9 ;  /* 0x000000ffff097224 */ /* 0x000fc800078e0a09 */
[----:B------:R-:W-:-:S05]  /*23ad0*/  IMAD R3, R2, R9, R3 ;  /* 0x0000000902037224 */ /* 0x000fca00078e0203 */
[----:B------:R-:W-:Y:S02]  /*23ae0*/  ISETP.GT.U32.AND P2, PT, R2, R3, PT ;  /* 0x000000030200720c */ /* 0x000fe40003f44070 */
[----:B------:R-:W-:Y:S02]  /*23af0*/  ISETP.GE.AND P1, PT, R29, RZ, PT ;  /* 0x000000ff1d00720c */ /* 0x000fe40003f26270 */
[----:B------:R-:W2:Y:S04]  /*23b00*/  LDL.LU R29, [R1+0xa44] ;  /* 0x000a4400011d7983 */ /* 0x000ea80000300800 */
[----:B------:R5:W-:Y:S04]  /*23b10*/  STL [R1+0x17c], R8 ;  /* 0x00017c0801007387 */ /* 0x000be80000100800 */
[----:B------:R-:W2:Y:S01]  /*23b20*/  LDL.LU R22, [R1+0xa48] ;  /* 0x000a480001167983 */ /* 0x000ea20000300800 */
[----:B------:R-:W-:-:S05]  /*23b30*/  @!P2 IMAD.IADD R3, R3, 0x1, -R2 ;  /* 0x000000010303a824 */ /* 0x000fca00078e0a02 */
[----:B------:R-:W-:-:S13]  /*23b40*/  ISETP.GT.U32.AND P0, PT, R2, R3, PT ;  /* 0x000000030200720c */ /* 0x000fda0003f04070 */
[----:B------:R-:W-:Y:S01]  /*23b50*/  @!P0 IMAD.IADD R3, R3, 0x1, -R2 ;  /* 0x0000000103038824 */ /* 0x000fe200078e0a02 */
[----:B---3--:R-:W-:Y:S02]  /*23b60*/  IABS R10, R5 ;  /* 0x00000005000a7213 */ /* 0x008fe40000000000 */
[----:B------:R-:W-:Y:S02]  /*23b70*/  ISETP.GE.AND P2, PT, R5, RZ, PT ;  /* 0x000000ff0500720c */ /* 0x000fe40003f46270 */
[----:B------:R-:W3:Y:S01]  /*23b80*/  LDL.LU R5, [R1+0xa4c] ;  /* 0x000a4c0001057983 */ /* 0x000ee20000300800 */
[----:B------:R-:W-:-:S03]  /*23b90*/  IMAD.HI.U32 R7, R0, R10, RZ ;  /* 0x0000000a00077227 */ /* 0x000fc600078e00ff */
[----:B------:R-:W3:Y:S01]  /*23ba0*/  LDL R24, [R1+0x574c] ;  /* 0x00574c0001187983 */ /* 0x000ee20000100800 */
[----:B------:R-:W-:Y:S01]  /*23bb0*/  IMAD.MOV R7, RZ, RZ, -R7 ;  /* 0x000000ffff077224 */ /* 0x000fe200078e0a07 */
[----:B------:R-:W-:-:S03]  /*23bc0*/  IABS R9, R25 ;  /* 0x0000001900097213 */ /* 0x000fc60000000000 */
[----:B------:R-:W-:Y:S02]  /*23bd0*/  IMAD R10, R2, R7, R10 ;  /* 0x00000007020a7224 */ /* 0x000fe400078e020a */
[----:B------:R-:W-:Y:S01]  /*23be0*/  IMAD.HI.U32 R7, R0, R9, RZ ;  /* 0x0000000900077227 */ /* 0x000fe200078e00ff */
[----:B------:R0:W-:Y:S03]  /*23bf0*/  STL [R1+0x178], R6 ;  /* 0x0001780601007387 */ /* 0x0001e60000100800 */
[----:B------:R-:W-:Y:S01]  /*23c00*/  IMAD.MOV R7, RZ, RZ, -R7 ;  /* 0x000000ffff077224 */ /* 0x000fe200078e0a07 */
[----:B------:R-:W-:Y:S03]  /*23c10*/  STL [R1+0x170], R11 ;  /* 0x0001700b01007387 */ /* 0x000fe60000100800 */
[----:B------:R-:W-:Y:S01]  /*23c20*/  IMAD R9, R2, R7, R9 ;  /* 0x0000000702097224 */ /* 0x000fe200078e0209 */
[----:B------:R1:W-:Y:S01]  /*23c30*/  STL [R1+0x16c], R4 ;  /* 0x00016c0401007387 */ /* 0x0003e20000100800 */
[----:B----4-:R-:W-:-:S02]  /*23c40*/  ISETP.GE.AND P0, PT, R21, RZ, PT ;  /* 0x000000ff1500720c */ /* 0x010fc40003f06270 */
[----:B------:R-:W-:Y:S02]  /*23c50*/  IABS R7, R21 ;  /* 0x0000001500077213 */ /* 0x000fe40000000000 */
[----:B------:R-:W4:Y:S01]  /*23c60*/  LDL R21, [R1+0x5754] ;  /* 0x0057540001157983 */ /* 0x000f220000100800 */
[----:B------:R-:W-:Y:S02]  /*23c70*/  ISETP.GT.U32.AND P3, PT, R2, R10, PT ;  /* 0x0000000a0200720c */ /* 0x000fe40003f64070 */
[----:B-----5:R-:W-:-:S05]  /*23c80*/  IABS R8, R23 ;  /* 0x0000001700087213 */ /* 0x020fca0000000000 */
[----:B0-----:R-:W-:-:S06]  /*23c90*/  IMAD.HI.U32 R6, R0, R8, RZ ;  /* 0x0000000800067227 */ /* 0x001fcc00078e00ff */
[----:B------:R-:W-:Y:S01]  /*23ca0*/  @!P3 IMAD.IADD R10, R10, 0x1, -R2 ;  /* 0x000000010a0ab824 */ /* 0x000fe200078e0a02 */
[----:B------:R-:W-:Y:S01]  /*23cb0*/  ISETP.GE.AND P6, PT, R23, RZ, PT ;  /* 0x000000ff1700720c */ /* 0x000fe20003fc6270 */
[----:B------:R-:W-:Y:S01]  /*23cc0*/  IMAD.MOV R6, RZ, RZ, -R6 ;  /* 0x000000ffff067224 */ /* 0x000fe200078e0a06 */
[----:B------:R-:W5:Y:S02]  /*23cd0*/  LDL R23, [R1+0x5750] ;  /* 0x0057500001177983 */ /* 0x000f640000100800 */
[C---:B------:R-:W-:Y:S01]  /*23ce0*/  ISETP.GT.U32.AND P3, PT, R2.reuse, R10, PT ;  /* 0x0000000a0200720c */ /* 0x040fe20003f64070 */
[----:B------:R-:W-:Y:S02]  /*23cf0*/  @!P1 IMAD.MOV R3, RZ, RZ, -R3 ;  /* 0x000000ffff039224 */ /* 0x000fe400078e0a03 */
[----:B------:R-:W-:-:S10]  /*23d00*/  IMAD R8, R2, R6, R8 ;  /* 0x0000000602087224 */ /* 0x000fd400078e0208 */
[----:B------:R-:W-:Y:S01]  /*23d10*/  @!P3 IMAD.IADD R10, R10, 0x1, -R2 ;  /* 0x000000010a0ab824 */ /* 0x000fe200078e0a02 */
[----:B--2---:R-:W-:Y:S02]  /*23d20*/  ISETP.GE.AND P4, PT, R29, RZ, PT ;  /* 0x000000ff1d00720c */ /* 0x004fe40003f86270 */
[----:B------:R-:W-:Y:S02]  /*23d30*/  IABS R6, R29 ;  /* 0x0000001d00067213 */ /* 0x000fe40000000000 */
[----:B------:R-:W2:Y:S04]  /*23d40*/  LDL R29, [R1+0x5758] ;  /* 0x00575800011d7983 */ /* 0x000ea80000100800 */
[----:B------:R0:W-:Y:S01]  /*23d50*/  STL [R1+0x164], R3 ;  /* 0x0001640301007387 */ /* 0x0001e20000100800 */
[----:B------:R-:W-:-:S02]  /*23d60*/  ISETP.GE.AND P1, PT, R22, RZ, PT ;  /* 0x000000ff1600720c */ /* 0x000fc40003f26270 */
[----:B-1----:R-:W-:Y:S02]  /*23d70*/  IABS R4, R22 ;  /* 0x0000001600047213 */ /* 0x002fe40000000000 */
[----:B------:R-:W2:Y:S01]  /*23d80*/  LDL R22, [R1+0x5760] ;  /* 0x0057600001167983 */ /* 0x000ea20000100800 */
[----:B---3--:R-:W-:Y:S02]  /*23d90*/  ISETP.GE.AND P3, PT, R5, RZ, PT ;  /* 0x000000ff0500720c */ /* 0x008fe40003f66270 */
[----:B0-----:R-:W-:Y:S02]  /*23da0*/  IABS R3, R5 ;  /* 0x0000000500037213 */ /* 0x001fe40000000000 */
[----:B------:R-:W3:Y:S01]  /*23db0*/  LDL R5, [R1+0x5764] ;  /* 0x0057640001057983 */ /* 0x000ee20000100800 */
[----:B------:R-:W-:-:S05]  /*23dc0*/  IABS R11, R24 ;  /* 0x00000018000b7213 */ /* 0x000fca0000000000 */
[----:B------:R-:W-:-:S04]  /*23dd0*/  IMAD.HI.U32 R12, R0, R11, RZ ;  /* 0x0000000b000c7227 */ /* 0x000fc800078e00ff */
[----:B------:R-:W-:-:S04]  /*23de0*/  IMAD.MOV R12, RZ, RZ, -R12 ;  /* 0x000000ffff0c7224 */ /* 0x000fc800078e0a0c */
[----:B------:R-:W-:-:S05]  /*23df0*/  IMAD R11, R2, R12, R11 ;  /* 0x0000000c020b7224 */ /* 0x000fca00078e020b */
[----:B------:R3:W-:Y:S01]  /*23e00*/  STL [R1+0xb0], R11 ;  /* 0x0000b00b01007387 */ /* 0x0007e20000100800 */
[----:B----4-:R-:W-:Y:S01]  /*23e10*/  IABS R17, R21 ;  /* 0x0000001500117213 */ /* 0x010fe20000000000 */
[C---:B------:R-:W-:Y:S02]  /*23e20*/  IMAD.HI.U32 R15, R0.reuse, R6, RZ ;  /* 0x00000006000f7227 */ /* 0x040fe400078e00ff */
[----:B------:R-:W4:Y:S02]  /*23e30*/  LDL R21, [R1+0x5768] ;  /* 0x0057680001157983 */ /* 0x000f240000100800 */
[----:B------:R-:W-:Y:S01]  /*23e40*/  IMAD.HI.U32 R13, R0, R3, RZ ;  /* 0x00000003000d7227 */ /* 0x000fe200078e00ff */
[----:B------:R-:W-:Y:S01]  /*23e50*/  ISETP.GE.AND P5, PT, R25, RZ, PT ;  /* 0x000000ff1900720c */ /* 0x000fe20003fa6270 */
[----:B------:R-:W4:Y:S02]  /*23e60*/  LDL R26, [R1+0x576c] ;  /* 0x00576c00011a7983 */ /* 0x000f240000100800 */
[----:B------:R-:W-:-:S02]  /*23e70*/  IMAD.MOV R15, RZ, RZ, -R15 ;  /* 0x000000ffff0f7224 */ /* 0x000fc400078e0a0f */
[C---:B------:R-:W-:Y:S01]  /*23e80*/  IMAD.HI.U32 R16, R0.reuse, R7, RZ ;  /* 0x0000000700107227 */ /* 0x040fe200078e00ff */
[----:B------:R-:W4:Y:S03]  /*23e90*/  LDL R25, [R1+0x5770] ;  /* 0x0057700001197983 */ /* 0x000f260000100800 */
[----:B------:R-:W-:Y:S01]  /*23ea0*/  IMAD.MOV R13, RZ, RZ, -R13 ;  /* 0x000000ffff0d7224 */ /* 0x000fe200078e0a0d */
[----:B------:R-:W4:Y:S01]  /*23eb0*/  LDL R24, [R1+0x5780] ;  /* 0x0057800001187983 */ /* 0x000f220000100800 */
[----:B-----5:R-:W-:Y:S01]  /*23ec0*/  IABS R19, R23 ;  /* 0x0000001700137213 */ /* 0x020fe20000000000 */
[----:B------:R-:W-:-:S04]  /*23ed0*/  IMAD.HI.U32 R14, R0, R4, RZ ;  /* 0x00000004000e7227 */ /* 0x000fc800078e00ff */
[C---:B------:R-:W-:Y:S02]  /*23ee0*/  IMAD R6, R2.reuse, R15, R6 ;  /* 0x0000000f02067224 */ /* 0x040fe400078e0206 */
[----:B------:R-:W-:Y:S02]  /*23ef0*/  IMAD.MOV R16, RZ, RZ, -R16 ;  /* 0x000000ffff107224 */ /* 0x000fe400078e0a10 */
[----:B------:R-:W-:Y:S02]  /*23f00*/  IMAD R3, R2, R13, R3 ;  /* 0x0000000d02037224 */ /* 0x000fe400078e0203 */
[----:B------:R-:W-:-:S04]  /*23f10*/  IMAD.HI.U32 R20, R0, R19, RZ ;  /* 0x0000001300147227 */ /* 0x000fc800078e00ff */
[----:B------:R-:W-:Y:S02]  /*23f20*/  IMAD.MOV R14, RZ, RZ, -R14 ;  /* 0x000000ffff0e7224 */ /* 0x000fe400078e0a0e */
[----:B------:R-:W-:-:S04]  /*23f30*/  IMAD.HI.U32 R18, R0, R17, RZ ;  /* 0x0000001100127227 */ /* 0x000fc800078e00ff */
[C---:B------:R-:W-:Y:S02]  /*23f40*/  IMAD R7, R2.reuse, R16, R7 ;  /* 0x0000001002077224 */ /* 0x040fe400078e0207 */
[----:B------:R-:W-:Y:S02]  /*23f50*/  IMAD.MOV R20, RZ, RZ, -R20 ;  /* 0x000000ffff147224 */ /* 0x000fe400078e0a14 */
[----:B------:R-:W-:Y:S02]  /*23f60*/  IMAD R4, R2, R14, R4 ;  /* 0x0000000e02047224 */ /* 0x000fe400078e0204 */
[----:B------:R-:W-:-:S04]  /*23f70*/  IMAD.MOV R18, RZ, RZ, -R18 ;  /* 0x000000ffff127224 */ /* 0x000fc800078e0a12 */
[----:B------:R-:W-:Y:S01]  /*23f80*/  IMAD R17, R2, R18, R17 ;  /* 0x0000001202117224 */ /* 0x000fe200078e0211 */
[----:B--2---:R-:W-:Y:S02]  /*23f90*/  IABS R15, R29 ;  /* 0x0000001d000f7213 */ /* 0x004fe40000000000 */
[----:B------:R-:W2:Y:S03]  /*23fa0*/  LDL R29, [R1+0x577c] ;  /* 0x00577c00011d7983 */ /* 0x000ea60000100800 */
[----:B------:R-:W-:Y:S01]  /*23fb0*/  IMAD.HI.U32 R16, R0, R15, RZ ;  /* 0x0000000f00107227 */ /* 0x000fe200078e00ff */
[----:B------:R-:W-:-:S03]  /*23fc0*/  IABS R13, R22 ;  /* 0x00000016000d7213 */ /* 0x000fc60000000000 */
[----:B------:R-:W-:Y:S02]  /*23fd0*/  IMAD.MOV R16, RZ, RZ, -R16 ;  /* 0x000000ffff107224 */ /* 0x000fe400078e0a10 */
[----:B------:R-:W-:-:S04]  /*23fe0*/  IMAD.HI.U32 R14, R0, R13, RZ ;  /* 0x0000000d000e7227 */ /* 0x000fc800078e00ff */
[----:B------:R-:W-:Y:S02]  /*23ff0*/  IMAD.MOV R14, RZ, RZ, -R14 ;  /* 0x000000ffff0e7224 */ /* 0x000fe400078e0a0e */
[C---:B------:R-:W-:Y:S01]  /*24000*/  IMAD R15, R2.reuse, R16, R15 ;  /* 0x00000010020f7224 */ /* 0x040fe200078e020f */
[----:B---3--:R-:W-:Y:S01]  /*24010*/  IABS R11, R5 ;  /* 0x00000005000b7213 */ /* 0x008fe20000000000 */
[----:B------:R-:W-:-:S05]  /*24020*/  IMAD R5, R2, R20, R19 ;  /* 0x0000001402057224 */ /* 0x000fca00078e0213 */
[----:B------:R0:W-:Y:S04]  /*24030*/  STL [R1+0x24], R5 ;  /* 0x0000240501007387 */ /* 0x0001e80000100800 */
[----:B------:R-:W-:Y:S04]  /*24040*/  STL [R1+0x20], R17 ;  /* 0x0000201101007387 */ /* 0x000fe80000100800 */
[----:B------:R-:W3:Y:S01]  /*24050*/  LDL R23, [R1+0x5784] ;  /* 0x0057840001177983 */ /* 0x000ee20000100800 */
[----:B0-----:R-:W-:-:S03]  /*24060*/  IMAD R5, R2, R14, R13 ;  /* 0x0000000e02057224 */ /* 0x001fc600078e020d */
[----:B------:R-:W-:Y:S04]  /*24070*/  STL [R1+0x1c], R15 ;  /* 0x00001c0f01007387 */ /* 0x000fe80000100800 */
[----:B------:R-:W5:Y:S04]  /*24080*/  LDL R22, [R1+0x5788] ;  /* 0x0057880001167983 */ /* 0x000f680000100800 */
[----:B------:R0:W-:Y:S04]  /*24090*/  STL [R1+0x18], R5 ;  /* 0x0000180501007387 */ /* 0x0001e80000100800 */
[----:B0-----:R-:W5:Y:S01]  /*240a0*/  LDL R5, [R1+0x578c] ;  /* 0x00578c0001057983 */ /* 0x001f620000100800 */
[----:B----4-:R-:W-:-:S03]  /*240b0*/  IABS R19, R21 ;  /* 0x0000001500137213 */ /* 0x010fc60000000000 */
[----:B------:R-:W4:Y:S01]  /*240c0*/  LDL R21, [R1+0x5790] ;  /* 0x0057900001157983 */ /* 0x000f220000100800 */
[----:B------:R-:W-:-:S04]  /*240d0*/  IMAD.HI.U32 R12, R0, R11, RZ ;  /* 0x0000000b000c7227 */ /* 0x000fc800078e00ff */
[----:B------:R-:W-:Y:S01]  /*240e0*/  IMAD.MOV R12, RZ, RZ, -R12 ;  /* 0x000000ffff0c7224 */ /* 0x000fe200078e0a0c */
[----:B------:R-:W-:-:S03]  /*240f0*/  IABS R17, R26 ;  /* 0x0000001a00117213 */ /* 0x000fc60000000000 */
[----:B------:R-:W-:Y:S01]  /*24100*/  IMAD R11, R2, R12, R11 ;  /* 0x0000000c020b7224 */ /* 0x000fe200078e020b */
[----:B------:R-:W-:Y:S01]  /*24110*/  IABS R15, R25 ;  /* 0x00000019000f7213 */ /* 0x000fe20000000000 */
[----:B------:R-:W-:-:S03]  /*24120*/  IMAD.HI.U32 R20, R0, R19, RZ ;  /* 0x0000001300147227 */ /* 0x000fc600078e00ff */
[----:B------:R0:W-:Y:S01]  /*24130*/  STL [R1+0xb4], R11 ;  /* 0x0000b40b01007387 */ /* 0x0001e20000100800 */
[----:B------:R-:W-:-:S04]  /*24140*/  IMAD.HI.U32 R18, R0, R17, RZ ;  /* 0x0000001100127227 */ /* 0x000fc800078e00ff */
[----:B------:R-:W-:Y:S01]  /*24150*/  IMAD.HI.U32 R16, R0, R15, RZ ;  /* 0x0000000f00107227 */ /* 0x000fe200078e00ff */
[----:B0-----:R-:W-:-:S03]  /*24160*/  IABS R11, R24 ;  /* 0x00000018000b7213 */ /* 0x001fc60000000000 */
[----:B------:R-:W-:Y:S02]  /*24170*/  IMAD.MOV R20, RZ, RZ, -R20 ;  /* 0x000000ffff147224 */ /* 0x000fe400078e0a14 */
[----:B------:R-:W-:Y:S02]  /*24180*/  IMAD.MOV R18, RZ, RZ, -R18 ;  /* 0x000000ffff127224 */ /* 0x000fe400078e0a12 */
[----:B------:R-:W-:-:S04]  /*24190*/  IMAD.HI.U32 R12, R0, R11, RZ ;  /* 0x0000000b000c7227 */ /* 0x000fc800078e00ff */
[----:B------:R-:W-:Y:S02]  /*241a0*/  IMAD.MOV R16, RZ, RZ, -R16 ;  /* 0x000000ffff107224 */ /* 0x000fe400078e0a10 */
[----:B------:R-:W-:Y:S02]  /*241b0*/  IMAD.MOV R12, RZ, RZ, -R12 ;  /* 0x000000ffff0c7224 */ /* 0x000fe400078e0a0c */
[C---:B------:R-:W-:Y:S02]  /*241c0*/  IMAD R19, R2.reuse, R20, R19 ;  /* 0x0000001402137224 */ /* 0x040fe400078e0213 */
[C---:B------:R-:W-:Y:S02]  /*241d0*/  IMAD R17, R2.reuse, R18, R17 ;  /* 0x0000001202117224 */ /* 0x040fe400078e0211 */
[C---:B------:R-:W-:Y:S02]  /*241e0*/  IMAD R15, R2.reuse, R16, R15 ;  /* 0x00000010020f7224 */ /* 0x040fe400078e020f */
[----:B------:R-:W-:Y:S01]  /*241f0*/  IMAD R11, R2, R12, R11 ;  /* 0x0000000c020b7224 */ /* 0x000fe200078e020b */
[----:B--2---:R-:W-:-:S02]  /*24200*/  IABS R13, R29 ;  /* 0x0000001d000d7213 */ /* 0x004fc40000000000 */
[----:B------:R-:W2:Y:S03]  /*24210*/  LDL R29, [R1+0x5794] ;  /* 0x00579400011d7983 */ /* 0x000ea60000100800 */
[----:B------:R-:W-:-:S04]  /*24220*/  IMAD.HI.U32 R14, R0, R13, RZ ;  /* 0x0000000d000e7227 */ /* 0x000fc800078e00ff */
[----:B------:R-:W-:Y:S01]  /*24230*/  IMAD.MOV R14, RZ, RZ, -R14 ;  /* 0x000000ffff0e7224 */ /* 0x000fe200078e0a0e */
[----:B------:R0:W-:Y:S03]  /*24240*/  STL [R1+0x14], R19 ;  /* 0x0000141301007387 */ /* 0x0001e60000100800 */
[----:B------:R-:W-:Y:S01]  /*24250*/  IMAD R13, R2, R14, R13 ;  /* 0x0000000e020d7224 */ /* 0x000fe200078e020d */
[----:B------:R1:W-:Y:S04]  /*24260*/  STL [R1+0x10], R17 ;  /* 0x0000101101007387 */ /* 0x0003e80000100800 */
[----:B------:R1:W-:Y:S04]  /*24270*/  STL [R1+0xc], R15 ;  /* 0x00000c0f01007387 */ /* 0x0003e80000100800 */
[----:B------:R4:W-:Y:S04]  /*24280*/  STL [R1+0x8], R13 ;  /* 0x0000080d01007387 */ /* 0x0009e80000100800 */
[----:B------:R2:W-:Y:S04]  /*24290*/  STL [R1+0x4], R11 ;  /* 0x0000040b01007387 */ /* 0x0005e80000100800 */
[----:B------:R-:W2:Y:S04]  /*242a0*/  LDL R27, [R1+0x5798] ;  /* 0x00579800011b7983 */ /* 0x000ea80000100800 */
[----:B------:R-:W2:Y:S04]  /*242b0*/  LDL R26, [R1+0x57a0] ;  /* 0x0057a000011a7983 */ /* 0x000ea80000100800 */
[----:B------:R-:W2:Y:S04]  /*242c0*/  LDL R25, [R1+0x57a8] ;  /* 0x0057a80001197983 */ /* 0x000ea80000100800 */
[----:B------:R-:W2:Y:S01]  /*242d0*/  LDL R24, [R1+0x57b0] ;  /* 0x0057b00001187983 */ /* 0x000ea20000100800 */
[----:B---3--:R-:W-:-:S02]  /*242e0*/  IABS R18, R23 ;  /* 0x0000001700127213 */ /* 0x008fc40000000000 */
[----:B-----5:R-:W-:-:S03]  /*242f0*/  IABS R16, R22 ;  /* 0x0000001600107213 */ /* 0x020fc60000000000 */
[----:B0-----:R-:W-:-:S04]  /*24300*/  IMAD.HI.U32 R19, R0, R18, RZ ;  /* 0x0000001200137227 */ /* 0x001fc800078e00ff */
[C---:B-1----:R-:W-:Y:S01]  /*24310*/  IMAD.HI.U32 R17, R0.reuse, R16, RZ ;  /* 0x0000001000117227 */ /* 0x042fe200078e00ff */
[----:B------:R-:W-:Y:S02]  /*24320*/  IABS R14, R5 ;  /* 0x00000005000e7213 */ /* 0x000fe40000000000 */
[----:B------:R-:W3:Y:S01]  /*24330*/  LDL R5, [R1+0x579c] ;  /* 0x00579c0001057983 */ /* 0x000ee20000100800 */
[----:B------:R-:W-:Y:S02]  /*24340*/  IMAD.MOV R19, RZ, RZ, -R19 ;  /* 0x000000ffff137224 */ /* 0x000fe400078e0a13 */
[----:B------:R-:W-:-:S04]  /*24350*/  IMAD.HI.U32 R15, R0, R14, RZ ;  /* 0x0000000e000f7227 */ /* 0x000fc800078e00ff */
[----:B------:R-:W-:Y:S02]  /*24360*/  IMAD.MOV R17, RZ, RZ, -R17 ;  /* 0x000000ffff117224 */ /* 0x000fe400078e0a11 */
[----:B------:R-:W-:Y:S02]  /*24370*/  IMAD.MOV R15, RZ, RZ, -R15 ;  /* 0x000000ffff0f7224 */ /* 0x000fe400078e0a0f */
[C---:B------:R-:W-:Y:S02]  /*24380*/  IMAD R18, R2.reuse, R19, R18 ;  /* 0x0000001302127224 */ /* 0x040fe400078e0212 */
[C---:B------:R-:W-:Y:S02]  /*24390*/  IMAD R16, R2.reuse, R17, R16 ;  /* 0x0000001102107224 */ /* 0x040fe400078e0210 */
[----:B------:R-:W-:Y:S01]  /*243a0*/  IMAD R14, R2, R15, R14 ;  /* 0x0000000f020e7224 */ /* 0x000fe200078e020e */
[----:B----4-:R-:W-:Y:S01]  /*243b0*/  IABS R12, R21 ;  /* 0x00000015000c7213 */ /* 0x010fe20000000000 */
[----:B------:R-:W-:Y:S04]  /*243c0*/  STL [R1+0x7c], R18 ;  /* 0x00007c1201007387 */ /* 0x000fe80000100800 */
[----:B------:R-:W-:Y:S01]  /*243d0*/  IMAD.HI.U32 R13, R0, R12, RZ ;  /* 0x0000000c000d7227 */ /* 0x000fe200078e00ff */
[----:B------:R-:W-:Y:S03]  /*243e0*/  STL [R1+0x4c], R16 ;  /* 0x00004c1001007387 */ /* 0x000fe60000100800 */
[----:B------:R-:W-:Y:S01]  /*243f0*/  IMAD.MOV R13, RZ, RZ, -R13 ;  /* 0x000000ffff0d7224 */ /* 0x000fe200078e0a0d */
[----:B------:R-:W4:Y:S03]  /*24400*/  LDL R23, [R1+0x57b4] ;  /* 0x0057b40001177983 */ /* 0x000f260000100800 */
[----:B------:R-:W-:Y:S01]  /*24410*/  IMAD R12, R2, R13, R12 ;  /* 0x0000000d020c7224 */ /* 0x000fe200078e020c */
[----:B------:R0:W-:Y:S04]  /*24420*/  STL [R1+0x48], R14 ;  /* 0x0000480e01007387 */ /* 0x0001e80000100800 */
[----:B------:R-:W5:Y:S04]  /*24430*/  LDL R22, [R1+0x57b8] ;  /* 0x0057b80001167983 */ /* 0x000f680000100800 */
[----:B------:R1:W-:Y:S04]  /*24440*/  STL [R1+0x44], R12 ;  /* 0x0000440c01007387 */ /* 0x0003e80000100800 */
[----:B------:R-:W5:Y:S01]  /*24450*/  LDL R21, [R1+0x57bc] ;  /* 0x0057bc0001157983 */ /* 0x000f620000100800 */
[----:B--2---:R-:W-:-:S03]  /*24460*/  IABS R11, R29 ;  /* 0x0000001d000b7213 */ /* 0x004fc60000000000 */
[----:B------:R-:W2:Y:S02]  /*24470*/  LDL R29, [R1+0x57c0] ;  /* 0x0057c000011d7983 */ /* 0x000ea40000100800 */
[----:B------:R-:W-:-:S04]  /*24480*/  IMAD.HI.U32 R20, R0, R11, RZ ;  /* 0x0000000b00147227 */ /* 0x000fc800078e00ff */
[----:B------:R-:W-:-:S04]  /*24490*/  IMAD.MOV R20, RZ, RZ, -R20 ;  /* 0x000000ffff147224 */ /* 0x000fc800078e0a14 */
[----:B------:R-:W-:-:S05]  /*244a0*/  IMAD R11, R2, R20, R11 ;  /* 0x00000014020b7224 */ /* 0x000fca00078e020b */
[----:B------:R1:W-:Y:S01]  /*244b0*/  STL [R1+0x40], R11 ;  /* 0x0000400b01007387 */ /* 0x0003e20000100800 */
[----:B0-----:R-:W-:Y:S02]  /*244c0*/  IABS R14, R27 ;  /* 0x0000001b000e7213 */ /* 0x001fe40000000000 */
[----:B-1----:R-:W-:-:S03]  /*244d0*/  IABS R12, R26 ;  /* 0x0000001a000c7213 */ /* 0x002fc60000000000 */
[----:B------:R-:W-:Y:S01]  /*244e0*/  IMAD.HI.U32 R16, R0, R14, RZ ;  /* 0x0000000e00107227 */ /* 0x000fe200078e00ff */
[----:B------:R-:W-:-:S03]  /*244f0*/  IABS R11, R25 ;  /* 0x00000019000b7213 */ /* 0x000fc60000000000 */
[----:B------:R-:W-:Y:S01]  /*24500*/  IMAD.MOV R16, RZ, RZ, -R16 ;  /* 0x000000ffff107224 */ /* 0x000fe200078e0a10 */
[----:B------:R-:W-:Y:S01]  /*24510*/  IABS R15, R24 ;  /* 0x00000018000f7213 */ /* 0x000fe20000000000 */
[----:B------:R-:W-:-:S04]  /*24520*/  IMAD.HI.U32 R18, R0, R12, RZ ;  /* 0x0000000c00127227 */ /* 0x000fc800078e00ff */
[----:B------:R-:W-:-:S04]  /*24530*/  IMAD.HI.U32 R19, R0, R11, RZ ;  /* 0x0000000b00137227 */ /* 0x000fc800078e00ff */
[----:B------:R-:W-:-:S04]  /*24540*/  IMAD.HI.U32 R20, R0, R15, RZ ;  /* 0x0000000f00147227 */ /* 0x000fc800078e00ff */
[C---:B------:R-:W-:Y:S02]  /*24550*/  IMAD R16, R2.reuse, R16, R14 ;  /* 0x0000001002107224 */ /* 0x040fe400078e020e */
[----:B------:R-:W-:Y:S02]  /*24560*/  IMAD.MOV R18, RZ, RZ, -R18 ;  /* 0x000000ffff127224 */ /* 0x000fe400078e0a12 */
[----:B------:R-:W-:Y:S02]  /*24570*/  IMAD.MOV R19, RZ, RZ, -R19 ;  /* 0x000000ffff137224 */ /* 0x000fe400078e0a13 */
[----:B------:R-:W-:Y:S02]  /*24580*/  IMAD.MOV R20, RZ, RZ, -R20 ;  /* 0x000000ffff147224 */ /* 0x000fe400078e0a14 */
[C---:B------:R-:W-:Y:S02]  /*24590*/  IMAD R14, R2.reuse, R18, R12 ;  /* 0x00000012020e7224 */ /* 0x040fe400078e020c */
[----:B------:R-:W-:Y:S01]  /*245a0*/  IMAD R12, R2, R19, R11 ;  /* 0x00000013020c7224 */ /* 0x000fe200078e020b */
[----:B---3--:R-:W-:-:S02]  /*245b0*/  IABS R13, R5 ;  /* 0x00000005000d7213 */ /* 0x008fc40000000000 */
[----:B------:R-:W3:Y:S03]  /*245c0*/  LDL R5, [R1+0x57c4] ;  /* 0x0057c40001057983 */ /* 0x000ee60000100800 */
[----:B------:R-:W-:-:S04]  /*245d0*/  IMAD.HI.U32 R17, R0, R13, RZ ;  /* 0x0000000d00117227 */ /* 0x000fc800078e00ff */
[----:B------:R-:W-:-:S04]  /*245e0*/  IMAD.MOV R17, RZ, RZ, -R17 ;  /* 0x000000ffff117224 */ /* 0x000fc800078e0a11 */
[C---:B------:R-:W-:Y:S01]  /*245f0*/  IMAD R13, R2.reuse, R17, R13 ;  /* 0x00000011020d7224 */ /* 0x040fe200078e020d */
[----:B------:R-:W-:Y:S04]  /*24600*/  STL [R1+0x3c], R16 ;  /* 0x00003c1001007387 */ /* 0x000fe80000100800 */
[----:B------:R0:W-:Y:S04]  /*24610*/  STL [R1+0x38], R13 ;  /* 0x0000380d01007387 */ /* 0x0001e80000100800 */
[----:B------:R-:W-:Y:S01]  /*24620*/  STL [R1+0x34], R14 ;  /* 0x0000340e01007387 */ /* 0x000fe20000100800 */
[----:B0-----:R-:W-:-:S03]  /*24630*/  IMAD R13, R2, R20, R15 ;  /* 0x00000014020d7224 */ /* 0x001fc600078e020f */
[----:B------:R5:W-:Y:S04]  /*24640*/  STL [R1+0x30], R12 ;  /* 0x0000300c01007387 */ /* 0x000be80000100800 */
[----:B------:R0:W-:Y:S01]  /*24650*/  STL [R1+0x2c], R13 ;  /* 0x00002c0d01007387 */ /* 0x0001e20000100800 */
[----:B----4-:R-:W-:-:S03]  /*24660*/  IABS R11, R23 ;  /* 0x00000017000b7213 */ /* 0x010fc60000000000 */
[----:B------:R-:W4:Y:S01]  /*24670*/  LDL R24, [R1+0x57c8] ;  /* 0x0057c80001187983 */ /* 0x000f220000100800 */
[----:B-----5:R-:W-:-:S03]  /*24680*/  IABS R12, R22 ;  /* 0x00000016000c7213 */ /* 0x020fc60000000000 */
[----:B------:R-:W5:Y:S04]  /*24690*/  LDL R23, [R1+0x57d8] ;  /* 0x0057d80001177983 */ /* 0x000f680000100800 */
[----:B------:R-:W5:Y:S01]  /*246a0*/  LDL R22, [R1+0x57cc] ;  /* 0x0057cc0001167983 */ /* 0x000f620000100800 */
[----:B0-----:R-:W-:-:S03]  /*246b0*/  IABS R13, R21 ;  /* 0x00000015000d7213 */ /* 0x001fc60000000000 */
[----:B------:R-:W5:Y:S01]  /*246c0*/  LDL R21, [R1+0x57d0] ;  /* 0x0057d00001157983 */ /* 0x000f620000100800 */
[----:B------:R-:W-:-:S04]  /*246d0*/  IMAD.HI.U32 R16, R0, R11, RZ ;  /* 0x0000000b00107227 */ /* 0x000fc800078e00ff */
[----:B------:R-:W-:Y:S02]  /*246e0*/  IMAD.MOV R16, RZ, RZ, -R16 ;  /* 0x000000ffff107224 */ /* 0x000fe400078e0a10 */
[----:B------:R-:W-:-:S04]  /*246f0*/  IMAD.HI.U32 R17, R0, R13, RZ ;  /* 0x0000000d00117227 */ /* 0x000fc800078e00ff */
[----:B------:R-:W-:Y:S02]  /*24700*/  IMAD R16, R2, R16, R11 ;  /* 0x0000001002107224 */ /* 0x000fe400078e020b */
[----:B------:R-:W-:Y:S01]  /*24710*/  IMAD.MOV R17, RZ, RZ, -R17 ;  /* 0x000000ffff117224 */ /* 0x000fe200078e0a11 */
[----:B--2---:R-:W-:Y:S02]  /*24720*/  IABS R14, R29 ;  /* 0x0000001d000e7213 */ /* 0x004fe40000000000 */
[----:B------:R-:W2:Y:S03]  /*24730*/  LDL R29, [R1+0x57d4] ;  /* 0x0057d400011d7983 */ /* 0x000ea60000100800 */
[----:B------:R-:W-:-:S04]  /*24740*/  IMAD.HI.U32 R18, R0, R14, RZ ;  /* 0x0000000e00127227 */ /* 0x000fc800078e00ff */
[----:B------:R-:W-:Y:S01]  /*24750*/  IMAD.MOV R18, RZ, RZ, -R18 ;  /* 0x000000ffff127224 */ /* 0x000fe200078e0a12 */
[----:B---3--:R-:W-:Y:S01]  /*24760*/  IABS R15, R5 ;  /* 0x00000005000f7213 */ /* 0x008fe20000000000 */
[----:B------:R-:W-:Y:S02]  /*24770*/  IMAD.MOV.U32 R5, RZ, RZ, R10 ;  /* 0x000000ffff057224 */ /* 0x000fe400078e000a */
[----:B------:R-:W-:-:S04]  /*24780*/  IMAD.HI.U32 R10, R0, R12, RZ ;  /* 0x0000000c000a7227 */ /* 0x000fc800078e00ff */
[----:B------:R-:W-:Y:S02]  /*24790*/  IMAD.MOV R10, RZ, RZ, -R10 ;  /* 0x000000ffff0a7224 */ /* 0x000fe400078e0a0a */
[----:B------:R-:W-:Y:S02]  /*247a0*/  @!P2 IMAD.MOV R5, RZ, RZ, -R5 ;  /* 0x000000ffff05a224 */ /* 0x000fe400078e0a05 */
[----:B------:R-:W-:-:S04]  /*247b0*/  IMAD.HI.U32 R19, R0, R15, RZ ;  /* 0x0000000f00137227 */ /* 0x000fc800078e00ff */
[C---:B------:R-:W-:Y:S01]  /*247c0*/  IMAD R11, R2.reuse, R10, R12 ;  /* 0x0000000a020b7224 */ /* 0x040fe200078e020c */
[----:B------:R0:W-:Y:S01]  /*247d0*/  STL [R1+0x160], R5 ;  /* 0x0001600501007387 */ /* 0x0001e20000100800 */
[----:B------:R-:W-:Y:S02]  /*247e0*/  IMAD.MOV R19, RZ, RZ, -R19 ;  /* 0x000000ffff137224 */ /* 0x000fe400078e0a13 */
[C---:B------:R-:W-:Y:S02]  /*247f0*/  IMAD R10, R2.reuse, R17, R13 ;  /* 0x00000011020a7224 */ /* 0x040fe400078e020d */
[C---:B------:R-:W-:Y:S01]  /*24800*/  IMAD R12, R2.reuse, R18, R14 ;  /* 0x00000012020c7224 */ /* 0x040fe200078e020e */
[----:B0-----:R-:W3:Y:S04]  /*24810*/  LDL R5, [R1+0x5800] ;  /* 0x0058000001057983 */ /* 0x001ee80000100800 */
[----:B------:R-:W-:Y:S04]  /*24820*/  STL [R1+0x28], R16 ;  /* 0x0000281001007387 */ /* 0x000fe80000100800 */
[----:B------:R0:W-:Y:S04]  /*24830*/  STL [R1], R11 ;  /* 0x0000000b01007387 */ /* 0x0001e80000100800 */
[----:B------:R4:W-:Y:S01]  /*24840*/  STL [R1+0x78], R10 ;  /* 0x0000780a01007387 */ /* 0x0009e20000100800 */
[----:B0-----:R-:W-:-:S03]  /*24850*/  IMAD R11, R2, R19, R15 ;  /* 0x00000013020b7224 */ /* 0x001fc600078e020f */
[----:B------:R-:W-:Y:S04]  /*24860*/  STL [R1+0x74], R12 ;  /* 0x0000740c01007387 */ /* 0x000fe80000100800 */
[----:B------:R5:W-:Y:S01]  /*24870*/  STL [R1+0x70], R11 ;  /* 0x0000700b01007387 */ /* 0x000be20000100800 */
[----:B----4-:R-:W-:-:S03]  /*24880*/  IABS R10, R24 ;  /* 0x00000018000a7213 */ /* 0x010fc60000000000 */
[----:B------:R-:W4:Y:S01]  /*24890*/  LDL R25, [R1+0x57dc] ;  /* 0x0057dc0001197983 */ /* 0x000f220000100800 */
[----:B-----5:R-:W-:-:S03]  /*248a0*/  IABS R11, R22 ;  /* 0x00000016000b7213 */ /* 0x020fc60000000000 */
[----:B------:R-:W5:Y:S04]  /*248b0*/  LDL R24, [R1+0x57e4] ;  /* 0x0057e40001187983 */ /* 0x000f680000100800 */
[----:B------:R-:W3:Y:S01]  /*248c0*/  LDL R22, [R1+0x57ec] ;  /* 0x0057ec0001167983 */ /* 0x000ee20000100800 */
[----:B------:R-:W-:-:S03]  /*248d0*/  IABS R12, R21 ;  /* 0x00000015000c7213 */ /* 0x000fc60000000000 */
[----:B------:R-:W4:Y:S01]  /*248e0*/  LDL R21, [R1+0x57f4] ;  /* 0x0057f40001157983 */ /* 0x000f220000100800 */
[----:B------:R-:W-:Y:S01]  /*248f0*/  IMAD.HI.U32 R15, R0, R10, RZ ;  /* 0x0000000a000f7227 */ /* 0x000fe200078e00ff */
[----:B------:R-:W-:-:S03]  /*24900*/  IABS R14, R23 ;  /* 0x00000017000e7213 */ /* 0x000fc60000000000 */
[----:B------:R-:W-:-:S04]  /*24910*/  IMAD.HI.U32 R16, R0, R11, RZ ;  /* 0x0000000b00107227 */ /* 0x000fc800078e00ff */
[----:B------:R-:W-:-:S04]  /*24920*/  IMAD.HI.U32 R17, R0, R12, RZ ;  /* 0x0000000c00117227 */ /* 0x000fc800078e00ff */
[----:B------:R-:W-:Y:S02]  /*24930*/  IMAD.MOV R15, RZ, RZ, -R15 ;  /* 0x000000ffff0f7224 */ /* 0x000fe400078e0a0f */
[----:B------:R-:W-:Y:S02]  /*24940*/  IMAD.MOV R16, RZ, RZ, -R16 ;  /* 0x000000ffff107224 */ /* 0x000fe400078e0a10 */
[----:B------:R-:W-:-:S04]  /*24950*/  IMAD.HI.U32 R19, R0, R14, RZ ;  /* 0x0000000e00137227 */ /* 0x000fc800078e00ff */
[----:B------:R-:W-:Y:S02]  /*24960*/  IMAD.MOV R17, RZ, RZ, -R17 ;  /* 0x000000ffff117224 */ /* 0x000fe400078e0a11 */
[C---:B------:R-:W-:Y:S02]  /*24970*/  IMAD R10, R2.reuse, R15, R10 ;  /* 0x0000000f020a7224 */ /* 0x040fe400078e020a */
[C---:B------:R-:W-:Y:S02]  /*24980*/  IMAD R11, R2.reuse, R16, R11 ;  /* 0x00000010020b7224 */ /* 0x040fe400078e020b */
[----:B------:R-:W-:Y:S02]  /*24990*/  IMAD.MOV R19, RZ, RZ, -R19 ;  /* 0x000000ffff137224 */ /* 0x000fe400078e0a13 */
[----:B------:R-:W-:Y:S01]  /*249a0*/  IMAD R12, R2, R17, R12 ;  /* 0x00000011020c7224 */ /* 0x000fe200078e020c */
[----:B--2---:R-:W-:Y:S02]  /*249b0*/  IABS R13, R29 ;  /* 0x0000001d000d7213 */ /* 0x004fe40000000000 */
[----:B------:R-:W2:Y:S03]  /*249c0*/  LDL R29, [R1+0x57f0] ;  /* 0x0057f000011d7983 */ /* 0x000ea60000100800 */
[----:B------:R-:W-:Y:S01]  /*249d0*/  IMAD.HI.U32 R18, R0, R13, RZ ;  /* 0x0000000d00127227 */ /* 0x000fe200078e00ff */
[----:B------:R0:W-:Y:S03]  /*249e0*/  STL [R1+0x6c], R10 ;  /* 0x00006c0a01007387 */ /* 0x0001e60000100800 */
[----:B------:R-:W-:Y:S01]  /*249f0*/  IMAD.MOV R18, RZ, RZ, -R18 ;  /* 0x000000ffff127224 */ /* 0x000fe200078e0a12 */
[----:B------:R1:W-:Y:S03]  /*24a00*/  STL [R1+0x68], R11 ;  /* 0x0000680b01007387 */ /* 0x0003e60000100800 */
[C---:B0-----:R-:W-:Y:S01]  /*24a10*/  IMAD R10, R2.reuse, R18, R13 ;  /* 0x00000012020a7224 */ /* 0x041fe200078e020d */
[----:B------:R3:W-:Y:S01]  /*24a20*/  STL [R1+0x64], R12 ;  /* 0x0000640c01007387 */ /* 0x0007e20000100800 */
[----:B-1----:R-:W-:-:S03]  /*24a30*/  IMAD R11, R2, R19, R14 ;  /* 0x00000013020b7224 */ /* 0x002fc600078e020e */
[----:B------:R-:W2:Y:S04]  /*24a40*/  LDL R23, [R1+0x57f8] ;  /* 0x0057f80001177983 */ /* 0x000ea80000100800 */
[----:B------:R0:W-:Y:S04]  /*24a50*/  STL [R1+0x60], R10 ;  /* 0x0000600a01007387 */ /* 0x0001e80000100800 */
[----:B------:R5:W-:Y:S01]  /*24a60*/  STL [R1+0x5c], R11 ;  /* 0x00005c0b01007387 */ /* 0x000be20000100800 */
[----:B---3--:R-:W-:-:S03]  /*24a70*/  IABS R12, R22 ;  /* 0x00000016000c7213 */ /* 0x008fc60000000000 */
[----:B------:R-:W3:Y:S01]  /*24a80*/  LDL R22, [R1+0x57fc] ;  /* 0x0057fc0001167983 */ /* 0x000ee20000100800 */
[----:B----4-:R-:W-:-:S03]  /*24a90*/  IABS R13, R21 ;  /* 0x00000015000d7213 */ /* 0x010fc60000000000 */
[----:B------:R-:W4:Y:S01]  /*24aa0*/  LDL R21, [R1+0x5808] ;  /* 0x0058080001157983 */ /* 0x000f220000100800 */
[----:B0-----:R-:W-:Y:S02]  /*24ab0*/  IABS R10, R25 ;  /* 0x00000019000a7213 */ /* 0x001fe40000000000 */
[----:B-----5:R-:W-:Y:S01]  /*24ac0*/  IABS R11, R24 ;  /* 0x00000018000b7213 */ /* 0x020fe20000000000 */
[----:B------:R-:W5:Y:S02]  /*24ad0*/  LDL R25, [R1+0x5804] ;  /* 0x0058040001197983 */ /* 0x000f640000100800 */
[----:B------:R-:W-:-:S04]  /*24ae0*/  IMAD.HI.U32 R14, R0, R10, RZ ;  /* 0x0000000a000e7227 */ /* 0x000fc800078e00ff */
[----:B------:R-:W-:-:S04]  /*24af0*/  IMAD.HI.U32 R16, R0, R11, RZ ;  /* 0x0000000b00107227 */ /* 0x000fc800078e00ff */
[----:B------:R-:W-:-:S04]  /*24b00*/  IMAD.HI.U32 R15, R0, R12, RZ ;  /* 0x0000000c000f7227 */ /* 0x000fc800078e00ff */
[----:B------:R-:W-:Y:S02]  /*24b10*/  IMAD.MOV R14, RZ, RZ, -R14 ;  /* 0x000000ffff0e7224 */ /* 0x000fe400078e0a0e */
[----:B------:R-:W-:-:S04]  /*24b20*/  IMAD.HI.U32 R18, R0, R13, RZ ;  /* 0x0000000d00127227 */ /* 0x000fc800078e00ff */
[----:B------:R-:W-:Y:S02]  /*24b30*/  IMAD.MOV R16, RZ, RZ, -R16 ;  /* 0x000000ffff107224 */ /* 0x000fe400078e0a10 */
[----:B------:R-:W-:Y:S02]  /*24b40*/  IMAD.MOV R15, RZ, RZ, -R15 ;  /* 0x000000ffff0f7224 */ /* 0x000fe400078e0a0f */
[C---:B------:R-:W-:Y:S02]  /*24b50*/  IMAD R19, R2.reuse, R14, R10 ;  /* 0x0000000e02137224 */ /* 0x040fe400078e020a */
[----:B------:R-:W-:Y:S02]  /*24b60*/  IMAD.MOV R14, RZ, RZ, -R18 ;  /* 0x000000ffff0e7224 */ /* 0x000fe400078e0a12 */
[C---:B------:R-:W-:Y:S02]  /*24b70*/  IMAD R16, R2.reuse, R16, R11 ;  /* 0x0000001002107224 */ /* 0x040fe400078e020b */
[----:B------:R-:W-:Y:S01]  /*24b80*/  IMAD R11, R2, R15, R12 ;  /* 0x0000000f020b7224 */ /* 0x000fe200078e020c */
[----:B------:R-:W-:Y:S04]  /*24b90*/  STL [R1+0x58], R19 ;  /* 0x0000581301007387 */ /* 0x000fe80000100800 */
[----:B------:R-:W-:Y:S04]  /*24ba0*/  STL [R1+0x54], R16 ;  /* 0x0000541001007387 */ /* 0x000fe80000100800 */
[----:B------:R3:W-:Y:S01]  /*24bb0*/  STL [R1+0x50], R11 ;  /* 0x0000500b01007387 */ /* 0x0007e20000100800 */
[----:B--2---:R-:W-:-:S05]  /*24bc0*/  IABS R29, R29 ;  /* 0x0000001d001d7213 */ /* 0x004fca0000000000 */
[----:B------:R-:W-:-:S04]  /*24bd0*/  IMAD.HI.U32 R17, R0, R29, RZ ;  /* 0x0000001d00117227 */ /* 0x000fc800078e00ff */
[----:B------:R-:W-:-:S04]  /*24be0*/  IMAD.MOV R10, RZ, RZ, -R17 ;  /* 0x000000ffff0a7224 */ /* 0x000fc800078e0a11 */
[C---:B------:R-:W-:Y:S02]  /*24bf0*/  IMAD R29, R2.reuse, R10, R29 ;  /* 0x0000000a021d7224 */ /* 0x040fe400078e021d */
[----:B------:R-:W-:-:S03]  /*24c00*/  IMAD R10, R2, R14, R13 ;  /* 0x0000000e020a7224 */ /* 0x000fc600078e020d */
[----:B------:R-:W-:Y:S01]  /*24c10*/  STL [R1+0x5c58], R29 ;  /* 0x005c581d01007387 */ /* 0x000fe20000100800 */
[----:B------:R-:W-:-:S03]  /*24c20*/  IABS R12, R23 ;  /* 0x00000017000c7213 */ /* 0x000fc60000000000 */
[----:B------:R-:W2:Y:S04]  /*24c30*/  LDL R24, [R1+0x580c] ;  /* 0x00580c0001187983 */ /* 0x000ea80000100800 */
[----:B------:R0:W-:Y:S04]  /*24c40*/  STL [R1+0xa0], R10 ;  /* 0x0000a00a01007387 */ /* 0x0001e80000100800 */
[----:B------:R-:W2:Y:S01]  /*24c50*/  LDL R23, [R1+0x5810] ;  /* 0x0058100001177983 */ /* 0x000ea20000100800 */
[----:B---3--:R-:W-:-:S03]  /*24c60*/  IABS R11, R22 ;  /* 0x00000016000b7213 */ /* 0x008fc60000000000 */
[----:B------:R-:W3:Y:S01]  /*24c70*/  LDL R22, [R1+0x5814] ;  /* 0x0058140001167983 */ /* 0x000ee20000100800 */
[----:B----4-:R-:W-:-:S03]  /*24c80*/  IABS R14, R21 ;  /* 0x00000015000e7213 */ /* 0x010fc60000000000 */
[----:B------:R1:W-:Y:S04]  /*24c90*/  STL [R1+0x5c3c], R5 ;  /* 0x005c3c0501007387 */ /* 0x0003e80000100800 */
[----:B------:R-:W4:Y:S01]  /*24ca0*/  LDL R21, [R1+0x5818] ;  /* 0x0058180001157983 */ /* 0x000f220000100800 */
[----:B0-----:R-:W-:Y:S01]  /*24cb0*/  IMAD.MOV.U32 R10, RZ, RZ, R12 ;  /* 0x000000ffff0a7224 */ /* 0x001fe200078e000c */
[----:B-----5:R-:W-:Y:S01]  /*24cc0*/  IABS R13, R25 ;  /* 0x00000019000d7213 */ /* 0x020fe20000000000 */
[C---:B------:R-:W-:Y:S01]  /*24cd0*/  IMAD.HI.U32 R16, R0.reuse, R11, RZ ;  /* 0x0000000b00107227 */ /* 0x040fe200078e00ff */
[----:B------:R-:W5:Y:S03]  /*24ce0*/  LDL R26, [R1+0x581c] ;  /* 0x00581c00011a7983 */ /* 0x000f660000100800 */
[----:B------:R-:W-:Y:S01]  /*24cf0*/  IMAD.HI.U32 R15, R0, R10, RZ ;  /* 0x0000000a000f7227 */ /* 0x000fe200078e00ff */
[----:B------:R-:W-:-:S03]  /*24d00*/  IABS R12, R5 ;  /* 0x00000005000c7213 */ /* 0x000fc60000000000 */
[----:B------:R-:W-:Y:S02]  /*24d10*/  IMAD.MOV R15, RZ, RZ, -R15 ;  /* 0x000000ffff0f7224 */ /* 0x000fe400078e0a0f */
[----:B------:R-:W-:-:S04]  /*24d20*/  IMAD.HI.U32 R17, R0, R12, RZ ;  /* 0x0000000c00117227 */ /* 0x000fc800078e00ff */
[----:B-1----:R-:W-:Y:S02]  /*24d30*/  IMAD R5, R2, R15, R10 ;  /* 0x0000000f02057224 */ /* 0x002fe400078e020a */
[----:B------:R-:W-:Y:S02]  /*24d40*/  IMAD.MOV R10, RZ, RZ, -R16 ;  /* 0x000000ffff0a7224 */ /* 0x000fe400078e0a10 */
[----:B------:R-:W-:Y:S01]  /*24d50*/  IMAD.HI.U32 R18, R0, R13, RZ ;  /* 0x0000000d00127227 */ /* 0x000fe200078e00ff */
[----:B------:R0:W-:Y:S03]  /*24d60*/  STL [R1+0x9c], R5 ;  /* 0x00009c0501007387 */ /* 0x0001e60000100800 */
[----:B------:R-:W-:Y:S02]  /*24d70*/  IMAD.MOV R15, RZ, RZ, -R17 ;  /* 0x000000ffff0f7224 */ /* 0x000fe400078e0a11 */
[----:B------:R-:W-:-:S02]  /*24d80*/  IMAD.MOV R16, RZ, RZ, -R18 ;  /* 0x000000ffff107224 */ /* 0x000fc400078e0a12 */
[----:B0-----:R-:W-:Y:S02]  /*24d90*/  IMAD R5, R2, R10, R11 ;  /* 0x0000000a02057224 */ /* 0x001fe400078e020b */
[----:B------:R-:W-:-:S03]  /*24da0*/  IMAD.HI.U32 R19, R0, R14, RZ ;  /* 0x0000000e00137227 */ /* 0x000fc600078e00ff */
[----:B------:R0:W-:Y:S01]  /*24db0*/  STL [R1+0x98], R5 ;  /* 0x0000980501007387 */ /* 0x0001e20000100800 */
[----:B------:R-:W-:Y:S02]  /*24dc0*/  IMAD R10, R2, R15, R12 ;  /* 0x0000000f020a7224 */ /* 0x000fe400078e020c */
[----:B------:R-:W-:-:S03]  /*24dd0*/  IMAD.MOV R11, RZ, RZ, -R19 ;  /* 0x000000ffff0b7224 */ /* 0x000fc600078e0a13 */
[----:B------:R-:W-:Y:S01]  /*24de0*/  STL [R1+0x94], R10 ;  /* 0x0000940a01007387 */ /* 0x000fe20000100800 */
[----:B0-----:R-:W-:-:S03]  /*24df0*/  IMAD R5, R2, R16, R13 ;  /* 0x0000001002057224 */ /* 0x001fc600078e020d */
[----:B------:R-:W5:Y:S04]  /*24e00*/  LDL R25, [R1+0x5820] ;  /* 0x0058200001197983 */ /* 0x000f680000100800 */
[----:B------:R0:W-:Y:S02]  /*24e10*/  STL [R1+0x90], R5 ;  /* 0x0000900501007387 */ /* 0x0001e40000100800 */
[----:B0-----:R-:W-:Y:S01]  /*24e20*/  IMAD R5, R2, R11, R14 ;  /* 0x0000000b02057224 */ /* 0x001fe200078e020e */
[----:B--2---:R-:W-:Y:S02]  /*24e30*/  IABS R10, R24 ;  /* 0x00000018000a7213 */ /* 0x004fe40000000000 */
[----:B------:R-:W2:Y:S01]  /*24e40*/  LDL R24, [R1+0x5824] ;  /* 0x0058240001187983 */ /* 0x000ea20000100800 */
[----:B------:R-:W-:-:S03]  /*24e50*/  IABS R12, R23 ;  /* 0x00000017000c7213 */ /* 0x000fc60000000000 */
[----:B------:R-:W2:Y:S02]  /*24e60*/  LDL R23, [R1+0x5828] ;  /* 0x0058280001177983 */ /* 0x000ea40000100800 */
[----:B------:R-:W-:Y:S02]  /*24e70*/  IMAD.MOV.U32 R11, RZ, RZ, R12 ;  /* 0x000000ffff0b7224 */ /* 0x000fe400078e000c */
[----:B------:R-:W-:Y:S01]  /*24e80*/  STL [R1+0x8c], R5 ;  /* 0x00008c0501007387 */ /* 0x000fe20000100800 */
[----:B---3--:R-:W-:-:S03]  /*24e90*/  IABS R13, R22 ;  /* 0x00000016000d7213 */ /* 0x008fc60000000000 */
[----:B------:R-:W3:Y:S02]  /*24ea0*/  LDL R22, [R1+0x582c] ;  /* 0x00582c0001167983 */ /* 0x000ee40000100800 */
[----:B------:R-:W-:Y:S01]  /*24eb0*/  IMAD.MOV.U32 R12, RZ, RZ, R13 ;  /* 0x000000ffff0c7224 */ /* 0x000fe200078e000d */
[----:B----4-:R-:W-:Y:S02]  /*24ec0*/  IABS R13, R21 ;  /* 0x00000015000d7213 */ /* 0x010fe40000000000 */
[----:B------:R-:W4:Y:S01]  /*24ed0*/  LDL R21, [R1+0x5830] ;  /* 0x0058300001157983 */ /* 0x000f220000100800 */
[----:B------:R-:W-:-:S04]  /*24ee0*/  IMAD.HI.U32 R15, R0, R10, RZ ;  /* 0x0000000a000f7227 */ /* 0x000fc800078e00ff */
[----:B------:R-:W-:-:S04]  /*24ef0*/  IMAD.HI.U32 R16, R0, R11, RZ ;  /* 0x0000000b00107227 */ /* 0x000fc800078e00ff */
[----:B------:R-:W-:Y:S02]  /*24f00*/  IMAD.MOV R15, RZ, RZ, -R15 ;  /* 0x000000ffff0f7224 */ /* 0x000fe400078e0a0f */
[----:B------:R-:W-:Y:S01]  /*24f10*/  IMAD.MOV R16, RZ, RZ, -R16 ;  /* 0x000000ffff107224 */ /* 0x000fe200078e0a10 */
[----:B-----5:R-:W-:Y:S01]  /*24f20*/  IABS R14, R26 ;  /* 0x0000001a000e7213 */ /* 0x020fe20000000000 */
[C---:B------:R-:W-:Y:S02]  /*24f30*/  IMAD R15, R2.reuse, R15, R10 ;  /* 0x0000000f020f7224 */ /* 0x040fe400078e020a */
[----:B------:R-:W-:Y:S02]  /*24f40*/  IMAD R10, R2, R16, R11 ;  /* 0x00000010020a7224 */ /* 0x000fe400078e020b */
[C---:B------:R-:W-:Y:S01]  /*24f50*/  IMAD.HI.U32 R17, R0.reuse, R12, RZ ;  /* 0x0000000c00117227 */ /* 0x040fe200078e00ff */
[----:B------:R-:W-:Y:S03]  /*24f60*/  STL [R1+0x88], R15 ;  /* 0x0000880f01007387 */ /* 0x000fe60000100800 */
[C---:B------:R-:W-:Y:S01]  /*24f70*/  IMAD.HI.U32 R18, R0.reuse, R13, RZ ;  /* 0x0000000d00127227 */ /* 0x040fe200078e00ff */
[----:B------:R0:W-:Y:S03]  /*24f80*/  STL [R1+0x84], R10 ;  /* 0x0000840a01007387 */ /* 0x0001e60000100800 */
[----:B------:R-:W-:-:S04]  /*24f90*/  IMAD.HI.U32 R11, R0, R14, RZ ;  /* 0x0000000e000b7227 */ /* 0x000fc800078e00ff */
[----:B------:R-:W-:Y:S02]  /*24fa0*/  IMAD.MOV R17, RZ, RZ, -R17 ;  /* 0x000000ffff117224 */ /* 0x000fe400078e0a11 */
[----:B0-----:R-:W-:Y:S02]  /*24fb0*/  IMAD.MOV R10, RZ, RZ, -R18 ;  /* 0x000000ffff0a7224 */ /* 0x001fe400078e0a12 */
[----:B------:R-:W-:Y:S02]  /*24fc0*/  IMAD.MOV R11, RZ, RZ, -R11 ;  /* 0x000000ffff0b7224 */ /* 0x000fe400078e0a0b */
[C---:B------:R-:W-:Y:S02]  /*24fd0*/  IMAD R5, R2.reuse, R17, R12 ;  /* 0x0000001102057224 */ /* 0x040fe400078e020c */
[C---:B------:R-:W-:Y:S02]  /*24fe0*/  IMAD R10, R2.reuse, R10, R13 ;  /* 0x0000000a020a7224 */ /* 0x040fe400078e020d */
[----:B------:R-:W-:Y:S01]  /*24ff0*/  IMAD R11, R2, R11, R14 ;  /* 0x0000000b020b7224 */ /* 0x000fe200078e020e */
[----:B------:R-:W-:Y:S04]  /*25000*/  STL [R1+0x80], R5 ;  /* 0x0000800501007387 */ /* 0x000fe80000100800 */
[----:B------:R0:W-:Y:S01]  /*25010*/  STL [R1+0x5c44], R10 ;  /* 0x005c440a01007387 */ /* 0x0001e20000100800 */
[----:B------:R-:W-:-:S03]  /*25020*/  IABS R12, R25 ;  /* 0x00000019000c7213 */ /* 0x000fc60000000000 */
[----:B------:R-:W5:Y:S04]  /*25030*/  LDL R25, [R1+0x5838] ;  /* 0x0058380001197983 */ /* 0x000f680000100800 */
[----:B------:R1:W-:Y:S04]  /*25040*/  STL [R1+0x5c48], R11 ;  /* 0x005c480b01007387 */ /* 0x0003e80000100800 */
[----:B0-----:R-:W5:Y:S01]  /*25050*/  LDL R10, [R1+0xb0] ;  /* 0x0000b000010a7983 */ /* 0x001f620000100800 */
[----:B--2---:R-:W-:-:S03]  /*25060*/  IABS R13, R24 ;  /* 0x00000018000d7213 */ /* 0x004fc60000000000 */
[----:B------:R-:W2:Y:S01]  /*25070*/  LDL R24, [R1+0x5840] ;  /* 0x0058400001187983 */ /* 0x000ea20000100800 */
[----:B------:R-:W-:Y:S01]  /*25080*/  IABS R15, R23 ;  /* 0x00000017000f7213 */ /* 0x000fe20000000000 */
[C---:B------:R-:W-:Y:S02]  /*25090*/  IMAD.HI.U32 R18, R0.reuse, R13, RZ ;  /* 0x0000000d00127227 */ /* 0x040fe400078e00ff */
[----:B------:R-:W2:Y:S02]  /*250a0*/  LDL R23, [R1+0x5848] ;  /* 0x0058480001177983 */ /* 0x000ea40000100800 */
[----:B------:R-:W-:Y:S02]  /*250b0*/  IMAD.MOV.U32 R14, RZ, RZ, R15 ;  /* 0x000000ffff0e7224 */ /* 0x000fe400078e000f */
[----:B------:R-:W-:-:S04]  /*250c0*/  IMAD.HI.U32 R15, R0, R12, RZ ;  /* 0x0000000c000f7227 */ /* 0x000fc800078e00ff */
[----:B------:R-:W-:-:S04]  /*250d0*/  IMAD.HI.U32 R20, R0, R14, RZ ;  /* 0x0000000e00147227 */ /* 0x000fc800078e00ff */
[----:B------:R-:W-:-:S04]  /*250e0*/  IMAD.MOV R19, RZ, RZ, -R15 ;  /* 0x000000ffff137224 */ /* 0x000fc800078e0a0f */
[----:B------:R-:W-:Y:S01]  /*250f0*/  IMAD R12, R2, R19, R12 ;  /* 0x00000013020c7224 */ /* 0x000fe200078e020c */
[----:B---3--:R-:W-:Y:S02]  /*25100*/  IABS R17, R22 ;  /* 0x0000001600117213 */ /* 0x008fe40000000000 */
[----:B------:R-:W3:Y:S01]  /*25110*/  LDL R22, [R1+0x584c] ;  /* 0x00584c0001167983 */ /* 0x000ee20000100800 */
[----:B----4-:R-:W-:-:S03]  /*25120*/  IABS R16, R21 ;  /* 0x0000001500107213 */ /* 0x010fc60000000000 */
[----:B------:R-:W4:Y:S01]  /*25130*/  LDL R21, [R1+0x5844] ;  /* 0x0058440001157983 */ /* 0x000f220000100800 */
[----:B------:R-:W-:Y:S02]  /*25140*/  IMAD.MOV.U32 R15, RZ, RZ, R17 ;  /* 0x000000ffff0f7224 */ /* 0x000fe400078e0011 */
[----:B------:R-:W-:Y:S02]  /*25150*/  IMAD.MOV R17, RZ, RZ, -R18 ;  /* 0x000000ffff117224 */ /* 0x000fe400078e0a12 */
[----:B------:R-:W-:Y:S02]  /*25160*/  IMAD.MOV R18, RZ, RZ, -R20 ;  /* 0x000000ffff127224 */ /* 0x000fe400078e0a14 */
[----:B------:R-:W-:-:S04]  /*25170*/  IMAD.HI.U32 R19, R0, R15, RZ ;  /* 0x0000000f00137227 */ /* 0x000fc800078e00ff */
[----:B------:R-:W-:-:S04]  /*25180*/  IMAD.HI.U32 R20, R0, R16, RZ ;  /* 0x0000001000147227 */ /* 0x000fc800078e00ff */
[C---:B------:R-:W-:Y:S02]  /*25190*/  IMAD R14, R2.reuse, R18, R14 ;  /* 0x00000012020e7224 */ /* 0x040fe400078e020e */
[C---:B------:R-:W-:Y:S02]  /*251a0*/  IMAD R13, R2.reuse, R17, R13 ;  /* 0x00000011020d7224 */ /* 0x040fe400078e020d */
[----:B------:R-:W-:Y:S02]  /*251b0*/  IMAD.MOV R18, RZ, RZ, -R19 ;  /* 0x000000ffff127224 */ /* 0x000fe400078e0a13 */
[----:B------:R-:W-:Y:S01]  /*251c0*/  IMAD.MOV R19, RZ, RZ, -R20 ;  /* 0x000000ffff137224 */ /* 0x000fe200078e0a14 */
[----:B------:R-:W-:Y:S01]  /*251d0*/  STL [R1+0x5c4c], R12 ;  /* 0x005c4c0c01007387 */ /* 0x000fe20000100800 */
[C---:B------:R-:W-:Y:S02]  /*251e0*/  IMAD R15, R2.reuse, R18, R15 ;  /* 0x00000012020f7224 */ /* 0x040fe400078e020f */
[C---:B------:R-:W-:Y:S01]  /*251f0*/  IMAD R16, R2.reuse, R19, R16 ;  /* 0x0000001302107224 */ /* 0x040fe200078e0210 */
[----:B------:R0:W-:Y:S04]  /*25200*/  STL [R1+0x5c30], R13 ;  /* 0x005c300d01007387 */ /* 0x0001e80000100800 */
[----:B------:R-:W-:Y:S04]  /*25210*/  STL [R1+0x5c34], R14 ;  /* 0x005c340e01007387 */ /* 0x000fe80000100800 */
[----:B-1----:R-:W4:Y:S04]  /*25220*/  LDL R11, [R1+0x5850] ;  /* 0x00585000010b7983 */ /* 0x002f280000100800 */
[----:B------:R-:W4:Y:S04]  /*25230*/  LDL R26, [R1+0x5854] ;  /* 0x00585400011a7983 */ /* 0x000f280000100800 */
[----:B------:R-:W4:Y:S04]  /*25240*/  LDL.LU R29, [R1+0x24] ;  /* 0x00002400011d7983 */ /* 0x000f280000300800 */
[----:B------:R-:W-:Y:S04]  /*25250*/  STL [R1+0x5c38], R15 ;  /* 0x005c380f01007387 */ /* 0x000fe80000100800 */
[----:B------:R1:W-:Y:S04]  /*25260*/  STL [R1+0x5c40], R16 ;  /* 0x005c401001007387 */ /* 0x0003e80000100800 */
[----:B------:R-:W4:Y:S01]  /*25270*/  LDL R5, [R1+0x5858] ;  /* 0x0058580001057983 */ /* 0x000f220000100800 */
[----:B------:R-:W-:-:S02]  /*25280*/  ISETP.GT.U32.AND P2, PT, R2, R9, PT ;  /* 0x000000090200720c */ /* 0x000fc40003f44070 */
[----:B-----5:R-:W-:Y:S01]  /*25290*/  IABS R17, R25 ;  /* 0x0000001900117213 */ /* 0x020fe20000000000 */
[----:B------:R-:W5:Y:S04]  /*252a0*/  LDL R28, [R1+0x585c] ;  /* 0x00585c00011c7983 */ /* 0x000f680000100800 */
[----:B------:R-:W5:Y:S06]  /*252b0*/  LDL R27, [R1+0x5860] ;  /* 0x00586000011b7983 */ /* 0x000f6c0000100800 */
        /* <DEDUP_REMOVED lines=17> */
[----:B------:R-:W-:Y:S02]  /*253d0*/  ISETP.GT.U32.AND P2, PT, R2, R4, PT ;  /* 0x000000040200720c */ /* 0x000fe40003f44070 */
[----:B--2---:R-:W-:-:S11]  /*253e0*/  IABS R20, R24 ;  /* 0x0000001800147213 */ /* 0x004fd60000000000 */
[----:B------:R-:W-:Y:S01]  /*253f0*/  @!P2 IMAD.IADD R4, R4, 0x1, -R2 ;  /* 0x000000010404a824 */ /* 0x000fe200078e0a02 */
[----:B------:R-:W-:Y:S01]  /*25400*/  ISETP.GT.U32.AND P2, PT, R2, R3, PT ;  /* 0x000000030200720c */ /* 0x000fe20003f44070 */
[----:B------:R-:W-:Y:S01]  /*25410*/  IMAD.MOV.U32 R18, RZ, RZ, R20 ;  /* 0x000000ffff127224 */ /* 0x000fe200078e0014 */
[----:B------:R-:W-:-:S03]  /*25420*/  IABS R20, R23 ;  /* 0x0000001700147213 */ /* 0x000fc60000000000 */
[----:B------:R-:W-:-:S08]  /*25430*/  IMAD.HI.U32 R24, R0, R18, RZ ;  /* 0x0000001200187227 */ /* 0x000fd000078e00ff */
[----:B------:R-:W-:Y:S01]  /*25440*/  @!P2 IMAD.IADD R3, R3, 0x1, -R2 ;  /* 0x000000010303a824 */ /* 0x000fe200078e0a02 */
[----:B------:R-:W-:-:S13]  /*25450*/  ISETP.GT.U32.AND P2, PT, R2, R10, PT ;  /* 0x0000000a0200720c */ /* 0x000fda0003f44070 */
[----:B------:R-:W-:Y:S01]  /*25460*/  @!P2 IMAD.IADD R10, R10, 0x1, -R2 ;  /* 0x000000010a0aa824 */ /* 0x000fe200078e0a02 */
[----:B---3--:R-:W-:Y:S02]  /*25470*/  IABS R22, R22 ;  /* 0x0000001600167213 */ /* 0x008fe40000000000 */
[----:B----4-:R-:W-:Y:S01]  /*25480*/  IABS R19, R21 ;  /* 0x0000001500137213 */ /* 0x010fe20000000000 */
[----:B------:R-:W-:-:S04]  /*25490*/  IMAD.HI.U32 R21, R0, R17, RZ ;  /* 0x0000001100157227 */ /* 0x000fc800078e00ff */
[----:B------:R-:W-:Y:S02]  /*254a0*/  IMAD.MOV R23, RZ, RZ, -R21 ;  /* 0x000000ffff177224 */ /* 0x000fe400078e0a15 */
[----:B------:R-:W-:Y:S02]  /*254b0*/  IMAD.MOV.U32 R21, RZ, RZ, R22 ;  /* 0x000000ffff157224 */ /* 0x000fe400078e0016 */
[----:B------:R-:W-:Y:S02]  /*254c0*/  IMAD.MOV R22, RZ, RZ, -R24 ;  /* 0x000000ffff167224 */ /* 0x000fe400078e0a18 */
[----:B------:R-:W-:Y:S02]  /*254d0*/  IMAD R17, R2, R23, R17 ;  /* 0x0000001702117224 */ /* 0x000fe400078e0211 */
[----:B------:R-:W-:-:S04]  /*254e0*/  IMAD.HI.U32 R23, R0, R19, RZ ;  /* 0x0000001300177227 */ /* 0x000fc800078e00ff */
[----:B------:R-:W-:-:S04]  /*254f0*/  IMAD.HI.U32 R24, R0, R20, RZ ;  /* 0x0000001400187227 */ /* 0x000fc800078e00ff */
[----:B------:R-:W-:Y:S02]  /*25500*/  IMAD R18, R2, R22, R18 ;  /* 0x0000001602127224 */ /* 0x000fe400078e0212 */
[----:B------:R-:W-:Y:S01]  /*25510*/  IMAD.HI.U32 R25, R0, R21, RZ ;  /* 0x0000001500197227 */ /* 0x000fe200078e00ff */
[----:B------:R-:W-:Y:S03]  /*25520*/  STL [R1+0x5c50], R17 ;  /* 0x005c501101007387 */ /* 0x000fe60000100800 */
[----:B------:R-:W-:Y:S02]  /*25530*/  IMAD.MOV R23, RZ, RZ, -R23 ;  /* 0x000000ffff177224 */ /* 0x000fe400078e0a17 */
[----:B------:R-:W-:Y:S01]  /*25540*/  IMAD.MOV R24, RZ, RZ, -R24 ;  /* 0x000000ffff187224 */ /* 0x000fe200078e0a18 */
[----:B------:R2:W-:Y:S01]  /*25550*/  STL [R1+0x5c2c], R18 ;  /* 0x005c2c1201007387 */ /* 0x0005e20000100800 */
[----:B------:R-:W-:-:S02]  /*25560*/  IMAD.MOV R25, RZ, RZ, -R25 ;  /* 0x000000ffff197224 */ /* 0x000fc400078e0a19 */
[C---:B------:R-:W-:Y:S01]  /*25570*/  IMAD R19, R2.reuse, R23, R19 ;  /* 0x0000001702137224 */ /* 0x040fe200078e0213 */
[----:B------:R-:W-:Y:S01]  /*25580*/  @!P2 STL [R1+0xb0], R10 ;  /* 0x0000b00a0100a387 */ /* 0x000fe20000100800 */
[----:B------:R-:W-:-:S03]  /*25590*/  IMAD R20, R2, R24, R20 ;  /* 0x0000001802147224 */ /* 0x000fc600078e0214 */
[----:B0-----:R-:W3:Y:S01]  /*255a0*/  LDL R13, [R1+0x5864] ;  /* 0x00586400010d7983 */ /* 0x001ee20000100800 */
[----:B------:R-:W-:-:S03]  /*255b0*/  IMAD R21, R2, R25, R21 ;  /* 0x0000001902157224 */ /* 0x000fc600078e0215 */
[----:B-1----:R-:W4:Y:S04]  /*255c0*/  LDL R16, [R1+0x5868] ;  /* 0x0058680001107983 */ /* 0x002f280000100800 */
[----:B--2---:R-:W2:Y:S04]  /*255d0*/  LDL.LU R18, [R1+0x1c] ;  /* 0x00001c0001127983 */ /* 0x004ea80000300800 */
[----:B------:R-:W-:Y:S01]  /*255e0*/  STL [R1+0x5c18], R19 ;  /* 0x005c181301007387 */ /* 0x000fe20000100800 */
[----:B------:R-:W-:-:S03]  /*255f0*/  IABS R22, R11 ;  /* 0x0000000b00167213 */ /* 0x000fc60000000000 */
[----:B------:R0:W-:Y:S01]  /*25600*/  STL [R1+0x5c1c], R20 ;  /* 0x005c1c1401007387 */ /* 0x0001e20000100800 */
[----:B------:R-:W-:-:S03]  /*25610*/  IABS R24, R5 ;  /* 0x0000000500187213 */ /* 0x000fc60000000000 */
[----:B0-----:R-:W2:Y:S04]  /*25620*/  LDL.LU R20, [R1+0x20] ;  /* 0x0000200001147983 */ /* 0x001ea80000300800 */
[----:B------:R0:W-:Y:S04]  /*25630*/  STL [R1+0x5c20], R21 ;  /* 0x005c201501007387 */ /* 0x0001e80000100800 */
[----:B------:R-:W2:Y:S04]  /*25640*/  LDL R5, [R1+0x5870] ;  /* 0x0058700001057983 */ /* 0x000ea80000100800 */
[----:B------:R-:W2:Y:S04]  /*25650*/  LDL R11, [R1+0x586c] ;  /* 0x00586c00010b7983 */ /* 0x000ea80000100800 */
[----:B------:R-:W2:Y:S01]  /*25660*/  LDL R10, [R1+0x5874] ;  /* 0x00587400010a7983 */ /* 0x000ea20000100800 */
[----:B------:R-:W-:Y:S01]  /*25670*/  IABS R26, R26 ;  /* 0x0000001a001a7213 */ /* 0x000fe20000000000 */
[----:B------:R-:W-:Y:S01]  /*25680*/  IMAD.HI.U32 R25, R0, R22, RZ ;  /* 0x0000001600197227 */ /* 0x000fe200078e00ff */
[----:B-----5:R-:W-:Y:S01]  /*25690*/  IABS R12, R27 ;  /* 0x0000001b000c7213 */ /* 0x020fe20000000000 */
[----:B------:R-:W5:Y:S02]  /*256a0*/  LDL.LU R14, [R1+0x18] ;  /* 0x00001800010e7983 */ /* 0x000f640000300800 */
[----:B------:R-:W-:Y:S01]  /*256b0*/  IMAD.MOV.U32 R23, RZ, RZ, R26 ;  /* 0x000000ffff177224 */ /* 0x000fe200078e001a */
[----:B------:R-:W-:Y:S01]  /*256c0*/  IABS R26, R28 ;  /* 0x0000001c001a7213 */ /* 0x000fe20000000000 */
[----:B------:R-:W-:-:S02]  /*256d0*/  IMAD.MOV R28, RZ, RZ, -R25 ;  /* 0x000000ffff1c7224 */ /* 0x000fc400078e0a19 */
[----:B------:R-:W-:-:S04]  /*256e0*/  IMAD.HI.U32 R27, R0, R23, RZ ;  /* 0x00000017001b7227 */ /* 0x000fc800078e00ff */
[----:B------:R-:W-:Y:S02]  /*256f0*/  IMAD.MOV.U32 R25, RZ, RZ, R26 ;  /* 0x000000ffff197224 */ /* 0x000fe400078e001a */
[----:B------:R-:W-:Y:S02]  /*25700*/  IMAD.MOV R27, RZ, RZ, -R27 ;  /* 0x000000ffff1b7224 */ /* 0x000fe400078e0a1b */
[----:B------:R-:W-:Y:S02]  /*25710*/  IMAD.MOV.U32 R26, RZ, RZ, R12 ;  /* 0x000000ffff1a7224 */ /* 0x000fe400078e000c */
[----:B------:R-:W-:-:S04]  /*25720*/  IMAD.HI.U32 R15, R0, R24, RZ ;  /* 0x00000018000f7227 */ /* 0x000fc800078e00ff */
[----:B------:R-:W-:Y:S02]  /*25730*/  IMAD R22, R2, R28, R22 ;  /* 0x0000001c02167224 */ /* 0x000fe400078e0216 */
[----:B------:R-:W-:-:S04]  /*25740*/  IMAD.HI.U32 R12, R0, R25, RZ ;  /* 0x00000019000c7227 */ /* 0x000fc800078e00ff */
[----:B------:R-:W-:Y:S02]  /*25750*/  IMAD R23, R2, R27, R23 ;  /* 0x0000001b02177224 */ /* 0x000fe400078e0217 */
[----:B------:R-:W-:-:S04]  /*25760*/  IMAD.HI.U32 R28, R0, R26, RZ ;  /* 0x0000001a001c7227 */ /* 0x000fc800078e00ff */
[----:B------:R-:W-:Y:S02]  /*25770*/  IMAD.MOV R27, RZ, RZ, -R15 ;  /* 0x000000ffff1b7224 */ /* 0x000fe400078e0a0f */
[----:B------:R-:W-:Y:S02]  /*25780*/  IMAD.MOV R15, RZ, RZ, -R12 ;  /* 0x000000ffff0f7224 */ /* 0x000fe400078e0a0c */
[----:B------:R-:W-:Y:S02]  /*25790*/  IMAD.MOV R12, RZ, RZ, -R28 ;  /* 0x000000ffff0c7224 */ /* 0x000fe400078e0a1c */
[C---:B------:R-:W-:Y:S02]  /*257a0*/  IMAD R24, R2.reuse, R27, R24 ;  /* 0x0000001b02187224 */ /* 0x040fe400078e0218 */
[C---:B------:R-:W-:Y:S01]  /*257b0*/  IMAD R25, R2.reuse, R15, R25 ;  /* 0x0000000f02197224 */ /* 0x040fe200078e0219 */
[----:B------:R-:W-:Y:S01]  /*257c0*/  STL [R1+0x5c24], R22 ;  /* 0x005c241601007387 */ /* 0x000fe20000100800 */
[----:B------:R-:W-:-:S03]  /*257d0*/  IMAD R26, R2, R12, R26 ;  /* 0x0000000c021a7224 */ /* 0x000fc600078e021a */
[----:B------:R-:W-:Y:S04]  /*257e0*/  STL [R1+0x5c28], R23 ;  /* 0x005c281701007387 */ /* 0x000fe80000100800 */
[----:B------:R-:W-:Y:S04]  /*257f0*/  STL [R1+0x5c10], R24 ;  /* 0x005c101801007387 */ /* 0x000fe80000100800 */
[----:B------:R-:W-:Y:S04]  /*25800*/  STL [R1+0x5c14], R25 ;  /* 0x005c141901007387 */ /* 0x000fe80000100800 */
[----:B0-----:R-:W5:Y:S04]  /*25810*/  LDL.LU R21, [R1+0xb0] ;  /* 0x0000b00001157983 */ /* 0x001f680000300800 */
[----:B------:R0:W-:Y:S04]  /*25820*/  STL [R1+0x5c54], R26 ;  /* 0x005c541a01007387 */ /* 0x0001e80000100800 */
[----:B------:R-:W5:Y:S04]  /*25830*/  LDL.LU R19, [R1+0xb4] ;  /* 0x0000b40001137983 */ /* 0x000f680000300800 */
[----:B------:R-:W5:Y:S04]  /*25840*/  LDL.LU R15, [R1+0x14] ;  /* 0x00001400010f7983 */ /* 0x000f680000300800 */
[----:B------:R-:W5:Y:S01]  /*25850*/  LDL.LU R17, [R1+0x10] ;  /* 0x0000100001117983 */ /* 0x000f620000300800 */
[----:B------:R-:W-:-:S02]  /*25860*/  @!P0 IMAD.MOV R7, RZ, RZ, -R7 ;  /* 0x000000ffff078224 */ /* 0x000fc400078e0a07 */
[----:B------:R-:W-:Y:S01]  /*25870*/  @!P1 IMAD.MOV R4, RZ, RZ, -R4 ;  /* 0x000000ffff049224 */ /* 0x000fe200078e0a04 */
[----:B---3--:R-:W-:-:S05]  /*25880*/  IABS R13, R13 ;  /* 0x0000000d000d7213 */ /* 0x008fca0000000000 */
[----:B------:R-:W-:Y:S01]  /*25890*/  IMAD.MOV.U32 R27, RZ, RZ, R13 ;  /* 0x000000ffff1b7224 */ /* 0x000fe200078e000d */
[----:B----4-:R-:W-:Y:S02]  /*258a0*/  IABS R28, R16 ;  /* 0x00000010001c7213 */ /* 0x010fe40000000000 */
[----:B--2---:R-:W-:Y:S01]  /*258b0*/  IABS R12, R5 ;  /* 0x00000005000c7213 */ /* 0x004fe20000000000 */
[----:B------:R-:W-:Y:S01]  /*258c0*/  IMAD.HI.U32 R5, R0, R27, RZ ;  /* 0x0000001b00057227 */ /* 0x000fe200078e00ff */
[----:B------:R-:W-:-:S03]  /*258d0*/  IABS R13, R11 ;  /* 0x0000000b000d7213 */ /* 0x000fc60000000000 */
[----:B------:R-:W-:Y:S01]  /*258e0*/  IMAD.MOV R5, RZ, RZ, -R5 ;  /* 0x000000ffff057224 */ /* 0x000fe200078e0a05 */
[----:B------:R-:W-:Y:S01]  /*258f0*/  IABS R11, R10 ;  /* 0x0000000a000b7213 */ /* 0x000fe20000000000 */
[----:B0-----:R-:W-:Y:S02]  /*25900*/  IMAD.MOV.U32 R26, RZ, RZ, R13 ;  /* 0x000000ffff1a7224 */ /* 0x001fe400078e000d */
[----:B------:R-:W-:Y:S01]  /*25910*/  IMAD R27, R2, R5, R27 ;  /* 0x00000005021b7224 */ /* 0x000fe200078e021b */
[----:B------:R-:W2:Y:S01]  /*25920*/  LDL.LU R13, [R1+0xc] ;  /* 0x00000c00010d7983 */ /* 0x000ea20000300800 */
[----:B------:R-:W-:-:S03]  /*25930*/  IMAD.HI.U32 R5, R0, R26, RZ ;  /* 0x0000001a00057227 */ /* 0x000fc600078e00ff */
[----:B------:R-:W3:Y:S01]  /*25940*/  LDL.LU R16, [R1+0x8] ;  /* 0x0000080001107983 */ /* 0x000ee20000300800 */
[----:B------:R-:W-:Y:S02]  /*25950*/  IMAD.MOV.U32 R23, RZ, RZ, R11 ;  /* 0x000000ffff177224 */ /* 0x000fe400078e000b */
[----:B------:R-:W-:Y:S02]  /*25960*/  IMAD.MOV.U32 R11, RZ, RZ, R9 ;  /* 0x000000ffff0b7224 */ /* 0x000fe400078e0009 */
[----:B------:R-:W-:Y:S02]  /*25970*/  IMAD.MOV R9, RZ, RZ, -R5 ;  /* 0x000000ffff097224 */ /* 0x000fe400078e0a05 */
[----:B------:R-:W-:Y:S02]  /*25980*/  IMAD.MOV.U32 R5, RZ, RZ, R8 ;  /* 0x000000ffff057224 */ /* 0x000fe400078e0008 */
[----:B------:R-:W-:Y:S02]  /*25990*/  @!P5 IMAD.MOV R11, RZ, RZ, -R11 ;  /* 0x000000ffff0bd224 */ /* 0x000fe400078e0a0b */
[----:B------:R-:W-:-:S03]  /*259a0*/  @!P6 IMAD.MOV R5, RZ, RZ, -R5 ;  /* 0x000000ffff05e224 */ /* 0x000fc600078e0a05 */
[----:B------:R0:W-:Y:S01]  /*259b0*/  STL [R1+0x14c], R11 ;  /* 0x00014c0b01007387 */ /* 0x0001e20000100800 */
[----:B------:R-:W-:-:S03]  /*259c0*/  IMAD.HI.U32 R10, R0, R28, RZ ;  /* 0x0000001c000a7227 */ /* 0x000fc600078e00ff */
[----:B------:R-:W4:Y:S04]  /*259d0*/  LDL R22, [R1+0x574c] ;  /* 0x00574c0001167983 */ /* 0x000f280000100800 */
[----:B------:R1:W-:Y:S01]  /*259e0*/  STL [R1+0x148], R5 ;  /* 0x0001480501007387 */ /* 0x0003e20000100800 */
[----:B------:R-:W-:Y:S02]  /*259f0*/  IMAD.MOV R10, RZ, RZ, -R10 ;  /* 0x000000ffff0a7224 */ /* 0x000fe400078e0a0a */
[----:B------:R-:W-:Y:S01]  /*25a00*/  IMAD.MOV.U32 R24, RZ, RZ, R12 ;  /* 0x000000ffff187224 */ /* 0x000fe200078e000c */
[----:B0-----:R-:W4:Y:S01]  /*25a10*/  LDL R11, [R1+0x5750] ;  /* 0x00575000010b7983 */ /* 0x001f220000100800 */
[----:B-1----:R-:W-:-:S03]  /*25a20*/  IMAD.MOV.U32 R5, RZ, RZ, R6 ;  /* 0x000000ffff057224 */ /* 0x002fc600078e0006 */
[----:B------:R-:W-:Y:S01]  /*25a30*/  STL [R1+0x144], R7 ;  /* 0x0001440701007387 */ /* 0x000fe20000100800 */
[----:B------:R-:W-:-:S03]  /*25a40*/  @!P4 IMAD.MOV R5, RZ, RZ, -R5 ;  /* 0x000000ffff05c224 */ /* 0x000fc600078e0a05 */
[----:B------:R-:W4:Y:S01]  /*25a50*/  LDL R12, [R1+0x5754] ;  /* 0x00575400010c7983 */ /* 0x000f220000100800 */
[----:B------:R-:W-:Y:S02]  /*25a60*/  IMAD R28, R2, R10, R28 ;  /* 0x0000000a021c7224 */ /* 0x000fe400078e021c */
[----:B------:R-:W-:Y:S01]  /*25a70*/  IMAD.HI.U32 R10, R0, R24, RZ ;  /* 0x00000018000a7227 */ /* 0x000fe200078e00ff */
[----:B------:R0:W-:Y:S03]  /*25a80*/  STL [R1+0x140], R5 ;  /* 0x0001400501007387 */ /* 0x0001e60000100800 */
[----:B------:R-:W-:Y:S01]  /*25a90*/  IMAD.MOV R6, RZ, RZ, -R10 ;  /* 0x000000ffff067224 */ /* 0x000fe200078e0a0a */
[----:B0-----:R-:W4:Y:S04]  /*25aa0*/  LDL R5, [R1+0x5758] ;  /* 0x0057580001057983 */ /* 0x001f280000100800 */
[----:B------:R0:W-:Y:S02]  /*25ab0*/  STL [R1+0x13c], R4 ;  /* 0x00013c0401007387 */ /* 0x0001e40000100800 */
[----:B0-----:R-:W-:-:S02]  /*25ac0*/  IMAD R4, R2, R9, R26 ;  /* 0x0000000902047224 */ /* 0x001fc400078e021a */
[----:B------:R-:W4:Y:S04]  /*25ad0*/  LDL.LU R9, [R1+0x4] ;  /* 0x0000040001097983 */ /* 0x000f280000300800 */
[----:B------:R-:W4:Y:S01]  /*25ae0*/  LDL R10, [R1+0x5760] ;  /* 0x00576000010a7983 */ /* 0x000f220000100800 */
[----:B------:R-:W-:-:S13]  /*25af0*/  ISETP.GT.U32.AND P2, PT, R2, R29, PT ;  /* 0x0000001d0200720c */ /* 0x000fda0003f44070 */
[----:B------:R-:W-:Y:S01]  /*25b00*/  @!P2 IMAD.IADD R29, R29, 0x1, -R2 ;  /* 0x000000011d1da824 */ /* 0x000fe200078e0a02 */
[----:B------:R-:W-:-:S13]  /*25b10*/  ISETP.GT.U32.AND P2, PT, R2, R20, PT ;  /* 0x000000140200720c */ /* 0x000fda0003f44070 */
[----:B------:R-:W-:Y:S01]  /*25b20*/  @!P2 IMAD.IADD R20, R20, 0x1, -R2 ;  /* 0x000000011414a824 */ /* 0x000fe200078e0a02 */
[----:B------:R-:W-:-:S13]  /*25b30*/  ISETP.GT.U32.AND P2, PT, R2, R18, PT ;  /* 0x000000120200720c */ /* 0x000fda0003f44070 */
[----:B------:R-:W-:Y:S01]  /*25b40*/  @!P2 IMAD.IADD R18, R18, 0x1, -R2 ;  /* 0x000000011212a824 */ /* 0x000fe200078e0a02 */
[C---:B-----5:R-:W-:Y:S02]  /*25b50*/  ISETP.GT.U32.AND P2, PT, R2.reuse, R14, PT ;  /* 0x0000000e0200720c */ /* 0x060fe40003f44070 */
[C---:B------:R-:W-:Y:S02]  /*25b60*/  ISETP.GT.U32.AND P5, PT, R2.reuse, R21, PT ;  /* 0x000000150200720c */ /* 0x040fe40003fa4070 */
[----:B------:R-:W-:-:S09]  /*25b70*/  ISETP.GT.U32.AND P4, PT, R2, R20, PT ;  /* 0x000000140200720c */ /* 0x000fd20003f84070 */
[--C-:B------:R-:W-:Y:S01]  /*25b80*/  @!P2 IMAD.IADD R14, R14, 0x1, -R2.reuse ;  /* 0x000000010e0ea824 */ /* 0x100fe200078e0a02 */
[C---:B------:R-:W-:Y:S02]  /*25b90*/  ISETP.GT.U32.AND P2, PT, R2.reuse, R3, PT ;  /* 0x000000030200720c */ /* 0x040fe40003f44070 */
[C---:B------:R-:W-:Y:S02]  /*25ba0*/  ISETP.GT.U32.AND P0, PT, R2.reuse, R29, PT ;  /* 0x0000001d0200720c */ /* 0x040fe40003f04070 */
[C---:B------:R-:W-:Y:S01]  /*25bb0*/  ISETP.GT.U32.AND P6, PT, R2.reuse, R18, PT ;  /* 0x000000120200720c */ /* 0x040fe20003fc4070 */
[----:B------:R-:W-:Y:S01]  /*25bc0*/  @!P5 IMAD.IADD R21, R21, 0x1, -R2 ;  /* 0x000000011515d824 */ /* 0x000fe200078e0a02 */
[----:B------:R-:W-:-:S07]  /*25bd0*/  ISETP.GT.U32.AND P5, PT, R2, R15, PT ;  /* 0x0000000f0200720c */ /* 0x000fce0003fa4070 */
[--C-:B------:R-:W-:Y:S01]  /*25be0*/  @!P2 IMAD.IADD R3, R3, 0x1, -R2.reuse ;  /* 0x000000010303a824 */ /* 0x100fe200078e0a02 */
[----:B------:R-:W-:Y:S01]  /*25bf0*/  ISETP.GT.U32.AND P2, PT, R2, R19, PT ;  /* 0x000000130200720c */ /* 0x000fe20003f44070 */
[--C-:B------:R-:W-:Y:S02]  /*25c00*/  @!P4 IMAD.IADD R20, R20, 0x1, -R2.reuse ;  /* 0x000000011414c824 */ /* 0x100fe400078e0a02 */
[--C-:B------:R-:W-:Y:S01]  /*25c10*/  @!P0 IMAD.IADD R29, R29, 0x1, -R2.reuse ;  /* 0x000000011d1d8824 */ /* 0x100fe200078e0a02 */
[----:B------:R-:W-:Y:S01]  /*25c20*/  ISETP.GT.U32.AND P0, PT, R2, R17, PT ;  /* 0x000000110200720c */ /* 0x000fe20003f04070 */
[----:B------:R-:W-:Y:S02]  /*25c30*/  @!P6 IMAD.IADD R18, R18, 0x1, -R2 ;  /* 0x000000011212e824 */ /* 0x000fe400078e0a02 */
[----:B------:R-:W-:-:S06]  /*25c40*/  IMAD.HI.U32 R25, R0, R23, RZ ;  /* 0x0000001700197227 */ /* 0x000fcc00078e00ff */
[--C-:B------:R-:W-:Y:S02]  /*25c50*/  @!P2 IMAD.IADD R19, R19, 0x1, -R2.reuse ;  /* 0x000000011313a824 */ /* 0x100fe400078e0a02 */
[--C-:B------:R-:W-:Y:S02]  /*25c60*/  @!P5 IMAD.IADD R15, R15, 0x1, -R2.reuse ;  /* 0x000000010f0fd824 */ /* 0x100fe400078e0a02 */
[----:B------:R-:W-:Y:S02]  /*25c70*/  IMAD.MOV.U32 R8, RZ, RZ, R3 ;  /* 0x000000ffff087224 */ /* 0x000fe400078e0003 */
[----:B------:R-:W-:Y:S02]  /*25c80*/  IMAD.MOV R7, RZ, RZ, -R25 ;  /* 0x000000ffff077224 */ /* 0x000fe400078e0a19 */
[----:B------:R-:W-:Y:S02]  /*25c90*/  @!P0 IMAD.IADD R17, R17, 0x1, -R2 ;  /* 0x0000000111118824 */ /* 0x000fe400078e0a02 */
[----:B------:R-:W-:-:S02]  /*25ca0*/  IMAD.MOV.U32 R3, RZ, RZ, R21 ;  /* 0x000000ffff037224 */ /* 0x000fc400078e0015 */
[----:B------:R-:W-:Y:S01]  /*25cb0*/  @!P3 IMAD.MOV R8, RZ, RZ, -R8 ;  /* 0x000000ffff08b224 */ /* 0x000fe200078e0a08 */
[C---:B------:R-:W-:Y:S01]  /*25cc0*/  ISETP.GT.U32.AND P1, PT, R2.reuse, R14, PT ;  /* 0x0000000e0200720c */ /* 0x040fe20003f24070 */
[C---:B------:R-:W-:Y:S02]  /*25cd0*/  IMAD R7, R2.reuse, R7, R23 ;  /* 0x0000000702077224 */ /* 0x040fe400078e0217 */
[----:B------:R-:W-:-:S10]  /*25ce0*/  IMAD R6, R2, R6, R24 ;  /* 0x0000000602067224 */ /* 0x000fd400078e0218 */
[----:B------:R-:W-:Y:S01]  /*25cf0*/  @!P1 IMAD.IADD R14, R14, 0x1, -R2 ;  /* 0x000000010e0e9824 */ /* 0x000fe200078e0a02 */
[C---:B--2---:R-:W-:Y:S02]  /*25d00*/  ISETP.GT.U32.AND P4, PT, R2.reuse, R13, PT ;  /* 0x0000000d0200720c */ /* 0x044fe40003f84070 */
[----:B---3--:R-:W-:-:S11]  /*25d10*/  ISETP.GT.U32.AND P6, PT, R2, R16, PT ;  /* 0x000000100200720c */ /* 0x008fd60003fc4070 */
[--C-:B------:R-:W-:Y:S01]  /*25d20*/  @!P4 IMAD.IADD R13, R13, 0x1, -R2.reuse ;  /* 0x000000010d0dc824 */ /* 0x100fe200078e0a02 */
[----:B----4-:R-:W-:Y:S01]  /*25d30*/  ISETP.GE.AND P2, PT, R22, RZ, PT ;  /* 0x000000ff1600720c */ /* 0x010fe20003f46270 */
[----:B------:R-:W-:Y:S01]  /*25d40*/  @!P6 IMAD.IADD R16, R16, 0x1, -R2 ;  /* 0x000000011010e824 */ /* 0x000fe200078e0a02 */
[----:B------:R-:W-:Y:S02]  /*25d50*/  ISETP.GE.AND P5, PT, R11, RZ, PT ;  /* 0x000000ff0b00720c */ /* 0x000fe40003fa6270 */
[----:B------:R-:W2:Y:S04]  /*25d60*/  LDL.LU R11, [R1+0x7c] ;  /* 0x00007c00010b7983 */ /* 0x000ea80000300800 */
[----:B------:R-:W3:Y:S04]  /*25d70*/  LDL.LU R25, [R1+0x4c] ;  /* 0x00004c0001197983 */ /* 0x000ee80000300800 */
[----:B------:R-:W4:Y:S01]  /*25d80*/  LDL R26, [R1+0x5764] ;  /* 0x00576400011a7983 */ /* 0x000f220000100800 */
[----:B------:R-:W-:Y:S01]  /*25d90*/  ISETP.GE.AND P0, PT, R12, RZ, PT ;  /* 0x000000ff0c00720c */ /* 0x000fe20003f06270 */
[----:B------:R-:W-:Y:S01]  /*25da0*/  @!P2 IMAD.MOV R3, RZ, RZ, -R3 ;  /* 0x000000ffff03a224 */ /* 0x000fe200078e0a03 */
[----:B------:R-:W-:-:S02]  /*25db0*/  ISETP.GE.AND P4, PT, R5, RZ, PT ;  /* 0x000000ff0500720c */ /* 0x000fc40003f86270 */
[----:B------:R-:W5:Y:S04]  /*25dc0*/  LDL.LU R5, [R1+0x48] ;  /* 0x0000480001057983 */ /* 0x000f680000300800 */
[----:B------:R-:W2:Y:S04]  /*25dd0*/  LDL.LU R12, [R1+0x44] ;  /* 0x00004400010c7983 */ /* 0x000ea80000300800 */
[----:B------:R-:W2:Y:S01]  /*25de0*/  LDL R23, [R1+0x5878] ;  /* 0x0058780001177983 */ /* 0x000ea20000100800 */
[----:B------:R-:W-:-:S03]  /*25df0*/  ISETP.GE.AND P6, PT, R10, RZ, PT ;  /* 0x000000ff0a00720c */ /* 0x000fc60003fc6270 */
[----:B------:R-:W2:Y:S04]  /*25e00*/  LDL.LU R10, [R1+0x40] ;  /* 0x00004000010a7983 */ /* 0x000ea80000300800 */
[----:B------:R-:W2:Y:S04]  /*25e10*/  LDL.LU R24, [R1+0x3c] ;  /* 0x00003c0001187983 */ /* 0x000ea80000300800 */
[----:B------:R0:W-:Y:S02]  /*25e20*/  STL [R1+0x138], R8 ;  /* 0x0001380801007387 */ /* 0x0001e40000100800 */
[----:B0-----:R-:W-:-:S02]  /*25e30*/  IMAD.MOV.U32 R8, RZ, RZ, R29 ;  /* 0x000000ffff087224 */ /* 0x001fc400078e001d */
[----:B------:R-:W2:Y:S04]  /*25e40*/  LDL.LU R29, [R1+0x5c58] ;  /* 0x005c5800011d7983 */ /* 0x000ea80000300800 */
[----:B------:R-:W2:Y:S04]  /*25e50*/  LDL R22, [R1+0x5768] ;  /* 0x0057680001167983 */ /* 0x000ea80000100800 */
[----:B------:R0:W-:Y:S01]  /*25e60*/  STL [R1+0x134], R3 ;  /* 0x0001340301007387 */ /* 0x0001e20000100800 */
[----:B------:R-:W-:-:S03]  /*25e70*/  @!P5 IMAD.MOV R8, RZ, RZ, -R8 ;  /* 0x000000ffff08d224 */ /* 0x000fc600078e0a08 */
[----:B------:R-:W2:Y:S01]  /*25e80*/  LDL R21, [R1+0x576c] ;  /* 0x00576c0001157983 */ /* 0x000ea20000100800 */
[----:B0-----:R-:W-:-:S03]  /*25e90*/  IMAD.MOV.U32 R3, RZ, RZ, R20 ;  /* 0x000000ffff037224 */ /* 0x001fc600078e0014 */
[----:B------:R-:W2:Y:S01]  /*25ea0*/  LDL R20, [R1+0x5770] ;  /* 0x0057700001147983 */ /* 0x000ea20000100800 */
[----:B------:R-:W-:-:S03]  /*25eb0*/  @!P0 IMAD.MOV R3, RZ, RZ, -R3 ;  /* 0x000000ffff038224 */ /* 0x000fc600078e0a03 */
[----:B------:R0:W-:Y:S04]  /*25ec0*/  STL [R1+0x130], R8 ;  /* 0x0001300801007387 */ /* 0x0001e80000100800 */
[----:B------:R1:W-:Y:S01]  /*25ed0*/  STL [R1+0x12c], R3 ;  /* 0x00012c0301007387 */ /* 0x0003e20000100800 */
[----:B0-----:R-:W-:-:S03]  /*25ee0*/  IMAD.MOV.U32 R8, RZ, RZ, R18 ;  /* 0x000000ffff087224 */ /* 0x001fc600078e0012 */
[----:B------:R-:W2:Y:S01]  /*25ef0*/  LDL R18, [R1+0x577c] ;  /* 0x00577c0001127983 */ /* 0x000ea20000100800 */
[----:B-1----:R-:W-:-:S03]  /*25f00*/  IMAD.MOV.U32 R3, RZ, RZ, R14 ;  /* 0x000000ffff037224 */ /* 0x002fc600078e000e */
[----:B------:R-:W2:Y:S01]  /*25f10*/  LDL R14, [R1+0x5780] ;  /* 0x00578000010e7983 */ /* 0x000ea20000100800 */
[C---:B------:R-:W-:Y:S02]  /*25f20*/  ISETP.GT.U32.AND P1, PT, R2.reuse, R9, PT ;  /* 0x000000090200720c */ /* 0x040fe40003f24070 */
[C---:B------:R-:W-:Y:S02]  /*25f30*/  ISETP.GT.U32.AND P2, PT, R2.reuse, R15, PT ;  /* 0x0000000f0200720c */ /* 0x040fe40003f44070 */
[C---:B------:R-:W-:Y:S01]  /*25f40*/  ISETP.GT.U32.AND P3, PT, R2.reuse, R17, PT ;  /* 0x000000110200720c */ /* 0x040fe20003f64070 */
[----:B------:R-:W-:Y:S01]  /*25f50*/  @!P4 IMAD.MOV R8, RZ, RZ, -R8 ;  /* 0x000000ffff08c224 */ /* 0x000fe200078e0a08 */
        /* <DEDUP_REMOVED lines=11> */
[----:B------:R-:W-:Y:S01]  /*26010*/  @!P6 IMAD.MOV R3, RZ, RZ, -R3 ;  /* 0x000000ffff03e224 */ /* 0x000fe200078e0a03 */
[----:B------:R-:W-:Y:S04]  /*26020*/  STL [R1+0x128], R8 ;  /* 0x0001280801007387 */ /* 0x000fe80000100800 */
[----:B------:R0:W-:Y:S01]  /*26030*/  STL [R1+0x124], R3 ;  /* 0x0001240301007387 */ /* 0x0001e20000100800 */
[----:B---3--:R-:W-:Y:S02]  /*26040*/  ISETP.GT.U32.AND P2, PT, R2, R25, PT ;  /* 0x000000190200720c */ /* 0x008fe40003f44070 */
[----:B----4-:R-:W-:-:S02]  /*26050*/  ISETP.GE.AND P1, PT, R26, RZ, PT ;  /* 0x000000ff1a00720c */ /* 0x010fc40003f26270 */
[C---:B-----5:R-:W-:Y:S02]  /*26060*/  ISETP.GT.U32.AND P3, PT, R2.reuse, R5, PT ;  /* 0x000000050200720c */ /* 0x060fe40003f64070 */
[----:B--2---:R-:W-:-:S07]  /*26070*/  ISETP.GT.U32.AND P0, PT, R2, R12, PT ;  /* 0x0000000c0200720c */ /* 0x004fce0003f04070 */
[--C-:B------:R-:W-:Y:S01]  /*26080*/  @!P2 IMAD.IADD R25, R25, 0x1, -R2.reuse ;  /* 0x000000011919a824 */ /* 0x100fe200078e0a02 */
[----:B0-----:R-:W-:Y:S02]  /*26090*/  IABS R3, R23 ;  /* 0x0000001700037213 */ /* 0x001fe40000000000 */
[----:B------:R-:W2:Y:S01]  /*260a0*/  LDL.LU R23, [R1+0x38] ;  /* 0x0000380001177983 */ /* 0x000ea20000300800 */
[----:B------:R-:W-:Y:S01]  /*260b0*/  ISETP.GT.U32.AND P4, PT, R2, R10, PT ;  /* 0x0000000a0200720c */ /* 0x000fe20003f84070 */
[--C-:B------:R-:W-:Y:S02]  /*260c0*/  @!P3 IMAD.IADD R5, R5, 0x1, -R2.reuse ;  /* 0x000000010505b824 */ /* 0x100fe400078e0a02 */
[----:B------:R-:W-:Y:S02]  /*260d0*/  @!P0 IMAD.IADD R12, R12, 0x1, -R2 ;  /* 0x000000010c0c8824 */ /* 0x000fe400078e0a02 */
[----:B------:R-:W-:Y:S01]  /*260e0*/  @!P1 IMAD.MOV R19, RZ, RZ, -R19 ;  /* 0x000000ffff139224 */ /* 0x000fe200078e0a13 */
        /* <DEDUP_REMOVED lines=9> */
[----:B------:R-:W5:Y:S01]  /*26180*/  LDL.LU R18, [R1+0x2c] ;  /* 0x00002c0001127983 */ /* 0x000f620000300800 */
[----:B------:R-:W-:-:S03]  /*26190*/  ISETP.GE.AND P4, PT, R14, RZ, PT ;  /* 0x000000ff0e00720c */ /* 0x000fc60003f86270 */
[----:B------:R-:W5:Y:S04]  /*261a0*/  LDL.LU R14, [R1+0x28] ;  /* 0x00002800010e7983 */ /* 0x000f680000300800 */
[----:B------:R-:W5:Y:S04]  /*261b0*/  LDL.LU R26, [R1] ;  /* 0x00000000011a7983 */ /* 0x000f680000300800 */
[----:B------:R0:W-:Y:S04]  /*261c0*/  STL [R1+0x120], R19 ;  /* 0x0001201301007387 */ /* 0x0001e80000100800 */
[----:B------:R-:W5:Y:S04]  /*261d0*/  LDL R21, [R1+0x5784] ;  /* 0x0057840001157983 */ /* 0x000f680000100800 */
[----:B0-----:R-:W5:Y:S04]  /*261e0*/  LDL R19, [R1+0x5788] ;  /* 0x0057880001137983 */ /* 0x001f680000100800 */
[----:B------:R0:W-:Y:S02]  /*261f0*/  STL [R1+0x11c], R15 ;  /* 0x00011c0f01007387 */ /* 0x0001e40000100800 */
[----:B0-----:R-:W-:-:S02]  /*26200*/  IMAD.MOV.U32 R15, RZ, RZ, R13 ;  /* 0x000000ffff0f7224 */ /* 0x001fc400078e000d */
[----:B------:R-:W5:Y:S02]  /*26210*/  LDL R13, [R1+0x578c] ;  /* 0x00578c00010d7983 */ /* 0x000f640000100800 */
[----:B------:R-:W-:Y:S02]  /*26220*/  @!P3 IMAD.MOV R15, RZ, RZ, -R15 ;  /* 0x000000ffff0fb224 */ /* 0x000fe400078e0a0f */
[----:B------:R0:W-:Y:S01]  /*26230*/  STL [R1+0x118], R17 ;  /* 0x0001181101007387 */ /* 0x0001e20000100800 */
[----:B------:R-:W-:-:S03]  /*26240*/  @!P0 IMAD.MOV R16, RZ, RZ, -R16 ;  /* 0x000000ffff108224 */ /* 0x000fc600078e0a10 */
        /* <DEDUP_REMOVED lines=10> */
[C---:B------:R-:W-:Y:S01]  /*262f0*/  ISETP.GT.U32.AND P5, PT, R2.reuse, R25, PT ;  /* 0x000000190200720c */ /* 0x040fe20003fa4070 */
[----:B------:R-:W-:Y:S01]  /*26300*/  @!P4 IMAD.MOV R9, RZ, RZ, -R9 ;  /* 0x000000ffff09c224 */ /* 0x000fe200078e0a09 */
[----:B------:R-:W-:-:S05]  /*26310*/  ISETP.GT.U32.AND P3, PT, R2, R12, PT ;  /* 0x0000000c0200720c */ /* 0x000fca0003f64070 */
[----:B------:R-:W-:-:S05]  /*26320*/  @!P6 IMAD.IADD R24, R24, 0x1, -R2 ;  /* 0x000000011818e824 */ /* 0x000fca00078e0a02 */
[----:B------:R-:W-:Y:S01]  /*26330*/  ISETP.GT.U32.AND P6, PT, R2, R24, PT ;  /* 0x000000180200720c */ /* 0x000fe20003fc4070 */
[--C-:B------:R-:W-:Y:S02]  /*26340*/  @!P2 IMAD.IADD R5, R5, 0x1, -R2.reuse ;  /* 0x000000010505a824 */ /* 0x100fe400078e0a02 */
[--C-:B------:R-:W-:Y:S02]  /*26350*/  @!P1 IMAD.IADD R11, R11, 0x1, -R2.reuse ;  /* 0x000000010b0b9824 */ /* 0x100fe400078e0a02 */
[--C-:B------:R-:W-:Y:S02]  /*26360*/  @!P5 IMAD.IADD R25, R25, 0x1, -R2.reuse ;  /* 0x000000011919d824 */ /* 0x100fe400078e0a02 */
[----:B------:R-:W-:Y:S02]  /*26370*/  @!P3 IMAD.IADD R12, R12, 0x1, -R2 ;  /* 0x000000010c0cb824 */ /* 0x000fe400078e0a02 */
[----:B------:R-:W-:-:S04]  /*26380*/  IMAD.HI.U32 R8, R0, R3, RZ ;  /* 0x0000000300087227 */ /* 0x000fc800078e00ff */
[----:B------:R-:W-:Y:S02]  /*26390*/  @!P6 IMAD.IADD R24, R24, 0x1, -R2 ;  /* 0x000000011818e824 */ /* 0x000fe400078e0a02 */
[----:B------:R-:W-:Y:S01]  /*263a0*/  IMAD.MOV R8, RZ, RZ, -R8 ;  /* 0x000000ffff087224 */ /* 0x000fe200078e0a08 */
[C---:B------:R-:W-:Y:S01]  /*263b0*/  ISETP.GT.U32.AND P0, PT, R2.reuse, R10, PT ;  /* 0x0000000a0200720c */ /* 0x040fe20003f04070 */
[----:B------:R0:W-:Y:S02]  /*263c0*/  STL [R1+0x10c], R9 ;  /* 0x00010c0901007387 */ /* 0x0001e40000100800 */
[----:B------:R-:W-:Y:S02]  /*263d0*/  IMAD R3, R2, R8, R3 ;  /* 0x0000000802037224 */ /* 0x000fe400078e0203 */
[----:B------:R-:W-:-:S08]  /*263e0*/  IMAD.MOV.U32 R8, RZ, RZ, R25 ;  /* 0x000000ffff087224 */ /* 0x000fd000078e0019 */
[----:B------:R-:W-:Y:S01]  /*263f0*/  @!P0 IMAD.IADD R10, R10, 0x1, -R2 ;  /* 0x000000010a0a8824 */ /* 0x000fe200078e0a02 */
[----:B--2---:R-:W-:-:S13]  /*26400*/  ISETP.GT.U32.AND P4, PT, R2, R23, PT ;  /* 0x000000170200720c */ /* 0x004fda0003f84070 */
[----:B------:R-:W-:Y:S01]  /*26410*/  @!P4 IMAD.IADD R23, R23, 0x1, -R2 ;  /* 0x000000011717c824 */ /* 0x000fe200078e0a02 */
[C---:B---3--:R-:W-:Y:S02]  /*26420*/  ISETP.GT.U32.AND P1, PT, R2.reuse, R20, PT ;  /* 0x000000140200720c */ /* 0x048fe40003f24070 */
[C---:B----4-:R-:W-:Y:S02]  /*26430*/  ISETP.GT.U32.AND P5, PT, R2.reuse, R22, PT ;  /* 0x000000160200720c */ /* 0x050fe40003fa4070 */
[C---:B-----5:R-:W-:Y:S02]  /*26440*/  ISETP.GT.U32.AND P2, PT, R2.reuse, R18, PT ;  /* 0x000000120200720c */ /* 0x060fe40003f44070 */
[----:B------:R-:W-:-:S07]  /*26450*/  ISETP.GT.U32.AND P3, PT, R2, R14, PT ;  /* 0x0000000e0200720c */ /* 0x000fce0003f64070 */
[----:B------:R-:W-:Y:S01]  /*26460*/  @!P1 IMAD.IADD R20, R20, 0x1, -R2 ;  /* 0x0000000114149824 */ /* 0x000fe200078e0a02 */
[----:B------:R-:W-:-:S03]  /*26470*/  ISETP.GE.AND P6, PT, R21, RZ, PT ;  /* 0x000000ff1500720c */ /* 0x000fc60003fc6270 */
[--C-:B------:R-:W-:Y:S01]  /*26480*/  @!P2 IMAD.IADD R18, R18, 0x1, -R2.reuse ;  /* 0x000000011212a824 */ /* 0x100fe200078e0a02 */
[----:B------:R-:W-:Y:S01]  /*26490*/  ISETP.GE.AND P4, PT, R19, RZ, PT ;  /* 0x000000ff1300720c */ /* 0x000fe20003f86270 */
[--C-:B------:R-:W-:Y:S02]  /*264a0*/  @!P5 IMAD.IADD R22, R22, 0x1, -R2.reuse ;  /* 0x000000011616d824 */ /* 0x100fe400078e0a02 */
[----:B------:R-:W-:Y:S01]  /*264b0*/  @!P3 IMAD.IADD R14, R14, 0x1, -R2 ;  /* 0x000000010e0eb824 */ /* 0x000fe200078e0a02 */
[----:B------:R-:W-:Y:S02]  /*264c0*/  ISETP.GE.AND P1, PT, R13, RZ, PT ;  /* 0x000000ff0d00720c */ /* 0x000fe40003f26270 */
[----:B------:R-:W2:Y:S04]  /*264d0*/  LDL.LU R13, [R1+0x78] ;  /* 0x00007800010d7983 */ /* 0x000ea80000300800 */
[----:B------:R-:W3:Y:S03]  /*264e0*/  LDL.LU R21, [R1+0x74] ;  /* 0x0000740001157983 */ /* 0x000ee60000300800 */
[----:B------:R-:W-:Y:S01]  /*264f0*/  @!P4 IMAD.MOV R8, RZ, RZ, -R8 ;  /* 0x000000ffff08c224 */ /* 0x000fe200078e0a08 */
[----:B------:R-:W4:Y:S01]  /*26500*/  LDL.LU R19, [R1+0x70] ;  /* 0x0000700001137983 */ /* 0x000f220000300800 */
[----:B------:R-:W-:-:S03]  /*26510*/  ISETP.GE.AND P5, PT, R17, RZ, PT ;  /* 0x000000ff1100720c */ /* 0x000fc60003fa6270 */
[----:B0-----:R-:W5:Y:S01]  /*26520*/  LDL R9, [R1+0x579c] ;  /* 0x00579c0001097983 */ /* 0x001f620000100800 */
[----:B------:R-:W-:Y:S01]  /*26530*/  ISETP.GE.AND P2, PT, R15, RZ, PT ;  /* 0x000000ff0f00720c */ /* 0x000fe20003f46270 */
[----:B------:R-:W-:Y:S02]  /*26540*/  IMAD.MOV.U32 R15, RZ, RZ, R11 ;  /* 0x000000ffff0f7224 */ /* 0x000fe400078e000b */
[----:B------:R-:W2:Y:S02]  /*26550*/  LDL.LU R11, [R1+0x6c] ;  /* 0x00006c00010b7983 */ /* 0x000ea40000300800 */
[----:B------:R-:W-:Y:S01]  /*26560*/  @!P6 IMAD.MOV R15, RZ, RZ, -R15 ;  /* 0x000000ffff0fe224 */ /* 0x000fe200078e0a0f */
[----:B------:R-:W-:Y:S02]  /*26570*/  ISETP.GE.AND P3, PT, R16, RZ, PT ;  /* 0x000000ff1000720c */ /* 0x000fe40003f66270 */
[----:B------:R-:W2:Y:S04]  /*26580*/  LDL R16, [R1+0x587c] ;  /* 0x00587c0001107983 */ /* 0x000ea80000100800 */
[----:B------:R-:W2:Y:S04]  /*26590*/  LDL.LU R17, [R1+0x68] ;  /* 0x0000680001117983 */ /* 0x000ea80000300800 */
[----:B------:R-:W2:Y:S04]  /*265a0*/  LDL.LU R25, [R1+0x64] ;  /* 0x0000640001197983 */ /* 0x000ea80000300800 */
        /* <DEDUP_REMOVED lines=18> */
[----:B------:R-:W-:-:S02]  /*266d0*/  ISETP.GT.U32.AND P5, PT, R2, R18, PT ;  /* 0x000000120200720c */ /* 0x000fc40003fa4070 */
        /* <DEDUP_REMOVED lines=8> */
[----:B------:R-:W-:Y:S02]  /*26760*/  @!P0 IMAD.IADD R23, R23, 0x1, -R2 ;  /* 0x0000000117178824 */ /* 0x000fe400078e0a02 */
[----:B------:R-:W-:Y:S02]  /*26770*/  @!P3 IMAD.MOV R8, RZ, RZ, -R8 ;  /* 0x000000ffff08b224 */ /* 0x000fe400078e0a08 */
[----:B------:R-:W-:-:S03]  /*26780*/  @!P6 IMAD.IADD R26, R26, 0x1, -R2 ;  /* 0x000000011a1ae824 */ /* 0x000fc600078e0a02 */
[----:B------:R0:W-:Y:S01]  /*26790*/  STL [R1+0xf4], R8 ;  /* 0x0000f40801007387 */ /* 0x0001e20000100800 */
[C---:B---3--:R-:W-:Y:S02]  /*267a0*/  ISETP.GT.U32.AND P4, PT, R2.reuse, R21, PT ;  /* 0x000000150200720c */ /* 0x048fe40003f84070 */
[----:B----4-:R-:W-:Y:S02]  /*267b0*/  ISETP.GT.U32.AND P1, PT, R2, R19, PT ;  /* 0x000000130200720c */ /* 0x010fe40003f24070 */
[----:B-----5:R-:W-:-:S09]  /*267c0*/  ISETP.GE.AND P0, PT, R9, RZ, PT ;  /* 0x000000ff0900720c */ /* 0x020fd20003f06270 */
[--C-:B------:R-:W-:Y:S01]  /*267d0*/  @!P4 IMAD.IADD R21, R21, 0x1, -R2.reuse ;  /* 0x000000011515c824 */ /* 0x100fe200078e0a02 */
[C---:B--2---:R-:W-:Y:S01]  /*267e0*/  ISETP.GT.U32.AND P5, PT, R2.reuse, R11, PT ;  /* 0x0000000b0200720c */ /* 0x044fe20003fa4070 */
[----:B------:R-:W-:Y:S02]  /*267f0*/  @!P1 IMAD.IADD R19, R19, 0x1, -R2 ;  /* 0x0000000113139824 */ /* 0x000fe400078e0a02 */
[----:B------:R-:W-:Y:S01]  /*26800*/  @!P0 IMAD.MOV R23, RZ, RZ, -R23 ;  /* 0x000000ffff178224 */ /* 0x000fe200078e0a17 */
[----:B------:R-:W-:Y:S02]  /*26810*/  ISETP.GT.U32.AND P2, PT, R2, R17, PT ;  /* 0x000000110200720c */ /* 0x000fe40003f44070 */
[----:B0-----:R-:W-:-:S07]  /*26820*/  IABS R8, R16 ;  /* 0x0000001000087213 */ /* 0x001fce0000000000 */
[--C-:B------:R-:W-:Y:S01]  /*26830*/  @!P5 IMAD.IADD R11, R11, 0x1, -R2.reuse ;  /* 0x000000010b0bd824 */ /* 0x100fe200078e0a02 */
[----:B------:R-:W2:Y:S01]  /*26840*/  LDL.LU R16, [R1+0x60] ;  /* 0x0000600001107983 */ /* 0x000ea20000300800 */
[----:B------:R-:W-:Y:S02]  /*26850*/  ISETP.GE.AND P6, PT, R15, RZ, PT ;  /* 0x000000ff0f00720c */ /* 0x000fe40003fc6270 */
[----:B------:R-:W-:Y:S01]  /*26860*/  @!P2 IMAD.IADD R17, R17, 0x1, -R2 ;  /* 0x000000011111a824 */ /* 0x000fe200078e0a02 */
[----:B------:R-:W-:-:S10]  /*26870*/  ISETP.GE.AND P4, PT, R12, RZ, PT ;  /* 0x000000ff0c00720c */ /* 0x000fd40003f86270 */
[----:B------:R-:W-:Y:S01]  /*26880*/  @!P6 IMAD.MOV R20, RZ, RZ, -R20 ;  /* 0x000000ffff14e224 */ /* 0x000fe200078e0a14 */
[----:B------:R-:W-:Y:S02]  /*26890*/  ISETP.GE.AND P1, PT, R5, RZ, PT ;  /* 0x000000ff0500720c */ /* 0x000fe40003f26270 */
[----:B------:R-:W3:Y:S04]  /*268a0*/  LDL.LU R5, [R1+0x5c] ;  /* 0x00005c0001057983 */ /* 0x000ee80000300800 */
[----:B------:R-:W4:Y:S01]  /*268b0*/  LDL.LU R15, [R1+0x58] ;  /* 0x00005800010f7983 */ /* 0x000f220000300800 */
[----:B------:R-:W-:Y:S01]  /*268c0*/  @!P4 IMAD.MOV R22, RZ, RZ, -R22 ;  /* 0x000000ffff16c224 */ /* 0x000fe200078e0a16 */
[----:B------:R-:W-:Y:S02]  /*268d0*/  ISETP.GE.AND P2, PT, R24, RZ, PT ;  /* 0x000000ff1800720c */ /* 0x000fe40003f46270 */
[----:B------:R-:W-:-:S02]  /*268e0*/  ISETP.GE.AND P5, PT, R10, RZ, PT ;  /* 0x000000ff0a00720c */ /* 0x000fc40003fa6270 */
[----:B------:R-:W5:Y:S04]  /*268f0*/  LDL.LU R10, [R1+0x54] ;  /* 0x00005400010a7983 */ /* 0x000f680000300800 */
[----:B------:R-:W5:Y:S04]  /*26900*/  LDL.LU R12, [R1+0x50] ;  /* 0x00005000010c7983 */ /* 0x000f680000300800 */
[----:B------:R0:W-:Y:S04]  /*26910*/  STL [R1+0xf0], R23 ;  /* 0x0000f01701007387 */ /* 0x0001e80000100800 */
[----:B------:R-:W5:Y:S01]  /*26920*/  LDL R24, [R1+0x57bc] ;  /* 0x0057bc0001187983 */ /* 0x000f620000100800 */
[----:B------:R-:W-:-:S03]  /*26930*/  @!P1 IMAD.MOV R18, RZ, RZ, -R18 ;  /* 0x000000ffff129224 */ /* 0x000fc600078e0a12 */
[----:B0-----:R-:W5:Y:S01]  /*26940*/  LDL R23, [R1+0x57c0] ;  /* 0x0057c00001177983 */ /* 0x001f620000100800 */
[----:B------:R-:W-:-:S03]  /*26950*/  @!P5 IMAD.MOV R14, RZ, RZ, -R14 ;  /* 0x000000ffff0ed224 */ /* 0x000fc600078e0a0e */
[----:B------:R0:W-:Y:S04]  /*26960*/  STL [R1+0xec], R20 ;  /* 0x0000ec1401007387 */ /* 0x0001e80000100800 */
        /* <DEDUP_REMOVED lines=14> */
[----:B------:R-:W-:-:S04]  /*26a50*/  ISETP.GT.U32.AND P3, PT, R2, R21, PT ;  /* 0x000000150200720c */ /* 0x000fc80003f64070 */
[----:B------:R-:W-:Y:S01]  /*26a60*/  ISETP.GT.U32.AND P5, PT, R2, R25, PT ;  /* 0x000000190200720c */ /* 0x000fe20003fa4070 */
[----:B------:R-:W-:Y:S02]  /*26a70*/  @!P2 IMAD.MOV R26, RZ, RZ, -R26 ;  /* 0x000000ffff1aa224 */ /* 0x000fe400078e0a1a */
[--C-:B------:R-:W-:Y:S02]  /*26a80*/  @!P0 IMAD.IADD R13, R13, 0x1, -R2.reuse ;  /* 0x000000010d0d8824 */ /* 0x100fe400078e0a02 */
[----:B------:R-:W-:-:S04]  /*26a90*/  @!P4 IMAD.IADD R19, R19, 0x1, -R2 ;  /* 0x000000011313c824 */ /* 0x000fc800078e0a02 */
[--C-:B------:R-:W-:Y:S02]  /*26aa0*/  @!P3 IMAD.IADD R21, R21, 0x1, -R2.reuse ;  /* 0x000000011515b824 */ /* 0x100fe400078e0a02 */
[--C-:B------:R-:W-:Y:S02]  /*26ab0*/  @!P1 IMAD.IADD R11, R11, 0x1, -R2.reuse ;  /* 0x000000010b0b9824 */ /* 0x100fe400078e0a02 */
[----:B------:R-:W-:Y:S02]  /*26ac0*/  @!P5 IMAD.IADD R25, R25, 0x1, -R2 ;  /* 0x000000011919d824 */ /* 0x000fe400078e0a02 */
[----:B------:R-:W-:Y:S01]  /*26ad0*/  IMAD.HI.U32 R9, R0, R8, RZ ;  /* 0x0000000800097227 */ /* 0x000fe200078e00ff */
[----:B------:R0:W-:Y:S03]  /*26ae0*/  STL [R1+0xdc], R26 ;  /* 0x0000dc1a01007387 */ /* 0x0001e60000100800 */
[----:B------:R-:W-:Y:S01]  /*26af0*/  IMAD.MOV R9, RZ, RZ, -R9 ;  /* 0x000000ffff097224 */ /* 0x000fe200078e0a09 */
[----:B------:R-:W-:-:S03]  /*26b00*/  ISETP.GT.U32.AND P6, PT, R2, R17, PT ;  /* 0x000000110200720c */ /* 0x000fc60003fc4070 */
[----:B------:R-:W-:Y:S02]  /*26b10*/  IMAD R8, R2, R9, R8 ;  /* 0x0000000902087224 */ /* 0x000fe400078e0208 */
[----:B0-----:R-:W-:-:S08]  /*26b20*/  IMAD.MOV.U32 R26, RZ, RZ, R21 ;  /* 0x000000ffff1a7224 */ /* 0x001fd000078e0015 */
[----:B------:R-:W-:Y:S01]  /*26b30*/  @!P6 IMAD.IADD R17, R17, 0x1, -R2 ;  /* 0x000000011111e824 */ /* 0x000fe200078e0a02 */
[----:B--2---:R-:W-:-:S13]  /*26b40*/  ISETP.GT.U32.AND P2, PT, R2, R16, PT ;  /* 0x000000100200720c */ /* 0x004fda0003f44070 */
[----:B------:R-:W-:Y:S01]  /*26b50*/  @!P2 IMAD.IADD R16, R16, 0x1, -R2 ;  /* 0x000000011010a824 */ /* 0x000fe200078e0a02 */
[C---:B---3--:R-:W-:Y:S02]  /*26b60*/  ISETP.GT.U32.AND P0, PT, R2.reuse, R5, PT ;  /* 0x000000050200720c */ /* 0x048fe40003f04070 */
[C---:B----4-:R-:W-:Y:S02]  /*26b70*/  ISETP.GT.U32.AND P3, PT, R2.reuse, R15, PT ;  /* 0x0000000f0200720c */ /* 0x050fe40003f64070 */
[C---:B-----5:R-:W-:Y:S02]  /*26b80*/  ISETP.GT.U32.AND P4, PT, R2.reuse, R10, PT ;  /* 0x0000000a0200720c */ /* 0x060fe40003f84070 */
[----:B------:R-:W-:Y:S02]  /*26b90*/  ISETP.GT.U32.AND P1, PT, R2, R12, PT ;  /* 0x0000000c0200720c */ /* 0x000fe40003f24070 */
[----:B------:R-:W-:-:S05]  /*26ba0*/  ISETP.GE.AND P5, PT, R24, RZ, PT ;  /* 0x000000ff1800720c */ /* 0x000fca0003fa6270 */
[----:B------:R-:W-:-:S04]  /*26bb0*/  @!P0 IMAD.IADD R5, R5, 0x1, -R2 ;  /* 0x0000000105058824 */ /* 0x000fc800078e0a02 */
[--C-:B------:R-:W-:Y:S01]  /*26bc0*/  @!P4 IMAD.IADD R10, R10, 0x1, -R2.reuse ;  /* 0x000000010a0ac824 */ /* 0x100fe200078e0a02 */
[----:B------:R-:W-:Y:S01]  /*26bd0*/  ISETP.GE.AND P2, PT, R23, RZ, PT ;  /* 0x000000ff1700720c */ /* 0x000fe20003f46270 */
[--C-:B------:R-:W-:Y:S02]  /*26be0*/  @!P3 IMAD.IADD R15, R15, 0x1, -R2.reuse ;  /* 0x000000010f0fb824 */ /* 0x100fe400078e0a02 */
[----:B------:R-:W-:Y:S02]  /*26bf0*/  @!P1 IMAD.IADD R12, R12, 0x1, -R2 ;  /* 0x000000010c0c9824 */ /* 0x000fe400078e0a02 */
[----:B------:R-:W-:Y:S01]  /*26c00*/  @!P5 IMAD.MOV R13, RZ, RZ, -R13 ;  /* 0x000000ffff0dd224 */ /* 0x000fe200078e0a0d */
[----:B------:R-:W-:Y:S02]  /*26c10*/  ISETP.GE.AND P0, PT, R20, RZ, PT ;  /* 0x000000ff1400720c */ /* 0x000fe40003f06270 */
[----:B------:R-:W2:Y:S04]  /*26c20*/  LDL.LU R20, [R1+0xa0] ;  /* 0x0000a00001147983 */ /* 0x000ea80000300800 */
[----:B------:R-:W3:Y:S01]  /*26c30*/  LDL.LU R23, [R1+0x9c] ;  /* 0x00009c0001177983 */ /* 0x000ee20000300800 */
[----:B------:R-:W-:Y:S01]  /*26c40*/  ISETP.GE.AND P3, PT, R22, RZ, PT ;  /* 0x000000ff1600720c */ /* 0x000fe20003f66270 */
[----:B------:R-:W-:Y:S01]  /*26c50*/  @!P2 IMAD.MOV R26, RZ, RZ, -R26 ;  /* 0x000000ffff1aa224 */ /* 0x000fe200078e0a1a */
[----:B------:R-:W-:-:S02]  /*26c60*/  ISETP.GE.AND P4, PT, R18, RZ, PT ;  /* 0x000000ff1200720c */ /* 0x000fc40003f86270 */
[----:B------:R-:W4:Y:S04]  /*26c70*/  LDL.LU R18, [R1+0x98] ;  /* 0x0000980001127983 */ /* 0x000f280000300800 */
[----:B------:R-:W5:Y:S04]  /*26c80*/  LDL R9, [R1+0x57d4] ;  /* 0x0057d40001097983 */ /* 0x000f680000100800 */
[----:B------:R-:W2:Y:S01]  /*26c90*/  LDL.LU R22, [R1+0x94] ;  /* 0x0000940001167983 */ /* 0x000ea20000300800 */
[----:B------:R-:W-:-:S03]  /*26ca0*/  ISETP.GE.AND P1, PT, R14, RZ, PT ;  /* 0x000000ff0e00720c */ /* 0x000fc60003f26270 */
[----:B------:R-:W4:Y:S04]  /*26cb0*/  LDL R24, [R1+0x5880] ;  /* 0x0058800001187983 */ /* 0x000f280000100800 */
[----:B------:R-:W4:Y:S04]  /*26cc0*/  LDL.LU R14, [R1+0x90] ;  /* 0x00009000010e7983 */ /* 0x000f280000300800 */
[----:B------:R0:W-:Y:S01]  /*26cd0*/  STL [R1+0xd8], R13 ;  /* 0x0000d80d01007387 */ /* 0x0001e20000100800 */
[----:B------:R-:W-:Y:S02]  /*26ce0*/  @!P0 IMAD.MOV R19, RZ, RZ, -R19 ;  /* 0x000000ffff138224 */ /* 0x000fe400078e0a13 */
[----:B------:R-:W-:Y:S01]  /*26cf0*/  @!P3 IMAD.MOV R11, RZ, RZ, -R11 ;  /* 0x000000ffff0bb224 */ /* 0x000fe200078e0a0b */
[----:B0-----:R-:W4:Y:S04]  /*26d00*/  LDL.LU R13, [R1+0x8c] ;  /* 0x00008c00010d7983 */ /* 0x001f280000300800 */
[----:B------:R-:W4:Y:S01]  /*26d10*/  LDL R21, [R1+0x57d8] ;  /* 0x0057d80001157983 */ /* 0x000f220000100800 */
[----:B------:R-:W-:-:S03]  /*26d20*/  @!P4 IMAD.MOV R17, RZ, RZ, -R17 ;  /* 0x000000ffff11c224 */ /* 0x000fc600078e0a11 */
[----:B------:R-:W-:Y:S04]  /*26d30*/  STL [R1+0xd4], R26 ;  /* 0x0000d41a01007387 */ /* 0x000fe80000100800 */
        /* <DEDUP_REMOVED lines=10> */
[--C-:B------:R-:W-:Y:S02]  /*26de0*/  @!P6 IMAD.IADD R29, R29, 0x1, -R2.reuse ;  /* 0x000000011d1de824 */ /* 0x100fe400078e0a02 */
[----:B------:R-:W-:Y:S02]  /*26df0*/  IMAD.MOV.U32 R26, RZ, RZ, R25 ;  /* 0x000000ffff1a7224 */ /* 0x000fe400078e0019 */
[----:B------:R-:W4:Y:S01]  /*26e00*/  LDL R25, [R1+0x57f0] ;  /* 0x0057f00001197983 */ /* 0x000f220000100800 */
[----:B------:R-:W-:Y:S01]  /*26e10*/  ISETP.GT.U32.AND P6, PT, R2, R29, PT ;  /* 0x0000001d0200720c */ /* 0x000fe20003fc4070 */
[--C-:B------:R-:W-:Y:S02]  /*26e20*/  @!P5 IMAD.IADD R16, R16, 0x1, -R2.reuse ;  /* 0x000000011010d824 */ /* 0x100fe400078e0a02 */
[----:B------:R-:W-:Y:S02]  /*26e30*/  @!P2 IMAD.IADD R5, R5, 0x1, -R2 ;  /* 0x000000010505a824 */ /* 0x000fe400078e0a02 */
[----:B------:R-:W-:-:S02]  /*26e40*/  @!P1 IMAD.MOV R26, RZ, RZ, -R26 ;  /* 0x000000ffff1a9224 */ /* 0x000fc400078e0a1a */
[----:B------:R-:W-:-:S06]  /*26e50*/  @!P3 IMAD.IADD R10, R10, 0x1, -R2 ;  /* 0x000000010a0ab824 */ /* 0x000fcc00078e0a02 */
[----:B------:R-:W-:Y:S01]  /*26e60*/  @!P6 IMAD.IADD R29, R29, 0x1, -R2 ;  /* 0x000000011d1de824 */ /* 0x000fe200078e0a02 */
[----:B------:R0:W-:Y:S04]  /*26e70*/  STL [R1+0xc4], R26 ;  /* 0x0000c41a01007387 */ /* 0x0001e80000100800 */
[----:B0-----:R-:W4:Y:S01]  /*26e80*/  LDL.LU R26, [R1+0x5c54] ;  /* 0x005c5400011a7983 */ /* 0x001f220000300800 */
[----:B---3--:R-:W-:-:S13]  /*26e90*/  ISETP.GT.U32.AND P2, PT, R2, R23, PT ;  /* 0x000000170200720c */ /* 0x008fda0003f44070 */
[----:B------:R-:W-:Y:S01]  /*26ea0*/  @!P2 IMAD.IADD R23, R23, 0x1, -R2 ;  /* 0x000000011717a824 */ /* 0x000fe200078e0a02 */
[----:B-----5:R-:W-:Y:S02]  /*26eb0*/  ISETP.GE.AND P5, PT, R9, RZ, PT ;  /* 0x000000ff0900720c */ /* 0x020fe40003fa6270 */
[----:B--2---:R-:W-:Y:S02]  /*26ec0*/  ISETP.GT.U32.AND P3, PT, R2, R22, PT ;  /* 0x000000160200720c */ /* 0x004fe40003f64070 */
[----:B----4-:R-:W-:Y:S02]  /*26ed0*/  IABS R9, R24 ;  /* 0x0000001800097213 */ /* 0x010fe40000000000 */
[----:B------:R-:W2:Y:S07]  /*26ee0*/  LDL.LU R24, [R1+0x88] ;  /* 0x0000880001187983 */ /* 0x000eae0000300800 */
[----:B------:R-:W-:-:S02]  /*26ef0*/  @!P5 IMAD.MOV R16, RZ, RZ, -R16 ;  /* 0x000000ffff10d224 */ /* 0x000fc400078e0a10 */
[----:B------:R-:W-:Y:S01]  /*26f00*/  @!P3 IMAD.IADD R22, R22, 0x1, -R2 ;  /* 0x000000011616b824 */ /* 0x000fe200078e0a02 */
[----:B------:R-:W-:-:S13]  /*26f10*/  ISETP.GE.AND P6, PT, R21, RZ, PT ;  /* 0x000000ff1500720c */ /* 0x000fda0003fc6270 */
[----:B------:R-:W-:Y:S01]  /*26f20*/  @!P6 IMAD.MOV R5, RZ, RZ, -R5 ;  /* 0x000000ffff05e224 */ /* 0x000fe200078e0a05 */
[----:B------:R-:W-:Y:S02]  /*26f30*/  ISETP.GE.AND P2, PT, R19, RZ, PT ;  /* 0x000000ff1300720c */ /* 0x000fe40003f46270 */
[----:B------:R-:W3:Y:S04]  /*26f40*/  LDL.LU R19, [R1+0x84] ;  /* 0x0000840001137983 */ /* 0x000ee80000300800 */
[----:B------:R-:W4:Y:S01]  /*26f50*/  LDL.LU R21, [R1+0x80] ;  /* 0x0000800001157983 */ /* 0x000f220000300800 */
[----:B------:R-:W-:-:S03]  /*26f60*/  ISETP.GE.AND P3, PT, R17, RZ, PT ;  /* 0x000000ff1100720c */ /* 0x000fc60003f66270 */
[----:B------:R-:W5:Y:S04]  /*26f70*/  LDL.LU R17, [R1+0x5c50] ;  /* 0x005c500001117983 */ /* 0x000f680000300800 */
[----:B------:R0:W-:Y:S04]  /*26f80*/  STL [R1+0xc0], R16 ;  /* 0x0000c01001007387 */ /* 0x0001e80000100800 */
[----:B0-----:R-:W3:Y:S04]  /*26f90*/  LDL R16, [R1+0x57f4] ;  /* 0x0057f40001107983 */ /* 0x001ee80000100800 */
[----:B------:R0:W-:Y:S04]  /*26fa0*/  STL [R1+0xb4], R5 ;  /* 0x0000b40501007387 */ /* 0x0001e80000100800 */
[----:B0-----:R-:W4:Y:S01]  /*26fb0*/  LDL R5, [R1+0x57f8] ;  /* 0x0057f80001057983 */ /* 0x001f220000100800 */
[----:B------:R-:W-:-:S02]  /*26fc0*/  ISETP.GT.U32.AND P0, PT, R2, R15, PT ;  /* 0x0000000f0200720c */ /* 0x000fc40003f04070 */
[C---:B------:R-:W-:Y:S02]  /*26fd0*/  ISETP.GT.U32.AND P4, PT, R2.reuse, R12, PT ;  /* 0x0000000c0200720c */ /* 0x040fe40003f84070 */
[----:B------:R-:W-:-:S09]  /*26fe0*/  ISETP.GT.U32.AND P1, PT, R2, R20, PT ;  /* 0x000000140200720c */ /* 0x000fd20003f24070 */
[--C-:B------:R-:W-:Y:S01]  /*26ff0*/  @!P0 IMAD.IADD R15, R15, 0x1, -R2.reuse ;  /* 0x000000010f0f8824 */ /* 0x100fe200078e0a02 */
[----:B------:R-:W-:Y:S01]  /*27000*/  ISETP.GT.U32.AND P0, PT, R2, R18, PT ;  /* 0x000000120200720c */ /* 0x000fe20003f04070 */
[--C-:B------:R-:W-:Y:S01]  /*27010*/  @!P4 IMAD.IADD R12, R12, 0x1, -R2.reuse ;  /* 0x000000010c0cc824 */ /* 0x100fe200078e0a02 */
[----:B------:R-:W-:Y:S01]  /*27020*/  ISETP.GT.U32.AND P4, PT, R2, R14, PT ;  /* 0x0000000e0200720c */ /* 0x000fe20003f84070 */
[----:B------:R-:W-:Y:S01]  /*27030*/  @!P1 IMAD.IADD R20, R20, 0x1, -R2 ;  /* 0x0000000114149824 */ /* 0x000fe200078e0a02 */
[----:B------:R-:W-:-:S09]  /*27040*/  ISETP.GT.U32.AND P1, PT, R2, R13, PT ;  /* 0x0000000d0200720c */ /* 0x000fd20003f24070 */
[--C-:B------:R-:W-:Y:S01]  /*27050*/  @!P0 IMAD.IADD R18, R18, 0x1, -R2.reuse ;  /* 0x0000000112128824 */ /* 0x100fe200078e0a02 */
[----:B------:R-:W-:Y:S01]  /*27060*/  ISETP.GE.AND P0, PT, R11, RZ, PT ;  /* 0x000000ff0b00720c */ /* 0x000fe20003f06270 */
[----:B------:R-:W-:Y:S01]  /*27070*/  @!P4 IMAD.IADD R14, R14, 0x1, -R2 ;  /* 0x000000010e0ec824 */ /* 0x000fe200078e0a02 */
[----:B------:R-:W-:Y:S01]  /*27080*/  ISETP.GE.AND P4, PT, R25, RZ, PT ;  /* 0x000000ff1900720c */ /* 0x000fe20003f86270 */
[----:B------:R-:W-:Y:S02]  /*27090*/  @!P2 IMAD.MOV R15, RZ, RZ, -R15 ;  /* 0x000000ffff0fa224 */ /* 0x000fe400078e0a0f */
[----:B------:R-:W-:-:S03]  /*270a0*/  IMAD.HI.U32 R11, R0, R9, RZ ;  /* 0x00000009000b7227 */ /* 0x000fc600078e00ff */
[----:B------:R0:W-:Y:S01]  /*270b0*/  STL [R1+0xb0], R15 ;  /* 0x0000b00f01007387 */ /* 0x0001e20000100800 */
[----:B------:R-:W-:-:S03]  /*270c0*/  @!P1 IMAD.IADD R13, R13, 0x1, -R2 ;  /* 0x000000010d0d9824 */ /* 0x000fc600078e0a02 */
[----:B------:R-:W5:Y:S01]  /*270d0*/  LDL R25, [R1+0x5808] ;  /* 0x0058080001197983 */ /* 0x000f620000100800 */
[----:B------:R-:W-:Y:S02]  /*270e0*/  @!P0 IMAD.MOV R10, RZ, RZ, -R10 ;  /* 0x000000ffff0a8224 */ /* 0x000fe400078e0a0a */
[----:B------:R-:W-:Y:S01]  /*270f0*/  @!P3 IMAD.MOV R12, RZ, RZ, -R12 ;  /* 0x000000ffff0cb224 */ /* 0x000fe200078e0a0c */
[----:B0-----:R-:W5:Y:S01]  /*27100*/  LDL R15, [R1+0x5804] ;  /* 0x00580400010f7983 */ /* 0x001f620000100800 */
[----:B------:R-:W-:-:S03]  /*27110*/  IMAD.MOV R11, RZ, RZ, -R11 ;  /* 0x000000ffff0b7224 */ /* 0x000fc600078e0a0b */
[----:B------:R0:W-:Y:S01]  /*27120*/  STL [R1+0xac], R10 ;  /* 0x0000ac0a01007387 */ /* 0x0001e20000100800 */
[C---:B------:R-:W-:Y:S01]  /*27130*/  ISETP.GT.U32.AND P6, PT, R2.reuse, R13, PT ;  /* 0x0000000d0200720c */ /* 0x040fe20003fc4070 */
[----:B------:R-:W-:Y:S02]  /*27140*/  IMAD R9, R2, R11, R9 ;  /* 0x0000000b02097224 */ /* 0x000fe400078e0209 */
[----:B0-----:R-:W-:Y:S02]  /*27150*/  IMAD.MOV.U32 R10, RZ, RZ, R29 ;  /* 0x000000ffff0a7224 */ /* 0x001fe400078e001d */
[----:B------:R-:W5:Y:S02]  /*27160*/  LDL R29, [R1+0x57fc] ;  /* 0x0057fc00011d7983 */ /* 0x000f640000100800 */
[----:B------:R-:W-:Y:S02]  /*27170*/  @!P4 IMAD.MOV R10, RZ, RZ, -R10 ;  /* 0x000000ffff0ac224 */ /* 0x000fe400078e0a0a */
[----:B------:R0:W-:Y:S04]  /*27180*/  STL [R1+0xa8], R12 ;  /* 0x0000a80c01007387 */ /* 0x0001e80000100800 */
[----:B0-----:R-:W5:Y:S04]  /*27190*/  LDL.LU R12, [R1+0x5c4c] ;  /* 0x005c4c00010c7983 */ /* 0x001f680000300800 */
[----:B------:R-:W5:Y:S04]  /*271a0*/  LDL.LU R11, [R1+0x5c48] ;  /* 0x005c4800010b7983 */ /* 0x000f680000300800 */
[----:B------:R0:W-:Y:S01]  /*271b0*/  STL [R1+0xa4], R10 ;  /* 0x0000a40a01007387 */ /* 0x0001e20000100800 */
[----:B------:R-:W-:-:S03]  /*271c0*/  @!P6 IMAD.IADD R13, R13, 0x1, -R2 ;  /* 0x000000010d0de824 */ /* 0x000fc600078e0a02 */
[----:B0-----:R-:W5:Y:S01]  /*271d0*/  LDL.LU R10, [R1+0x5c44] ;  /* 0x005c4400010a7983 */ /* 0x001f620000300800 */
[----:B--2---:R-:W-:-:S13]  /*271e0*/  ISETP.GT.U32.AND P4, PT, R2, R24, PT ;  /* 0x000000180200720c */ /* 0x004fda0003f84070 */
[----:B------:R-:W-:Y:S01]  /*271f0*/  @!P4 IMAD.IADD R24, R24, 0x1, -R2 ;  /* 0x000000011818c824 */ /* 0x000fe200078e0a02 */
[----:B---3--:R-:W-:Y:S02]  /*27200*/  ISETP.GE.AND P6, PT, R16, RZ, PT ;  /* 0x000000ff1000720c */ /* 0x008fe40003fc6270 */
[----:B------:R-:W2:Y:S01]  /*27210*/  LDL.LU R16, [R1+0x5c40] ;  /* 0x005c400001107983 */ /* 0x000ea20000300800 */
[----:B----4-:R-:W-:-:S03]  /*27220*/  ISETP.GE.AND P4, PT, R5, RZ, PT ;  /* 0x000000ff0500720c */ /* 0x010fc60003f86270 */
[----:B------:R-:W3:Y:S01]  /*27230*/  LDL.LU R5, [R1+0x5c3c] ;  /* 0x005c3c0001057983 */ /* 0x000ee20000300800 */
[C---:B------:R-:W-:Y:S02]  /*27240*/  ISETP.GT.U32.AND P1, PT, R2.reuse, R20, PT ;  /* 0x000000140200720c */ /* 0x040fe40003f24070 */
[C---:B------:R-:W-:Y:S02]  /*27250*/  ISETP.GT.U32.AND P5, PT, R2.reuse, R23, PT ;  /* 0x000000170200720c */ /* 0x040fe40003fa4070 */
[C---:B------:R-:W-:Y:S02]  /*27260*/  ISETP.GT.U32.AND P2, PT, R2.reuse, R18, PT ;  /* 0x000000120200720c */ /* 0x040fe40003f44070 */
[----:B------:R-:W-:-:S07]  /*27270*/  ISETP.GT.U32.AND P0, PT, R2, R22, PT ;  /* 0x000000160200720c */ /* 0x000fce0003f04070 */
[--C-:B------:R-:W-:Y:S01]  /*27280*/  @!P1 IMAD.IADD R20, R20, 0x1, -R2.reuse ;  /* 0x0000000114149824 */ /* 0x100fe200078e0a02 */
[C---:B------:R-:W-:Y:S01]  /*27290*/  ISETP.GT.U32.AND P1, PT, R2.reuse, R19, PT ;  /* 0x000000130200720c */ /* 0x040fe20003f24070 */
[--C-:B------:R-:W-:Y:S01]  /*272a0*/  @!P5 IMAD.IADD R23, R23, 0x1, -R2.reuse ;  /* 0x000000011717d824 */ /* 0x100fe200078e0a02 */
[----:B------:R-:W-:Y:S01]  /*272b0*/  ISETP.GT.U32.AND P5, PT, R2, R21, PT ;  /* 0x000000150200720c */ /* 0x000fe20003fa4070 */
[----:B------:R-:W-:Y:S01]  /*272c0*/  @!P2 IMAD.IADD R18, R18, 0x1, -R2 ;  /* 0x000000011212a824 */ /* 0x000fe200078e0a02 */
[----:B------:R-:W-:Y:S01]  /*272d0*/  ISETP.GT.U32.AND P3, PT, R2, R14, PT ;  /* 0x0000000e0200720c */ /* 0x000fe20003f64070 */
[----:B------:R-:W-:Y:S02]  /*272e0*/  @!P6 IMAD.MOV R20, RZ, RZ, -R20 ;  /* 0x000000ffff14e224 */ /* 0x000fe400078e0a14 */
[----:B------:R-:W-:-:S06]  /*272f0*/  @!P0 IMAD.IADD R22, R22, 0x1, -R2 ;  /* 0x0000000116168824 */ /* 0x000fcc00078e0a02 */
[--C-:B------:R-:W-:Y:S02]  /*27300*/  @!P1 IMAD.IADD R19, R19, 0x1, -R2.reuse ;  /* 0x0000000113139824 */ /* 0x100fe400078e0a02 */
[--C-:B------:R-:W-:Y:S02]  /*27310*/  @!P5 IMAD.IADD R21, R21, 0x1, -R2.reuse ;  /* 0x000000011515d824 */ /* 0x100fe400078e0a02 */
[----:B------:R-:W-:Y:S02]  /*27320*/  @!P4 IMAD.MOV R23, RZ, RZ, -R23 ;  /* 0x000000ffff17c224 */ /* 0x000fe400078e0a17 */
[----:B------:R-:W-:Y:S01]  /*27330*/  @!P3 IMAD.IADD R14, R14, 0x1, -R2 ;  /* 0x000000010e0eb824 */ /* 0x000fe200078e0a02 */
[----:B-----5:R-:W-:Y:S02]  /*27340*/  ISETP.GE.AND P1, PT, R29, RZ, PT ;  /* 0x000000ff1d00720c */ /* 0x020fe40003f26270 */
[----:B------:R-:W4:Y:S01]  /*27350*/  LDL R29, [R1+0x580c] ;  /* 0x00580c00011d7983 */ /* 0x000f220000100800 */
[----:B------:R-:W-:-:S02]  /*27360*/  ISETP.GT.U32.AND P2, PT, R2, R10, PT ;  /* 0x0000000a0200720c */ /* 0x000fc40003f44070 */
[----:B------:R-:W-:-:S11]  /*27370*/  ISETP.GT.U32.AND P0, PT, R2, R11, PT ;  /* 0x0000000b0200720c */ /* 0x000fd60003f04070 */
[--C-:B------:R-:W-:Y:S01]  /*27380*/  @!P2 IMAD.IADD R10, R10, 0x1, -R2.reuse ;  /* 0x000000010a0aa824 */ /* 0x100fe200078e0a02 */
[----:B------:R-:W-:Y:S01]  /*27390*/  ISETP.GE.AND P2, PT, R15, RZ, PT ;  /* 0x000000ff0f00720c */ /* 0x000fe20003f46270 */
[----:B------:R-:W-:Y:S01]  /*273a0*/  @!P0 IMAD.IADD R11, R11, 0x1, -R2 ;  /* 0x000000010b0b8824 */ /* 0x000fe200078e0a02 */
[----:B------:R-:W-:-:S11]  /*273b0*/  ISETP.GE.AND P0, PT, R25, RZ, PT ;  /* 0x000000ff1900720c */ /* 0x000fd60003f06270 */
[----:B------:R-:W-:Y:S01]  /*273c0*/  @!P2 IMAD.MOV R14, RZ, RZ, -R14 ;  /* 0x000000ffff0ea224 */ /* 0x000fe200078e0a0e */
[----:B---3--:R-:W-:Y:S02]  /*273d0*/  ISETP.GE.AND P5, PT, R5, RZ, PT ;  /* 0x000000ff0500720c */ /* 0x008fe40003fa6270 */
[----:B------:R-:W3:Y:S04]  /*273e0*/  LDL R5, [R1+0xb8] ;  /* 0x0000b80001057983 */ /* 0x000ee80000100800 */
[----:B------:R-:W5:Y:S04]  /*273f0*/  LDL.LU R15, [R1+0x5c38] ;  /* 0x005c3800010f7983 */ /* 0x000f680000300800 */
[----:B------:R0:W-:Y:S03]  /*27400*/  STL [R1+0x78], R20 ;  /* 0x0000781401007387 */ /* 0x0001e60000100800 */
[----:B------:R-:W-:-:S02]  /*27410*/  @!P5 IMAD.MOV R22, RZ, RZ, -R22 ;  /* 0x000000ffff16d224 */ /* 0x000fc400078e0a16 */
[----:B0-----:R-:W-:Y:S02]  /*27420*/  IMAD.MOV.U32 R20, RZ, RZ, R18 ;  /* 0x000000ffff147224 */ /* 0x001fe400078e0012 */
[----:B------:R-:W3:Y:S02]  /*27430*/  LDL R18, [R1+0x5810] ;  /* 0x0058100001127983 */ /* 0x000ee40000100800 */
[----:B------:R-:W-:Y:S02]  /*27440*/  @!P1 IMAD.MOV R20, RZ, RZ, -R20 ;  /* 0x000000ffff149224 */ /* 0x000fe400078e0a14 */
[----:B------:R0:W-:Y:S04]  /*27450*/  STL [R1+0x70], R23 ;  /* 0x0000701701007387 */ /* 0x0001e80000100800 */
[----:B0-----:R-:W3:Y:S04]  /*27460*/  LDL R23, [R1+0x5814] ;  /* 0x0058140001177983 */ /* 0x001ee80000100800 */
[----:B------:R0:W-:Y:S04]  /*27470*/  STL [R1+0x6c], R20 ;  /* 0x00006c1401007387 */ /* 0x0001e80000100800 */
[----:B0-----:R-:W3:Y:S04]  /*27480*/  LDL R20, [R1+0x5818] ;  /* 0x0058180001147983 */ /* 0x001ee80000100800 */
[----:B------:R0:W-:Y:S04]  /*27490*/  STL [R1+0x68], R22 ;  /* 0x0000681601007387 */ /* 0x0001e80000100800 */
[----:B------:R-:W3:Y:S04]  /*274a0*/  LDL R25, [R1+0x5820] ;  /* 0x0058200001197983 */ /* 0x000ee80000100800 */
[----:B0-----:R-:W3:Y:S04]  /*274b0*/  LDL R22, [R1+0x581c] ;  /* 0x00581c0001167983 */ /* 0x001ee80000100800 */
[----:B------:R0:W-:Y:S04]  /*274c0*/  STL [R1+0x64], R14 ;  /* 0x0000640e01007387 */ /* 0x0001e80000100800 */
[----:B0-----:R-:W3:Y:S01]  /*274d0*/  LDL.LU R14, [R1+0x5c34] ;  /* 0x005c3400010e7983 */ /* 0x001ee20000300800 */
        /* <DEDUP_REMOVED lines=9> */
[----:B------:R-:W-:Y:S02]  /*27570*/  @!P0 IMAD.MOV R13, RZ, RZ, -R13 ;  /* 0x000000ffff0d8224 */ /* 0x000fe400078e0a0d */
[--C-:B------:R-:W-:Y:S02]  /*27580*/  @!P1 IMAD.IADD R21, R21, 0x1, -R2.reuse ;  /* 0x0000000115159824 */ /* 0x100fe400078e0a02 */
[--C-:B------:R-:W-:Y:S01]  /*27590*/  @!P5 IMAD.IADD R10, R10, 0x1, -R2.reuse ;  /* 0x000000010a0ad824 */ /* 0x100fe200078e0a02 */
[----:B------:R0:W-:Y:S01]  /*275a0*/  STL [R1+0x60], R13 ;  /* 0x0000600d01007387 */ /* 0x0001e20000100800 */
[--C-:B------:R-:W-:Y:S01]  /*275b0*/  @!P3 IMAD.IADD R24, R24, 0x1, -R2.reuse ;  /* 0x000000011818b824 */ /* 0x100fe200078e0a02 */
[----:B----4-:R-:W-:Y:S01]  /*275c0*/  ISETP.GE.AND P3, PT, R29, RZ, PT ;  /* 0x000000ff1d00720c */ /* 0x010fe20003f66270 */
[--C-:B------:R-:W-:Y:S01]  /*275d0*/  @!P2 IMAD.IADD R11, R11, 0x1, -R2.reuse ;  /* 0x000000010b0ba824 */ /* 0x100fe200078e0a02 */
[----:B--2---:R-:W-:Y:S01]  /*275e0*/  ISETP.GT.U32.AND P5, PT, R2, R16, PT ;  /* 0x000000100200720c */ /* 0x004fe20003fa4070 */
[----:B------:R-:W-:Y:S01]  /*275f0*/  @!P6 IMAD.IADD R12, R12, 0x1, -R2 ;  /* 0x000000010c0ce824 */ /* 0x000fe200078e0a02 */
[----:B------:R-:W-:Y:S01]  /*27600*/  ISETP.GT.U32.AND P2, PT, R2, R17, PT ;  /* 0x000000110200720c */ /* 0x000fe20003f44070 */
[----:B0-----:R-:W2:Y:S08]  /*27610*/  LDL.LU R13, [R1+0x5c30] ;  /* 0x005c3000010d7983 */ /* 0x001eb00000300800 */
[----:B------:R-:W-:-:S02]  /*27620*/  @!P3 IMAD.MOV R24, RZ, RZ, -R24 ;  /* 0x000000ffff18b224 */ /* 0x000fc400078e0a18 */
[--C-:B------:R-:W-:Y:S02]  /*27630*/  @!P5 IMAD.IADD R16, R16, 0x1, -R2.reuse ;  /* 0x000000011010d824 */ /* 0x100fe400078e0a02 */
[----:B------:R-:W-:Y:S01]  /*27640*/  @!P2 IMAD.IADD R17, R17, 0x1, -R2 ;  /* 0x000000011111a824 */ /* 0x000fe200078e0a02 */
[----:B-----5:R-:W-:Y:S02]  /*27650*/  ISETP.GT.U32.AND P1, PT, R2, R15, PT ;  /* 0x0000000f0200720c */ /* 0x020fe40003f24070 */
[----:B---3--:R-:W-:-:S11]  /*27660*/  ISETP.GE.AND P6, PT, R18, RZ, PT ;  /* 0x000000ff1200720c */ /* 0x008fd60003fc6270 */
[----:B------:R-:W-:Y:S01]  /*27670*/  @!P1 IMAD.IADD R15, R15, 0x1, -R2 ;  /* 0x000000010f0f9824 */ /* 0x000fe200078e0a02 */
[----:B------:R-:W3:Y:S01]  /*27680*/  LDL.LU R18, [R1+0x5c2c] ;  /* 0x005c2c0001127983 */ /* 0x000ee20000300800 */
[----:B------:R-:W-:Y:S01]  /*27690*/  IABS R29, R5 ;  /* 0x00000005001d7213 */ /* 0x000fe20000000000 */
[----:B------:R-:W-:Y:S01]  /*276a0*/  @!P6 IMAD.MOV R19, RZ, RZ, -R19 ;  /* 0x000000ffff13e224 */ /* 0x000fe200078e0a13 */
[----:B------:R-:W-:Y:S02]  /*276b0*/  ISETP.GE.AND P1, PT, R20, RZ, PT ;  /* 0x000000ff1400720c */ /* 0x000fe40003f26270 */
[----:B------:R-:W-:Y:S02]  /*276c0*/  ISETP.GT.U32.AND P4, PT, R2, R14, PT ;  /* 0x0000000e0200720c */ /* 0x000fe40003f84070 */
[----:B------:R-:W-:-:S11]  /*276d0*/  ISETP.GE.AND P5, PT, R22, RZ, PT ;  /* 0x000000ff1600720c */ /* 0x000fd60003fa6270 */
[----:B------:R-:W-:Y:S01]  /*276e0*/  @!P4 IMAD.IADD R14, R14, 0x1, -R2 ;  /* 0x000000010e0ec824 */ /* 0x000fe200078e0a02 */
[----:B------:R-:W-:Y:S02]  /*276f0*/  ISETP.GE.AND P4, PT, R23, RZ, PT ;  /* 0x000000ff1700720c */ /* 0x000fe40003f86270 */
[----:B------:R-:W4:Y:S01]  /*27700*/  LDL.LU R23, [R1+0x5c28] ;  /* 0x005c280001177983 */ /* 0x000f220000300800 */
[----:B------:R-:W-:-:S03]  /*27710*/  ISETP.GE.AND P2, PT, R25, RZ, PT ;  /* 0x000000ff1900720c */ /* 0x000fc60003f46270 */
[----:B------:R-:W5:Y:S04]  /*27720*/  LDL.LU R22, [R1+0x5c24] ;  /* 0x005c240001167983 */ /* 0x000f680000300800 */
[----:B------:R-:W4:Y:S04]  /*27730*/  LDL R25, [R1+0x5824] ;  /* 0x0058240001197983 */ /* 0x000f280000100800 */
[----:B------:R0:W-:Y:S01]  /*27740*/  STL [R1+0x58], R24 ;  /* 0x0000581801007387 */ /* 0x0001e20000100800 */
[----:B------:R-:W-:-:S03]  /*27750*/  @!P4 IMAD.MOV R21, RZ, RZ, -R21 ;  /* 0x000000ffff15c224 */ /* 0x000fc600078e0a15 */
[----:B0-----:R-:W4:Y:S04]  /*27760*/  LDL R24, [R1+0x5828] ;  /* 0x0058280001187983 */ /* 0x001f280000100800 */
[----:B------:R0:W-:Y:S01]  /*27770*/  STL [R1+0x50], R19 ;  /* 0x0000501301007387 */ /* 0x0001e20000100800 */
[----:B------:R-:W-:-:S04]  /*27780*/  IMAD.HI.U32 R20, R0, R29, RZ ;  /* 0x0000001d00147227 */ /* 0x000fc800078e00ff */
[----:B0-----:R-:W-:Y:S02]  /*27790*/  IMAD.MOV.U32 R19, RZ, RZ, R10 ;  /* 0x000000ffff137224 */ /* 0x001fe400078e000a */
[----:B------:R-:W4:Y:S02]  /*277a0*/  LDL R10, [R1+0x5830] ;  /* 0x00583000010a7983 */ /* 0x000f240000100800 */
[----:B------:R-:W-:Y:S02]  /*277b0*/  @!P1 IMAD.MOV R19, RZ, RZ, -R19 ;  /* 0x000000ffff139224 */ /* 0x000fe400078e0a13 */
[----:B------:R0:W-:Y:S01]  /*277c0*/  STL [R1+0x4c], R21 ;  /* 0x00004c1501007387 */ /* 0x0001e20000100800 */
[----:B------:R-:W-:Y:S02]  /*277d0*/  IMAD.MOV R20, RZ, RZ, -R20 ;  /* 0x000000ffff147224 */ /* 0x000fe400078e0a14 */
[----:B0-----:R-:W-:Y:S02]  /*277e0*/  IMAD.MOV.U32 R21, RZ, RZ, R11 ;  /* 0x000000ffff157224 */ /* 0x001fe400078e000b */
[----:B------:R-:W4:Y:S02]  /*277f0*/  LDL R11, [R1+0x5840] ;  /* 0x00584000010b7983 */ /* 0x000f240000100800 */
[----:B------:R-:W-:-:S02]  /*27800*/  @!P5 IMAD.MOV R21, RZ, RZ, -R21 ;  /* 0x000000ffff15d224 */ /* 0x000fc400078e0a15 */
[----:B------:R0:W-:Y:S01]  /*27810*/  STL [R1+0x48], R19 ;  /* 0x0000481301007387 */ /* 0x0001e20000100800 */
[C---:B------:R-:W-:Y:S02]  /*27820*/  IMAD R29, R2.reuse, R20, R29 ;  /* 0x00000014021d7224 */ /* 0x040fe400078e021d */
[----:B0-----:R-:W-:Y:S02]  /*27830*/  IMAD.MOV.U32 R19, RZ, RZ, R12 ;  /* 0x000000ffff137224 */ /* 0x001fe400078e000c */
[----:B------:R-:W4:Y:S02]  /*27840*/  LDL R12, [R1+0x5838] ;  /* 0x00583800010c7983 */ /* 0x000f240000100800 */
[----:B------:R-:W-:Y:S02]  /*27850*/  @!P2 IMAD.MOV R19, RZ, RZ, -R19 ;  /* 0x000000ffff13a224 */ /* 0x000fe400078e0a13 */
[----:B------:R0:W-:Y:S04]  /*27860*/  STL [R1+0x44], R21 ;  /* 0x0000441501007387 */ /* 0x0001e80000100800 */
[----:B0-----:R-:W4:Y:S04]  /*27870*/  LDL.LU R21, [R1+0x5c20] ;  /* 0x005c200001157983 */ /* 0x001f280000300800 */
[----:B------:R-:W4:Y:S04]  /*27880*/  LDL.LU R20, [R1+0x5c1c] ;  /* 0x005c1c0001147983 */ /* 0x000f280000300800 */
[----:B------:R0:W-:Y:S04]  /*27890*/  STL [R1+0x5c0c], R5 ;  /* 0x005c0c0501007387 */ /* 0x0001e80000100800 */
[----:B0-----:R-:W4:Y:S04]  /*278a0*/  LDL R5, [R1+0x582c] ;  /* 0x00582c0001057983 */ /* 0x001f280000100800 */
[----:B------:R0:W-:Y:S04]  /*278b0*/  STL [R1+0x40], R19 ;  /* 0x0000401301007387 */ /* 0x0001e80000100800 */
[----:B0-----:R-:W4:Y:S01]  /*278c0*/  LDL.LU R19, [R1+0x5c18] ;  /* 0x005c180001137983 */ /* 0x001f220000300800 */
[----:B--2---:R-:W-:-:S02]  /*278d0*/  ISETP.GT.U32.AND P0, PT, R2, R13, PT ;  /* 0x0000000d0200720c */ /* 0x004fc40003f04070 */
[----:B------:R-:W-:-:S11]  /*278e0*/  ISETP.GT.U32.AND P3, PT, R2, R14, PT ;  /* 0x0000000e0200720c */ /* 0x000fd60003f64070 */
[--C-:B------:R-:W-:Y:S01]  /*278f0*/  @!P0 IMAD.IADD R13, R13, 0x1, -R2.reuse ;  /* 0x000000010d0d8824 */ /* 0x100fe200078e0a02 */
[C---:B------:R-:W-:Y:S02]  /*27900*/  ISETP.GT.U32.AND P5, PT, R2.reuse, R17, PT ;  /* 0x000000110200720c */ /* 0x040fe40003fa4070 */
[----:B------:R-:W-:Y:S01]  /*27910*/  ISETP.GT.U32.AND P4, PT, R2, R15, PT ;  /* 0x0000000f0200720c */ /* 0x000fe20003f84070 */
[----:B------:R-:W-:Y:S01]  /*27920*/  @!P3 IMAD.IADD R14, R14, 0x1, -R2 ;  /* 0x000000010e0eb824 */ /* 0x000fe200078e0a02 */
[----:B------:R-:W-:-:S09]  /*27930*/  ISETP.GT.U32.AND P1, PT, R2, R16, PT ;  /* 0x000000100200720c */ /* 0x000fd20003f24070 */
[--C-:B------:R-:W-:Y:S02]  /*27940*/  @!P5 IMAD.IADD R17, R17, 0x1, -R2.reuse ;  /* 0x000000011111d824 */ /* 0x100fe400078e0a02 */
[--C-:B------:R-:W-:Y:S02]  /*27950*/  @!P4 IMAD.IADD R15, R15, 0x1, -R2.reuse ;  /* 0x000000010f0fc824 */ /* 0x100fe400078e0a02 */
[----:B------:R-:W-:Y:S01]  /*27960*/  @!P1 IMAD.IADD R16, R16, 0x1, -R2 ;  /* 0x0000000110109824 */ /* 0x000fe200078e0a02 */
[----:B---3--:R-:W-:-:S13]  /*27970*/  ISETP.GT.U32.AND P0, PT, R2, R18, PT ;  /* 0x000000120200720c */ /* 0x008fda0003f04070 */
[----:B------:R-:W-:Y:S01]  /*27980*/  @!P0 IMAD.IADD R18, R18, 0x1, -R2 ;  /* 0x0000000112128824 */ /* 0x000fe200078e0a02 */
[----:B------:R-:W-:-:S04]  /*27990*/  ISETP.GT.U32.AND P0, PT, R2, R13, PT ;  /* 0x0000000d0200720c */ /* 0x000fc80003f04070 */
[----:B------:R-:W-:-:S09]  /*279a0*/  ISETP.GT.U32.AND P6, PT, R2, R18, PT ;  /* 0x000000120200720c */ /* 0x000fd20003fc4070 */
[----:B------:R-:W-:-:S04]  /*279b0*/  @!P0 IMAD.IADD R13, R13, 0x1, -R2 ;  /* 0x000000010d0d8824 */ /* 0x000fc800078e0a02 */
[----:B------:R-:W-:Y:S01]  /*279c0*/  @!P6 IMAD.IADD R18, R18, 0x1, -R2 ;  /* 0x000000011212e824 */ /* 0x000fe200078e0a02 */
[----:B-----5:R-:W-:Y:S02]  /*279d0*/  ISETP.GT.U32.AND P4, PT, R2, R22, PT ;  /* 0x000000160200720c */ /* 0x020fe40003f84070 */
[----:B----4-:R-:W-:Y:S02]  /*279e0*/  ISETP.GE.AND P5, PT, R25, RZ, PT ;  /* 0x000000ff1900720c */ /* 0x010fe40003fa6270 */
[----:B------:R-:W2:Y:S01]  /*279f0*/  LDL.LU R25, [R1+0x5c14] ;  /* 0x005c140001197983 */ /* 0x000ea20000300800 */
[----:B------:R-:W-:-:S08]  /*27a00*/  ISETP.GE.AND P6, PT, R24, RZ, PT ;  /* 0x000000ff1800720c */ /* 0x000fd00003fc6270 */
[----:B------:R-:W-:Y:S01]  /*27a10*/  @!P4 IMAD.IADD R22, R22, 0x1, -R2 ;  /* 0x000000011616c824 */ /* 0x000fe200078e0a02 */
[----:B------:R-:W3:Y:S01]  /*27a20*/  LDL.LU R24, [R1+0x5c10] ;  /* 0x005c100001187983 */ /* 0x000ee20000300800 */
[----:B------:R-:W-:Y:S02]  /*27a30*/  ISETP.GE.AND P4, PT, R11, RZ, PT ;  /* 0x000000ff0b00720c */ /* 0x000fe40003f86270 */
[C---:B------:R-:W-:Y:S02]  /*27a40*/  ISETP.GT.U32.AND P3, PT, R2.reuse, R21, PT ;  /* 0x000000150200720c */ /* 0x040fe40003f64070 */
[----:B------:R-:W-:-:S11]  /*27a50*/  ISETP.GT.U32.AND P0, PT, R2, R20, PT ;  /* 0x000000140200720c */ /* 0x000fd60003f04070 */
[----:B------:R-:W-:Y:S01]  /*27a60*/  @!P3 IMAD.IADD R21, R21, 0x1, -R2 ;  /* 0x000000011515b824 */ /* 0x000fe200078e0a02 */
[----:B------:R-:W-:Y:S01]  /*27a70*/  ISETP.GE.AND P3, PT, R12, RZ, PT ;  /* 0x000000ff0c00720c */ /* 0x000fe20003f66270 */
[----:B------:R-:W-:Y:S02]  /*27a80*/  IMAD.MOV.U32 R12, RZ, RZ, R13 ;  /* 0x000000ffff0c7224 */ /* 0x000fe400078e000d */
[----:B------:R-:W-:Y:S01]  /*27a90*/  IMAD.MOV.U32 R13, RZ, RZ, R14 ;  /* 0x000000ffff0d7224 */ /* 0x000fe200078e000e */
[----:B------:R-:W-:Y:S01]  /*27aa0*/  ISETP.GT.U32.AND P2, PT, R2, R19, PT ;  /* 0x000000130200720c */ /* 0x000fe20003f44070 */
[----:B------:R-:W-:Y:S01]  /*27ab0*/  @!P0 IMAD.IADD R20, R20, 0x1, -R2 ;  /* 0x0000000114148824 */ /* 0x000fe200078e0a02 */
[----:B------:R-:W-:Y:S01]  /*27ac0*/  ISETP.GE.AND P0, PT, R10, RZ, PT ;  /* 0x000000ff0a00720c */ /* 0x000fe20003f06270 */
[----:B------:R-:W-:Y:S01]  /*27ad0*/  @!P5 IMAD.MOV R12, RZ, RZ, -R12 ;  /* 0x000000ffff0cd224 */ /* 0x000fe200078e0a0c */
[----:B------:R-:W4:Y:S01]  /*27ae0*/  LDL.LU R10, [R1+0xa60] ;  /* 0x000a6000010a7983 */ /* 0x000f220000300800 */
[----:B------:R-:W-:-:S03]  /*27af0*/  @!P6 IMAD.MOV R13, RZ, RZ, -R13 ;  /* 0x000000ffff0de224 */ /* 0x000fc600078e0a0d */
[----:B------:R-:W5:Y:S05]  /*27b00*/  LDL R11, [R1+0x5848] ;  /* 0x00584800010b7983 */ /* 0x000f6a0000100800 */
[----:B------:R-:W-:Y:S01]  /*27b10*/  @!P2 IMAD.IADD R19, R19, 0x1, -R2 ;  /* 0x000000011313a824 */ /* 0x000fe200078e0a02 */
[----:B------:R-:W-:Y:S02]  /*27b20*/  ISETP.GE.AND P2, PT, R5, RZ, PT ;  /* 0x000000ff0500720c */ /* 0x000fe40003f46270 */
[----:B------:R-:W4:Y:S04]  /*27b30*/  LDL.LU R5, [R1+0xa50] ;  /* 0x000a500001057983 */ /* 0x000f280000300800 */
[----:B------:R0:W-:Y:S02]  /*27b40*/  STL [R1+0x38], R12 ;  /* 0x0000380c01007387 */ /* 0x0001e40000100800 */
[----:B0-----:R-:W-:-:S02]  /*27b50*/  IMAD.MOV.U32 R12, RZ, RZ, R15 ;  /* 0x000000ffff0c7224 */ /* 0x001fc400078e000f */
[----:B------:R-:W3:Y:S04]  /*27b60*/  LDL R15, [R1+0x584c] ;  /* 0x00584c00010f7983 */ /* 0x000ee80000100800 */
[----:B------:R0:W-:Y:S01]  /*27b70*/  STL [R1+0x30], R13 ;  /* 0x0000300d01007387 */ /* 0x0001e20000100800 */
[----:B------:R-:W-:Y:S02]  /*27b80*/  @!P2 IMAD.MOV R12, RZ, RZ, -R12 ;  /* 0x000000ffff0ca224 */ /* 0x000fe400078e0a0c */
[----:B0-----:R-:W-:Y:S02]  /*27b90*/  IMAD.MOV.U32 R13, RZ, RZ, R16 ;  /* 0x000000ffff0d7224 */ /* 0x001fe400078e0010 */
[----:B------:R-:W5:Y:S04]  /*27ba0*/  LDL R16, [R1+0x5844] ;  /* 0x0058440001107983 */ /* 0x000f680000100800 */
[----:B------:R0:W-:Y:S04]  /*27bb0*/  STL [R1+0x2c], R12 ;  /* 0x00002c0c01007387 */ /* 0x0001e80000100800 */
[----:B------:R-:W4:Y:S01]  /*27bc0*/  LDL R14, [R1+0x5854] ;  /* 0x00585400010e7983 */ /* 0x000f220000100800 */
[C---:B------:R-:W-:Y:S01]  /*27bd0*/  ISETP.GT.U32.AND P1, PT, R2.reuse, R23, PT ;  /* 0x000000170200720c */ /* 0x040fe20003f24070 */
[----:B------:R-:W-:Y:S01]  /*27be0*/  @!P0 IMAD.MOV R13, RZ, RZ, -R13 ;  /* 0x000000ffff0d8224 */ /* 0x000fe200078e0a0d */
[C---:B------:R-:W-:Y:S01]  /*27bf0*/  ISETP.GT.U32.AND P0, PT, R2.reuse, R22, PT ;  /* 0x000000160200720c */ /* 0x040fe20003f04070 */
[----:B0-----:R-:W3:Y:S10]  /*27c00*/  LDL R12, [R1+0x5850] ;  /* 0x00585000010c7983 */ /* 0x001ef40000100800 */
[--C-:B------:R-:W-:Y:S01]  /*27c10*/  @!P1 IMAD.IADD R23, R23, 0x1, -R2.reuse ;  /* 0x0000000117179824 */ /* 0x100fe200078e0a02 */
[----:B------:R-:W-:Y:S01]  /*27c20*/  ISETP.GT.U32.AND P1, PT, R2, R19, PT ;  /* 0x000000130200720c */ /* 0x000fe20003f24070 */
[--C-:B------:R-:W-:Y:S01]  /*27c30*/  @!P0 IMAD.IADD R22, R22, 0x1, -R2.reuse ;  /* 0x0000000116168824 */ /* 0x100fe200078e0a02 */
[----:B------:R-:W-:Y:S01]  /*27c40*/  ISETP.GT.U32.AND P0, PT, R2, R27, PT ;  /* 0x0000001b0200720c */ /* 0x000fe20003f04070 */
[----:B------:R-:W-:Y:S01]  /*27c50*/  @!P3 IMAD.MOV R17, RZ, RZ, -R17 ;  /* 0x000000ffff11b224 */ /* 0x000fe200078e0a11 */
[----:B------:R0:W-:Y:S09]  /*27c60*/  STL [R1+0x28], R13 ;  /* 0x0000280d01007387 */ /* 0x0001f20000100800 */
[----:B------:R-:W-:-:S02]  /*27c70*/  @!P1 IMAD.IADD R19, R19, 0x1, -R2 ;  /* 0x0000000113139824 */ /* 0x000fc400078e0a02 */
[----:B0-----:R-:W-:Y:S02]  /*27c80*/  IMAD.MOV.U32 R13, RZ, RZ, R18 ;  /* 0x000000ffff0d7224 */ /* 0x001fe400078e0012 */
[----:B------:R-:W-:Y:S02]  /*27c90*/  @!P0 IMAD.IADD R27, R27, 0x1, -R2 ;  /* 0x000000011b1b8824 */ /* 0x000fe400078e0a02 */
[----:B------:R-:W-:Y:S01]  /*27ca0*/  @!P4 IMAD.MOV R13, RZ, RZ, -R13 ;  /* 0x000000ffff0dc224 */ /* 0x000fe200078e0a0d */
[----:B------:R0:W-:Y:S04]  /*27cb0*/  STL [R1+0x20], R17 ;  /* 0x0000201101007387 */ /* 0x0001e80000100800 */
[----:B------:R-:W-:Y:S04]  /*27cc0*/  STL [R1+0x10], R13 ;  /* 0x0000100d01007387 */ /* 0x000fe80000100800 */
[----:B------:R-:W3:Y:S04]  /*27cd0*/  LDL.LU R18, [R1+0xa54] ;  /* 0x000a540001127983 */ /* 0x000ee80000300800 */
[----:B0-----:R-:W3:Y:S01]  /*27ce0*/  LDL R17, [R1+0x585c] ;  /* 0x00585c0001117983 */ /* 0x001ee20000100800 */
[----:B------:R-:W-:-:S13]  /*27cf0*/  ISETP.GT.U32.AND P5, PT, R2, R20, PT ;  /* 0x000000140200720c */ /* 0x000fda0003fa4070 */
[----:B------:R-:W-:Y:S01]  /*27d00*/  @!P5 IMAD.IADD R20, R20, 0x1, -R2 ;  /* 0x000000011414d824 */ /* 0x000fe200078e0a02 */
[----:B--2---:R-:W-:-:S13]  /*27d10*/  ISETP.GT.U32.AND P5, PT, R2, R25, PT ;  /* 0x000000190200720c */ /* 0x004fda0003fa4070 */
[----:B------:R-:W-:Y:S01]  /*27d20*/  @!P5 IMAD.IADD R25, R25, 0x1, -R2 ;  /* 0x000000011919d824 */ /* 0x000fe200078e0a02 */
[----:B-----5:R-:W-:Y:S02]  /*27d30*/  ISETP.GE.AND P3, PT, R16, RZ, PT ;  /* 0x000000ff1000720c */ /* 0x020fe40003f66270 */
[----:B----4-:R-:W-:Y:S01]  /*27d40*/  ISETP.GE.AND P0, PT, R14, RZ, PT ;  /* 0x000000ff0e00720c */ /* 0x010fe20003f06270 */
[----:B------:R-:W-:Y:S02]  /*27d50*/  IMAD.MOV.U32 R14, RZ, RZ, R19 ;  /* 0x000000ffff0e7224 */ /* 0x000fe400078e0013 */
[----:B------:R-:W2:Y:S08]  /*27d60*/  LDL R19, [R1+0x5858] ;  /* 0x0058580001137983 */ /* 0x000eb00000100800 */
[----:B------:R-:W-:-:S05]  /*27d70*/  @!P3 IMAD.MOV R14, RZ, RZ, -R14 ;  /* 0x000000ffff0eb224 */ /* 0x000fca00078e0a0e */
[----:B------:R0:W-:Y:S01]  /*27d80*/  STL [R1+0x8], R14 ;  /* 0x0000080e01007387 */ /* 0x0001e20000100800 */
[----:B---3--:R-:W-:-:S03]  /*27d90*/  ISETP.GE.AND P5, PT, R15, RZ, PT ;  /* 0x000000ff0f00720c */ /* 0x008fc60003fa6270 */
[----:B------:R-:W3:Y:S04]  /*27da0*/  LDL R16, [R1+0x5864] ;  /* 0x0058640001107983 */ /* 0x000ee80000100800 */
[----:B------:R-:W4:Y:S04]  /*27db0*/  LDL R15, [R1+0x5868] ;  /* 0x00586800010f7983 */ /* 0x000f280000100800 */
[----:B0-----:R-:W5:Y:S01]  /*27dc0*/  LDL R14, [R1+0x5860] ;  /* 0x00586000010e7983 */ /* 0x001f620000100800 */
[C---:B------:R-:W-:Y:S02]  /*27dd0*/  ISETP.GT.U32.AND P2, PT, R2.reuse, R21, PT ;  /* 0x000000150200720c */ /* 0x040fe40003f44070 */
[----:B------:R-:W-:-:S02]  /*27de0*/  ISETP.GT.U32.AND P4, PT, R2, R24, PT ;  /* 0x000000180200720c */ /* 0x000fc40003f84070 */
[----:B------:R-:W-:-:S09]  /*27df0*/  ISETP.GT.U32.AND P6, PT, R2, R23, PT ;  /* 0x000000170200720c */ /* 0x000fd20003fc4070 */
[--C-:B------:R-:W-:Y:S01]  /*27e00*/  @!P2 IMAD.IADD R21, R21, 0x1, -R2.reuse ;  /* 0x000000011515a824 */ /* 0x100fe200078e0a02 */
[----:B------:R-:W-:Y:S01]  /*27e10*/  ISETP.GT.U32.AND P2, PT, R2, R26, PT ;  /* 0x0000001a0200720c */ /* 0x000fe20003f44070 */
[----:B------:R-:W-:-:S05]  /*27e20*/  @!P4 IMAD.IADD R24, R24, 0x1, -R2 ;  /* 0x000000011818c824 */ /* 0x000fca00078e0a02 */
[----:B------:R-:W-:Y:S01]  /*27e30*/  ISETP.GT.U32.AND P3, PT, R2, R24, PT ;  /* 0x000000180200720c */ /* 0x000fe20003f64070 */
[----:B------:R-:W-:Y:S01]  /*27e40*/  @!P6 IMAD.IADD R23, R23, 0x1, -R2 ;  /* 0x000000011717e824 */ /* 0x000fe200078e0a02 */
[----:B------:R-:W-:-:S05]  /*27e50*/  ISETP.GE.AND P6, PT, R11, RZ, PT ;  /* 0x000000ff0b00720c */ /* 0x000fca0003fc6270 */
[----:B------:R-:W-:Y:S01]  /*27e60*/  @!P2 IMAD.IADD R26, R26, 0x1, -R2 ;  /* 0x000000011a1aa824 */ /* 0x000fe200078e0a02 */
[----:B------:R-:W-:Y:S01]  /*27e70*/  ISETP.GE.AND P2, PT, R12, RZ, PT ;  /* 0x000000ff0c00720c */ /* 0x000fe20003f46270 */
[----:B------:R-:W-:Y:S01]  /*27e80*/  @!P0 IMAD.MOV R23, RZ, RZ, -R23 ;  /* 0x000000ffff178224 */ /* 0x000fe200078e0a17 */
[----:B------:R-:W-:-:S03]  /*27e90*/  ISETP.GT.U32.AND P0, PT, R2, R4, PT ;  /* 0x000000040200720c */ /* 0x000fc60003f04070 */
[----:B------:R-:W-:Y:S01]  /*27ea0*/  @!P3 IMAD.IADD R24, R24, 0x1, -R2 ;  /* 0x000000011818b824 */ /* 0x000fe200078e0a02 */
[C---:B------:R-:W-:Y:S01]  /*27eb0*/  ISETP.GT.U32.AND P3, PT, R2.reuse, R6, PT ;  /* 0x000000060200720c */ /* 0x040fe20003f64070 */
[----:B------:R-:W-:Y:S01]  /*27ec0*/  @!P6 IMAD.MOV R20, RZ, RZ, -R20 ;  /* 0x000000ffff14e224 */ /* 0x000fe200078e0a14 */
[----:B------:R-:W-:-:S05]  /*27ed0*/  ISETP.GT.U32.AND P4, PT, R2, R28, PT ;  /* 0x0000001c0200720c */ /* 0x000fca0003f84070 */
[----:B------:R-:W-:Y:S01]  /*27ee0*/  @!P2 IMAD.MOV R22, RZ, RZ, -R22 ;  /* 0x000000ffff16a224 */ /* 0x000fe200078e0a16 */
[----:B------:R-:W-:Y:S01]  /*27ef0*/  ISETP.GT.U32.AND P2, PT, R2, R27, PT ;  /* 0x0000001b0200720c */ /* 0x000fe20003f44070 */
[----:B------:R-:W-:Y:S01]  /*27f00*/  @!P5 IMAD.MOV R21, RZ, RZ, -R21 ;  /* 0x000000ffff15d224 */ /* 0x000fe200078e0a15 */
[----:B------:R-:W-:Y:S01]  /*27f10*/  STL [R1+0x5aec], R20 ;  /* 0x005aec1401007387 */ /* 0x000fe20000100800 */
[--C-:B------:R-:W-:Y:S02]  /*27f20*/  @!P0 IMAD.IADD R4, R4, 0x1, -R2.reuse ;  /* 0x0000000104048824 */ /* 0x100fe400078e0a02 */
[----:B------:R-:W-:Y:S01]  /*27f30*/  @!P3 IMAD.IADD R6, R6, 0x1, -R2 ;  /* 0x000000010606b824 */ /* 0x000fe200078e0a02 */
[----:B------:R0:W-:Y:S01]  /*27f40*/  STL [R1+0x5af0], R21 ;  /* 0x005af01501007387 */ /* 0x0001e20000100800 */
[----:B------:R-:W-:-:S03]  /*27f50*/  ISETP.GE.AND P0, PT, R17, RZ, PT ;  /* 0x000000ff1100720c */ /* 0x000fc60003f06270 */
[----:B------:R-:W-:Y:S04]  /*27f60*/  STL [R1+0x5af4], R22 ;  /* 0x005af41601007387 */ /* 0x000fe80000100800 */
[----:B------:R-:W-:Y:S01]  /*27f70*/  STL [R1+0x5af8], R23 ;  /* 0x005af81701007387 */ /* 0x000fe20000100800 */
[--C-:B------:R-:W-:Y:S02]  /*27f80*/  @!P2 IMAD.IADD R27, R27, 0x1, -R2.reuse ;  /* 0x000000011b1ba824 */ /* 0x100fe400078e0a02 */
[----:B------:R-:W-:Y:S01]  /*27f90*/  @!P4 IMAD.IADD R28, R28, 0x1, -R2 ;  /* 0x000000011c1cc824 */ /* 0x000fe200078e0a02 */
[C---:B------:R-:W-:Y:S02]  /*27fa0*/  ISETP.GT.U32.AND P4, PT, R2.reuse, R25, PT ;  /* 0x000000190200720c */ /* 0x040fe40003f84070 */
[----:B------:R-:W-:-:S11]  /*27fb0*/  ISETP.GT.U32.AND P5, PT, R2, R26, PT ;  /* 0x0000001a0200720c */ /* 0x000fd60003fa4070 */
[--C-:B------:R-:W-:Y:S01]  /*27fc0*/  @!P4 IMAD.IADD R25, R25, 0x1, -R2.reuse ;  /* 0x000000011919c824 */ /* 0x100fe200078e0a02 */
[----:B------:R-:W-:Y:S01]  /*27fd0*/  ISETP.GT.U32.AND P4, PT, R2, R7, PT ;  /* 0x000000070200720c */ /* 0x000fe20003f84070 */
[----:B------:R-:W-:Y:S01]  /*27fe0*/  @!P5 IMAD.IADD R26, R26, 0x1, -R2 ;  /* 0x000000011a1ad824 */ /* 0x000fe200078e0a02 */
[----:B------:R-:W-:-:S11]  /*27ff0*/  ISETP.GT.U32.AND P5, PT, R2, R3, PT ;  /* 0x000000030200720c */ /* 0x000fd60003fa4070 */
[--C-:B------:R-:W-:Y:S02]  /*28000*/  @!P4 IMAD.IADD R7, R7, 0x1, -R2.reuse ;  /* 0x000000010707c824 */ /* 0x100fe400078e0a02 */
[----:B------:R-:W-:Y:S01]  /*28010*/  @!P5 IMAD.IADD R3, R3, 0x1, -R2 ;  /* 0x000000010303d824 */ /* 0x000fe200078e0a02 */
[----:B--2---:R-:W-:Y:S02]  /*28020*/  ISETP.GE.AND P2, PT, R19, RZ, PT ;  /* 0x000000ff1300720c */ /* 0x004fe40003f46270 */
[----:B-----5:R-:W-:Y:S02]  /*28030*/  ISETP.GE.AND P3, PT, R14, RZ, PT ;  /* 0x000000ff0e00720c */ /* 0x020fe40003f66270 */
[----:B------:R-:W2:Y:S04]  /*28040*/  LDL R14, [R1+0x586c] ;  /* 0x00586c00010e7983 */ /* 0x000ea80000100800 */
[----:B------:R-:W5:Y:S04]  /*28050*/  LDL.LU R17, [R1+0xa58] ;  /* 0x000a580001117983 */ /* 0x000f680000300800 */
[----:B0-----:R-:W5:Y:S04]  /*28060*/  LDL.LU R21, [R1+0xa5c] ;  /* 0x000a5c0001157983 */ /* 0x001f680000300800 */
[----:B------:R-:W2:Y:S01]  /*28070*/  LDL R19, [R1+0x5870] ;  /* 0x0058700001137983 */ /* 0x000ea20000100800 */
[----:B---3--:R-:W-:-:S02]  /*28080*/  ISETP.GE.AND P4, PT, R16, RZ, PT ;  /* 0x000000ff1000720c */ /* 0x008fc40003f86270 */
[----:B----4-:R-:W-:Y:S01]  /*28090*/  ISETP.GE.AND P5, PT, R15, RZ, PT ;  /* 0x000000ff0f00720c */ /* 0x010fe20003fa6270 */
[----:B------:R-:W3:Y:S04]  /*280a0*/  LDL R16, [R1+0x5874] ;  /* 0x0058740001107983 */ /* 0x000ee80000100800 */
[----:B------:R-:W4:Y:S01]  /*280b0*/  LDL R15, [R1+0x5878] ;  /* 0x00587800010f7983 */ /* 0x000f220000100800 */
[----:B------:R-:W-:-:S05]  /*280c0*/  ISETP.GT.U32.AND P6, PT, R2, R28, PT ;  /* 0x0000001c0200720c */ /* 0x000fca0003fc4070 */
[----:B------:R-:W-:Y:S01]  /*280d0*/  @!P4 IMAD.MOV R27, RZ, RZ, -R27 ;  /* 0x000000ffff1bc224 */ /* 0x000fe200078e0a1b */
[----:B------:R-:W-:Y:S01]  /*280e0*/  ISETP.GT.U32.AND P4, PT, R2, R3, PT ;  /* 0x000000030200720c */ /* 0x000fe20003f84070 */
[----:B------:R-:W-:Y:S02]  /*280f0*/  @!P2 IMAD.MOV R24, RZ, RZ, -R24 ;  /* 0x000000ffff18a224 */ /* 0x000fe400078e0a18 */
[----:B------:R-:W-:Y:S02]  /*28100*/  @!P0 IMAD.MOV R25, RZ, RZ, -R25 ;  /* 0x000000ffff198224 */ /* 0x000fe400078e0a19 */
[----:B------:R-:W-:Y:S02]  /*28110*/  @!P3 IMAD.MOV R26, RZ, RZ, -R26 ;  /* 0x000000ffff1ab224 */ /* 0x000fe400078e0a1a */
[----:B------:R-:W-:Y:S01]  /*28120*/  @!P6 IMAD.IADD R28, R28, 0x1, -R2 ;  /* 0x000000011c1ce824 */ /* 0x000fe200078e0a02 */
[----:B------:R-:W-:Y:S03]  /*28130*/  STL [R1+0x5afc], R24 ;  /* 0x005afc1801007387 */ /* 0x000fe60000100800 */
[----:B------:R-:W-:Y:S01]  /*28140*/  @!P5 IMAD.MOV R28, RZ, RZ, -R28 ;  /* 0x000000ffff1cd224 */ /* 0x000fe200078e0a1c */
[----:B------:R-:W-:Y:S01]  /*28150*/  STL [R1+0x5b00], R25 ;  /* 0x005b001901007387 */ /* 0x000fe20000100800 */
[----:B------:R-:W-:-:S03]  /*28160*/  @!P4 IMAD.IADD R3, R3, 0x1, -R2 ;  /* 0x000000010303c824 */ /* 0x000fc600078e0a02 */
[----:B------:R-:W-:Y:S04]  /*28170*/  STL [R1+0x5b04], R26 ;  /* 0x005b041a01007387 */ /* 0x000fe80000100800 */
[----:B------:R-:W-:Y:S01]  /*28180*/  STL [R1+0x5b08], R27 ;  /* 0x005b081b01007387 */ /* 0x000fe20000100800 */
[----:B------:R-:W-:-:S03]  /*28190*/  ISETP.GT.U32.AND P2, PT, R2, R4, PT ;  /* 0x000000040200720c */ /* 0x000fc60003f44070 */
[----:B------:R-:W-:Y:S01]  /*281a0*/  STL [R1+0x5b0c], R28 ;  /* 0x005b0c1c01007387 */ /* 0x000fe20000100800 */
[C---:B------:R-:W-:Y:S02]  /*281b0*/  ISETP.GT.U32.AND P0, PT, R2.reuse, R6, PT ;  /* 0x000000060200720c */ /* 0x040fe40003f04070 */
[----:B------:R-:W-:Y:S01]  /*281c0*/  ISETP.GT.U32.AND P6, PT, R2, R8, PT ;  /* 0x000000080200720c */ /* 0x000fe20003fc4070 */
[----:B------:R-:W5:Y:S06]  /*281d0*/  LDL R20, [R1+0x5880] ;  /* 0x0058800001147983 */ /* 0x000f6c0000100800 */
[----:B------:R-:W-:Y:S01]  /*281e0*/  @!P2 IMAD.IADD R4, R4, 0x1, -R2 ;  /* 0x000000010404a824 */ /* 0x000fe200078e0a02 */
[----:B------:R-:W-:-:S03]  /*281f0*/  ISETP.GT.U32.AND P2, PT, R2, R9, PT ;  /* 0x000000090200720c */ /* 0x000fc60003f44070 */
[--C-:B------:R-:W-:Y:S01]  /*28200*/  @!P0 IMAD.IADD R6, R6, 0x1, -R2.reuse ;  /* 0x0000000106068824 */ /* 0x100fe200078e0a02 */
[----:B------:R-:W-:Y:S01]  /*28210*/  ISETP.GT.U32.AND P0, PT, R2, R29, PT ;  /* 0x0000001d0200720c */ /* 0x000fe20003f04070 */
[----:B------:R-:W-:Y:S01]  /*28220*/  @!P6 IMAD.IADD R8, R8, 0x1, -R2 ;  /* 0x000000010808e824 */ /* 0x000fe200078e0a02 */
[----:B------:R-:W-:-:S07]  /*28230*/  ISETP.GT.U32.AND P3, PT, R2, R7, PT ;  /* 0x000000070200720c */ /* 0x000fce0003f64070 */
[----:B------:R-:W-:-:S04]  /*28240*/  @!P2 IMAD.IADD R9, R9, 0x1, -R2 ;  /* 0x000000010909a824 */ /* 0x000fc800078e0a02 */
[--C-:B------:R-:W-:Y:S02]  /*28250*/  @!P0 IMAD.IADD R29, R29, 0x1, -R2.reuse ;  /* 0x000000011d1d8824 */ /* 0x100fe400078e0a02 */
[----:B------:R-:W-:Y:S01]  /*28260*/  @!P3 IMAD.IADD R7, R7, 0x1, -R2 ;  /* 0x000000010707b824 */ /* 0x000fe200078e0a02 */
[----:B------:R-:W-:Y:S02]  /*28270*/  IABS R11, R5 ;  /* 0x00000005000b7213 */ /* 0x000fe40000000000 */
[----:B--2---:R-:W-:Y:S02]  /*28280*/  ISETP.GE.AND P4, PT, R19, RZ, PT ;  /* 0x000000ff1300720c */ /* 0x004fe40003f86270 */
[----:B------:R-:W2:Y:S01]  /*28290*/  LDL R19, [R1+0x587c] ;  /* 0x00587c0001137983 */ /* 0x000ea20000100800 */
[----:B------:R-:W-:Y:S02]  /*282a0*/  ISETP.GE.AND P6, PT, R14, RZ, PT ;  /* 0x000000ff0e00720c */ /* 0x000fe40003fc6270 */
[----:B---3--:R-:W-:-:S02]  /*282b0*/  ISETP.GE.AND P2, PT, R16, RZ, PT ;  /* 0x000000ff1000720c */ /* 0x008fc40003f46270 */
[----:B----4-:R-:W-:-:S06]  /*282c0*/  ISETP.GE.AND P0, PT, R15, RZ, PT ;  /* 0x000000ff0f00720c */ /* 0x010fcc0003f06270 */
[----:B------:R-:W-:-:S03]  /*282d0*/  @!P4 IMAD.MOV R6, RZ, RZ, -R6 ;  /* 0x000000ffff06c224 */ /* 0x000fc600078e0a06 */
[----:B------:R-:W-:Y:S02]  /*282e0*/  @!P6 IMAD.MOV R4, RZ, RZ, -R4 ;  /* 0x000000ffff04e224 */ /* 0x000fe400078e0a04 */
[----:B------:R-:W-:Y:S02]  /*282f0*/  @!P2 IMAD.MOV R7, RZ, RZ, -R7 ;  /* 0x000000ffff07a224 */ /* 0x000fe400078e0a07 */
[----:B------:R-:W-:Y:S01]  /*28300*/  @!P0 IMAD.MOV R3, RZ, RZ, -R3 ;  /* 0x000000ffff038224 */ /* 0x000fe200078e0a03 */
[----:B------:R-:W-:Y:S01]  /*28310*/  STL [R1+0x5b10], R4 ;  /* 0x005b100401007387 */ /* 0x000fe20000100800 */
[----:B------:R-:W-:-:S03]  /*28320*/  ISETP.GE.AND P0, PT, R5, RZ, PT ;  /* 0x000000ff0500720c */ /* 0x000fc60003f06270 */
[----:B------:R-:W-:Y:S04]  /*28330*/  STL [R1+0x5b14], R6 ;  /* 0x005b140601007387 */ /* 0x000fe80000100800 */
[----:B------:R-:W-:Y:S04]  /*28340*/  STL [R1+0x5b18], R7 ;  /* 0x005b180701007387 */ /* 0x000fe80000100800 */
[----:B------:R0:W-:Y:S04]  /*28350*/  STL [R1+0x5b1c], R3 ;  /* 0x005b1c0301007387 */ /* 0x0001e80000100800 */
[----:B------:R-:W3:Y:S01]  /*28360*/  LDL.LU R5, [R1+0x5c0c] ;  /* 0x005c0c0001057983 */ /* 0x000ee20000300800 */
[----:B------:R-:W-:-:S02]  /*28370*/  ISETP.GE.AND P1, PT, R10, RZ, PT ;  /* 0x000000ff0a00720c */ /* 0x000fc40003f26270 */
[----:B------:R-:W-:-:S05]  /*28380*/  IABS R10, R10 ;  /* 0x0000000a000a7213 */ /* 0x000fca0000000000 */
[----:B------:R-:W-:Y:S02]  /*28390*/  IMAD.MOV.U32 R13, RZ, RZ, R10 ;  /* 0x000000ffff0d7224 */ /* 0x000fe400078e000a */
[----:B------:R-:W-:Y:S01]  /*283a0*/  IMAD.MOV.U32 R10, RZ, RZ, R11 ;  /* 0x000000ffff0a7224 */ /* 0x000fe200078e000b */
[----:B------:R-:W-:-:S03]  /*283b0*/  ISETP.GT.U32.AND P5, PT, R2, R8, PT ;  /* 0x000000080200720c */ /* 0x000fc60003fa4070 */
[----:B------:R-:W-:-:S04]  /*283c0*/  IMAD.HI.U32 R12, R0, R10, RZ ;  /* 0x0000000a000c7227 */ /* 0x000fc800078e00ff */
[----:B------:R-:W-:-:S04]  /*283d0*/  IMAD.MOV R12, RZ, RZ, -R12 ;  /* 0x000000ffff0c7224 */ /* 0x000fc800078e0a0c */
[----:B------:R-:W-:Y:S02]  /*283e0*/  IMAD R10, R2, R12, R10 ;  /* 0x0000000c020a7224 */ /* 0x000fe400078e020a */
[----:B------:R-:W-:-:S03]  /*283f0*/  @!P5 IMAD.IADD R8, R8, 0x1, -R2 ;  /* 0x000000010808d824 */ /* 0x000fc600078e0a02 */
[----:B------:R-:W-:Y:S01]  /*28400*/  ISETP.GT.U32.AND P5, PT, R2, R10, PT ;  /* 0x0000000a0200720c */ /* 0x000fe20003fa4070 */
[----:B------:R-:W-:-:S04]  /*28410*/  IMAD.HI.U32 R11, R0, R13, RZ ;  /* 0x0000000d000b7227 */ /* 0x000fc800078e00ff */
[----:B------:R-:W-:-:S04]  /*28420*/  IMAD.MOV R11, RZ, RZ, -R11 ;  /* 0x000000ffff0b7224 */ /* 0x000fc800078e0a0b */
[----:B------:R-:W-:-:S04]  /*28430*/  IMAD R11, R2, R11, R13 ;  /* 0x0000000b020b7224 */ /* 0x000fc800078e020d */
[----:B------:R-:W-:Y:S01]  /*28440*/  @!P5 IMAD.IADD R10, R10, 0x1, -R2 ;  /* 0x000000010a0ad824 */ /* 0x000fe200078e0a02 */
[C---:B------:R-:W-:Y:S02]  /*28450*/  ISETP.GT.U32.AND P5, PT, R2.reuse, R9, PT ;  /* 0x000000090200720c */ /* 0x040fe40003fa4070 */
[----:B------:R-:W-:Y:S02]  /*28460*/  ISETP.GT.U32.AND P3, PT, R2, R11, PT ;  /* 0x0000000b0200720c */ /* 0x000fe40003f64070 */
[----:B------:R-:W-:-:S05]  /*28470*/  IABS R12, R18 ;  /* 0x00000012000c7213 */ /* 0x000fca0000000000 */
[----:B------:R-:W-:-:S04]  /*28480*/  IMAD.HI.U32 R13, R0, R12, RZ ;  /* 0x0000000c000d7227 */ /* 0x000fc800078e00ff */
[--C-:B------:R-:W-:Y:S02]  /*28490*/  @!P5 IMAD.IADD R9, R9, 0x1, -R2.reuse ;  /* 0x000000010909d824 */ /* 0x100fe400078e0a02 */
[----:B------:R-:W-:Y:S02]  /*284a0*/  @!P3 IMAD.IADD R11, R11, 0x1, -R2 ;  /* 0x000000010b0bb824 */ /* 0x000fe400078e0a02 */
[----:B------:R-:W-:-:S03]  /*284b0*/  IMAD.MOV R13, RZ, RZ, -R13 ;  /* 0x000000ffff0d7224 */ /* 0x000fc600078e0a0d */
[C---:B------:R-:W-:Y:S01]  /*284c0*/  ISETP.GT.U32.AND P6, PT, R2.reuse, R11, PT ;  /* 0x0000000b0200720c */ /* 0x040fe20003fc4070 */
[----:B------:R-:W-:-:S05]  /*284d0*/  IMAD R12, R2, R13, R12 ;  /* 0x0000000d020c7224 */ /* 0x000fca00078e020c */
[----:B------:R-:W-:Y:S02]  /*284e0*/  ISETP.GT.U32.AND P3, PT, R2, R12, PT ;  /* 0x0000000c0200720c */ /* 0x000fe40003f64070 */
[----:B-----5:R-:W-:-:S05]  /*284f0*/  IABS R13, R21 ;  /* 0x00000015000d7213 */ /* 0x020fca0000000000 */
[----:B------:R-:W-:Y:S01]  /*28500*/  @!P6 IMAD.IADD R11, R11, 0x1, -R2 ;  /* 0x000000010b0be824 */ /* 0x000fe200078e0a02 */
[----:B------:R-:W-:Y:S02]  /*28510*/  ISETP.GE.AND P6, PT, R20, RZ, PT ;  /* 0x000000ff1400720c */ /* 0x000fe40003fc6270 */
[----:B------:R-:W1:Y:S01]  /*28520*/  LDC R20, c[0x0][0x230] ;  /* 0x00008c00ff147b82 */ /* 0x000e620000000800 */
[----:B------:R-:W-:Y:S01]  /*28530*/  ISETP.GT.U32.AND P2, PT, R2, R10, PT ;  /* 0x0000000a0200720c */ /* 0x000fe20003f44070 */
[----:B------:R-:W-:Y:S01]  /*28540*/  IMAD.HI.U32 R15, R0, R13, RZ ;  /* 0x0000000d000f7227 */ /* 0x000fe200078e00ff */
[----:B------:R-:W-:-:S03]  /*28550*/  IABS R14, R17 ;  /* 0x00000011000e7213 */ /* 0x000fc60000000000 */
[----:B------:R-:W-:Y:S01]  /*28560*/  @!P3 IMAD.IADD R12, R12, 0x1, -R2 ;  /* 0x000000010c0cb824 */ /* 0x000fe200078e0a02 */
[----:B------:R-:W-:Y:S01]  /*28570*/  ISETP.GT.U32.AND P4, PT, R2, R29, PT ;  /* 0x0000001d0200720c */ /* 0x000fe20003f84070 */
[----:B------:R-:W-:Y:S02]  /*28580*/  IMAD.MOV R15, RZ, RZ, -R15 ;  /* 0x000000ffff0f7224 */ /* 0x000fe400078e0a0f */
[----:B------:R-:W-:Y:S01]  /*28590*/  IMAD.HI.U32 R16, R0, R14, RZ ;  /* 0x0000000e00107227 */ /* 0x000fe200078e00ff */
[----:B------:R-:W-:-:S03]  /*285a0*/  ISETP.GT.U32.AND P3, PT, R2, R12, PT ;  /* 0x0000000c0200720c */ /* 0x000fc60003f64070 */
[----:B------:R-:W-:Y:S02]  /*285b0*/  IMAD R13, R2, R15, R13 ;  /* 0x0000000f020d7224 */ /* 0x000fe400078e020d */
[----:B------:R-:W-:Y:S02]  /*285c0*/  IMAD.MOV R0, RZ, RZ, -R16 ;  /* 0x000000ffff007224 */ /* 0x000fe400078e0a10 */
[----:B------:R-:W-:Y:S01]  /*285d0*/  @!P2 IMAD.IADD R10, R10, 0x1, -R2 ;  /* 0x000000010a0aa824 */ /* 0x000fe200078e0a02 */
[C---:B------:R-:W-:Y:S01]  /*285e0*/  ISETP.GT.U32.AND P2, PT, R2.reuse, R13, PT ;  /* 0x0000000d0200720c */ /* 0x040fe20003f44070 */
[----:B------:R-:W-:Y:S02]  /*285f0*/  IMAD R14, R2, R0, R14 ;  /* 0x00000000020e7224 */ /* 0x000fe400078e020e */
[----:B------:R-:W-:-:S03]  /*28600*/  @!P4 IMAD.IADD R29, R29, 0x1, -R2 ;  /* 0x000000011d1dc824 */ /* 0x000fc600078e0a02 */
[----:B------:R-:W-:Y:S01]  /*28610*/  ISETP.GT.U32.AND P4, PT, R2, R14, PT ;  /* 0x0000000e0200720c */ /* 0x000fe20003f84070 */
[--C-:B------:R-:W-:Y:S01]  /*28620*/  @!P3 IMAD.IADD R12, R12, 0x1, -R2.reuse ;  /* 0x000000010c0cb824 */ /* 0x100fe200078e0a02 */
[----:B------:R-:W-:Y:S01]  /*28630*/  ISETP.GE.AND P3, PT, R18, RZ, PT ;  /* 0x000000ff1200720c */ /* 0x000fe20003f66270 */
[----:B-1----:R-:W-:Y:S02]  /*28640*/  VIADD R20, R20, 0x3f ;  /* 0x0000003f14147836 */ /* 0x002fe40000000000 */
[----:B------:R-:W-:Y:S02]  /*28650*/  @!P6 IMAD.MOV R9, RZ, RZ, -R9 ;  /* 0x000000ffff09e224 */ /* 0x000fe400078e0a09 */
[----:B------:R-:W-:-:S06]  /*28660*/  @!P2 IMAD.IADD R13, R13, 0x1, -R2 ;  /* 0x000000010d0da824 */ /* 0x000fcc00078e0a02 */
[----:B------:R-:W-:Y:S01]  /*28670*/  @!P4 IMAD.IADD R14, R14, 0x1, -R2 ;  /* 0x000000010e0ec824 */ /* 0x000fe200078e0a02 */
[----:B------:R-:W-:-:S04]  /*28680*/  ISETP.GT.U32.AND P6, PT, R2, R13, PT ;  /* 0x0000000d0200720c */ /* 0x000fc80003fc4070 */
[----:B------:R-:W-:-:S09]  /*28690*/  ISETP.GT.U32.AND P4, PT, R2, R14, PT ;  /* 0x0000000e0200720c */ /* 0x000fd20003f84070 */
[----:B------:R-:W-:-:S04]  /*286a0*/  @!P6 IMAD.IADD R13, R13, 0x1, -R2 ;  /* 0x000000010d0de824 */ /* 0x000fc800078e0a02 */
[----:B------:R-:W-:Y:S01]  /*286b0*/  @!P4 IMAD.IADD R14, R14, 0x1, -R2 ;  /* 0x000000010e0ec824 */ /* 0x000fe200078e0a02 */
[----:B------:R-:W-:Y:S01]  /*286c0*/  ISETP.GE.AND P4, PT, R21, RZ, PT ;  /* 0x000000ff1500720c */ /* 0x000fe20003f86270 */
[----:B------:R-:W-:Y:S02]  /*286d0*/  @!P1 IMAD.MOV R11, RZ, RZ, -R11 ;  /* 0x000000ffff0b9224 */ /* 0x000fe400078e0a0b */
[----:B------:R-:W-:Y:S01]  /*286e0*/  @!P0 IMAD.MOV R10, RZ, RZ, -R10 ;  /* 0x000000ffff0a8224 */ /* 0x000fe200078e0a0a */
[----:B--2---:R-:W-:Y:S02]  /*286f0*/  ISETP.GE.AND P5, PT, R19, RZ, PT ;  /* 0x000000ff1300720c */ /* 0x004fe40003fa6270 */
[----:B------:R-:W1:Y:S11]  /*28700*/  S2R R19, SR_TID.X ;  /* 0x0000000000137919 */ /* 0x000e760000002100 */
[----:B------:R-:W-:Y:S01]  /*28710*/  @!P5 IMAD.MOV R8, RZ, RZ, -R8 ;  /* 0x000000ffff08d224 */ /* 0x000fe200078e0a08 */
[----:B------:R-:W-:-:S04]  /*28720*/  ISETP.GE.AND P5, PT, R17, RZ, PT ;  /* 0x000000ff1100720c */ /* 0x000fc80003fa6270 */
[----:B------:R-:W-:Y:S01]  /*28730*/  STL [R1+0x5b20], R8 ;  /* 0x005b200801007387 */ /* 0x000fe20000100800 */
[C---:B-1----:R-:W-:Y:S02]  /*28740*/  IMAD.SHL.U32 R15, R19.reuse, 0x40, RZ ;  /* 0x00000040130f7824 */ /* 0x042fe400078e00ff */
[----:B------:R-:W-:-:S03]  /*28750*/  IMAD.SHL.U32 R0, R19, 0x8, RZ ;  /* 0x0000000813007824 */ /* 0x000fc600078e00ff */
[----:B------:R-:W-:Y:S02]  /*28760*/  LOP3.LUT R15, R15, 0x1c0, RZ, 0xc0, !PT ;  /* 0x000001c00f0f7812 */ /* 0x000fe400078ec0ff */
[----:B------:R-:W-:Y:S02]  /*28770*/  LOP3.LUT R17, R19, 0x3, RZ, 0xc0, !PT ;  /* 0x0000000313117812 */ /* 0x000fe400078ec0ff */
[----:B------:R-:W-:Y:S01]  /*28780*/  LOP3.LUT R15, R15, 0x30, R0, 0xf8, !PT ;  /* 0x000000300f0f7812 */ /* 0x000fe200078ef800 */
[C---:B------:R-:W-:Y:S01]  /*28790*/  IMAD.SHL.U32 R0, R19.reuse, 0x2, RZ ;  /* 0x0000000213007824 */ /* 0x040fe200078e00ff */
[----:B------:R-:W-:Y:S01]  /*287a0*/  SHF.R.U32.HI R18, RZ, 0x2, R19 ;  /* 0x00000002ff127819 */ /* 0x000fe20000011613 */
[----:B0-----:R-:W-:Y:S01]  /*287b0*/  IMAD.SHL.U32 R3, R19, 0x10, RZ ;  /* 0x0000001013037824 */ /* 0x001fe200078e00ff */
[----:B------:R-:W-:Y:S01]  /*287c0*/  STL [R1+0x5b24], R9 ;  /* 0x005b240901007387 */ /* 0x000fe20000100800 */
[----:B------:R-:W-:Y:S01]  /*287d0*/  IMAD R17, R17, 0x420, RZ ;  /* 0x0000042011117824 */ /* 0x000fe200078e02ff */
[----:B------:R-:W-:-:S02]  /*287e0*/  LOP3.LUT R15, R15, 0x30, R0, 0x78, !PT ;  /* 0x000000300f0f7812 */ /* 0x000fc400078e7800 */
[----:B------:R-:W-:Y:S02]  /*287f0*/  SHF.R.S32.HI R0, RZ, 0x1f, R20 ;  /* 0x0000001fff007819 */ /* 0x000fe40000011414 */
[----:B---3--:R-:W-:Y:S02]  /*28800*/  ISETP.GE.AND P2, PT, R5, RZ, PT ;  /* 0x000000ff0500720c */ /* 0x008fe40003f46270 */
[----:B------:R-:W-:Y:S01]  /*28810*/  SGXT.U32 R18, R18, 0x3 ;  /* 0x000000031212781a */ /* 0x000fe20000000000 */
[----:B------:R-:W2:Y:S01]  /*28820*/  LDL.LU R5, [R1+0x5c08] ;  /* 0x005c080001057983 */ /* 0x000ea20000300800 */
[----:B------:R-:W-:-:S03]  /*28830*/  LOP3.LUT R16, R3, 0x200, RZ, 0xc0, !PT ;  /* 0x0000020003107812 */ /* 0x000fc600078ec0ff */
[----:B------:R0:W-:Y:S01]  /*28840*/  STL [R1+0x5a7c], R3 ;  /* 0x005a7c0301007387 */ /* 0x0001e20000100800 */
[----:B------:R-:W-:Y:S02]  /*28850*/  LOP3.LUT R19, R19, 0x3f, RZ, 0xc0, !PT ;  /* 0x0000003f13137812 */ /* 0x000fe400078ec0ff */
[----:B0-----:R-:W-:Y:S02]  /*28860*/  LEA.HI R3, R0, R20, RZ, 0x6 ;  /* 0x0000001400037211 */ /* 0x001fe400078f30ff */
[----:B------:R-:W-:-:S05]  /*28870*/  LOP3.LUT R0, R17, R18, RZ, 0xfc, !PT ;  /* 0x0000001211007212 */ /* 0x000fca00078efcff */
[----:B------:R0:W-:Y:S01]  /*28880*/  STL [R1+0x5a84], R0 ;  /* 0x005a840001007387 */ /* 0x0001e20000100800 */
[----:B------:R-:W-:Y:S01]  /*28890*/  @!P2 IMAD.MOV R29, RZ, RZ, -R29 ;  /* 0x000000ffff1da224 */ /* 0x000fe200078e0a1d */
[----:B0-----:R-:W-:-:S05]  /*288a0*/  IADD3 R0, R15, UR22, R16 ;  /* 0x000000160f007c10 */ /* 0x001fca000fffe010 */
[----:B------:R0:W-:Y:S04]  /*288b0*/  STL [R1+0xbc], R0 ;  /* 0x0000bc0001007387 */ /* 0x0001e80000100800 */
[----:B------:R1:W-:Y:S01]  /*288c0*/  STL [R1+0x5b28], R29 ;  /* 0x005b281d01007387 */ /* 0x0003e20000100800 */
[----:B0-----:R-:W-:-:S05]  /*288d0*/  IMAD R0, R19, UR20, RZ ;  /* 0x0000001413007c24 */ /* 0x001fca000f8e02ff */
[----:B------:R0:W-:Y:S01]  /*288e0*/  STL [R1+0x8f4], R0 ;  /* 0x0008f40001007387 */ /* 0x0001e20000100800 */
[----:B------:R-:W-:Y:S01]  /*288f0*/  IADD3 R2, P6, R0, UR6, RZ ;  /* 0x0000000600027c10 */ /* 0x000fe2000ffde0ff */
[----:B------:R-:W-:Y:S01]  /*28900*/  @!P3 IMAD.MOV R12, RZ, RZ, -R12 ;  /* 0x000000ffff0cb224 */ /* 0x000fe200078e0a0c */
[----:B------:R-:W-:Y:S01]  /*28910*/  ULDC UR6, c[0x0][0x234] ;  /* 0x00008d0000067ab9 */ /* 0x000fe20000000800 */
[----:B-1----:R-:W3:Y:S04]  /*28920*/  LDL.LU R29, [R1+0x940] ;  /* 0x00094000011d7983 */ /* 0x002ee80000300800 */
[----:B------:R-:W4:Y:S04]  /*28930*/  LDL.LU R15, [R1+0x92c] ;  /* 0x00092c00010f7983 */ /* 0x000f280000300800 */
[----:B------:R-:W5:Y:S04]  /*28940*/  LDL.LU R16, [R1+0x928] ;  /* 0x0009280001107983 */ /* 0x000f680000300800 */
[----:B0-----:R-:W3:Y:S04]  /*28950*/  LDL.LU R0, [R1+0x918] ;  /* 0x0009180001007983 */ /* 0x001ee80000300800 */
[----:B------:R-:W5:Y:S04]  /*28960*/  LDL.LU R17, [R1+0x910] ;  /* 0x0009100001117983 */ /* 0x000f680000300800 */
[----:B------:R-:W5:Y:S04]  /*28970*/  LDL.LU R18, [R1+0x908] ;  /* 0x0009080001127983 */ /* 0x000f680000300800 */
[----:B------:R-:W5:Y:S04]  /*28980*/  LDL.LU R9, [R1+0x904] ;  /* 0x0009040001097983 */ /* 0x000f680000300800 */
[----:B------:R-:W4:Y:S04]  /*28990*/  LDL.LU R8, [R1+0x900] ;  /* 0x0009000001087983 */ /* 0x000f280000300800 */
[----:B------:R-:W5:Y:S04]  /*289a0*/  LDL.LU R3, [R1+0x8fc] ;  /* 0x0008fc0001037983 */ /* 0x000f680000300800 */
        /* <DEDUP_REMOVED lines=13> */
[----:B------:R0:W-:Y:S04]  /*28a80*/  STL [R1+0x5ae8], R2 ;  /* 0x005ae80201007387 */ /* 0x0001e80000100800 */
[----:B0-----:R-:W5:Y:S04]  /*28a90*/  LDL.LU R2, [R1+0x944] ;  /* 0x0009440001027983 */ /* 0x001f680000300800 */
[----:B------:R0:W-:Y:S04]  /*28aa0*/  STL [R1+0x5b2c], R11 ;  /* 0x005b2c0b01007387 */ /* 0x0001e80000100800 */
[----:B0-----:R-:W5:Y:S04]  /*28ab0*/  LDL.LU R11, [R1+0x948] ;  /* 0x00094800010b7983 */ /* 0x001f680000300800 */
[----:B------:R0:W-:Y:S04]  /*28ac0*/  STL [R1+0x5b30], R10 ;  /* 0x005b300a01007387 */ /* 0x0001e80000100800 */
[----:B0-----:R-:W5:Y:S01]  /*28ad0*/  LDL.LU R10, [R1+0x94c] ;  /* 0x00094c00010a7983 */ /* 0x001f620000300800 */
[----:B------:R-:W-:-:S02]  /*28ae0*/  @!P5 IMAD.MOV R14, RZ, RZ, -R14 ;  /* 0x000000ffff0ed224 */ /* 0x000fc400078e0a0e */
[----:B------:R-:W-:Y:S01]  /*28af0*/  @!P4 IMAD.MOV R13, RZ, RZ, -R13 ;  /* 0x000000ffff0dc224 */ /* 0x000fe200078e0a0d */
[----:B------:R0:W-:Y:S04]  /*28b00*/  STL [R1+0x5b34], R12 ;  /* 0x005b340c01007387 */ /* 0x0001e80000100800 */
[----:B------:R-:W-:Y:S04]  /*28b10*/  STL [R1+0x5b38], R14 ;  /* 0x005b380e01007387 */ /* 0x000fe80000100800 */
[----:B------:R-:W-:Y:S01]  /*28b20*/  STL [R1+0x5b3c], R13 ;  /* 0x005b3c0d01007387 */ /* 0x000fe20000100800 */
[----:B--2---:R-:W-:-:S02]  /*28b30*/  ISETP.NE.AND P2, PT, R5, RZ, PT ;  /* 0x000000ff0500720c */ /* 0x004fc40003f45270 */
[----:B------:R-:W-:-:S04]  /*28b40*/  LOP3.LUT R5, RZ, R5, RZ, 0x33, !PT ;  /* 0x00000005ff057212 */ /* 0x000fc800078e33ff */
[C---:B---3--:R-:W-:Y:S02]  /*28b50*/  SEL R0, R5.reuse, R0, !P2 ;  /* 0x0000000005007207 */ /* 0x048fe40005000000 */
[C---:B----4-:R-:W-:Y:S02]  /*28b60*/  SEL R8, R5.reuse, R8, !P2 ;  /* 0x0000000805087207 */ /* 0x050fe40005000000 */
[C---:B-----5:R-:W-:Y:S02]  /*28b70*/  SEL R19, R5.reuse, R19, !P2 ;  /* 0x0000001305137207 */ /* 0x060fe40005000000 */
[C---:B------:R-:W-:Y:S02]  /*28b80*/  SEL R2, R5.reuse, R2, !P2 ;  /* 0x0000000205027207 */ /* 0x040fe40005000000 */
[C---:B0-----:R-:W-:Y:S02]  /*28b90*/  SEL R12, R5.reuse, R10, !P2 ;  /* 0x0000000a050c7207 */ /* 0x041fe40005000000 */
[----:B------:R-:W-:-:S02]  /*28ba0*/  SEL R10, R5, R11, !P2 ;  /* 0x0000000b050a7207 */ /* 0x000fc40005000000 */
[C---:B------:R-:W-:Y:S01]  /*28bb0*/  SEL R11, R5.reuse, R29, !P2 ;  /* 0x0000001d050b7207 */ /* 0x040fe20005000000 */
[----:B------:R-:W-:Y:S04]  /*28bc0*/  STL [R1+0x88], R12 ;  /* 0x0000880c01007387 */ /* 0x000fe80000100800 */
[----:B------:R0:W-:Y:S04]  /*28bd0*/  STL [R1+0x84], R10 ;  /* 0x0000840a01007387 */ /* 0x0001e80000100800 */
[----:B------:R1:W-:Y:S01]  /*28be0*/  STL [R1+0x80], R2 ;  /* 0x0000800201007387 */ /* 0x0003e20000100800 */
[----:B0-----:R-:W-:-:S03]  /*28bf0*/  SEL R10, R5, R15, !P2 ;  /* 0x0000000f050a7207 */ /* 0x001fc60005000000 */
[----:B------:R-:W-:Y:S01]  /*28c00*/  STL [R1+0x7c], R11 ;  /* 0x00007c0b01007387 */ /* 0x000fe20000100800 */
[----:B-1----:R-:W-:-:S03]  /*28c10*/  SEL R2, R5, R16, !P2 ;  /* 0x0000001005027207 */ /* 0x002fc60005000000 */
[----:B------:R0:W-:Y:S04]  /*28c20*/  STL [R1+0x74], R10 ;  /* 0x0000740a01007387 */ /* 0x0001e80000100800 */
[----:B------:R1:W-:Y:S04]  /*28c30*/  STL [R1+0x5c], R2 ;  /* 0x00005c0201007387 */ /* 0x0003e80000100800 */
[----:B------:R2:W-:Y:S01]  /*28c40*/  STL [R1+0x54], R0 ;  /* 0x0000540001007387 */ /* 0x0005e20000100800 */
[C---:B0-----:R-:W-:Y:S02]  /*28c50*/  SEL R10, R5.reuse, R17, !P2 ;  /* 0x00000011050a7207 */ /* 0x041fe40005000000 */
[----:B-1----:R-:W-:-:S03]  /*28c60*/  SEL R2, R5, R18, !P2 ;  /* 0x0000001205027207 */ /* 0x002fc60005000000 */
[----:B------:R-:W-:Y:S01]  /*28c70*/  STL [R1+0x3c], R10 ;  /* 0x00003c0a01007387 */ /* 0x000fe20000100800 */
[----:B--2---:R-:W-:-:S03]  /*28c80*/  SEL R0, R5, R9, !P2 ;  /* 0x0000000905007207 */ /* 0x004fc60005000000 */
[----:B------:R0:W-:Y:S04]  /*28c90*/  STL [R1+0x34], R2 ;  /* 0x0000340201007387 */ /* 0x0001e80000100800 */
[----:B------:R1:W-:Y:S01]  /*28ca0*/  STL [R1+0x24], R0 ;  /* 0x0000240001007387 */ /* 0x0003e20000100800 */
[----:B0-----:R-:W-:-:S03]  /*28cb0*/  SEL R2, R5, R3, !P2 ;  /* 0x0000000305027207 */ /* 0x001fc60005000000 */
[----:B------:R-:W-:Y:S01]  /*28cc0*/  STL [R1+0x1c], R8 ;  /* 0x00001c0801007387 */ /* 0x000fe20000100800 */
[----:B-1----:R-:W-:-:S03]  /*28cd0*/  SEL R0, R5, R7, !P2 ;  /* 0x0000000705007207 */ /* 0x002fc60005000000 */
[----:B------:R0:W-:Y:S01]  /*28ce0*/  STL [R1+0x18], R2 ;  /* 0x0000180201007387 */ /* 0x0001e20000100800 */
[----:B------:R-:W-:-:S03]  /*28cf0*/  SEL R3, R5, R6, !P2 ;  /* 0x0000000605037207 */ /* 0x000fc60005000000 */
[----:B------:R1:W-:Y:S01]  /*28d00*/  STL [R1+0x14], R0 ;  /* 0x0000140001007387 */ /* 0x0003e20000100800 */
[C---:B------:R-:W-:Y:S02]  /*28d10*/  SEL R18, R5.reuse, R27, !P2 ;  /* 0x0000001b05127207 */ /* 0x040fe40005000000 */
[C---:B0-----:R-:W-:Y:S01]  /*28d20*/  SEL R2, R5.reuse, R4, !P2 ;  /* 0x0000000405027207 */ /* 0x041fe20005000000 */
[----:B------:R0:W-:Y:S01]  /*28d30*/  STL [R1+0xc], R3 ;  /* 0x00000c0301007387 */ /* 0x0001e20000100800 */
[----:B-1----:R-:W-:-:S03]  /*28d40*/  SEL R0, R5, R28, !P2 ;  /* 0x0000001c05007207 */ /* 0x002fc60005000000 */
[----:B------:R-:W-:Y:S01]  /*28d50*/  STL [R1+0x4], R2 ;  /* 0x0000040201007387 */ /* 0x000fe20000100800 */
[C---:B------:R-:W-:Y:S02]  /*28d60*/  SEL R15, R5.reuse, R26, !P2 ;  /* 0x0000001a050f7207 */ /* 0x040fe40005000000 */
[C---:B------:R-:W-:Y:S01]  /*28d70*/  SEL R16, R5.reuse, R25, !P2 ;  /* 0x0000001905107207 */ /* 0x040fe20005000000 */
[----:B------:R-:W-:Y:S01]  /*28d80*/  STL [R1+0x5b40], R19 ;  /* 0x005b401301007387 */ /* 0x000fe20000100800 */
[----:B------:R-:W-:-:S03]  /*28d90*/  SEL R17, R5, R24, !P2 ;  /* 0x0000001805117207 */ /* 0x000fc60005000000 */
[----:B------:R1:W-:Y:S01]  /*28da0*/  STL [R1], R0 ;  /* 0x0000000001007387 */ /* 0x0003e20000100800 */
[----:B0-----:R-:W-:-:S03]  /*28db0*/  SEL R3, R5, R22, !P2 ;  /* 0x0000001605037207 */ /* 0x001fc60005000000 */
[----:B------:R-:W-:Y:S04]  /*28dc0*/  STL [R1+0x5b44], R18 ;  /* 0x005b441201007387 */ /* 0x000fe80000100800 */
[----:B------:R-:W-:Y:S01]  /*28dd0*/  STL [R1+0x5b48], R15 ;  /* 0x005b480f01007387 */ /* 0x000fe20000100800 */
[----:B-1----:R-:W-:-:S03]  /*28de0*/  SEL R0, R5, R23, !P2 ;  /* 0x0000001705007207 */ /* 0x002fc60005000000 */
[----:B------:R-:W-:Y:S04]  /*28df0*/  STL [R1+0x5b4c], R16 ;  /* 0x005b4c1001007387 */ /* 0x000fe80000100800 */
[----:B------:R0:W-:Y:S04]  /*28e00*/  STL [R1+0x5b50], R17 ;  /* 0x005b501101007387 */ /* 0x0001e80000100800 */
[----:B------:R1:W-:Y:S04]  /*28e10*/  STL [R1+0x8c], R0 ;  /* 0x00008c0001007387 */ /* 0x0003e80000100800 */
[----:B------:R-:W-:Y:S04]  /*28e20*/  STL [R1+0x90], R3 ;  /* 0x0000900301007387 */ /* 0x000fe80000100800 */
[----:B0-----:R-:W2:Y:S01]  /*28e30*/  LDL.LU R17, [R1+0x87c] ;  /* 0x00087c0001117983 */ /* 0x001ea20000300800 */
[----:B------:R-:W-:-:S02]  /*28e40*/  SEL R2, R5, R21, !P2 ;  /* 0x0000001505027207 */ /* 0x000fc40005000000 */
[----:B-1----:R-:W-:-:S03]  /*28e50*/  SEL R0, R5, R20, !P2 ;  /* 0x0000001405007207 */ /* 0x002fc60005000000 */
[----:B------:R-:W-:Y:S04]  /*28e60*/  STL [R1+0x94], R2 ;  /* 0x0000940201007387 */ /* 0x000fe80000100800 */
[----:B--2---:R0:W-:Y:S04]  /*28e70*/  STL [R1+0x5bfc], R17 ;  /* 0x005bfc1101007387 */ /* 0x0041e80000100800 */
[----:B------:R-:W-:Y:S04]  /*28e80*/  STL [R1+0x98], R0 ;  /* 0x0000980001007387 */ /* 0x000fe80000100800 */
[----:B0-----:R-:W2:Y:S04]  /*28e90*/  LDL.LU R17, [R1+0x89c] ;  /* 0x00089c0001117983 */ /* 0x001ea80000300800 */
[----:B--2---:R0:W-:Y:S04]  /*28ea0*/  STL [R1+0x5c00], R17 ;  /* 0x005c001101007387 */ /* 0x0041e80000100800 */
[----:B0-----:R-:W2:Y:S04]  /*28eb0*/  LDL.LU R17, [R1+0x8ac] ;  /* 0x0008ac0001117983 */ /* 0x001ea80000300800 */
[----:B--2---:R0:W-:Y:S04]  /*28ec0*/  STL [R1+0x5c04], R17 ;  /* 0x005c041101007387 */ /* 0x0041e80000100800 */
[----:B0-----:R-:W2:Y:S04]  /*28ed0*/  LDL.LU R17, [R1+0x8b4] ;  /* 0x0008b40001117983 */ /* 0x001ea80000300800 */
[----:B------:R-:W3:Y:S04]  /*28ee0*/  LDL.LU R16, [R1+0x878] ;  /* 0x0008780001107983 */ /* 0x000ee80000300800 */
        /* <DEDUP_REMOVED lines=25> */
[----:B------:R-:W5:Y:S01]  /*29080*/  LDL.LU R20, [R1+0x7ec] ;  /* 0x0007ec0001147983 */ /* 0x000f620000300800 */
[----:B--2---:R-:W-:-:S05]  /*29090*/  SEL R17, R5, R17, !P2 ;  /* 0x0000001105117207 */ /* 0x004fca0005000000 */
[----:B------:R0:W-:Y:S04]  /*290a0*/  STL [R1+0x9c], R17 ;  /* 0x00009c1101007387 */ /* 0x0001e80000100800 */
[----:B0-----:R-:W2:Y:S02]  /*290b0*/  LDL.LU R17, [R1+0x5c04] ;  /* 0x005c040001117983 */ /* 0x001ea40000300800 */
[----:B--2---:R-:W-:-:S05]  /*290c0*/  SEL R17, R5, R17, !P2 ;  /* 0x0000001105117207 */ /* 0x004fca0005000000 */
[----:B------:R0:W-:Y:S04]  /*290d0*/  STL [R1+0xa0], R17 ;  /* 0x0000a01101007387 */ /* 0x0001e80000100800 */
[----:B0-----:R-:W2:Y:S02]  /*290e0*/  LDL.LU R17, [R1+0x5c00] ;  /* 0x005c000001117983 */ /* 0x001ea40000300800 */
[----:B--2---:R-:W-:-:S05]  /*290f0*/  SEL R17, R5, R17, !P2 ;  /* 0x0000001105117207 */ /* 0x004fca0005000000 */
[----:B------:R0:W-:Y:S04]  /*29100*/  STL [R1+0x150], R17 ;  /* 0x0001501101007387 */ /* 0x0001e80000100800 */
[----:B0-----:R-:W2:Y:S01]  /*29110*/  LDL.LU R17, [R1+0x5bfc] ;  /* 0x005bfc0001117983 */ /* 0x001ea20000300800 */
[C---:B---3--:R-:W-:Y:S02]  /*29120*/  SEL R16, R5.reuse, R16, !P2 ;  /* 0x0000001005107207 */ /* 0x048fe40005000000 */
[C---:B----4-:R-:W-:Y:S02]  /*29130*/  SEL R15, R5.reuse, R15, !P2 ;  /* 0x0000000f050f7207 */ /* 0x050fe40005000000 */
[C---:B-----5:R-:W-:Y:S02]  /*29140*/  SEL R14, R5.reuse, R14, !P2 ;  /* 0x0000000e050e7207 */ /* 0x060fe40005000000 */
[----:B------:R-:W-:-:S02]  /*29150*/  SEL R11, R5, R11, !P2 ;  /* 0x0000000b050b7207 */ /* 0x000fc40005000000 */
[C---:B------:R-:W-:Y:S02]  /*29160*/  SEL R0, R5.reuse, R0, !P2 ;  /* 0x0000000005007207 */ /* 0x040fe40005000000 */
[C---:B------:R-:W-:Y:S02]  /*29170*/  SEL R9, R5.reuse, R9, !P2 ;  /* 0x0000000905097207 */ /* 0x040fe40005000000 */
[----:B--2---:R-:W-:-:S05]  /*29180*/  SEL R17, R5, R17, !P2 ;  /* 0x0000001105117207 */ /* 0x004fca0005000000 */
[----:B------:R0:W-:Y:S04]  /*29190*/  STL [R1+0x154], R17 ;  /* 0x0001541101007387 */ /* 0x0001e80000100800 */
[----:B------:R1:W-:Y:S04]  /*291a0*/  STL [R1+0x158], R16 ;  /* 0x0001581001007387 */ /* 0x0003e80000100800 */
[----:B------:R2:W-:Y:S01]  /*291b0*/  STL [R1+0x15c], R15 ;  /* 0x00015c0f01007387 */ /* 0x0005e20000100800 */
[C---:B0-----:R-:W-:Y:S02]  /*291c0*/  SEL R17, R5.reuse, R18, !P2 ;  /* 0x0000001205117207 */ /* 0x041fe40005000000 */
[----:B-1----:R-:W-:-:S03]  /*291d0*/  SEL R16, R5, R19, !P2 ;  /* 0x0000001305107207 */ /* 0x002fc60005000000 */
[----:B------:R-:W-:Y:S01]  /*291e0*/  STL [R1+0x168], R17 ;  /* 0x0001681101007387 */ /* 0x000fe20000100800 */
[C---:B--2---:R-:W-:Y:S02]  /*291f0*/  SEL R15, R5.reuse, R13, !P2 ;  /* 0x0000000d050f7207 */ /* 0x044fe40005000000 */
[C---:B------:R-:W-:Y:S01]  /*29200*/  SEL R13, R5.reuse, R12, !P2 ;  /* 0x0000000c050d7207 */ /* 0x040fe20005000000 */
[----:B------:R-:W-:Y:S01]  /*29210*/  STL [R1+0x174], R16 ;  /* 0x0001741001007387 */ /* 0x000fe20000100800 */
[C---:B------:R-:W-:Y:S02]  /*29220*/  SEL R12, R5.reuse, R10, !P2 ;  /* 0x0000000a050c7207 */ /* 0x040fe40005000000 */
[C---:B------:R-:W-:Y:S01]  /*29230*/  SEL R10, R5.reuse, R2, !P2 ;  /* 0x00000002050a7207 */ /* 0x040fe20005000000 */
[----:B------:R-:W-:Y:S01]  /*29240*/  STL [R1+0x180], R15 ;  /* 0x0001800f01007387 */ /* 0x000fe20000100800 */
[----:B------:R-:W-:-:S03]  /*29250*/  SEL R2, R5, R29, !P2 ;  /* 0x0000001d05027207 */ /* 0x000fc60005000000 */
[----:B------:R-:W-:Y:S04]  /*29260*/  STL [R1+0x18c], R14 ;  /* 0x00018c0e01007387 */ /* 0x000fe80000100800 */
[----:B------:R-:W-:Y:S04]  /*29270*/  STL [R1+0x194], R13 ;  /* 0x0001940d01007387 */ /* 0x000fe80000100800 */
[----:B------:R-:W-:Y:S04]  /*29280*/  STL [R1+0x19c], R12 ;  /* 0x00019c0c01007387 */ /* 0x000fe80000100800 */
[----:B------:R-:W-:Y:S04]  /*29290*/  STL [R1+0x1a4], R11 ;  /* 0x0001a40b01007387 */ /* 0x000fe80000100800 */
[----:B------:R-:W-:Y:S04]  /*292a0*/  STL [R1+0x1ac], R10 ;  /* 0x0001ac0a01007387 */ /* 0x000fe80000100800 */
[----:B------:R0:W-:Y:S04]  /*292b0*/  STL [R1+0x1b4], R2 ;  /* 0x0001b40201007387 */ /* 0x0001e80000100800 */
[----:B------:R1:W-:Y:S01]  /*292c0*/  STL [R1+0x1bc], R0 ;  /* 0x0001bc0001007387 */ /* 0x0003e20000100800 */
[----:B0-----:R-:W-:-:S03]  /*292d0*/  SEL R2, R5, R8, !P2 ;  /* 0x0000000805027207 */ /* 0x001fc60005000000 */
[----:B------:R-:W-:Y:S01]  /*292e0*/  STL [R1+0x1c4], R9 ;  /* 0x0001c40901007387 */ /* 0x000fe20000100800 */
[C---:B-1----:R-:W-:Y:S02]  /*292f0*/  SEL R0, R5.reuse, R3, !P2 ;  /* 0x0000000305007207 */ /* 0x042fe40005000000 */
[C---:B------:R-:W-:Y:S01]  /*29300*/  SEL R3, R5.reuse, R7, !P2 ;  /* 0x0000000705037207 */ /* 0x040fe20005000000 */
[----:B------:R0:W-:Y:S04]  /*29310*/  STL [R1+0x1cc], R2 ;  /* 0x0001cc0201007387 */ /* 0x0001e80000100800 */
[----:B------:R1:W-:Y:S04]  /*29320*/  STL [R1+0x1d4], R0 ;  /* 0x0001d40001007387 */ /* 0x0003e80000100800 */
[----:B------:R2:W-:Y:S01]  /*29330*/  STL [R1+0x1dc], R3 ;  /* 0x0001dc0301007387 */ /* 0x0005e20000100800 */
[----:B0-----:R-:W-:-:S02]  /*29340*/  SEL R2, R5, R6, !P2 ;  /* 0x0000000605027207 */ /* 0x001fc40005000000 */
[----:B-1----:R-:W-:-:S03]  /*29350*/  SEL R0, R5, R4, !P2 ;  /* 0x0000000405007207 */ /* 0x002fc60005000000 */
[----:B------:R0:W-:Y:S01]  /*29360*/  STL [R1+0x1e4], R2 ;  /* 0x0001e40201007387 */ /* 0x0001e20000100800 */
[----:B--2---:R-:W-:-:S03]  /*29370*/  SEL R3, R5, R28, !P2 ;  /* 0x0000001c05037207 */ /* 0x004fc60005000000 */
[----:B------:R1:W-:Y:S04]  /*29380*/  STL [R1+0x1ec], R0 ;  /* 0x0001ec0001007387 */ /* 0x0003e80000100800 */
[----:B------:R2:W-:Y:S01]  /*29390*/  STL [R1+0x1f4], R3 ;  /* 0x0001f40301007387 */ /* 0x0005e20000100800 */
[C---:B0-----:R-:W-:Y:S02]  /*293a0*/  SEL R2, R5.reuse, R27, !P2 ;  /* 0x0000001b05027207 */ /* 0x041fe40005000000 */
        /* <DEDUP_REMOVED lines=10> */
[----:B------:R-:W-:Y:S04]  /*29450*/  STL [R1+0x228], R3 ;  /* 0x0002280301007387 */ /* 0x000fe80000100800 */
[----:B------:R-:W2:Y:S01]  /*29460*/  LDL.LU R17, [R1+0x7d8] ;  /* 0x0007d80001117983 */ /* 0x000ea20000300800 */
[C---:B0-----:R-:W-:Y:S02]  /*29470*/  SEL R2, R5.reuse, R21, !P2 ;  /* 0x0000001505027207 */ /* 0x041fe40005000000 */
        /* <DEDUP_REMOVED lines=1338> */
[C---:B------:R-:W-:Y:S02]  /*2e820*/  SEL R12, R5.reuse, R12, !P2 ;  /* 0x0000000c050c7207 */ /* 0x040fe40005000000 */
[C---:B------:R-:W-:Y:S02]  /*2e830*/  SEL R10, R5.reuse, R10, !P2 ;  /* 0x0000000a050a7207 */ /* 0x040fe40005000000 */
[C---:B------:R-:W-:Y:S02]  /*2e840*/  SEL R11, R5.reuse, R11, !P2 ;  /* 0x0000000b050b7207 */ /* 0x040fe40005000000 */
        /* <DEDUP_REMOVED lines=16> */
[----:B--2---:R-:W-:-:S05]  /*2e950*/  SEL R17, R5, R17, !P2 ;  /* 0x0000001105117207 */ /* 0x004fca0005000000 */
[----:B------:R0:W-:Y:S04]  /*2e960*/  STL [R1+0x2b4], R17 ;  /* 0x0002b41101007387 */ /* 0x0001e80000100800 */
[----:B0-----:R-:W2:Y:S04]  /*2e970*/  LDL.LU R17, [R1+0x5b50] ;  /* 0x005b500001117983 */ /* 0x001ea80000300800 */
[----:B------:R0:W-:Y:S04]  /*2e980*/  STL [R1+0x2b0], R16 ;  /* 0x0002b01001007387 */ /* 0x0001e80000100800 */
[----:B0-----:R-:W3:Y:S04]  /*2e990*/  LDL.LU R16, [R1+0x5b4c] ;  /* 0x005b4c0001107983 */ /* 0x001ee80000300800 */
[----:B------:R0:W-:Y:S04]  /*2e9a0*/  STL [R1+0x2ac], R15 ;  /* 0x0002ac0f01007387 */ /* 0x0001e80000100800 */
[----:B0-----:R-:W4:Y:S04]  /*2e9b0*/  LDL.LU R15, [R1+0x5b48] ;  /* 0x005b4800010f7983 */ /* 0x001f280000300800 */
[----:B------:R0:W-:Y:S04]  /*2e9c0*/  STL [R1+0x2a8], R18 ;  /* 0x0002a81201007387 */ /* 0x0001e80000100800 */
[----:B0-----:R-:W5:Y:S04]  /*2e9d0*/  LDL.LU R18, [R1+0x5b44] ;  /* 0x005b440001127983 */ /* 0x001f680000300800 */
        /* <DEDUP_REMOVED lines=43> */
[----:B0-----:R-:W3:Y:S01]  /*2ec90*/  LDL.LU R20, [R1+0x5aec] ;  /* 0x005aec0001147983 */ /* 0x001ee20000300800 */
[----:B------:R-:W-:-:S05]  /*2eca0*/  SEL R2, R5, R2, !P2 ;  /* 0x0000000205027207 */ /* 0x000fca0005000000 */
[----:B------:R0:W-:Y:S02]  /*2ecb0*/  STL [R1+0x21c], R2 ;  /* 0x00021c0201007387 */ /* 0x0001e40000100800 */
[----:B0-----:R-:W-:-:S05]  /*2ecc0*/  SEL R2, R5, R0, !P2 ;  /* 0x0000000005027207 */ /* 0x001fca0005000000 */
[----:B------:R5:W-:Y:S02]  /*2ecd0*/  STL [R1+0x218], R2 ;  /* 0x0002180201007387 */ /* 0x000be40000100800 */
[C---:B-----5:R-:W-:Y:S02]  /*2ece0*/  SEL R2, R5.reuse, R22, !P2 ;  /* 0x0000001605027207 */ /* 0x060fe40005000000 */
[C---:B--2---:R-:W-:Y:S02]  /*2ecf0*/  SEL R0, R5.reuse, R21, !P2 ;  /* 0x0000001505007207 */ /* 0x044fe40005000000 */
[----:B---3--:R-:W-:-:S05]  /*2ed00*/  SEL R20, R5, R20, !P2 ;  /* 0x0000001405147207 */ /* 0x008fca0005000000 */
[----:B------:R4:W-:Y:S04]  /*2ed10*/  STL [R1+0x210], R20 ;  /* 0x0002101401007387 */ /* 0x0009e80000100800 */
[----:B------:R0:W-:Y:S01]  /*2ed20*/  STL [R1+0x208], R0 ;  /* 0x0002080001007387 */ /* 0x0001e20000100800 */
[----:B----4-:R-:W-:-:S03]  /*2ed30*/  SEL R20, R5, R23, !P2 ;  /* 0x0000001705147207 */ /* 0x010fc60005000000 */
[----:B------:R1:W-:Y:S04]  /*2ed40*/  STL [R1+0x200], R2 ;  /* 0x0002000201007387 */ /* 0x0003e80000100800 */
[----:B------:R2:W-:Y:S04]  /*2ed50*/  STL [R1+0x1f8], R20 ;  /* 0x0001f81401007387 */ /* 0x0005e80000100800 */
[----:B------:R-:W3:Y:S01]  /*2ed60*/  LDL.LU R21, [R1+0x138] ;  /* 0x0001380001157983 */ /* 0x000ee20000300800 */
[C---:B0-----:R-:W-:Y:S02]  /*2ed70*/  SEL R0, R5.reuse, R24, !P2 ;  /* 0x0000001805007207 */ /* 0x041fe40005000000 */
[----:B-1----:R-:W-:-:S03]  /*2ed80*/  SEL R2, R5, R25, !P2 ;  /* 0x0000001905027207 */ /* 0x002fc60005000000 */
[----:B------:R0:W-:Y:S04]  /*2ed90*/  STL [R1+0x1f0], R0 ;  /* 0x0001f00001007387 */ /* 0x0001e80000100800 */
[----:B------:R1:W-:Y:S04]  /*2eda0*/  STL [R1+0x1e8], R2 ;  /* 0x0001e80201007387 */ /* 0x0003e80000100800 */
[----:B--2---:R-:W2:Y:S01]  /*2edb0*/  LDL.LU R20, [R1+0x8f4] ;  /* 0x0008f40001147983 */ /* 0x004ea20000300800 */
[C---:B0-----:R-:W-:Y:S02]  /*2edc0*/  SEL R0, R5.reuse, R26, !P2 ;  /* 0x0000001a05007207 */ /* 0x041fe40005000000 */
[----:B-1----:R-:W-:-:S03]  /*2edd0*/  SEL R2, R5, R27, !P2 ;  /* 0x0000001b05027207 */ /* 0x002fc60005000000 */
[----:B------:R0:W-:Y:S01]  /*2ede0*/  STL [R1+0x1e0], R0 ;  /* 0x0001e00001007387 */ /* 0x0001e20000100800 */
[----:B------:R-:W-:-:S03]  /*2edf0*/  SEL R22, R5, R28, !P2 ;  /* 0x0000001c05167207 */ /* 0x000fc60005000000 */
[----:B------:R1:W-:Y:S01]  /*2ee00*/  STL [R1+0x1d8], R2 ;  /* 0x0001d80201007387 */ /* 0x0003e20000100800 */
[----:B0-----:R-:W-:-:S03]  /*2ee10*/  SEL R0, R5, R4, !P2 ;  /* 0x0000000405007207 */ /* 0x001fc60005000000 */
[----:B------:R-:W-:Y:S01]  /*2ee20*/  STL [R1+0x1d0], R22 ;  /* 0x0001d01601007387 */ /* 0x000fe20000100800 */
[----:B-1----:R-:W-:-:S03]  /*2ee30*/  SEL R2, R5, R6, !P2 ;  /* 0x0000000605027207 */ /* 0x002fc60005000000 */
[----:B------:R0:W-:Y:S01]  /*2ee40*/  STL [R1+0x1c8], R0 ;  /* 0x0001c80001007387 */ /* 0x0001e20000100800 */
[----:B------:R-:W-:-:S03]  /*2ee50*/  SEL R4, R5, R7, !P2 ;  /* 0x0000000705047207 */ /* 0x000fc60005000000 */
[----:B------:R1:W-:Y:S01]  /*2ee60*/  STL [R1+0x1c0], R2 ;  /* 0x0001c00201007387 */ /* 0x0003e20000100800 */
[----:B0-----:R-:W-:-:S03]  /*2ee70*/  SEL R0, R5, R3, !P2 ;  /* 0x0000000305007207 */ /* 0x001fc60005000000 */
[----:B------:R-:W-:Y:S01]  /*2ee80*/  STL [R1+0x1b8], R4 ;  /* 0x0001b80401007387 */ /* 0x000fe20000100800 */
[C---:B------:R-:W-:Y:S02]  /*2ee90*/  SEL R3, R5.reuse, R9, !P2 ;  /* 0x0000000905037207 */ /* 0x040fe40005000000 */
[C---:B-1----:R-:W-:Y:S01]  /*2eea0*/  SEL R2, R5.reuse, R8, !P2 ;  /* 0x0000000805027207 */ /* 0x042fe20005000000 */
[----:B------:R0:W-:Y:S04]  /*2eeb0*/  STL [R1+0x1b0], R0 ;  /* 0x0001b00001007387 */ /* 0x0001e80000100800 */
[----:B0-----:R-:W4:Y:S04]  /*2eec0*/  LDL.LU R0, [R1+0xa64] ;  /* 0x000a640001007983 */ /* 0x001f280000300800 */
[----:B------:R0:W-:Y:S04]  /*2eed0*/  STL [R1+0x1a8], R2 ;  /* 0x0001a80201007387 */ /* 0x0001e80000100800 */
[----:B------:R1:W-:Y:S04]  /*2eee0*/  STL [R1+0x1a0], R3 ;  /* 0x0001a00301007387 */ /* 0x0003e80000100800 */
[----:B------:R-:W5:Y:S01]  /*2eef0*/  LDL.LU R7, [R1+0x88] ;  /* 0x0000880001077983 */ /* 0x000f620000300800 */
[----:B0-----:R-:W-:-:S03]  /*2ef00*/  SEL R2, R5, R29, !P2 ;  /* 0x0000001d05027207 */ /* 0x001fc60005000000 */
[----:B------:R-:W5:Y:S01]  /*2ef10*/  LDL.LU R24, [R1+0x84] ;  /* 0x0000840001187983 */ /* 0x000f620000300800 */
[----:B-1----:R-:W-:-:S03]  /*2ef20*/  SEL R3, R5, R11, !P2 ;  /* 0x0000000b05037207 */ /* 0x002fc60005000000 */
[----:B------:R0:W-:Y:S04]  /*2ef30*/  STL [R1+0x198], R2 ;  /* 0x0001980201007387 */ /* 0x0001e80000100800 */
[----:B------:R-:W5:Y:S04]  /*2ef40*/  LDL.LU R25, [R1+0x80] ;  /* 0x0000800001197983 */ /* 0x000f680000300800 */
[----:B------:R1:W-:Y:S01]  /*2ef50*/  STL [R1+0x190], R3 ;  /* 0x0001900301007387 */ /* 0x0003e20000100800 */
[----:B0-----:R-:W-:-:S03]  /*2ef60*/  SEL R2, R5, R10, !P2 ;  /* 0x0000000a05027207 */ /* 0x001fc60005000000 */
[----:B------:R-:W5:Y:S01]  /*2ef70*/  LDL.LU R10, [R1+0xa68] ;  /* 0x000a6800010a7983 */ /* 0x000f620000300800 */
[----:B-1----:R-:W-:-:S03]  /*2ef80*/  SEL R3, R5, R12, !P2 ;  /* 0x0000000c05037207 */ /* 0x002fc60005000000 */
[----:B------:R-:W5:Y:S04]  /*2ef90*/  LDL.LU R12, [R1+0xa6c] ;  /* 0x000a6c00010c7983 */ /* 0x000f680000300800 */
[----:B------:R-:W5:Y:S04]  /*2efa0*/  LDL.LU R11, [R1+0x7c] ;  /* 0x00007c00010b7983 */ /* 0x000f680000300800 */
[----:B------:R0:W-:Y:S04]  /*2efb0*/  STL [R1+0x17c], R3 ;  /* 0x00017c0301007387 */ /* 0x0001e80000100800 */
[----:B------:R-:W5:Y:S04]  /*2efc0*/  LDL.LU R29, [R1+0x74] ;  /* 0x00007400011d7983 */ /* 0x000f680000300800 */
[----:B------:R-:W5:Y:S01]  /*2efd0*/  LDL.LU R6, [R1+0x5c] ;  /* 0x00005c0001067983 */ /* 0x000f620000300800 */
[----:B0-----:R-:W-:-:S03]  /*2efe0*/  SEL R3, R5, R14, !P2 ;  /* 0x0000000e05037207 */ /* 0x001fc60005000000 */
[----:B------:R-:W5:Y:S04]  /*2eff0*/  LDL.LU R14, [R1+0xa70] ;  /* 0x000a7000010e7983 */ /* 0x000f680000300800 */
[----:B------:R-:W5:Y:S04]  /*2f000*/  LDL.LU R9, [R1+0x54] ;  /* 0x0000540001097983 */ /* 0x000f680000300800 */
[----:B------:R0:W-:Y:S04]  /*2f010*/  STL [R1+0x170], R3 ;  /* 0x0001700301007387 */ /* 0x0001e80000100800 */
[----:B------:R-:W5:Y:S04]  /*2f020*/  LDL.LU R27, [R1+0x3c] ;  /* 0x00003c00011b7983 */ /* 0x000f680000300800 */
[----:B------:R-:W5:Y:S01]  /*2f030*/  LDL.LU R8, [R1+0x34] ;  /* 0x0000340001087983 */ /* 0x000f620000300800 */
[----:B0-----:R-:W-:-:S03]  /*2f040*/  SEL R3, R5, R13, !P2 ;  /* 0x0000000d05037207 */ /* 0x001fc60005000000 */
[----:B------:R-:W5:Y:S04]  /*2f050*/  LDL.LU R4, [R1+0x24] ;  /* 0x0000240001047983 */ /* 0x000f680000300800 */
[----:B------:R2:W-:Y:S04]  /*2f060*/  STL [R1+0x164], R3 ;  /* 0x0001640301007387 */ /* 0x0005e80000100800 */
[----:B------:R-:W5:Y:S01]  /*2f070*/  LDL.LU R28, [R1+0x1c] ;  /* 0x00001c00011c7983 */ /* 0x000f620000300800 */
[----:B---3--:R-:W-:-:S05]  /*2f080*/  SEL R5, R5, R21, !P2 ;  /* 0x0000001505057207 */ /* 0x008fca0005000000 */
[----:B------:R5:W-:Y:S04]  /*2f090*/  STL [R1+0x148], R5 ;  /* 0x0001480501007387 */ /* 0x000be80000100800 */
[----:B------:R-:W3:Y:S04]  /*2f0a0*/  LDL.LU R26, [R1+0x18] ;  /* 0x00001800011a7983 */ /* 0x000ee80000300800 */
[----:B------:R-:W3:Y:S01]  /*2f0b0*/  LDL.LU R23, [R1+0x14] ;  /* 0x0000140001177983 */ /* 0x000ee20000300800 */
[----:B--2---:R-:W-:Y:S01]  /*2f0c0*/  LEA.HI.X.SX32 R3, R20, UR7, 0x1, P6 ;  /* 0x0000000714037c11 */ /* 0x004fe2000b0f0eff */
[----:B------:R-:W-:-:S02]  /*2f0d0*/  ULDC UR7, c[0x0][0x240] ;  /* 0x0000900000077ab9 */ /* 0x000fc40000000800 */
[----:B------:R-:W2:Y:S04]  /*2f0e0*/  LDL.LU R20, [R1+0xc] ;  /* 0x00000c0001147983 */ /* 0x000ea80000300800 */
[----:B------:R-:W2:Y:S04]  /*2f0f0*/  LDL.LU R22, [R1+0x4] ;  /* 0x0000040001167983 */ /* 0x000ea80000300800 */
[----:B------:R-:W2:Y:S01]  /*2f100*/  LDL.LU R21, [R1] ;  /* 0x0000000001157983 */ /* 0x000ea20000300800 */
[----:B----4-:R-:W-:Y:S02]  /*2f110*/  IMAD R0, R0, UR6, RZ ;  /* 0x0000000600007c24 */ /* 0x010fe4000f8e02ff */
[----:B-----5:R-:W-:-:S02]  /*2f120*/  IMAD R5, R10, UR6, RZ ;  /* 0x000000060a057c24 */ /* 0x020fc4000f8e02ff */
[----:B------:R-:W-:Y:S02]  /*2f130*/  IMAD R12, R12, UR6, RZ ;  /* 0x000000060c0c7c24 */ /* 0x000fe4000f8e02ff */
[----:B------:R-:W-:Y:S01]  /*2f140*/  IMAD R13, R14, UR6, RZ ;  /* 0x000000060e0d7c24 */ /* 0x000fe2000f8e02ff */
[----:B------:R-:W-:Y:S01]  /*2f150*/  UIMAD UR52, UR19, 0x3f, URZ ;  /* 0x0000003f133478a4 */ /* 0x000fe2000f8e023f */
[----:B------:R-:W-:Y:S01]  /*2f160*/  IMAD R10, R11, UR7, RZ ;  /* 0x000000070b0a7c24 */ /* 0x000fe2000f8e02ff */
[----:B------:R-:W-:Y:S02]  /*2f170*/  UIMAD UR51, UR19, 0x3e, URZ ;  /* 0x0000003e133378a4 */ /* 0x000fe4000f8e023f */
[----:B------:R-:W-:Y:S01]  /*2f180*/  STL [R1+0x8f0], R13 ;  /* 0x0008f00d01007387 */ /* 0x000fe20000100800 */
[----:B------:R-:W-:Y:S02]  /*2f190*/  UIMAD UR50, UR19, 0x3d, URZ ;  /* 0x0000003d133278a4 */ /* 0x000fe4000f8e023f */
[----:B------:R-:W-:Y:S01]  /*2f1a0*/  UIMAD UR49, UR19, 0x3c, URZ ;  /* 0x0000003c133178a4 */ /* 0x000fe2000f8e023f */
[----:B------:R-:W-:Y:S01]  /*2f1b0*/  STL [R1+0x8f4], R12 ;  /* 0x0008f40c01007387 */ /* 0x000fe20000100800 */
[----:B------:R-:W-:-:S02]  /*2f1c0*/  UIMAD UR48, UR19, 0x3b, URZ ;  /* 0x0000003b133078a4 */ /* 0x000fc4000f8e023f */
[----:B------:R-:W-:Y:S01]  /*2f1d0*/  UIMAD UR47, UR19, 0x3a, URZ ;  /* 0x0000003a132f78a4 */ /* 0x000fe2000f8e023f */
[----:B------:R0:W-:Y:S01]  /*2f1e0*/  STL [R1+0x5a88], R0 ;  /* 0x005a880001007387 */ /* 0x0001e20000100800 */
[----:B------:R-:W-:Y:S02]  /*2f1f0*/  UIMAD UR46, UR19, 0x39, URZ ;  /* 0x00000039132e78a4 */ /* 0x000fe4000f8e023f */
[----:B------:R-:W-:Y:S01]  /*2f200*/  UIMAD UR45, UR19, 0x38, URZ ;  /* 0x00000038132d78a4 */ /* 0x000fe2000f8e023f */
[----:B------:R1:W-:Y:S01]  /*2f210*/  STL [R1+0x8f8], R5 ;  /* 0x0008f80501007387 */ /* 0x0003e20000100800 */
[----:B------:R-:W-:Y:S02]  /*2f220*/  UIMAD UR44, UR19, 0x37, URZ ;  /* 0x00000037132c78a4 */ /* 0x000fe4000f8e023f */
[----:B------:R-:W-:Y:S02]  /*2f230*/  UIMAD UR43, UR19, 0x36, URZ ;  /* 0x00000036132b78a4 */ /* 0x000fe4000f8e023f */
[----:B------:R-:W-:Y:S01]  /*2f240*/  UIMAD UR42, UR19, 0x35, URZ ;  /* 0x00000035132a78a4 */ /* 0x000fe2000f8e023f */
[----:B0-----:R-:W-:Y:S01]  /*2f250*/  IMAD R0, R7, UR7, RZ ;  /* 0x0000000707007c24 */ /* 0x001fe2000f8e02ff */
[----:B------:R-:W-:-:S02]  /*2f260*/  UIMAD UR41, UR19, 0x34, URZ ;  /* 0x00000034132978a4 */ /* 0x000fc4000f8e023f */
[----:B------:R-:W-:Y:S01]  /*2f270*/  UIMAD UR40, UR19, 0x33, URZ ;  /* 0x00000033132878a4 */ /* 0x000fe2000f8e023f */
[----:B-1----:R-:W-:Y:S01]  /*2f280*/  IMAD R5, R24, UR7, RZ ;  /* 0x0000000718057c24 */ /* 0x002fe2000f8e02ff */
[----:B------:R-:W-:Y:S01]  /*2f290*/  UIMAD UR39, UR19, 0x32, URZ ;  /* 0x00000032132778a4 */ /* 0x000fe2000f8e023f */
[----:B------:R-:W4:Y:S01]  /*2f2a0*/  LDL.LU R24, [R1+0x8c] ;  /* 0x00008c0001187983 */ /* 0x000f220000300800 */
[----:B------:R-:W-:Y:S01]  /*2f2b0*/  UIMAD UR36, UR19, 0x31, URZ ;  /* 0x00000031132478a4 */ /* 0x000fe2000f8e023f */
[----:B------:R-:W-:Y:S02]  /*2f2c0*/  ULDC UR6, c[0x0][0x238] ;  /* 0x00008e0000067ab9 */ /* 0x000fe40000000800 */
[----:B------:R0:W-:Y:S04]  /*2f2d0*/  STL [R1+0x184], R0 ;  /* 0x0001840001007387 */ /* 0x0001e80000100800 */
[----:B------:R1:W-:Y:S04]  /*2f2e0*/  STL [R1+0x178], R5 ;  /* 0x0001780501007387 */ /* 0x0003e80000100800 */
[----:B------:R-:W5:Y:S01]  /*2f2f0*/  LDL.LU R7, [R1+0x90] ;  /* 0x0000900001077983 */ /* 0x000f620000300800 */
[----:B0-----:R-:W-:-:S03]  /*2f300*/  IMAD R0, R25, UR7, RZ ;  /* 0x0000000719007c24 */ /* 0x001fc6000f8e02ff */
[----:B------:R-:W5:Y:S01]  /*2f310*/  LDL.LU R25, [R1+0x94] ;  /* 0x0000940001197983 */ /* 0x000f620000300800 */
[----:B-1----:R-:W-:-:S03]  /*2f320*/  IMAD R5, R29, UR7, RZ ;  /* 0x000000071d057c24 */ /* 0x002fc6000f8e02ff */
[----:B------:R0:W-:Y:S04]  /*2f330*/  STL [R1+0x16c], R0 ;  /* 0x00016c0001007387 */ /* 0x0001e80000100800 */
[----:B------:R-:W-:Y:S01]  /*2f340*/  STL [R1+0x160], R10 ;  /* 0x0001600a01007387 */ /* 0x000fe20000100800 */
[----:B0-----:R-:W-:-:S03]  /*2f350*/  IMAD R0, R6, UR7, RZ ;  /* 0x0000000706007c24 */ /* 0x001fc6000f8e02ff */
[----:B------:R-:W5:Y:S04]  /*2f360*/  LDL.LU R6, [R1+0x98] ;  /* 0x0000980001067983 */ /* 0x000f680000300800 */
[----:B------:R0:W-:Y:S04]  /*2f370*/  STL [R1+0x14c], R5 ;  /* 0x00014c0501007387 */ /* 0x0001e80000100800 */
[----:B------:R1:W-:Y:S01]  /*2f380*/  STL [R1+0x144], R0 ;  /* 0x0001440001007387 */ /* 0x0003e20000100800 */
[----:B0-----:R-:W-:Y:S02]  /*2f390*/  IMAD R5, R9, UR7, RZ ;  /* 0x0000000709057c24 */ /* 0x001fe4000f8e02ff */
[----:B-1----:R-:W-:-:S02]  /*2f3a0*/  IMAD R0, R27, UR7, RZ ;  /* 0x000000071b007c24 */ /* 0x002fc4000f8e02ff */
        /* <DEDUP_REMOVED lines=8> */
[----:B0-----:R-:W-:-:S03]  /*2f430*/  IMAD R5, R28, UR7, RZ ;  /* 0x000000071c057c24 */ /* 0x001fc6000f8e02ff */
[----:B------:R-:W5:Y:S04]  /*2f440*/  LDL.LU R28, [R1+0x150] ;  /* 0x00015000011c7983 */ /* 0x000f680000300800 */
[----:B------:R0:W-:Y:S01]  /*2f450*/  STL [R1+0x130], R5 ;  /* 0x0001300501007387 */ /* 0x0001e20000100800 */
[----:B---3--:R-:W-:-:S03]  /*2f460*/  IMAD R0, R26, UR7, RZ ;  /* 0x000000071a007c24 */ /* 0x008fc6000f8e02ff */
[----:B------:R-:W3:Y:S01]  /*2f470*/  LDL.LU R26, [R1+0x154] ;  /* 0x00015400011a7983 */ /* 0x000ee20000300800 */
[----:B0-----:R-:W-:-:S03]  /*2f480*/  IMAD R5, R23, UR7, RZ ;  /* 0x0000000717057c24 */ /* 0x001fc6000f8e02ff */
[----:B------:R2:W-:Y:S04]  /*2f490*/  STL [R1+0x12c], R0 ;  /* 0x00012c0001007387 */ /* 0x0005e80000100800 */
[----:B------:R0:W-:Y:S01]  /*2f4a0*/  STL [R1+0x128], R5 ;  /* 0x0001280501007387 */ /* 0x0001e20000100800 */
[----:B--2---:R-:W-:-:S03]  /*2f4b0*/  IMAD R0, R20, UR7, RZ ;  /* 0x0000000714007c24 */ /* 0x004fc6000f8e02ff */
[----:B------:R-:W2:Y:S01]  /*2f4c0*/  LDL.LU R20, [R1+0x158] ;  /* 0x0001580001147983 */ /* 0x000ea20000300800 */
[----:B0-----:R-:W-:-:S03]  /*2f4d0*/  IMAD R5, R22, UR7, RZ ;  /* 0x0000000716057c24 */ /* 0x001fc6000f8e02ff */
[----:B------:R0:W-:Y:S02]  /*2f4e0*/  STL [R1+0x124], R0 ;  /* 0x0001240001007387 */ /* 0x0001e40000100800 */
[----:B0-----:R-:W-:Y:S02]  /*2f4f0*/  IMAD R0, R21, UR7, RZ ;  /* 0x0000000715007c24 */ /* 0x001fe4000f8e02ff */
[----:B------:R-:W2:Y:S04]  /*2f500*/  LDL.LU R21, [R1+0x15c] ;  /* 0x00015c0001157983 */ /* 0x000ea80000300800 */
[----:B------:R0:W-:Y:S04]  /*2f510*/  STL [R1+0x120], R5 ;  /* 0x0001200501007387 */ /* 0x0001e80000100800 */
[----:B------:R1:W-:Y:S04]  /*2f520*/  STL [R1+0x11c], R0 ;  /* 0x00011c0001007387 */ /* 0x0003e80000100800 */
[----:B------:R-:W2:Y:S01]  /*2f530*/  LDL.LU R22, [R1+0x168] ;  /* 0x0001680001167983 */ /* 0x000ea20000300800 */
[----:B0-----:R-:W-:-:S02]  /*2f540*/  IMAD R5, R19, UR7, RZ ;  /* 0x0000000713057c24 */ /* 0x001fc4000f8e02ff */
[----:B-1----:R-:W-:-:S03]  /*2f550*/  IMAD R0, R18, UR7, RZ ;  /* 0x0000000712007c24 */ /* 0x002fc6000f8e02ff */
[----:B------:R0:W-:Y:S04]  /*2f560*/  STL [R1+0x118], R5 ;  /* 0x0001180501007387 */ /* 0x0001e80000100800 */
[----:B------:R1:W-:Y:S04]  /*2f570*/  STL [R1+0x114], R0 ;  /* 0x0001140001007387 */ /* 0x0003e80000100800 */
[----:B------:R-:W2:Y:S01]  /*2f580*/  LDL.LU R23, [R1+0x174] ;  /* 0x0001740001177983 */ /* 0x000ea20000300800 */
[----:B0-----:R-:W-:Y:S02]  /*2f590*/  IMAD R5, R15, UR7, RZ ;  /* 0x000000070f057c24 */ /* 0x001fe4000f8e02ff */
[----:B-1----:R-:W-:-:S03]  /*2f5a0*/  IMAD R0, R16, UR7, RZ ;  /* 0x0000000710007c24 */ /* 0x002fc6000f8e02ff */
[----:B------:R0:W-:Y:S04]  /*2f5b0*/  STL [R1+0x110], R5 ;  /* 0x0001100501007387 */ /* 0x0001e80000100800 */
[----:B------:R4:W-:Y:S01]  /*2f5c0*/  STL [R1+0x10c], R0 ;  /* 0x00010c0001007387 */ /* 0x0009e20000100800 */
[----:B0-----:R-:W-:Y:S02]  /*2f5d0*/  IMAD R5, R17, UR7, RZ ;  /* 0x0000000711057c24 */ /* 0x001fe4000f8e02ff */
[----:B----4-:R-:W-:Y:S02]  /*2f5e0*/  IMAD R0, R24, UR7, RZ ;  /* 0x0000000718007c24 */ /* 0x010fe4000f8e02ff */
[----:B------:R-:W4:Y:S04]  /*2f5f0*/  LDL.LU R24, [R1+0x180] ;  /* 0x0001800001187983 */ /* 0x000f280000300800 */
[----:B------:R0:W-:Y:S04]  /*2f600*/  STL [R1+0x108], R5 ;  /* 0x0001080501007387 */ /* 0x0001e80000100800 */
[----:B------:R1:W-:Y:S01]  /*2f610*/  STL [R1+0x104], R0 ;  /* 0x0001040001007387 */ /* 0x0003e20000100800 */
[----:B-----5:R-:W-:-:S03]  /*2f620*/  IMAD R7, R7, UR7, RZ ;  /* 0x0000000707077c24 */ /* 0x020fc6000f8e02ff */
[----:B0-----:R-:W5:Y:S01]  /*2f630*/  LDL.LU R5, [R1+0x18c] ;  /* 0x00018c0001057983 */ /* 0x001f620000300800 */
[----:B-1----:R-:W-:-:S03]  /*2f640*/  IMAD R0, R25, UR7, RZ ;  /* 0x0000000719007c24 */ /* 0x002fc6000f8e02ff */
[----:B------:R-:W-:Y:S04]  /*2f650*/  STL [R1+0x100], R7 ;  /* 0x0001000701007387 */ /* 0x000fe80000100800 */
[----:B------:R-:W5:Y:S04]  /*2f660*/  LDL.LU R13, [R1+0x194] ;  /* 0x00019400010d7983 */ /* 0x000f680000300800 */
[----:B------:R0:W-:Y:S04]  /*2f670*/  STL [R1+0xfc], R0 ;  /* 0x0000fc0001007387 */ /* 0x0001e80000100800 */
[----:B------:R-:W5:Y:S04]  /*2f680*/  LDL.LU R25, [R1+0x19c] ;  /* 0x00019c0001197983 */ /* 0x000f680000300800 */
[----:B------:R-:W5:Y:S01]  /*2f690*/  LDL.LU R14, [R1+0x1a4] ;  /* 0x0001a400010e7983 */ /* 0x000f620000300800 */
[----:B0-----:R-:W-:-:S03]  /*2f6a0*/  IMAD R0, R6, UR7, RZ ;  /* 0x0000000706007c24 */ /* 0x001fc6000f8e02ff */
[----:B------:R-:W5:Y:S04]  /*2f6b0*/  LDL.LU R6, [R1+0x1ac] ;  /* 0x0001ac0001067983 */ /* 0x000f680000300800 */
[----:B------:R0:W-:Y:S04]  /*2f6c0*/  STL [R1+0xf8], R0 ;  /* 0x0000f80001007387 */ /* 0x0001e80000100800 */
[----:B------:R-:W5:Y:S01]  /*2f6d0*/  LDL.LU R12, [R1+0x1b4] ;  /* 0x0001b400010c7983 */ /* 0x000f620000300800 */
[----:B0-----:R-:W-:-:S03]  /*2f6e0*/  IMAD R0, R27, UR7, RZ ;  /* 0x000000071b007c24 */ /* 0x001fc6000f8e02ff */
[----:B------:R-:W5:Y:S04]  /*2f6f0*/  LDL.LU R27, [R1+0x1bc] ;  /* 0x0001bc00011b7983 */ /* 0x000f680000300800 */
[----:B------:R0:W-:Y:S01]  /*2f700*/  STL [R1+0xf4], R0 ;  /* 0x0000f40001007387 */ /* 0x0001e20000100800 */
[----:B------:R-:W-:-:S03]  /*2f710*/  IMAD R7, R4, UR7, RZ ;  /* 0x0000000704077c24 */ /* 0x000fc6000f8e02ff */
[----:B------:R-:W5:Y:S04]  /*2f720*/  LDL.LU R4, [R1+0x1c4] ;  /* 0x0001c40001047983 */ /* 0x000f680000300800 */
[----:B------:R3:W-:Y:S04]  /*2f730*/  STL [R1+0xf0], R7 ;  /* 0x0000f00701007387 */ /* 0x0007e80000100800 */
[----:B------:R-:W5:Y:S01]  /*2f740*/  LDL.LU R10, [R1+0x1cc] ;  /* 0x0001cc00010a7983 */ /* 0x000f620000300800 */
[----:B0-----:R-:W-:-:S03]  /*2f750*/  IMAD R0, R28, UR7, RZ ;  /* 0x000000071c007c24 */ /* 0x001fc6000f8e02ff */
[----:B------:R-:W5:Y:S04]  /*2f760*/  LDL.LU R28, [R1+0x1d4] ;  /* 0x0001d400011c7983 */ /* 0x000f680000300800 */
[----:B------:R2:W-:Y:S01]  /*2f770*/  STL [R1+0xec], R0 ;  /* 0x0000ec0001007387 */ /* 0x0005e20000100800 */
[----:B---3--:R-:W-:-:S03]  /*2f780*/  IMAD R7, R26, UR7, RZ ;  /* 0x000000071a077c24 */ /* 0x008fc6000f8e02ff */
[----:B------:R-:W3:Y:S04]  /*2f790*/  LDL.LU R26, [R1+0x1dc] ;  /* 0x0001dc00011a7983 */ /* 0x000ee80000300800 */
[----:B------:R-:W-:Y:S04]  /*2f7a0*/  STL [R1+0xe8], R7 ;  /* 0x0000e80701007387 */ /* 0x000fe80000100800 */
[----:B------:R-:W3:Y:S01]  /*2f7b0*/  LDL.LU R11, [R1+0x1e4] ;  /* 0x0001e400010b7983 */ /* 0x000ee20000300800 */
[----:B--2---:R-:W-:-:S03]  /*2f7c0*/  IMAD R0, R20, UR7, RZ ;  /* 0x0000000714007c24 */ /* 0x004fc6000f8e02ff */
[----:B------:R-:W2:Y:S04]  /*2f7d0*/  LDL.LU R20, [R1+0x1ec] ;  /* 0x0001ec0001147983 */ /* 0x000ea80000300800 */
[----:B------:R0:W-:Y:S04]  /*2f7e0*/  STL [R1+0xe4], R0 ;  /* 0x0000e40001007387 */ /* 0x0001e80000100800 */
[----:B------:R-:W2:Y:S01]  /*2f7f0*/  LDL.LU R29, [R1+0x1f4] ;  /* 0x0001f400011d7983 */ /* 0x000ea20000300800 */
[----:B0-----:R-:W-:-:S03]  /*2f800*/  IMAD R0, R21, UR7, RZ ;  /* 0x0000000715007c24 */ /* 0x001fc6000f8e02ff */
        /* <DEDUP_REMOVED lines=11> */
[----:B----4-:R-:W-:-:S03]  /*2f8c0*/  IMAD R0, R24, UR7, RZ ;  /* 0x0000000718007c24 */ /* 0x010fc6000f8e02ff */
[----:B------:R-:W4:Y:S04]  /*2f8d0*/  LDL.LU R24, [R1+0x230] ;  /* 0x0002300001187983 */ /* 0x000f280000300800 */
[----:B------:R0:W-:Y:S01]  /*2f8e0*/  STL [R1+0xd4], R0 ;  /* 0x0000d40001007387 */ /* 0x0001e20000100800 */
[----:B-----5:R-:W-:-:S05]  /*2f8f0*/  IMAD R15, R5, UR7, RZ ;  /* 0x00000007050f7c24 */ /* 0x020fca000f8e02ff */
[----:B------:R-:W-:Y:S01]  /*2f900*/  STL [R1+0xd0], R15 ;  /* 0x0000d00f01007387 */ /* 0x000fe20000100800 */
[----:B------:R-:W-:Y:S02]  /*2f910*/  IMAD R5, R13, UR7, RZ ;  /* 0x000000070d057c24 */ /* 0x000fe4000f8e02ff */
[----:B0-----:R-:W-:Y:S02]  /*2f920*/  IMAD R0, R25, UR7, RZ ;  /* 0x0000000719007c24 */ /* 0x001fe4000f8e02ff */
[----:B------:R-:W5:Y:S04]  /*2f930*/  LDL.LU R25, [R1+0x238] ;  /* 0x0002380001197983 */ /* 0x000f680000300800 */
[----:B------:R0:W-:Y:S04]  /*2f940*/  STL [R1+0xcc], R5 ;  /* 0x0000cc0501007387 */ /* 0x0001e80000100800 */
[----:B------:R1:W-:Y:S01]  /*2f950*/  STL [R1+0xc8], R0 ;  /* 0x0000c80001007387 */ /* 0x0003e20000100800 */
[----:B0-----:R-:W-:-:S02]  /*2f960*/  IMAD R5, R14, UR7, RZ ;  /* 0x000000070e057c24 */ /* 0x001fc4000f8e02ff */
[----:B-1----:R-:W-:Y:S02]  /*2f970*/  IMAD R0, R6, UR7, RZ ;  /* 0x0000000706007c24 */ /* 0x002fe4000f8e02ff */
        /* <DEDUP_REMOVED lines=8> */
[----:B0-----:R-:W-:-:S03]  /*2fa00*/  IMAD R5, R4, UR7, RZ ;  /* 0x0000000704057c24 */ /* 0x001fc6000f8e02ff */
[----:B------:R-:W5:Y:S01]  /*2fa10*/  LDL.LU R4, [R1+0x250] ;  /* 0x0002500001047983 */ /* 0x000f620000300800 */
[----:B-1----:R-:W-:-:S03]  /*2fa20*/  IMAD R0, R10, UR7, RZ ;  /* 0x000000070a007c24 */ /* 0x002fc6000f8e02ff */
[----:B------:R0:W-:Y:S02]  /*2fa30*/  STL [R1+0xac], R5 ;  /* 0x0000ac0501007387 */ /* 0x0001e40000100800 */
[----:B0-----:R-:W-:Y:S02]  /*2fa40*/  IMAD R5, R28, UR7, RZ ;  /* 0x000000071c057c24 */ /* 0x001fe4000f8e02ff */
[----:B------:R-:W5:Y:S04]  /*2fa50*/  LDL.LU R28, [R1+0x258] ;  /* 0x00025800011c7983 */ /* 0x000f680000300800 */
[----:B------:R3:W-:Y:S04]  /*2fa60*/  STL [R1+0xa8], R0 ;  /* 0x0000a80001007387 */ /* 0x0007e80000100800 */
[----:B------:R-:W-:Y:S01]  /*2fa70*/  STL [R1+0xa4], R5 ;  /* 0x0000a40501007387 */ /* 0x000fe20000100800 */
[----:B---3--:R-:W-:-:S03]  /*2fa80*/  IMAD R0, R26, UR7, RZ ;  /* 0x000000071a007c24 */ /* 0x008fc6000f8e02ff */
[----:B------:R-:W3:Y:S04]  /*2fa90*/  LDL.LU R26, [R1+0x260] ;  /* 0x00026000011a7983 */ /* 0x000ee80000300800 */
[----:B------:R2:W-:Y:S02]  /*2faa0*/  STL [R1+0xa0], R0 ;  /* 0x0000a00001007387 */ /* 0x0005e40000100800 */
[----:B--2---:R-:W-:Y:S02]  /*2fab0*/  IMAD R0, R20, UR7, RZ ;  /* 0x0000000714007c24 */ /* 0x004fe4000f8e02ff */
[----:B------:R-:W2:Y:S01]  /*2fac0*/  LDL.LU R20, [R1+0x268] ;  /* 0x0002680001147983 */ /* 0x000ea20000300800 */
[----:B------:R-:W-:-:S05]  /*2fad0*/  IMAD R5, R11, UR7, RZ ;  /* 0x000000070b057c24 */ /* 0x000fca000f8e02ff */
[----:B------:R0:W-:Y:S04]  /*2fae0*/  STL [R1+0x9c], R5 ;  /* 0x00009c0501007387 */ /* 0x0001e80000100800 */
[----:B------:R1:W-:Y:S01]  /*2faf0*/  STL [R1+0x98], R0 ;  /* 0x0000980001007387 */ /* 0x0003e20000100800 */
[----:B0-----:R-:W-:Y:S02]  /*2fb00*/  IMAD R5, R29, UR7, RZ ;  /* 0x000000071d057c24 */ /* 0x001fe4000f8e02ff */
[----:B-1----:R-:W-:Y:S02]  /*2fb10*/  IMAD R0, R21, UR7, RZ ;  /* 0x0000000715007c24 */ /* 0x002fe4000f8e02ff */
[----:B------:R-:W2:Y:S04]  /*2fb20*/  LDL.LU R21, [R1+0x270] ;  /* 0x0002700001157983 */ /* 0x000ea80000300800 */
[----:B------:R0:W-:Y:S04]  /*2fb30*/  STL [R1+0x94], R5 ;  /* 0x0000940501007387 */ /* 0x0001e80000100800 */
[----:B------:R1:W-:Y:S01]  /*2fb40*/  STL [R1+0x90], R0 ;  /* 0x0000900001007387 */ /* 0x0003e20000100800 */
[----:B0-----:R-:W-:-:S02]  /*2fb50*/  IMAD R5, R9, UR7, RZ ;  /* 0x0000000709057c24 */ /* 0x001fc4000f8e02ff */
[----:B-1----:R-:W-:Y:S02]  /*2fb60*/  IMAD R0, R22, UR7, RZ ;  /* 0x0000000716007c24 */ /* 0x002fe4000f8e02ff */
[----:B------:R-:W2:Y:S04]  /*2fb70*/  LDL.LU R22, [R1+0x280] ;  /* 0x0002800001167983 */ /* 0x000ea80000300800 */
[----:B------:R0:W-:Y:S04]  /*2fb80*/  STL [R1+0x8c], R5 ;  /* 0x00008c0501007387 */ /* 0x0001e80000100800 */
[----:B------:R1:W-:Y:S01]  /*2fb90*/  STL [R1+0x88], R0 ;  /* 0x0000880001007387 */ /* 0x0003e20000100800 */
[----:B0-----:R-:W-:-:S02]  /*2fba0*/  IMAD R5, R8, UR7, RZ ;  /* 0x0000000708057c24 */ /* 0x001fc4000f8e02ff */
[----:B-1----:R-:W-:Y:S02]  /*2fbb0*/  IMAD R0, R23, UR7, RZ ;  /* 0x0000000717007c24 */ /* 0x002fe4000f8e02ff */
[----:B------:R-:W2:Y:S01]  /*2fbc0*/  LDL.LU R23, [R1+0x2bc] ;  /* 0x0002bc0001177983 */ /* 0x000ea20000300800 */
[----:B------:R-:W-:-:S03]  /*2fbd0*/  IMAD R7, R7, UR7, RZ ;  /* 0x0000000707077c24 */ /* 0x000fc6000f8e02ff */
[----:B------:R0:W-:Y:S04]  /*2fbe0*/  STL [R1+0x84], R5 ;  /* 0x0000840501007387 */ /* 0x0001e80000100800 */
[----:B------:R4:W-:Y:S04]  /*2fbf0*/  STL [R1+0x80], R0 ;  /* 0x0000800001007387 */ /* 0x0009e80000100800 */
[----:B0-----:R-:W2:Y:S04]  /*2fc00*/  LDL.LU R5, [R1+0x2cc] ;  /* 0x0002cc0001057983 */ /* 0x001ea80000300800 */
[----:B------:R-:W-:Y:S04]  /*2fc10*/  STL [R1+0x7c], R7 ;  /* 0x00007c0701007387 */ /* 0x000fe80000100800 */
[----:B------:R-:W2:Y:S01]  /*2fc20*/  LDL.LU R13, [R1+0x2d8] ;  /* 0x0002d800010d7983 */ /* 0x000ea20000300800 */
[----:B----4-:R-:W-:-:S05]  /*2fc30*/  IMAD R0, R24, UR7, RZ ;  /* 0x0000000718007c24 */ /* 0x010fca000f8e02ff */
[----:B------:R5:W-:Y:S04]  /*2fc40*/  STL [R1+0x78], R0 ;  /* 0x0000780001007387 */ /* 0x000be80000100800 */
[----:B------:R-:W4:Y:S04]  /*2fc50*/  LDL.LU R24, [R1+0x2e4] ;  /* 0x0002e40001187983 */ /* 0x000f280000300800 */
[----:B------:R-:W4:Y:S01]  /*2fc60*/  LDL.LU R14, [R1+0x2fc] ;  /* 0x0002fc00010e7983 */ /* 0x000f220000300800 */
[----:B-----5:R-:W-:-:S03]  /*2fc70*/  IMAD R0, R25, UR7, RZ ;  /* 0x0000000719007c24 */ /* 0x020fc6000f8e02ff */
        /* <DEDUP_REMOVED lines=11> */
[----:B-1----:R-:W5:Y:S04]  /*2fd30*/  LDL.LU R7, [R1+0x374] ;  /* 0x0003740001077983 */ /* 0x002f680000300800 */
[----:B------:R3:W-:Y:S04]  /*2fd40*/  STL [R1+0x68], R0 ;  /* 0x0000680001007387 */ /* 0x0007e80000100800 */
[----:B------:R-:W5:Y:S01]  /*2fd50*/  LDL.LU R8, [R1+0x384] ;  /* 0x0003840001087983 */ /* 0x000f620000300800 */
[----:B------:R-:W-:-:S05]  /*2fd60*/  IMAD R4, R28, UR7, RZ ;  /* 0x000000071c047c24 */ /* 0x000fca000f8e02ff */
[----:B------:R-:W-:Y:S04]  /*2fd70*/  STL [R1+0x64], R4 ;  /* 0x0000640401007387 */ /* 0x000fe80000100800 */
[----:B------:R-:W5:Y:S04]  /*2fd80*/  LDL.LU R11, [R1+0x38c] ;  /* 0x00038c00010b7983 */ /* 0x000f680000300800 */
[----:B------:R-:W5:Y:S01]  /*2fd90*/  LDL.LU R9, [R1+0x39c] ;  /* 0x00039c0001097983 */ /* 0x000f620000300800 */
[----:B---3--:R-:W-:-:S05]  /*2fda0*/  IMAD R0, R26, UR7, RZ ;  /* 0x000000071a007c24 */ /* 0x008fca000f8e02ff */
[----:B------:R2:W-:Y:S04]  /*2fdb0*/  STL [R1+0x60], R0 ;  /* 0x0000600001007387 */ /* 0x0005e80000100800 */
[----:B------:R-:W3:Y:S01]  /*2fdc0*/  LDL.LU R29, [R1+0x3ac] ;  /* 0x0003ac00011d7983 */ /* 0x000ee20000300800 */
[----:B--2---:R-:W-:-:S03]  /*2fdd0*/  IMAD R0, R20, UR7, RZ ;  /* 0x0000000714007c24 */ /* 0x004fc6000f8e02ff */
[----:B------:R-:W2:Y:S04]  /*2fde0*/  LDL.LU R20, [R1+0x3c4] ;  /* 0x0003c40001147983 */ /* 0x000ea80000300800 */
[----:B------:R0:W-:Y:S04]  /*2fdf0*/  STL [R1+0x5c], R0 ;  /* 0x00005c0001007387 */ /* 0x0001e80000100800 */
[----:B------:R-:W3:Y:S01]  /*2fe00*/  LDL.LU R4, [R1+0x8e8] ;  /* 0x0008e80001047983 */ /* 0x000ee20000300800 */
[----:B0-----:R-:W-:-:S03]  /*2fe10*/  IMAD R0, R21, UR7, RZ ;  /* 0x0000000715007c24 */ /* 0x001fc6000f8e02ff */
[----:B------:R-:W3:Y:S04]  /*2fe20*/  LDL.LU R21, [R1+0x8e4] ;  /* 0x0008e40001157983 */ /* 0x000ee80000300800 */
        /* <DEDUP_REMOVED lines=8> */
[----:B------:R0:W-:Y:S01]  /*2feb0*/  STL [R1+0x50], R0 ;  /* 0x0000500001007387 */ /* 0x0001e20000100800 */
[----:B------:R-:W-:-:S05]  /*2fec0*/  IMAD R15, R5, UR7, RZ ;  /* 0x00000007050f7c24 */ /* 0x000fca000f8e02ff */
[----:B------:R-:W-:Y:S01]  /*2fed0*/  STL [R1+0x4c], R15 ;  /* 0x00004c0f01007387 */ /* 0x000fe20000100800 */
[----:B0-----:R-:W-:Y:S02]  /*2fee0*/  IMAD R0, R13, UR7, RZ ;  /* 0x000000070d007c24 */ /* 0x001fe4000f8e02ff */
[----:B----4-:R-:W-:Y:S02]  /*2fef0*/  IMAD R5, R24, UR7, RZ ;  /* 0x0000000718057c24 */ /* 0x010fe4000f8e02ff */
[----:B------:R-:W4:Y:S04]  /*2ff00*/  LDL.LU R24, [R1+0x8d0] ;  /* 0x0008d00001187983 */ /* 0x000f280000300800 */
[----:B------:R0:W-:Y:S04]  /*2ff10*/  STL [R1+0x48], R0 ;  /* 0x0000480001007387 */ /* 0x0001e80000100800 */
[----:B------:R5:W-:Y:S01]  /*2ff20*/  STL [R1+0x44], R5 ;  /* 0x0000440501007387 */ /* 0x000be20000100800 */
[----:B0-----:R-:W-:-:S02]  /*2ff30*/  IMAD R0, R14, UR7, RZ ;  /* 0x000000070e007c24 */ /* 0x001fc4000f8e02ff */
[----:B-----5:R-:W-:Y:S02]  /*2ff40*/  IMAD R5, R25, UR7, RZ ;  /* 0x0000000719057c24 */ /* 0x020fe4000f8e02ff */
        /* <DEDUP_REMOVED lines=9> */
[----:B------:R-:W5:Y:S04]  /*2ffe0*/  LDL.LU R27, [R1+0x8c4] ;  /* 0x0008c400011b7983 */ /* 0x000f680000300800 */
[----:B------:R0:W-:Y:S01]  /*2fff0*/  STL [R1+0x30], R0 ;  /* 0x0000300001007387 */ /* 0x0001e20000100800 */
[----:B-1----:R-:W-:Y:S02]  /*30000*/  IMAD R5, R10, UR7, RZ ;  /* 0x000000070a057c24 */ /* 0x002fe4000f8e02ff */
[----:B0-----:R-:W-:Y:S02]  /*30010*/  IMAD R0, R7, UR7, RZ ;  /* 0x0000000707007c24 */ /* 0x001fe4000f8e02ff */
        /* <DEDUP_REMOVED lines=9> */
[----:B------:R-:W-:Y:S04]  /*300b0*/  STL [R1+0x20], R0 ;  /* 0x0000200001007387 */ /* 0x000fe80000100800 */
[----:B------:R2:W-:Y:S02]  /*300c0*/  STL [R1+0x1c], R5 ;  /* 0x00001c0501007387 */ /* 0x0005e40000100800 */
[----:B--2---:R-:W-:-:S02]  /*300d0*/  IMAD R5, R20, UR7, RZ ;  /* 0x0000000714057c24 */ /* 0x004fc4000f8e02ff */
[----:B------:R-:W2:Y:S01]  /*300e0*/  LDL.LU R20, [R1+0x8b4] ;  /* 0x0008b40001147983 */ /* 0x000ea20000300800 */
[----:B---3--:R-:W-:-:S05]  /*300f0*/  IMAD R0, R29, UR7, RZ ;  /* 0x000000071d007c24 */ /* 0x008fca000f8e02ff */
[----:B------:R0:W-:Y:S04]  /*30100*/  STL [R1+0x18], R0 ;  /* 0x0000180001007387 */ /* 0x0001e80000100800 */
[----:B------:R-:W-:Y:S01]  /*30110*/  STL [R1+0x14], R5 ;  /* 0x0000140501007387 */ /* 0x000fe20000100800 */
[----:B0-----:R-:W-:Y:S02]  /*30120*/  IMAD R0, R4, UR7, RZ ;  /* 0x0000000704007c24 */ /* 0x001fe4000f8e02ff */
[----:B------:R-:W-:Y:S02]  /*30130*/  IMAD R4, R21, UR7, RZ ;  /* 0x0000000715047c24 */ /* 0x000fe4000f8e02ff */
[----:B------:R-:W3:Y:S04]  /*30140*/  LDL.LU R21, [R1+0x8b0] ;  /* 0x0008b00001157983 */ /* 0x000ee80000300800 */
[----:B------:R0:W-:Y:S04]  /*30150*/  STL [R1+0x10], R0 ;  /* 0x0000100001007387 */ /* 0x0001e80000100800 */
[----:B------:R1:W-:Y:S01]  /*30160*/  STL [R1+0xc], R4 ;  /* 0x00000c0401007387 */ /* 0x0003e20000100800 */
[----:B0-----:R-:W-:-:S02]  /*30170*/  IMAD R0, R28, UR7, RZ ;  /* 0x000000071c007c24 */ /* 0x001fc4000f8e02ff */
[----:B-1----:R-:W-:Y:S02]  /*30180*/  IMAD R4, R22, UR7, RZ ;  /* 0x0000000716047c24 */ /* 0x002fe4000f8e02ff */
[----:B------:R-:W3:Y:S04]  /*30190*/  LDL.LU R22, [R1+0x8ac] ;  /* 0x0008ac0001167983 */ /* 0x000ee80000300800 */
[----:B------:R0:W-:Y:S04]  /*301a0*/  STL [R1+0x8], R0 ;  /* 0x0000080001007387 */ /* 0x0001e80000100800 */
[----:B------:R5:W-:Y:S01]  /*301b0*/  STL [R1+0x4], R4 ;  /* 0x0000040401007387 */ /* 0x000be20000100800 */
[----:B0-----:R-:W-:-:S03]  /*301c0*/  IMAD R0, R26, UR7, RZ ;  /* 0x000000071a007c24 */ /* 0x001fc6000f8e02ff */
[----:B------:R-:W3:Y:S01]  /*301d0*/  LDL.LU R26, [R1+0x8a8] ;  /* 0x0008a800011a7983 */ /* 0x000ee20000300800 */
[----:B------:R-:W-:-:S03]  /*301e0*/  IMAD R29, R23, UR7, RZ ;  /* 0x00000007171d7c24 */ /* 0x000fc6000f8e02ff */
[----:B------:R0:W-:Y:S04]  /*301f0*/  STL [R1], R0 ;  /* 0x0000000001007387 */ /* 0x0001e80000100800 */
[----:B------:R-:W3:Y:S04]  /*30200*/  LDL.LU R23, [R1+0x8a4] ;  /* 0x0008a40001177983 */ /* 0x000ee80000300800 */
[----:B------:R-:W-:Y:S01]  /*30210*/  STL [R1+0x5aa8], R29 ;  /* 0x005aa81d01007387 */ /* 0x000fe20000100800 */
[----:B----4-:R-:W-:-:S03]  /*30220*/  IMAD R28, R24, UR7, RZ ;  /* 0x00000007181c7c24 */ /* 0x010fc6000f8e02ff */
[----:B------:R-:W4:Y:S04]  /*30230*/  LDL.LU R24, [R1+0x8a0] ;  /* 0x0008a00001187983 */ /* 0x000f280000300800 */
[----:B------:R1:W-:Y:S01]  /*30240*/  STL [R1+0x5aa4], R28 ;  /* 0x005aa41c01007387 */ /* 0x0003e20000100800 */
[----:B-----5:R-:W-:-:S03]  /*30250*/  IMAD R4, R25, UR7, RZ ;  /* 0x0000000719047c24 */ /* 0x020fc6000f8e02ff */
[----:B------:R-:W5:Y:S04]  /*30260*/  LDL.LU R25, [R1+0x89c] ;  /* 0x00089c0001197983 */ /* 0x000f680000300800 */
[----:B------:R-:W-:Y:S01]  /*30270*/  STL [R1+0x5aa0], R4 ;  /* 0x005aa00401007387 */ /* 0x000fe20000100800 */
[----:B------:R-:W-:-:S05]  /*30280*/  IMAD R5, R6, UR7, RZ ;  /* 0x0000000706057c24 */ /* 0x000fca000f8e02ff */
[----:B------:R-:W-:Y:S01]  /*30290*/  STL [R1+0x5a9c], R5 ;  /* 0x005a9c0501007387 */ /* 0x000fe20000100800 */
[----:B------:R-:W-:-:S03]  /*302a0*/  IMAD R6, R27, UR7, RZ ;  /* 0x000000071b067c24 */ /* 0x000fc6000f8e02ff */
[----:B------:R-:W5:Y:S04]  /*302b0*/  LDL.LU R27, [R1+0x898] ;  /* 0x00089800011b7983 */ /* 0x000f680000300800 */
[----:B------:R-:W-:Y:S01]  /*302c0*/  STL [R1+0x5a98], R6 ;  /* 0x005a980601007387 */ /* 0x000fe20000100800 */
[----:B------:R-:W-:-:S05]  /*302d0*/  IMAD R7, R7, UR7, RZ ;  /* 0x0000000707077c24 */ /* 0x000fca000f8e02ff */
[----:B------:R-:W-:Y:S04]  /*302e0*/  STL [R1+0x5a94], R7 ;  /* 0x005a940701007387 */ /* 0x000fe80000100800 */
[----:B------:R-:W5:Y:S01]  /*302f0*/  LDL.LU R19, [R1+0x894] ;  /* 0x0008940001137983 */ /* 0x000f620000300800 */
[----:B------:R-:W-:-:S05]  /*30300*/  IMAD R8, R8, UR7, RZ ;  /* 0x0000000708087c24 */ /* 0x000fca000f8e02ff */
[----:B------:R-:W-:Y:S04]  /*30310*/  STL [R1+0x5a90], R8 ;  /* 0x005a900801007387 */ /* 0x000fe80000100800 */
[----:B0-----:R-:W5:Y:S01]  /*30320*/  LDL.LU R0, [R1+0x890] ;  /* 0x0008900001007983 */ /* 0x001f620000300800 */
[----:B------:R-:W-:-:S05]  /*30330*/  IMAD R9, R9, UR7, RZ ;  /* 0x0000000709097c24 */ /* 0x000fca000f8e02ff */
[----:B------:R-:W-:Y:S01]  /*30340*/  STL [R1+0x5a8c], R9 ;  /* 0x005a8c0901007387 */ /* 0x000fe20000100800 */
[----:B--2---:R-:W-:-:S03]  /*30350*/  IMAD R10, R20, UR7, RZ ;  /* 0x00000007140a7c24 */ /* 0x004fc6000f8e02ff */
[----:B------:R-:W2:Y:S04]  /*30360*/  LDL.LU R20, [R1+0x88c] ;  /* 0x00088c0001147983 */ /* 0x000ea80000300800 */
[----:B------:R-:W-:Y:S01]  /*30370*/  STL [R1+0x5aac], R10 ;  /* 0x005aac0a01007387 */ /* 0x000fe20000100800 */
[----:B---3--:R-:W-:-:S03]  /*30380*/  IMAD R11, R21, UR7, RZ ;  /* 0x00000007150b7c24 */ /* 0x008fc6000f8e02ff */
[----:B------:R-:W3:Y:S04]  /*30390*/  LDL.LU R21, [R1+0x888] ;  /* 0x0008880001157983 */ /* 0x000ee80000300800 */
[----:B------:R-:W-:Y:S01]  /*303a0*/  STL [R1+0x5ab0], R11 ;  /* 0x005ab00b01007387 */ /* 0x000fe20000100800 */
[----:B------:R-:W-:-:S03]  /*303b0*/  IMAD R12, R22, UR7, RZ ;  /* 0x00000007160c7c24 */ /* 0x000fc6000f8e02ff */
[----:B------:R-:W3:Y:S04]  /*303c0*/  LDL.LU R22, [R1+0x884] ;  /* 0x0008840001167983 */ /* 0x000ee80000300800 */
[----:B------:R-:W-:Y:S01]  /*303d0*/  STL [R1+0x5ab4], R12 ;  /* 0x005ab40c01007387 */ /* 0x000fe20000100800 */
[----:B------:R-:W-:-:S05]  /*303e0*/  IMAD R13, R26, UR7, RZ ;  /* 0x000000071a0d7c24 */ /* 0x000fca000f8e02ff */
[----:B------:R0:W-:Y:S01]  /*303f0*/  STL [R1+0x5ab8], R13 ;  /* 0x005ab80d01007387 */ /* 0x0001e20000100800 */
[----:B------:R-:W-:-:S03]  /*30400*/  IMAD R14, R23, UR7, RZ ;  /* 0x00000007170e7c24 */ /* 0x000fc6000f8e02ff */
[----:B------:R-:W3:Y:S04]  /*30410*/  LDL.LU R23, [R1+0x880] ;  /* 0x0008800001177983 */ /* 0x000ee80000300800 */
[----:B------:R3:W-:Y:S01]  /*30420*/  STL [R1+0x5abc], R14 ;  /* 0x005abc0e01007387 */ /* 0x0007e20000100800 */
[----:B----4-:R-:W-:-:S03]  /*30430*/  IMAD R15, R24, UR7, RZ ;  /* 0x00000007180f7c24 */ /* 0x010fc6000f8e02ff */
[----:B------:R-:W4:Y:S04]  /*30440*/  LDL.LU R24, [R1+0x87c] ;  /* 0x00087c0001187983 */ /* 0x000f280000300800 */
[----:B------:R-:W-:Y:S01]  /*30450*/  STL [R1+0x5ac0], R15 ;  /* 0x005ac00f01007387 */ /* 0x000fe20000100800 */
[----:B-----5:R-:W-:-:S03]  /*30460*/  IMAD R16, R25, UR7, RZ ;  /* 0x0000000719107c24 */ /* 0x020fc6000f8e02ff */
[----:B------:R-:W5:Y:S04]  /*30470*/  LDL.LU R25, [R1+0x878] ;  /* 0x0008780001197983 */ /* 0x000f680000300800 */
[----:B------:R-:W5:Y:S04]  /*30480*/  LDL.LU R26, [R1+0x874] ;  /* 0x00087400011a7983 */ /* 0x000f680000300800 */
[----:B------:R-:W-:Y:S01]  /*30490*/  STL [R1+0x5ac4], R16 ;  /* 0x005ac41001007387 */ /* 0x000fe20000100800 */
[----:B------:R-:W-:-:S03]  /*304a0*/  IMAD R17, R27, UR7, RZ ;  /* 0x000000071b117c24 */ /* 0x000fc6000f8e02ff */
[----:B------:R-:W5:Y:S04]  /*304b0*/  LDL.LU R27, [R1+0x870] ;  /* 0x00087000011b7983 */ /* 0x000f680000300800 */
[----:B-1----:R-:W5:Y:S04]  /*304c0*/  LDL.LU R28, [R1+0x86c] ;  /* 0x00086c00011c7983 */ /* 0x002f680000300800 */
[----:B0-----:R-:W5:Y:S04]  /*304d0*/  LDL.LU R13, [R1+0x868] ;  /* 0x00086800010d7983 */ /* 0x001f680000300800 */
[----:B------:R-:W5:Y:S04]  /*304e0*/  LDL.LU R11, [R1+0x864] ;  /* 0x00086400010b7983 */ /* 0x000f680000300800 */
[----:B------:R-:W-:Y:S04]  /*304f0*/  STL [R1+0x5ac8], R17 ;  /* 0x005ac81101007387 */ /* 0x000fe80000100800 */
[----:B------:R-:W5:Y:S01]  /*30500*/  LDL.LU R5, [R1+0x860] ;  /* 0x0008600001057983 */ /* 0x000f620000300800 */
[----:B------:R-:W-:-:S05]  /*30510*/  IMAD R18, R19, UR7, RZ ;  /* 0x0000000713127c24 */ /* 0x000fca000f8e02ff */
[----:B------:R-:W-:Y:S04]  /*30520*/  STL [R1+0x5acc], R18 ;  /* 0x005acc1201007387 */ /* 0x000fe80000100800 */
[----:B------:R-:W5:Y:S01]  /*30530*/  LDL.LU R10, [R1+0x85c] ;  /* 0x00085c00010a7983 */ /* 0x000f620000300800 */
[----:B------:R-:W-:-:S05]  /*30540*/  IMAD R19, R0, UR7, RZ ;  /* 0x0000000700137c24 */ /* 0x000fca000f8e02ff */
[----:B------:R-:W-:Y:S04]  /*30550*/  STL [R1+0x5ad0], R19 ;  /* 0x005ad01301007387 */ /* 0x000fe80000100800 */
[----:B------:R-:W5:Y:S01]  /*30560*/  LDL.LU R9, [R1+0x858] ;  /* 0x0008580001097983 */ /* 0x000f620000300800 */
[----:B--2---:R-:W-:-:S05]  /*30570*/  IMAD R20, R20, UR7, RZ ;  /* 0x0000000714147c24 */ /* 0x004fca000f8e02ff */
[----:B------:R-:W-:Y:S04]  /*30580*/  STL [R1+0x5ad4], R20 ;  /* 0x005ad41401007387 */ /* 0x000fe80000100800 */
[----:B------:R-:W2:Y:S01]  /*30590*/  LDL.LU R0, [R1+0x854] ;  /* 0x0008540001007983 */ /* 0x000ea20000300800 */
[----:B---3--:R-:W-:-:S05]  /*305a0*/  IMAD R21, R21, UR7, RZ ;  /* 0x0000000715157c24 */ /* 0x008fca000f8e02ff */
[----:B------:R-:W-:Y:S04]  /*305b0*/  STL [R1+0x5ad8], R21 ;  /* 0x005ad81501007387 */ /* 0x000fe80000100800 */
[----:B------:R-:W3:Y:S04]  /*305c0*/  LDL.LU R8, [R1+0x850] ;  /* 0x0008500001087983 */ /* 0x000ee80000300800 */
[----:B------:R-:W3:Y:S04]  /*305d0*/  LDL.LU R12, [R1+0x84c] ;  /* 0x00084c00010c7983 */ /* 0x000ee80000300800 */
[----:B------:R-:W3:Y:S01]  /*305e0*/  LDL.LU R7, [R1+0x848] ;  /* 0x0008480001077983 */ /* 0x000ee20000300800 */
[----:B------:R-:W-:-:S05]  /*305f0*/  IMAD R22, R22, UR7, RZ ;  /* 0x0000000716167c24 */ /* 0x000fca000f8e02ff */
[----:B------:R-:W-:Y:S04]  /*30600*/  STL [R1+0x5adc], R22 ;  /* 0x005adc1601007387 */ /* 0x000fe80000100800 */
[----:B------:R-:W3:Y:S01]  /*30610*/  LDL.LU R6, [R1+0x844] ;  /* 0x0008440001067983 */ /* 0x000ee20000300800 */
[----:B------:R-:W-:-:S05]  /*30620*/  IMAD R23, R23, UR7, RZ ;  /* 0x0000000717177c24 */ /* 0x000fca000f8e02ff */
[----:B------:R-:W-:Y:S04]  /*30630*/  STL [R1+0x5ae0], R23 ;  /* 0x005ae01701007387 */ /* 0x000fe80000100800 */
[----:B------:R-:W3:Y:S01]  /*30640*/  LDL.LU R4, [R1+0x840] ;  /* 0x0008400001047983 */ /* 0x000ee20000300800 */
[----:B----4-:R-:W-:-:S05]  /*30650*/  IMAD R24, R24, UR7, RZ ;  /* 0x0000000718187c24 */ /* 0x010fca000f8e02ff */
[----:B------:R-:W-:Y:S04]  /*30660*/  STL [R1+0x5ae4], R24 ;  /* 0x005ae41801007387 */ /* 0x000fe80000100800 */
[----:B------:R-:W4:Y:S01]  /*30670*/  LDL.LU R29, [R1+0x83c] ;  /* 0x00083c00011d7983 */ /* 0x000f220000300800 */
[----:B-----5:R-:W-:-:S03]  /*30680*/  IMAD R14, R28, UR7, RZ ;  /* 0x000000071c0e7c24 */ /* 0x020fc6000f8e02ff */
[----:B------:R-:W5:Y:S01]  /*30690*/  LDL.LU R28, [R1+0x838] ;  /* 0x00083800011c7983 */ /* 0x000f620000300800 */
[----:B------:R-:W-:-:S03]  /*306a0*/  IMAD R13, R13, UR7, RZ ;  /* 0x000000070d0d7c24 */ /* 0x000fc6000f8e02ff */
[----:B------:R0:W-:Y:S02]  /*306b0*/  STL [R1+0x150], R14 ;  /* 0x0001500e01007387 */ /* 0x0001e40000100800 */
[----:B0-----:R-:W-:Y:S02]  /*306c0*/  IMAD R14, R11, UR7, RZ ;  /* 0x000000070b0e7c24 */ /* 0x001fe4000f8e02ff */
[----:B------:R-:W5:Y:S04]  /*306d0*/  LDL.LU R11, [R1+0x834] ;  /* 0x00083400010b7983 */ /* 0x000f680000300800 */
[----:B------:R0:W-:Y:S04]  /*306e0*/  STL [R1+0x154], R13 ;  /* 0x0001540d01007387 */ /* 0x0001e80000100800 */
[----:B------:R-:W-:Y:S04]  /*306f0*/  STL [R1+0x158], R14 ;  /* 0x0001580e01007387 */ /* 0x000fe80000100800 */
[----:B------:R-:W5:Y:S01]  /*30700*/  LDL.LU R20, [R1+0x830] ;  /* 0x0008300001147983 */ /* 0x000f620000300800 */
[----:B0-----:R-:W-:-:S03]  /*30710*/  IMAD R13, R5, UR7, RZ ;  /* 0x00000007050d7c24 */ /* 0x001fc6000f8e02ff */
[----:B------:R-:W5:Y:S04]  /*30720*/  LDL.LU R5, [R1+0x82c] ;  /* 0x00082c0001057983 */ /* 0x000f680000300800 */
[----:B------:R0:W-:Y:S04]  /*30730*/  STL [R1+0x15c], R13 ;  /* 0x00015c0d01007387 */ /* 0x0001e80000100800 */
        /* <DEDUP_REMOVED lines=8> */
[----:B0-----:R-:W5:Y:S01]  /*307c0*/  LDL.LU R13, [R1+0x818] ;  /* 0x00081800010d7983 */ /* 0x001f620000300800 */
[----:B--2---:R-:W-:-:S03]  /*307d0*/  IMAD R14, R0, UR7, RZ ;  /* 0x00000007000e7c24 */ /* 0x004fc6000f8e02ff */
[----:B------:R-:W2:Y:S04]  /*307e0*/  LDL.LU R0, [R1+0x814] ;  /* 0x0008140001007983 */ /* 0x000ea80000300800 */
[----:B------:R0:W-:Y:S01]  /*307f0*/  STL [R1+0x180], R14 ;  /* 0x0001800e01007387 */ /* 0x0001e20000100800 */
[----:B---3--:R-:W-:-:S03]  /*30800*/  IMAD R15, R8, UR7, RZ ;  /* 0x00000007080f7c24 */ /* 0x008fc6000f8e02ff */
[----:B------:R-:W3:Y:S01]  /*30810*/  LDL.LU R8, [R1+0x810] ;  /* 0x0008100001087983 */ /* 0x000ee20000300800 */
[----:B0-----:R-:W-:-:S03]  /*30820*/  IMAD R14, R12, UR7, RZ ;  /* 0x000000070c0e7c24 */ /* 0x001fc6000f8e02ff */
[----:B------:R-:W-:Y:S01]  /*30830*/  STL [R1+0x18c], R15 ;  /* 0x00018c0f01007387 */ /* 0x000fe20000100800 */
[----:B------:R-:W-:-:S03]  /*30840*/  IMAD R12, R7, UR7, RZ ;  /* 0x00000007070c7c24 */ /* 0x000fc6000f8e02ff */
[----:B------:R-:W3:Y:S04]  /*30850*/  LDL.LU R17, [R1+0x80c] ;  /* 0x00080c0001117983 */ /* 0x000ee80000300800 */
[----:B------:R-:W-:Y:S04]  /*30860*/  STL [R1+0x194], R14 ;  /* 0x0001940e01007387 */ /* 0x000fe80000100800 */
        /* <DEDUP_REMOVED lines=11> */
[----:B----4-:R-:W-:-:S03]  /*30920*/  IMAD R12, R29, UR7, RZ ;  /* 0x000000071d0c7c24 */ /* 0x010fc6000f8e02ff */
[----:B------:R-:W4:Y:S04]  /*30930*/  LDL.LU R29, [R1+0x7f0] ;  /* 0x0007f000011d7983 */ /* 0x000f280000300800 */
[----:B------:R0:W-:Y:S04]  /*30940*/  STL [R1+0x1b4], R12 ;  /* 0x0001b40c01007387 */ /* 0x0001e80000100800 */
[----:B0-----:R-:W4:Y:S01]  /*30950*/  LDL.LU R12, [R1+0x7ec] ;  /* 0x0007ec00010c7983 */ /* 0x001f220000300800 */
[----:B-----5:R-:W-:-:S03]  /*30960*/  IMAD R21, R28, UR7, RZ ;  /* 0x000000071c157c24 */ /* 0x020fc6000f8e02ff */
[----:B------:R-:W5:Y:S04]  /*30970*/  LDL.LU R28, [R1+0x7e8] ;  /* 0x0007e800011c7983 */ /* 0x000f680000300800 */
[----:B------:R0:W-:Y:S02]  /*30980*/  STL [R1+0x1bc], R21 ;  /* 0x0001bc1501007387 */ /* 0x0001e40000100800 */
[----:B0-----:R-:W-:Y:S02]  /*30990*/  IMAD R21, R11, UR7, RZ ;  /* 0x000000070b157c24 */ /* 0x001fe4000f8e02ff */
[----:B------:R-:W5:Y:S04]  /*309a0*/  LDL.LU R11, [R1+0x7e4] ;  /* 0x0007e400010b7983 */ /* 0x000f680000300800 */
[----:B------:R0:W-:Y:S01]  /*309b0*/  STL [R1+0x1c4], R21 ;  /* 0x0001c41501007387 */ /* 0x0001e20000100800 */
[----:B------:R-:W-:-:S02]  /*309c0*/  IMAD R20, R20, UR7, RZ ;  /* 0x0000000714147c24 */ /* 0x000fc4000f8e02ff */
[----:B0-----:R-:W-:Y:S02]  /*309d0*/  IMAD R21, R5, UR7, RZ ;  /* 0x0000000705157c24 */ /* 0x001fe4000f8e02ff */
[----:B------:R-:W5:Y:S04]  /*309e0*/  LDL.LU R5, [R1+0x7e0] ;  /* 0x0007e00001057983 */ /* 0x000f680000300800 */
[----:B------:R0:W-:Y:S04]  /*309f0*/  STL [R1+0x1cc], R20 ;  /* 0x0001cc1401007387 */ /* 0x0001e80000100800 */
[----:B------:R-:W-:Y:S01]  /*30a00*/  STL [R1+0x1d4], R21 ;  /* 0x0001d41501007387 */ /* 0x000fe20000100800 */
[----:B0-----:R-:W-:-:S02]  /*30a10*/  IMAD R20, R19, UR7, RZ ;  /* 0x0000000713147c24 */ /* 0x001fc4000f8e02ff */
[----:B------:R-:W-:Y:S02]  /*30a20*/  IMAD R19, R10, UR7, RZ ;  /* 0x000000070a137c24 */ /* 0x000fe4000f8e02ff */
[----:B------:R-:W5:Y:S04]  /*30a30*/  LDL.LU R10, [R1+0x76c] ;  /* 0x00076c00010a7983 */ /* 0x000f680000300800 */
[----:B------:R-:W-:Y:S04]  /*30a40*/  STL [R1+0x1dc], R20 ;  /* 0x0001dc1401007387 */ /* 0x000fe80000100800 */
[----:B------:R0:W-:Y:S01]  /*30a50*/  STL [R1+0x1e4], R19 ;  /* 0x0001e41301007387 */ /* 0x0001e20000100800 */
[----:B------:R-:W-:-:S02]  /*30a60*/  IMAD R18, R18, UR7, RZ ;  /* 0x0000000712127c24 */ /* 0x000fc4000f8e02ff */
[----:B0-----:R-:W-:Y:S02]  /*30a70*/  IMAD R19, R9, UR7, RZ ;  /* 0x0000000709137c24 */ /* 0x001fe4000f8e02ff */
[----:B------:R-:W5:Y:S04]  /*30a80*/  LDL.LU R9, [R1+0x770] ;  /* 0x0007700001097983 */ /* 0x000f680000300800 */
[----:B------:R0:W-:Y:S04]  /*30a90*/  STL [R1+0x1ec], R18 ;  /* 0x0001ec1201007387 */ /* 0x0001e80000100800 */
[----:B------:R-:W-:Y:S01]  /*30aa0*/  STL [R1+0x1f4], R19 ;  /* 0x0001f41301007387 */ /* 0x000fe20000100800 */
[----:B0-----:R-:W-:-:S02]  /*30ab0*/  IMAD R18, R13, UR7, RZ ;  /* 0x000000070d127c24 */ /* 0x001fc4000f8e02ff */
[----:B--2---:R-:W-:Y:S02]  /*30ac0*/  IMAD R13, R0, UR7, RZ ;  /* 0x00000007000d7c24 */ /* 0x004fe4000f8e02ff */
[----:B------:R-:W2:Y:S04]  /*30ad0*/  LDL.LU R0, [R1+0x774] ;  /* 0x0007740001007983 */ /* 0x000ea80000300800 */
[----:B------:R-:W-:Y:S04]  /*30ae0*/  STL [R1+0x1fc], R18 ;  /* 0x0001fc1201007387 */ /* 0x000fe80000100800 */
[----:B------:R0:W-:Y:S04]  /*30af0*/  STL [R1+0x204], R13 ;  /* 0x0002040d01007387 */ /* 0x0001e80000100800 */
[----:B0-----:R-:W2:Y:S01]  /*30b00*/  LDL.LU R13, [R1+0x778] ;  /* 0x00077800010d7983 */ /* 0x001ea20000300800 */
[----:B---3--:R-:W-:-:S03]  /*30b10*/  IMAD R18, R8, UR7, RZ ;  /* 0x0000000708127c24 */ /* 0x008fc6000f8e02ff */
[----:B------:R-:W3:Y:S04]  /*30b20*/  LDL.LU R8, [R1+0x77c] ;  /* 0x00077c0001087983 */ /* 0x000ee80000300800 */
[----:B------:R0:W-:Y:S01]  /*30b30*/  STL [R1+0x20c], R18 ;  /* 0x00020c1201007387 */ /* 0x0001e20000100800 */
[----:B------:R-:W-:Y:S02]  /*30b40*/  IMAD R17, R17, UR7, RZ ;  /* 0x0000000711117c24 */ /* 0x000fe4000f8e02ff */
[----:B0-----:R-:W-:Y:S02]  /*30b50*/  IMAD R18, R7, UR7, RZ ;  /* 0x0000000707127c24 */ /* 0x001fe4000f8e02ff */
[----:B------:R-:W3:Y:S04]  /*30b60*/  LDL.LU R7, [R1+0x780] ;  /* 0x0007800001077983 */ /* 0x000ee80000300800 */
[----:B------:R0:W-:Y:S04]  /*30b70*/  STL [R1+0x2fc], R17 ;  /* 0x0002fc1101007387 */ /* 0x0001e80000100800 */
[----:B------:R-:W-:Y:S01]  /*30b80*/  STL [R1+0x30c], R18 ;  /* 0x00030c1201007387 */ /* 0x000fe20000100800 */
[----:B0-----:R-:W-:-:S02]  /*30b90*/  IMAD R17, R16, UR7, RZ ;  /* 0x0000000710117c24 */ /* 0x001fc4000f8e02ff */
[----:B------:R-:W-:Y:S02]  /*30ba0*/  IMAD R16, R6, UR7, RZ ;  /* 0x0000000706107c24 */ /* 0x000fe4000f8e02ff */
[----:B------:R-:W3:Y:S04]  /*30bb0*/  LDL.LU R6, [R1+0x784] ;  /* 0x0007840001067983 */ /* 0x000ee80000300800 */
[----:B------:R-:W-:Y:S01]  /*30bc0*/  STL [R1+0x314], R17 ;  /* 0x0003141101007387 */ /* 0x000fe20000100800 */
[----:B------:R-:W-:-:S03]  /*30bd0*/  IMAD R15, R15, UR7, RZ ;  /* 0x000000070f0f7c24 */ /* 0x000fc6000f8e02ff */
[----:B------:R0:W-:Y:S02]  /*30be0*/  STL [R1+0x31c], R16 ;  /* 0x00031c1001007387 */ /* 0x0001e40000100800 */
[----:B0-----:R-:W-:Y:S02]  /*30bf0*/  IMAD R16, R4, UR7, RZ ;  /* 0x0000000704107c24 */ /* 0x001fe4000f8e02ff */
[----:B------:R-:W3:Y:S04]  /*30c00*/  LDL.LU R4, [R1+0x788] ;  /* 0x0007880001047983 */ /* 0x000ee80000300800 */
[----:B------:R0:W-:Y:S04]  /*30c10*/  STL [R1+0x340], R15 ;  /* 0x0003400f01007387 */ /* 0x0001e80000100800 */
[----:B------:R-:W-:Y:S01]  /*30c20*/  STL [R1+0x34c], R16 ;  /* 0x00034c1001007387 */ /* 0x000fe20000100800 */
[----:B0-----:R-:W-:-:S02]  /*30c30*/  IMAD R15, R14, UR7, RZ ;  /* 0x000000070e0f7c24 */ /* 0x001fc4000f8e02ff */
[----:B----4-:R-:W-:Y:S02]  /*30c40*/  IMAD R14, R29, UR7, RZ ;  /* 0x000000071d0e7c24 */ /* 0x010fe4000f8e02ff */
[----:B------:R-:W4:Y:S04]  /*30c50*/  LDL.LU R29, [R1+0x794] ;  /* 0x00079400011d7983 */ /* 0x000f280000300800 */
[----:B------:R-:W-:Y:S04]  /*30c60*/  STL [R1+0x374], R15 ;  /* 0x0003740f01007387 */ /* 0x000fe80000100800 */
[----:B------:R5:W-:Y:S01]  /*30c70*/  STL [R1+0x384], R14 ;  /* 0x0003840e01007387 */ /* 0x000be20000100800 */
[----:B------:R-:W-:-:S02]  /*30c80*/  IMAD R12, R12, UR7, RZ ;  /* 0x000000070c0c7c24 */ /* 0x000fc4000f8e02ff */
[----:B-----5:R-:W-:Y:S02]  /*30c90*/  IMAD R14, R28, UR7, RZ ;  /* 0x000000071c0e7c24 */ /* 0x020fe4000f8e02ff */
        /* <DEDUP_REMOVED lines=16> */
[----:B------:R-:W-:-:S03]  /*30da0*/  IMAD R14, R9, UR7, RZ ;  /* 0x00000007090e7c24 */ /* 0x000fc6000f8e02ff */
[----:B------:R-:W5:Y:S04]  /*30db0*/  LDL.LU R9, [R1+0x7cc] ;  /* 0x0007cc0001097983 */ /* 0x000f680000300800 */
[----:B------:R0:W-:Y:S01]  /*30dc0*/  STL [R1+0x770], R14 ;  /* 0x0007700e01007387 */ /* 0x0001e20000100800 */
[----:B--2---:R-:W-:-:S03]  /*30dd0*/  IMAD R15, R0, UR7, RZ ;  /* 0x00000007000f7c24 */ /* 0x004fc6000f8e02ff */
[----:B------:R-:W2:Y:S04]  /*30de0*/  LDL.LU R0, [R1+0x7c8] ;  /* 0x0007c80001007983 */ /* 0x000ea80000300800 */
[----:B------:R-:W-:Y:S04]  /*30df0*/  STL [R1+0x774], R15 ;  /* 0x0007740f01007387 */ /* 0x000fe80000100800 */
[----:B------:R-:W2:Y:S01]  /*30e00*/  LDL.LU R17, [R1+0x7c0] ;  /* 0x0007c00001117983 */ /* 0x000ea20000300800 */
[----:B0-----:R-:W-:Y:S02]  /*30e10*/  IMAD R14, R13, UR7, RZ ;  /* 0x000000070d0e7c24 */ /* 0x001fe4000f8e02ff */
[----:B---3--:R-:W-:-:S03]  /*30e20*/  IMAD R13, R8, UR7, RZ ;  /* 0x00000007080d7c24 */ /* 0x008fc6000f8e02ff */
        /* <DEDUP_REMOVED lines=15> */
[----:B0-----:R-:W3:Y:S01]  /*30f20*/  LDL.LU R13, [R1+0x790] ;  /* 0x00079000010d7983 */ /* 0x001ee20000300800 */
[----:B----4-:R-:W-:-:S03]  /*30f30*/  IMAD R21, R29, UR7, RZ ;  /* 0x000000071d157c24 */ /* 0x010fc6000f8e02ff */
[----:B------:R-:W4:Y:S04]  /*30f40*/  LDL.LU R29, [R1+0x78c] ;  /* 0x00078c00011d7983 */ /* 0x000f280000300800 */
[----:B------:R5:W-:Y:S02]  /*30f50*/  STL [R1+0x794], R21 ;  /* 0x0007941501007387 */ /* 0x000be40000100800 */
[----:B-----5:R-:W-:Y:S02]  /*30f60*/  IMAD R21, R28, UR7, RZ ;  /* 0x000000071c157c24 */ /* 0x020fe4000f8e02ff */
        /* <DEDUP_REMOVED lines=10> */
[----:B------:R-:W-:Y:S01]  /*31010*/  STL [R1+0x7c4], R20 ;  /* 0x0007c41401007387 */ /* 0x000fe20000100800 */
[----:B------:R-:W-:-:S03]  /*31020*/  IMAD R18, R18, UR7, RZ ;  /* 0x0000000712127c24 */ /* 0x000fc6000f8e02ff */
[----:B------:R0:W-:Y:S02]  /*31030*/  STL [R1+0x7d0], R19 ;  /* 0x0007d01301007387 */ /* 0x0001e40000100800 */
        /* <DEDUP_REMOVED lines=8> */
[----:B------:R0:W-:Y:S04]  /*310c0*/  STL [R1+0x7cc], R12 ;  /* 0x0007cc0c01007387 */ /* 0x0001e80000100800 */
[----:B0-----:R-:W5:Y:S01]  /*310d0*/  LDL.LU R12, [R1+0x754] ;  /* 0x00075400010c7983 */ /* 0x001f620000300800 */
[----:B--2---:R-:W-:-:S03]  /*310e0*/  IMAD R18, R0, UR7, RZ ;  /* 0x0000000700127c24 */ /* 0x004fc6000f8e02ff */
[----:B------:R-:W2:Y:S04]  /*310f0*/  LDL.LU R0, [R1+0x750] ;  /* 0x0007500001007983 */ /* 0x000ea80000300800 */
[----:B------:R3:W-:Y:S01]  /*31100*/  STL [R1+0x7c8], R18 ;  /* 0x0007c81201007387 */ /* 0x0007e20000100800 */
[----:B------:R-:W-:Y:S02]  /*31110*/  IMAD R17, R17, UR7, RZ ;  /* 0x0000000711117c24 */ /* 0x000fe4000f8e02ff */
[----:B---3--:R-:W-:Y:S02]  /*31120*/  IMAD R18, R8, UR7, RZ ;  /* 0x0000000708127c24 */ /* 0x008fe4000f8e02ff */
        /* <DEDUP_REMOVED lines=19> */
[----:B----4-:R-:W-:Y:S02]  /*31260*/  IMAD R14, R29, UR7, RZ ;  /* 0x000000071d0e7c24 */ /* 0x010fe4000f8e02ff */
[----:B------:R-:W4:Y:S04]  /*31270*/  LDL.LU R29, [R1+0x73c] ;  /* 0x00073c00011d7983 */ /* 0x000f280000300800 */
[----:B------:R5:W-:Y:S04]  /*31280*/  STL [R1+0x790], R13 ;  /* 0x0007900d01007387 */ /* 0x000be80000100800 */
[----:B------:R-:W-:Y:S04]  /*31290*/  STL [R1+0x78c], R14 ;  /* 0x00078c0e01007387 */ /* 0x000fe80000100800 */
[----:B------:R-:W4:Y:S01]  /*312a0*/  LDL.LU R20, [R1+0x738] ;  /* 0x0007380001147983 */ /* 0x000f220000300800 */
[----:B-----5:R-:W-:-:S03]  /*312b0*/  IMAD R13, R28, UR7, RZ ;  /* 0x000000071c0d7c24 */ /* 0x020fc6000f8e02ff */
        /* <DEDUP_REMOVED lines=14> */
[----:B------:R-:W-:-:S03]  /*313a0*/  IMAD R15, R9, UR7, RZ ;  /* 0x00000007090f7c24 */ /* 0x000fc6000f8e02ff */
[----:B------:R-:W5:Y:S04]  /*313b0*/  LDL.LU R9, [R1+0x718] ;  /* 0x0007180001097983 */ /* 0x000f680000300800 */
[----:B------:R-:W-:Y:S04]  /*313c0*/  STL [R1+0x758], R15 ;  /* 0x0007580f01007387 */ /* 0x000fe80000100800 */
[----:B------:R-:W5:Y:S01]  /*313d0*/  LDL.LU R17, [R1+0x714] ;  /* 0x0007140001117983 */ /* 0x000f620000300800 */
[----:B0-----:R-:W-:-:S05]  /*313e0*/  IMAD R14, R12, UR7, RZ ;  /* 0x000000070c0e7c24 */ /* 0x001fca000f8e02ff */
[----:B------:R-:W-:Y:S01]  /*313f0*/  STL [R1+0x754], R14 ;  /* 0x0007540e01007387 */ /* 0x000fe20000100800 */
[----:B--2---:R-:W-:-:S03]  /*31400*/  IMAD R12, R0, UR7, RZ ;  /* 0x00000007000c7c24 */ /* 0x004fc6000f8e02ff */
[----:B------:R-:W2:Y:S04]  /*31410*/  LDL.LU R0, [R1+0x710] ;  /* 0x0007100001007983 */ /* 0x000ea80000300800 */
[----:B------:R3:W-:Y:S04]  /*31420*/  STL [R1+0x750], R12 ;  /* 0x0007500c01007387 */ /* 0x0007e80000100800 */
[----:B------:R-:W2:Y:S01]  /*31430*/  LDL.LU R16, [R1+0x70c] ;  /* 0x00070c0001107983 */ /* 0x000ea20000300800 */
[----:B---3--:R-:W-:-:S03]  /*31440*/  IMAD R12, R8, UR7, RZ ;  /* 0x00000007080c7c24 */ /* 0x008fc6000f8e02ff */
        /* <DEDUP_REMOVED lines=11> */
[----:B------:R-:W-:-:S03]  /*31500*/  IMAD R21, R4, UR7, RZ ;  /* 0x0000000704157c24 */ /* 0x000fc6000f8e02ff */
[----:B------:R-:W3:Y:S04]  /*31510*/  LDL.LU R4, [R1+0x6f0] ;  /* 0x0006f00001047983 */ /* 0x000ee80000300800 */
[----:B------:R4:W-:Y:S02]  /*31520*/  STL [R1+0x740], R21 ;  /* 0x0007401501007387 */ /* 0x0009e40000100800 */
[----:B----4-:R-:W-:Y:S02]  /*31530*/  IMAD R21, R29, UR7, RZ ;  /* 0x000000071d157c24 */ /* 0x010fe4000f8e02ff */
[----:B------:R-:W4:Y:S04]  /*31540*/  LDL.LU R29, [R1+0x6ec] ;  /* 0x0006ec00011d7983 */ /* 0x000f280000300800 */
[----:B------:R5:W-:Y:S01]  /*31550*/  STL [R1+0x73c], R21 ;  /* 0x00073c1501007387 */ /* 0x000be20000100800 */
[----:B------:R-:W-:-:S02]  /*31560*/  IMAD R20, R20, UR7, RZ ;  /* 0x0000000714147c24 */ /* 0x000fc4000f8e02ff */
[----:B-----5:R-:W-:Y:S02]  /*31570*/  IMAD R21, R28, UR7, RZ ;  /* 0x000000071c157c24 */ /* 0x020fe4000f8e02ff */
        /* <DEDUP_REMOVED lines=16> */
[----:B------:R0:W-:Y:S04]  /*31680*/  STL [R1+0x720], R18 ;  /* 0x0007201201007387 */ /* 0x0001e80000100800 */
[----:B------:R1:W-:Y:S01]  /*31690*/  STL [R1+0x71c], R13 ;  /* 0x00071c0d01007387 */ /* 0x0003e20000100800 */
[----:B0-----:R-:W-:-:S03]  /*316a0*/  IMAD R18, R9, UR7, RZ ;  /* 0x0000000709127c24 */ /* 0x001fc6000f8e02ff */
[----:B-1----:R-:W5:Y:S04]  /*316b0*/  LDL.LU R13, [R1+0x6d8] ;  /* 0x0006d800010d7983 */ /* 0x002f680000300800 */
[----:B------:R-:W5:Y:S04]  /*316c0*/  LDL.LU R9, [R1+0x6d4] ;  /* 0x0006d40001097983 */ /* 0x000f680000300800 */
[----:B------:R2:W-:Y:S02]  /*316d0*/  STL [R1+0x718], R18 ;  /* 0x0007181201007387 */ /* 0x0005e40000100800 */
[----:B--2---:R-:W-:-:S02]  /*316e0*/  IMAD R18, R0, UR7, RZ ;  /* 0x0000000700127c24 */ /* 0x004fc4000f8e02ff */
[----:B------:R-:W2:Y:S01]  /*316f0*/  LDL.LU R0, [R1+0x6d0] ;  /* 0x0006d00001007983 */ /* 0x000ea20000300800 */
[----:B------:R-:W-:-:S05]  /*31700*/  IMAD R17, R17, UR7, RZ ;  /* 0x0000000711117c24 */ /* 0x000fca000f8e02ff */
[----:B------:R0:W-:Y:S04]  /*31710*/  STL [R1+0x714], R17 ;  /* 0x0007141101007387 */ /* 0x0001e80000100800 */
[----:B------:R-:W-:Y:S01]  /*31720*/  STL [R1+0x710], R18 ;  /* 0x0007101201007387 */ /* 0x000fe20000100800 */
[----:B0-----:R-:W-:Y:S02]  /*31730*/  IMAD R17, R16, UR7, RZ ;  /* 0x0000000710117c24 */ /* 0x001fe4000f8e02ff */
[----:B---3--:R-:W-:Y:S02]  /*31740*/  IMAD R16, R8, UR7, RZ ;  /* 0x0000000708107c24 */ /* 0x008fe4000f8e02ff */
        /* <DEDUP_REMOVED lines=11> */
[----:B------:R-:W-:Y:S04]  /*31800*/  STL [R1+0x6fc], R15 ;  /* 0x0006fc0f01007387 */ /* 0x000fe80000100800 */
[----:B------:R0:W-:Y:S01]  /*31810*/  STL [R1+0x6f8], R14 ;  /* 0x0006f80e01007387 */ /* 0x0001e20000100800 */
[----:B------:R-:W-:-:S02]  /*31820*/  IMAD R12, R12, UR7, RZ ;  /* 0x000000070c0c7c24 */ /* 0x000fc4000f8e02ff */
[----:B0-----:R-:W-:Y:S02]  /*31830*/  IMAD R14, R4, UR7, RZ ;  /* 0x00000007040e7c24 */ /* 0x001fe4000f8e02ff */
[----:B------:R-:W3:Y:S04]  /*31840*/  LDL.LU R4, [R1+0x6c0] ;  /* 0x0006c00001047983 */ /* 0x000ee80000300800 */
[----:B------:R4:W-:Y:S04]  /*31850*/  STL [R1+0x6f4], R12 ;  /* 0x0006f40c01007387 */ /* 0x0009e80000100800 */
[----:B------:R-:W-:Y:S04]  /*31860*/  STL [R1+0x6f0], R14 ;  /* 0x0006f00e01007387 */ /* 0x000fe80000100800 */
[----:B------:R-:W3:Y:S01]  /*31870*/  LDL.LU R20, [R1+0x6bc] ;  /* 0x0006bc0001147983 */ /* 0x000ee20000300800 */
[----:B----4-:R-:W-:-:S03]  /*31880*/  IMAD R12, R29, UR7, RZ ;  /* 0x000000071d0c7c24 */ /* 0x010fc6000f8e02ff */
[----:B------:R-:W4:Y:S04]  /*31890*/  LDL.LU R29, [R1+0x6b8] ;  /* 0x0006b800011d7983 */ /* 0x000f280000300800 */
[----:B------:R5:W-:Y:S04]  /*318a0*/  STL [R1+0x6ec], R12 ;  /* 0x0006ec0c01007387 */ /* 0x000be80000100800 */
        /* <DEDUP_REMOVED lines=16> */
[----:B0-----:R-:W-:Y:S02]  /*319b0*/  IMAD R14, R13, UR7, RZ ;  /* 0x000000070d0e7c24 */ /* 0x001fe4000f8e02ff */
[----:B------:R-:W-:-:S03]  /*319c0*/  IMAD R13, R9, UR7, RZ ;  /* 0x00000007090d7c24 */ /* 0x000fc6000f8e02ff */
[----:B------:R-:W-:Y:S04]  /*319d0*/  STL [R1+0x6d8], R14 ;  /* 0x0006d80e01007387 */ /* 0x000fe80000100800 */
[----:B------:R-:W5:Y:S04]  /*319e0*/  LDL.LU R9, [R1+0x694] ;  /* 0x0006940001097983 */ /* 0x000f680000300800 */
[----:B------:R2:W-:Y:S04]  /*319f0*/  STL [R1+0x6d4], R13 ;  /* 0x0006d40d01007387 */ /* 0x0005e80000100800 */
[----:B------:R-:W5:Y:S01]  /*31a00*/  LDL.LU R16, [R1+0x690] ;  /* 0x0006900001107983 */ /* 0x000f620000300800 */
        /* <DEDUP_REMOVED lines=15> */
[----:B0-----:R-:W-:Y:S02]  /*31b00*/  IMAD R21, R4, UR7, RZ ;  /* 0x0000000704157c24 */ /* 0x001fe4000f8e02ff */
[----:B------:R-:W3:Y:S04]  /*31b10*/  LDL.LU R4, [R1+0x670] ;  /* 0x0006700001047983 */ /* 0x000ee80000300800 */
[----:B------:R4:W-:Y:S01]  /*31b20*/  STL [R1+0x6c0], R21 ;  /* 0x0006c01501007387 */ /* 0x0009e20000100800 */
[----:B------:R-:W-:-:S02]  /*31b30*/  IMAD R20, R20, UR7, RZ ;  /* 0x0000000714147c24 */ /* 0x000fc4000f8e02ff */
[----:B----4-:R-:W-:Y:S02]  /*31b40*/  IMAD R21, R29, UR7, RZ ;  /* 0x000000071d157c24 */ /* 0x010fe4000f8e02ff */
[----:B------:R-:W4:Y:S04]  /*31b50*/  LDL.LU R29, [R1+0x66c] ;  /* 0x00066c00011d7983 */ /* 0x000f280000300800 */
[----:B------:R0:W-:Y:S04]  /*31b60*/  STL [R1+0x6bc], R20 ;  /* 0x0006bc1401007387 */ /* 0x0001e80000100800 */
[----:B------:R-:W-:Y:S01]  /*31b70*/  STL [R1+0x6b8], R21 ;  /* 0x0006b81501007387 */ /* 0x000fe20000100800 */
[----:B0-----:R-:W-:-:S02]  /*31b80*/  IMAD R20, R19, UR7, RZ ;  /* 0x0000000713147c24 */ /* 0x001fc4000f8e02ff */
[----:B-----5:R-:W-:Y:S02]  /*31b90*/  IMAD R19, R28, UR7, RZ ;  /* 0x000000071c137c24 */ /* 0x020fe4000f8e02ff */
        /* <DEDUP_REMOVED lines=14> */
[----:B------:R-:W-:-:S03]  /*31c80*/  IMAD R18, R10, UR7, RZ ;  /* 0x000000070a127c24 */ /* 0x000fc6000f8e02ff */
[----:B------:R-:W5:Y:S01]  /*31c90*/  LDL.LU R10, [R1+0x658] ;  /* 0x00065800010a7983 */ /* 0x000f620000300800 */
[----:B------:R-:W-:-:S03]  /*31ca0*/  IMAD R17, R17, UR7, RZ ;  /* 0x0000000711117c24 */ /* 0x000fc6000f8e02ff */
[----:B------:R0:W-:Y:S02]  /*31cb0*/  STL [R1+0x69c], R18 ;  /* 0x00069c1201007387 */ /* 0x0001e40000100800 */
[----:B0-----:R-:W-:Y:S02]  /*31cc0*/  IMAD R18, R9, UR7, RZ ;  /* 0x0000000709127c24 */ /* 0x001fe4000f8e02ff */
[----:B------:R-:W5:Y:S04]  /*31cd0*/  LDL.LU R9, [R1+0x654] ;  /* 0x0006540001097983 */ /* 0x000f680000300800 */
[----:B------:R0:W-:Y:S04]  /*31ce0*/  STL [R1+0x698], R17 ;  /* 0x0006981101007387 */ /* 0x0001e80000100800 */
[----:B------:R-:W-:Y:S01]  /*31cf0*/  STL [R1+0x694], R18 ;  /* 0x0006941201007387 */ /* 0x000fe20000100800 */
[----:B0-----:R-:W-:-:S02]  /*31d00*/  IMAD R17, R16, UR7, RZ ;  /* 0x0000000710117c24 */ /* 0x001fc4000f8e02ff */
[----:B--2---:R-:W-:Y:S02]  /*31d10*/  IMAD R16, R0, UR7, RZ ;  /* 0x0000000700107c24 */ /* 0x004fe4000f8e02ff */
[----:B------:R-:W2:Y:S04]  /*31d20*/  LDL.LU R0, [R1+0x650] ;  /* 0x0006500001007983 */ /* 0x000ea80000300800 */
[----:B------:R-:W-:Y:S01]  /*31d30*/  STL [R1+0x690], R17 ;  /* 0x0006901101007387 */ /* 0x000fe20000100800 */
[----:B------:R-:W-:-:S03]  /*31d40*/  IMAD R15, R15, UR7, RZ ;  /* 0x000000070f0f7c24 */ /* 0x000fc6000f8e02ff */
[----:B------:R3:W-:Y:S02]  /*31d50*/  STL [R1+0x68c], R16 ;  /* 0x00068c1001007387 */ /* 0x0007e40000100800 */
[----:B---3--:R-:W-:Y:S02]  /*31d60*/  IMAD R16, R8, UR7, RZ ;  /* 0x0000000708107c24 */ /* 0x008fe4000f8e02ff */
        /* <DEDUP_REMOVED lines=39> */
[----:B0-----:R-:W-:-:S03]  /*31fe0*/  IMAD R12, R9, UR7, RZ ;  /* 0x00000007090c7c24 */ /* 0x001fc6000f8e02ff */
        /* <DEDUP_REMOVED lines=18> */
[----:B0-----:R-:W-:Y:S02]  /*32110*/  IMAD R21, R4, UR7, RZ ;  /* 0x0000000704157c24 */ /* 0x001fe4000f8e02ff */
[----:B------:R-:W3:Y:S04]  /*32120*/  LDL.LU R4, [R1+0x5f0] ;  /* 0x0005f00001047983 */ /* 0x000ee80000300800 */
[----:B------:R0:W-:Y:S04]  /*32130*/  STL [R1+0x640], R20 ;  /* 0x0006401401007387 */ /* 0x0001e80000100800 */
[----:B------:R-:W-:Y:S01]  /*32140*/  STL [R1+0x63c], R21 ;  /* 0x00063c1501007387 */ /* 0x000fe20000100800 */
[----:B0-----:R-:W-:-:S02]  /*32150*/  IMAD R20, R19, UR7, RZ ;  /* 0x0000000713147c24 */ /* 0x001fc4000f8e02ff */
[----:B----4-:R-:W-:Y:S02]  /*32160*/  IMAD R19, R29, UR7, RZ ;  /* 0x000000071d137c24 */ /* 0x010fe4000f8e02ff */
[----:B------:R-:W4:Y:S04]  /*32170*/  LDL.LU R29, [R1+0x5ec] ;  /* 0x0005ec00011d7983 */ /* 0x000f280000300800 */
[----:B------:R-:W-:Y:S01]  /*32180*/  STL [R1+0x638], R20 ;  /* 0x0006381401007387 */ /* 0x000fe20000100800 */
[----:B------:R-:W-:-:S03]  /*32190*/  IMAD R18, R18, UR7, RZ ;  /* 0x0000000712127c24 */ /* 0x000fc6000f8e02ff */
[----:B------:R5:W-:Y:S02]  /*321a0*/  STL [R1+0x634], R19 ;  /* 0x0006341301007387 */ /* 0x000be40000100800 */
[----:B-----5:R-:W-:Y:S02]  /*321b0*/  IMAD R19, R28, UR7, RZ ;  /* 0x000000071c137c24 */ /* 0x020fe4000f8e02ff */
        /* <DEDUP_REMOVED lines=74> */
[----:B0-----:R-:W2:Y:S01]  /*32660*/  LDL.LU R13, [R1+0x580] ;  /* 0x00058000010d7983 */ /* 0x001ea20000300800 */
[----:B---3--:R-:W-:-:S03]  /*32670*/  IMAD R21, R8, UR7, RZ ;  /* 0x0000000708157c24 */ /* 0x008fc6000f8e02ff */
        /* <DEDUP_REMOVED lines=19> */
[----:B------:R-:W-:Y:S01]  /*327b0*/  STL [R1+0x5b0], R19 ;  /* 0x0005b01301007387 */ /* 0x000fe20000100800 */
[----:B0-----:R-:W-:-:S02]  /*327c0*/  IMAD R18, R12, UR7, RZ ;  /* 0x000000070c127c24 */ /* 0x001fc4000f8e02ff */
[----:B-----5:R-:W-:Y:S02]  /*327d0*/  IMAD R12, R28, UR7, RZ ;  /* 0x000000071c0c7c24 */ /* 0x020fe4000f8e02ff */
[----:B------:R-:W5:Y:S04]  /*327e0*/  LDL.LU R28, [R1+0x568] ;  /* 0x00056800011c7983 */ /* 0x000f680000300800 */
[----:B------:R-:W-:Y:S04]  /*327f0*/  STL [R1+0x5ac], R18 ;  /* 0x0005ac1201007387 */ /* 0x000fe80000100800 */
[----:B------:R0:W-:Y:S04]  /*32800*/  STL [R1+0x5a8], R12 ;  /* 0x0005a80c01007387 */ /* 0x0001e80000100800 */
[----:B0-----:R-:W5:Y:S01]  /*32810*/  LDL.LU R12, [R1+0x564] ;  /* 0x00056400010c7983 */ /* 0x001f620000300800 */
[----:B------:R-:W-:-:S03]  /*32820*/  IMAD R18, R11, UR7, RZ ;  /* 0x000000070b127c24 */ /* 0x000fc6000f8e02ff */
[----:B------:R-:W5:Y:S04]  /*32830*/  LDL.LU R11, [R1+0x560] ;  /* 0x00056000010b7983 */ /* 0x000f680000300800 */
[----:B------:R0:W-:Y:S01]  /*32840*/  STL [R1+0x5a4], R18 ;  /* 0x0005a41201007387 */ /* 0x0001e20000100800 */
[----:B------:R-:W-:Y:S02]  /*32850*/  IMAD R17, R17, UR7, RZ ;  /* 0x0000000711117c24 */ /* 0x000fe4000f8e02ff */
        /* <DEDUP_REMOVED lines=18> */
[----:B------:R3:W-:Y:S01]  /*32980*/  STL [R1+0x584], R14 ;  /* 0x0005840e01007387 */ /* 0x0007e20000100800 */
[----:B------:R-:W-:-:S02]  /*32990*/  IMAD R13, R13, UR7, RZ ;  /* 0x000000070d0d7c24 */ /* 0x000fc4000f8e02ff */
[----:B---3--:R-:W-:Y:S02]  /*329a0*/  IMAD R14, R8, UR7, RZ ;  /* 0x00000007080e7c24 */ /* 0x008fe4000f8e02ff */
        /* <DEDUP_REMOVED lines=18> */
[----:B------:R0:W-:Y:S01]  /*32ad0*/  STL [R1+0x56c], R14 ;  /* 0x00056c0e01007387 */ /* 0x0001e20000100800 */
[----:B-----5:R-:W-:-:S03]  /*32ae0*/  IMAD R15, R28, UR7, RZ ;  /* 0x000000071c0f7c24 */ /* 0x020fc6000f8e02ff */
        /* <DEDUP_REMOVED lines=23> */
[----:B------:R3:W-:Y:S02]  /*32c60*/  STL [R1+0x550], R21 ;  /* 0x0005501501007387 */ /* 0x0007e40000100800 */
[----:B---3--:R-:W-:Y:S02]  /*32c70*/  IMAD R21, R8, UR7, RZ ;  /* 0x0000000708157c24 */ /* 0x008fe4000f8e02ff */
        /* <DEDUP_REMOVED lines=21> */
[----:B------:R0:W-:Y:S04]  /*32dd0*/  STL [R1+0x52c], R13 ;  /* 0x00052c0d01007387 */ /* 0x0001e80000100800 */
[----:B0-----:R-:W4:Y:S01]  /*32de0*/  LDL.LU R13, [R1+0x4e8] ;  /* 0x0004e800010d7983 */ /* 0x001f220000300800 */
[----:B-----5:R-:W-:-:S03]  /*32df0*/  IMAD R18, R28, UR7, RZ ;  /* 0x000000071c127c24 */ /* 0x020fc6000f8e02ff */
        /* <DEDUP_REMOVED lines=26> */
[----:B------:R-:W-:Y:S04]  /*32fa0*/  STL [R1+0x500], R14 ;  /* 0x0005000e01007387 */ /* 0x000fe80000100800 */
        /* <DEDUP_REMOVED lines=15> */
[----:B------:R0:W-:Y:S01]  /*330a0*/  STL [R1+0x4f0], R14 ;  /* 0x0004f00e01007387 */ /* 0x0001e20000100800 */
[----:B----4-:R-:W-:-:S03]  /*330b0*/  IMAD R15, R29, UR7, RZ ;  /* 0x000000071d0f7c24 */ /* 0x010fc6000f8e02ff */
[----:B------:R-:W4:Y:S04]  /*330c0*/  LDL.LU R29, [R1+0x4ac] ;  /* 0x0004ac00011d7983 */ /* 0x000f280000300800 */
[----:B------:R-:W-:Y:S04]  /*330d0*/  STL [R1+0x4ec], R15 ;  /* 0x0004ec0f01007387 */ /* 0x000fe80000100800 */
[----:B------:R-:W4:Y:S01]  /*330e0*/  LDL.LU R17, [R1+0x4a8] ;  /* 0x0004a80001117983 */ /* 0x000f220000300800 */
[----:B0-----:R-:W-:-:S05]  /*330f0*/  IMAD R14, R13, UR7, RZ ;  /* 0x000000070d0e7c24 */ /* 0x001fca000f8e02ff */
[----:B------:R-:W-:Y:S01]  /*33100*/  STL [R1+0x4e8], R14 ;  /* 0x0004e80e01007387 */ /* 0x000fe20000100800 */
        /* <DEDUP_REMOVED lines=18> */
[----:B------:R2:W-:Y:S02]  /*33230*/  STL [R1+0x4d4], R21 ;  /* 0x0004d41501007387 */ /* 0x0005e40000100800 */
[----:B--2---:R-:W-:Y:S02]  /*33240*/  IMAD R21, R0, UR7, RZ ;  /* 0x0000000700157c24 */ /* 0x004fe4000f8e02ff */
[----:B------:R-:W2:Y:S04]  /*33250*/  LDL.LU R0, [R1+0x480] ;  /* 0x0004800001007983 */ /* 0x000ea80000300800 */
[----:B------:R3:W-:Y:S01]  /*33260*/  STL [R1+0x4d0], R21 ;  /* 0x0004d01501007387 */ /* 0x0007e20000100800 */
[----:B------:R-:W-:-:S02]  /*33270*/  IMAD R20, R20, UR7, RZ ;  /* 0x0000000714147c24 */ /* 0x000fc4000f8e02ff */
        /* <DEDUP_REMOVED lines=18> */
[----:B------:R0:W-:Y:S04]  /*333a0*/  STL [R1+0x4b0], R12 ;  /* 0x0004b00c01007387 */ /* 0x0001e80000100800 */
[----:B0-----:R-:W3:Y:S01]  /*333b0*/  LDL.LU R12, [R1+0x46c] ;  /* 0x00046c00010c7983 */ /* 0x001ee20000300800 */
[----:B----4-:R-:W-:-:S03]  /*333c0*/  IMAD R18, R29, UR7, RZ ;  /* 0x000000071d127c24 */ /* 0x010fc6000f8e02ff */
[----:B------:R-:W4:Y:S04]  /*333d0*/  LDL.LU R29, [R1+0x468] ;  /* 0x00046800011d7983 */ /* 0x000f280000300800 */
[----:B------:R5:W-:Y:S01]  /*333e0*/  STL [R1+0x4ac], R18 ;  /* 0x0004ac1201007387 */ /* 0x000be20000100800 */
[----:B------:R-:W-:Y:S02]  /*333f0*/  IMAD R17, R17, UR7, RZ ;  /* 0x0000000711117c24 */ /* 0x000fe4000f8e02ff */
        /* <DEDUP_REMOVED lines=23> */
[----:B------:R-:W-:Y:S04]  /*33570*/  STL [R1+0x484], R14 ;  /* 0x0004840e01007387 */ /* 0x000fe80000100800 */
        /* <DEDUP_REMOVED lines=16> */
[----:B------:R-:W-:-:S03]  /*33680*/  IMAD R15, R4, UR7, RZ ;  /* 0x00000007040f7c24 */ /* 0x000fc6000f8e02ff */
[----:B------:R-:W3:Y:S04]  /*33690*/  LDL.LU R4, [R1+0x430] ;  /* 0x0004300001047983 */ /* 0x000ee80000300800 */
[----:B------:R-:W-:Y:S04]  /*336a0*/  STL [R1+0x470], R15 ;  /* 0x0004700f01007387 */ /* 0x000fe80000100800 */
[----:B------:R-:W3:Y:S01]  /*336b0*/  LDL.LU R17, [R1+0x42c] ;  /* 0x00042c0001117983 */ /* 0x000ee20000300800 */
[----:B0-----:R-:W-:-:S05]  /*336c0*/  IMAD R14, R12, UR7, RZ ;  /* 0x000000070c0e7c24 */ /* 0x001fca000f8e02ff */
[----:B------:R-:W-:Y:S01]  /*336d0*/  STL [R1+0x46c], R14 ;  /* 0x00046c0e01007387 */ /* 0x000fe20000100800 */
        /* <DEDUP_REMOVED lines=19> */
[----:B0-----:R-:W-:Y:S02]  /*33810*/  IMAD R21, R9, UR7, RZ ;  /* 0x0000000709157c24 */ /* 0x001fe4000f8e02ff */
        /* <DEDUP_REMOVED lines=23> */
[----:B------:R-:W-:-:S03]  /*33990*/  IMAD R18, R4, UR7, RZ ;  /* 0x0000000704127c24 */ /* 0x000fc6000f8e02ff */
[----:B------:R-:W3:Y:S04]  /*339a0*/  LDL.LU R4, [R1+0x3ec] ;  /* 0x0003ec0001047983 */ /* 0x000ee80000300800 */
[----:B------:R4:W-:Y:S01]  /*339b0*/  STL [R1+0x430], R18 ;  /* 0x0004301201007387 */ /* 0x0009e20000100800 */
[----:B------:R-:W-:Y:S02]  /*339c0*/  IMAD R17, R17, UR7, RZ ;  /* 0x0000000711117c24 */ /* 0x000fe4000f8e02ff */
        /* <DEDUP_REMOVED lines=44> */
[----:B0-----:R-:W-:Y:S02]  /*33c90*/  IMAD R14, R13, UR7, RZ ;  /* 0x000000070d0e7c24 */ /* 0x001fe4000f8e02ff */
[----:B------:R-:W-:-:S03]  /*33ca0*/  IMAD R13, R4, UR7, RZ ;  /* 0x00000007040d7c24 */ /* 0x000fc6000f8e02ff */
[----:B------:R-:W-:Y:S04]  /*33cb0*/  STL [R1+0x3f0], R14 ;  /* 0x0003f00e01007387 */ /* 0x000fe80000100800 */
        /* <DEDUP_REMOVED lines=133> */
[----:B------:R0:W-:Y:S04]  /*34510*/  STL [R1+0x258], R13 ;  /* 0x0002580d01007387 */ /* 0x0001e80000100800 */
[----:B0-----:R-:W3:Y:S01]  /*34520*/  LDL.LU R13, [R1+0x2b8] ;  /* 0x0002b800010d7983 */ /* 0x001ee20000300800 */
[----:B------:R-:W-:-:S03]  /*34530*/  IMAD R18, R7, UR7, RZ ;  /* 0x0000000707127c24 */ /* 0x000fc6000f8e02ff */
[----:B------:R-:W3:Y:S01]  /*34540*/  LDL.LU R7, [R1+0x2b4] ;  /* 0x0002b40001077983 */ /* 0x000ee20000300800 */
        /* <DEDUP_REMOVED lines=19> */
[----:B------:R0:W-:Y:S04]  /*34680*/  STL [R1+0x2e4], R15 ;  /* 0x0002e40f01007387 */ /* 0x0001e80000100800 */
[----:B------:R1:W-:Y:S01]  /*34690*/  STL [R1+0x2e8], R14 ;  /* 0x0002e80e01007387 */ /* 0x0003e20000100800 */
[----:B0-----:R-:W-:-:S03]  /*346a0*/  IMAD R15, R12, UR7, RZ ;  /* 0x000000070c0f7c24 */ /* 0x001fc6000f8e02ff */
[----:B------:R-:W5:Y:S01]  /*346b0*/  LDL.LU R12, [R1+0x2a0] ;  /* 0x0002a000010c7983 */ /* 0x000f620000300800 */
[----:B-1----:R-:W-:-:S03]  /*346c0*/  IMAD R14, R11, UR7, RZ ;  /* 0x000000070b0e7c24 */ /* 0x002fc6000f8e02ff */
[----:B------:R-:W-:Y:S04]  /*346d0*/  STL [R1+0x2e0], R15 ;  /* 0x0002e00f01007387 */ /* 0x000fe80000100800 */
[----:B------:R-:W-:Y:S04]  /*346e0*/  STL [R1+0x2dc], R14 ;  /* 0x0002dc0e01007387 */ /* 0x000fe80000100800 */
[----:B------:R-:W5:Y:S01]  /*346f0*/  LDL.LU R20, [R1+0x29c] ;  /* 0x00029c0001147983 */ /* 0x000f620000300800 */
[----:B------:R-:W-:-:S03]  /*34700*/  IMAD R11, R5, UR7, RZ ;  /* 0x00000007050b7c24 */ /* 0x000fc6000f8e02ff */
[----:B------:R-:W5:Y:S04]  /*34710*/  LDL.LU R5, [R1+0x298] ;  /* 0x0002980001057983 */ /* 0x000f680000300800 */
[----:B------:R0:W-:Y:S04]  /*34720*/  STL [R1+0x2d4], R11 ;  /* 0x0002d40b01007387 */ /* 0x0001e80000100800 */
[----:B------:R-:W5:Y:S04]  /*34730*/  LDL.LU R19, [R1+0x294] ;  /* 0x0002940001137983 */ /* 0x000f680000300800 */
[----:B0-----:R-:W5:Y:S01]  /*34740*/  LDL.LU R11, [R1+0x290] ;  /* 0x00029000010b7983 */ /* 0x001f620000300800 */
[----:B------:R-:W-:-:S05]  /*34750*/  IMAD R10, R10, UR7, RZ ;  /* 0x000000070a0a7c24 */ /* 0x000fca000f8e02ff */
        /* <DEDUP_REMOVED lines=60> */
[----:B------:R0:W-:Y:S02]  /*34b20*/  STL [R1+0x278], R18 ;  /* 0x0002781201007387 */ /* 0x0001e40000100800 */
[----:B0-----:R-:W-:Y:S02]  /*34b30*/  IMAD R18, R17, UR7, RZ ;  /* 0x0000000711127c24 */ /* 0x001fe4000f8e02ff */
        /* <DEDUP_REMOVED lines=23> */
[----:B------:R-:W-:Y:S04]  /*34cb0*/  STL [R1+0x22c], R13 ;  /* 0x00022c0d01007387 */ /* 0x000fe80000100800 */
[----:B------:R-:W5:Y:S01]  /*34cc0*/  LDL.LU R20, [R1+0x1c8] ;  /* 0x0001c80001147983 */ /* 0x000f620000300800 */
[----:B------:R-:W-:-:S03]  /*34cd0*/  IMAD R12, R12, UR7, RZ ;  /* 0x000000070c0c7c24 */ /* 0x000fc6000f8e02ff */
[----:B------:R-:W5:Y:S04]  /*34ce0*/  LDL.LU R18, [R1+0x1c0] ;  /* 0x0001c00001127983 */ /* 0x000f680000300800 */
[----:B------:R0:W-:Y:S04]  /*34cf0*/  STL [R1+0x224], R12 ;  /* 0x0002240c01007387 */ /* 0x0001e80000100800 */
[----:B------:R-:W5:Y:S01]  /*34d00*/  LDL.LU R19, [R1+0x1b8] ;  /* 0x0001b80001137983 */ /* 0x000f620000300800 */
[----:B0-----:R-:W-:-:S03]  /*34d10*/  IMAD R12, R5, UR7, RZ ;  /* 0x00000007050c7c24 */ /* 0x001fc6000f8e02ff */
[----:B------:R-:W5:Y:S04]  /*34d20*/  LDL.LU R5, [R1+0x1b0] ;  /* 0x0001b00001057983 */ /* 0x000f680000300800 */
[----:B------:R-:W-:Y:S04]  /*34d30*/  STL [R1+0x21c], R12 ;  /* 0x00021c0c01007387 */ /* 0x000fe80000100800 */
[----:B------:R-:W5:Y:S04]  /*34d40*/  LDL.LU R17, [R1+0x1a8] ;  /* 0x0001a80001117983 */ /* 0x000f680000300800 */
[----:B------:R-:W5:Y:S01]  /*34d50*/  LDL.LU R16, [R1+0x8ec] ;  /* 0x0008ec0001107983 */ /* 0x000f620000300800 */
[----:B------:R-:W-:-:S05]  /*34d60*/  IMAD R11, R11, UR7, RZ ;  /* 0x000000070b0b7c24 */ /* 0x000fca000f8e02ff */
[----:B------:R0:W-:Y:S04]  /*34d70*/  STL [R1+0x218], R11 ;  /* 0x0002180b01007387 */ /* 0x0001e80000100800 */
[----:B------:R-:W5:Y:S01]  /*34d80*/  LDL.LU R15, [R1+0x1a0] ;  /* 0x0001a000010f7983 */ /* 0x000f620000300800 */
[----:B0-----:R-:W-:-:S03]  /*34d90*/  IMAD R11, R9, UR7, RZ ;  /* 0x00000007090b7c24 */ /* 0x001fc6000f8e02ff */
[----:B------:R-:W5:Y:S04]  /*34da0*/  LDL.LU R9, [R1+0x198] ;  /* 0x0001980001097983 */ /* 0x000f680000300800 */
[----:B------:R2:W-:Y:S02]  /*34db0*/  STL [R1+0x210], R11 ;  /* 0x0002100b01007387 */ /* 0x0005e40000100800 */
[----:B--2---:R-:W-:Y:S02]  /*34dc0*/  IMAD R11, R0, UR7, RZ ;  /* 0x00000007000b7c24 */ /* 0x004fe4000f8e02ff */
[----:B------:R-:W2:Y:S04]  /*34dd0*/  LDL.LU R0, [R1+0x190] ;  /* 0x0001900001007983 */ /* 0x000ea80000300800 */
[----:B------:R0:W-:Y:S04]  /*34de0*/  STL [R1+0x208], R11 ;  /* 0x0002080b01007387 */ /* 0x0001e80000100800 */
[----:B------:R-:W2:Y:S01]  /*34df0*/  LDL.LU R14, [R1+0x17c] ;  /* 0x00017c00010e7983 */ /* 0x000ea20000300800 */
[----:B------:R-:W-:-:S02]  /*34e00*/  IMAD R10, R10, UR7, RZ ;  /* 0x000000070a0a7c24 */ /* 0x000fc4000f8e02ff */
[----:B---3--:R-:W-:-:S03]  /*34e10*/  IMAD R8, R8, UR7, RZ ;  /* 0x0000000708087c24 */ /* 0x008fc6000f8e02ff */
[----:B------:R1:W-:Y:S04]  /*34e20*/  STL [R1+0x200], R10 ;  /* 0x0002000a01007387 */ /* 0x0003e80000100800 */
[----:B------:R-:W3:Y:S04]  /*34e30*/  LDL.LU R13, [R1+0x170] ;  /* 0x00017000010d7983 */ /* 0x000ee80000300800 */
[----:B------:R1:W-:Y:S04]  /*34e40*/  STL [R1+0x1f8], R8 ;  /* 0x0001f80801007387 */ /* 0x0003e80000100800 */
[----:B------:R-:W3:Y:S04]  /*34e50*/  LDL.LU R12, [R1+0x164] ;  /* 0x00016400010c7983 */ /* 0x000ee80000300800 */
[----:B0-----:R-:W3:Y:S01]  /*34e60*/  LDL.LU R11, [R1+0x148] ;  /* 0x00014800010b7983 */ /* 0x001ee20000300800 */
[----:B------:R-:W-:-:S05]  /*34e70*/  IMAD R7, R7, UR7, RZ ;  /* 0x0000000707077c24 */ /* 0x000fca000f8e02ff */
[----:B------:R0:W-:Y:S04]  /*34e80*/  STL [R1+0x1f0], R7 ;  /* 0x0001f00701007387 */ /* 0x0001e80000100800 */
[----:B-1----:R-:W3:Y:S04]  /*34e90*/  LDL.LU R10, [R1+0x184] ;  /* 0x00018400010a7983 */ /* 0x002ee80000300800 */
[----:B------:R-:W3:Y:S01]  /*34ea0*/  LDL.LU R8, [R1+0x178] ;  /* 0x0001780001087983 */ /* 0x000ee20000300800 */
[----:B------:R-:W-:-:S05]  /*34eb0*/  IMAD R6, R6, UR7, RZ ;  /* 0x0000000706067c24 */ /* 0x000fca000f8e02ff */
[----:B------:R1:W-:Y:S04]  /*34ec0*/  STL [R1+0x1e8], R6 ;  /* 0x0001e80601007387 */ /* 0x0003e80000100800 */
[----:B0-----:R-:W3:Y:S04]  /*34ed0*/  LDL.LU R7, [R1+0x16c] ;  /* 0x00016c0001077983 */ /* 0x001ee80000300800 */
[----:B-1----:R-:W3:Y:S01]  /*34ee0*/  LDL.LU R6, [R1+0x160] ;  /* 0x0001600001067983 */ /* 0x002ee20000300800 */
[----:B------:R-:W-:-:S05]  /*34ef0*/  IMAD R4, R4, UR7, RZ ;  /* 0x0000000704047c24 */ /* 0x000fca000f8e02ff */
[----:B------:R0:W-:Y:S04]  /*34f00*/  STL [R1+0x1e0], R4 ;  /* 0x0001e00401007387 */ /* 0x0001e80000100800 */
[----:B0-----:R-:W3:Y:S01]  /*34f10*/  LDL.LU R4, [R1+0x14c] ;  /* 0x00014c0001047983 */ /* 0x001ee20000300800 */
[----:B----4-:R-:W-:-:S03]  /*34f20*/  IMAD R21, R29, UR7, RZ ;  /* 0x000000071d157c24 */ /* 0x010fc6000f8e02ff */
[----:B------:R-:W4:Y:S04]  /*34f30*/  LDL.LU R29, [R1+0x144] ;  /* 0x00014400011d7983 */ /* 0x000f280000300800 */
[----:B------:R0:W-:Y:S01]  /*34f40*/  STL [R1+0x1d8], R21 ;  /* 0x0001d81501007387 */ /* 0x0001e20000100800 */
[----:B-----5:R-:W-:-:S03]  /*34f50*/  IMAD R22, R28, UR7, RZ ;  /* 0x000000071c167c24 */ /* 0x020fc6000f8e02ff */
[----:B------:R-:W5:Y:S04]  /*34f60*/  LDL.LU R28, [R1+0x140] ;  /* 0x00014000011c7983 */ /* 0x000f680000300800 */
[----:B------:R-:W-:Y:S01]  /*34f70*/  STL [R1+0x1d0], R22 ;  /* 0x0001d01601007387 */ /* 0x000fe20000100800 */
[----:B0-----:R-:W-:Y:S02]  /*34f80*/  IMAD R21, R20, UR7, RZ ;  /* 0x0000000714157c24 */ /* 0x001fe4000f8e02ff */
        /* <DEDUP_REMOVED lines=9> */
[----:B------:R-:W-:-:S02]  /*35020*/  IMAD R16, R16, UR7, RZ ;  /* 0x0000000710107c24 */ /* 0x000fc4000f8e02ff */
[----:B0-----:R-:W-:Y:S02]  /*35030*/  IMAD R19, R17, UR7, RZ ;  /* 0x0000000711137c24 */ /* 0x001fe4000f8e02ff */
[----:B------:R-:W5:Y:S04]  /*35040*/  LDL.LU R17, [R1+0x134] ;  /* 0x0001340001117983 */ /* 0x000f680000300800 */
[----:B------:R-:W-:Y:S01]  /*35050*/  STL [R1+0x2ec], R19 ;  /* 0x0002ec1301007387 */ /* 0x000fe20000100800 */
[----:B------:R-:W-:-:S03]  /*35060*/  IMAD R15, R15, UR7, RZ ;  /* 0x000000070f0f7c24 */ /* 0x000fc6000f8e02ff */
[----:B------:R0:W-:Y:S02]  /*35070*/  STL [R1+0x1a8], R16 ;  /* 0x0001a81001007387 */ /* 0x0001e40000100800 */
[----:B0-----:R-:W-:Y:S02]  /*35080*/  IMAD R16, R9, UR7, RZ ;  /* 0x0000000709107c24 */ /* 0x001fe4000f8e02ff */
[----:B------:R-:W5:Y:S04]  /*35090*/  LDL.LU R9, [R1+0x130] ;  /* 0x0001300001097983 */ /* 0x000f680000300800 */
[----:B------:R2:W-:Y:S04]  /*350a0*/  STL [R1+0x1a0], R15 ;  /* 0x0001a00f01007387 */ /* 0x0005e80000100800 */
[----:B------:R0:W-:Y:S01]  /*350b0*/  STL [R1+0x198], R16 ;  /* 0x0001981001007387 */ /* 0x0001e20000100800 */
[----:B--2---:R-:W-:-:S02]  /*350c0*/  IMAD R15, R0, UR7, RZ ;  /* 0x00000007000f7c24 */ /* 0x004fc4000f8e02ff */
[----:B------:R-:W-:Y:S02]  /*350d0*/  IMAD R0, R2, UR7, RZ ;  /* 0x0000000702007c24 */ /* 0x000fe4000f8e02ff */
[----:B------:R-:W2:Y:S04]  /*350e0*/  LDL.LU R2, [R1+0x5ae8] ;  /* 0x005ae80001027983 */ /* 0x000ea80000300800 */
[----:B------:R1:W-:Y:S04]  /*350f0*/  STL [R1+0x190], R15 ;  /* 0x0001900f01007387 */ /* 0x0003e80000100800 */
[----:B0-----:R-:W5:Y:S01]  /*35100*/  LDL.LU R16, [R1+0x12c] ;  /* 0x00012c0001107983 */ /* 0x001f620000300800 */
[----:B------:R-:W-:-:S03]  /*35110*/  IMAD R14, R14, UR7, RZ ;  /* 0x000000070e0e7c24 */ /* 0x000fc6000f8e02ff */
[----:B-1----:R-:W5:Y:S04]  /*35120*/  LDL.LU R15, [R1+0x128] ;  /* 0x00012800010f7983 */ /* 0x002f680000300800 */
[----:B------:R0:W-:Y:S01]  /*35130*/  STL [R1+0x17c], R14 ;  /* 0x00017c0e01007387 */ /* 0x0001e20000100800 */
[----:B---3--:R-:W-:-:S05]  /*35140*/  IMAD R13, R13, UR7, RZ ;  /* 0x000000070d0d7c24 */ /* 0x008fca000f8e02ff */
[----:B------:R1:W-:Y:S04]  /*35150*/  STL [R1+0x170], R13 ;  /* 0x0001700d01007387 */ /* 0x0003e80000100800 */
[----:B0-----:R-:W3:Y:S01]  /*35160*/  LDL.LU R14, [R1+0x124] ;  /* 0x00012400010e7983 */ /* 0x001ee20000300800 */
[----:B------:R-:W-:Y:S02]  /*35170*/  IMAD R12, R12, UR7, RZ ;  /* 0x000000070c0c7c24 */ /* 0x000fe4000f8e02ff */
[----:B------:R-:W-:-:S03]  /*35180*/  IMAD R11, R11, UR7, RZ ;  /* 0x000000070b0b7c24 */ /* 0x000fc6000f8e02ff */
[----:B------:R2:W-:Y:S04]  /*35190*/  STL [R1+0x164], R12 ;  /* 0x0001640c01007387 */ /* 0x0005e80000100800 */
[----:B------:R0:W-:Y:S04]  /*351a0*/  STL [R1+0x148], R11 ;  /* 0x0001480b01007387 */ /* 0x0001e80000100800 */
[----:B-1----:R-:W3:Y:S01]  /*351b0*/  LDL.LU R13, [R1+0x120] ;  /* 0x00012000010d7983 */ /* 0x002ee20000300800 */
[-C--:B--2---:R-:W-:Y:S02]  /*351c0*/  IADD3 R12, P6, R10, R2.reuse, RZ ;  /* 0x000000020a0c7210 */ /* 0x084fe40007fde0ff */
[----:B0-----:R-:W-:-:S03]  /*351d0*/  IADD3 R11, P5, R8, R2, RZ ;  /* 0x00000002080b7210 */ /* 0x001fc60007fbe0ff */
[----:B------:R0:W-:Y:S01]  /*351e0*/  STL [R1+0x49a4], R12 ;  /* 0x0049a40c01007387 */ /* 0x0001e20000100800 */
[----:B------:R-:W-:-:S03]  /*351f0*/  IADD3 R19, P4, R7, R2, RZ ;  /* 0x0000000207137210 */ /* 0x000fc60007f9e0ff */
[----:B------:R1:W-:Y:S04]  /*35200*/  STL [R1+0x49a8], R11 ;  /* 0x0049a80b01007387 */ /* 0x0003e80000100800 */
[----:B0-----:R-:W2:Y:S01]  /*35210*/  LDL.LU R12, [R1+0x11c] ;  /* 0x00011c00010c7983 */ /* 0x001ea20000300800 */
[----:B-1----:R-:W-:-:S03]  /*35220*/  IADD3 R11, P3, R6, R2, RZ ;  /* 0x00000002060b7210 */ /* 0x002fc60007f7e0ff */
[----:B------:R-:W-:Y:S04]  /*35230*/  STL [R1+0x49ac], R19 ;  /* 0x0049ac1301007387 */ /* 0x000fe80000100800 */
[----:B------:R0:W-:Y:S01]  /*35240*/  STL [R1+0x49b0], R11 ;  /* 0x0049b00b01007387 */ /* 0x0001e20000100800 */
[----:B------:R-:W-:-:S03]  /*35250*/  IADD3 R20, P2, R4, R2, RZ ;  /* 0x0000000204147210 */ /* 0x000fc60007f5e0ff */
[----:B0-----:R-:W2:Y:S01]  /*35260*/  LDL.LU R11, [R1+0x118] ;  /* 0x00011800010b7983 */ /* 0x001ea20000300800 */
[----:B----4-:R-:W-:-:S03]  /*35270*/  IADD3 R19, P1, R29, R2, RZ ;  /* 0x000000021d137210 */ /* 0x010fc60007f3e0ff */
[----:B------:R-:W-:Y:S04]  /*35280*/  STL [R1+0x49b4], R20 ;  /* 0x0049b41401007387 */ /* 0x000fe80000100800 */
[----:B------:R0:W-:Y:S02]  /*35290*/  STL [R1+0x49b8], R19 ;  /* 0x0049b81301007387 */ /* 0x0001e40000100800 */
[----:B0-----:R-:W-:Y:S02]  /*352a0*/  LEA.HI.X.SX32 R19, R10, R3, 0x1, P6 ;  /* 0x000000030a137211 */ /* 0x001fe400030f0eff */
[----:B------:R-:W4:Y:S01]  /*352b0*/  LDL.LU R10, [R1+0x114] ;  /* 0x00011400010a7983 */ /* 0x000f220000300800 */
[----:B-----5:R-:W-:-:S05]  /*352c0*/  IADD3 R20, P0, R28, R2, RZ ;  /* 0x000000021c147210 */ /* 0x020fca0007f1e0ff */
[----:B------:R-:W-:Y:S04]  /*352d0*/  STL [R1+0x49bc], R20 ;  /* 0x0049bc1401007387 */ /* 0x000fe80000100800 */
[----:B------:R0:W-:Y:S02]  /*352e0*/  STL [R1+0x499c], R19 ;  /* 0x00499c1301007387 */ /* 0x0001e40000100800 */
[----:B0-----:R-:W-:Y:S02]  /*352f0*/  LEA.HI.X.SX32 R19, R8, R3, 0x1, P5 ;  /* 0x0000000308137211 */ /* 0x001fe400028f0eff */
[----:B------:R-:W5:Y:S01]  /*35300*/  LDL.LU R8, [R1+0x110] ;  /* 0x0001100001087983 */ /* 0x000f620000300800 */
[----:B------:R-:W-:-:S05]  /*35310*/  IADD3 R20, P6, R18, R2, RZ ;  /* 0x0000000212147210 */ /* 0x000fca0007fde0ff */
[----:B------:R0:W-:Y:S04]  /*35320*/  STL [R1+0x49a0], R20 ;  /* 0x0049a01401007387 */ /* 0x0001e80000100800 */
[----:B------:R1:W-:Y:S01]  /*35330*/  STL [R1+0x4994], R19 ;  /* 0x0049941301007387 */ /* 0x0003e20000100800 */
[-C--:B0-----:R-:W-:Y:S02]  /*35340*/  IADD3 R20, P5, R5, R2.reuse, RZ ;  /* 0x0000000205147210 */ /* 0x081fe40007fbe0ff */
[----:B-1----:R-:W-:Y:S02]  /*35350*/  LEA.HI.X.SX32 R19, R7, R3, 0x1, P4 ;  /* 0x0000000307137211 */ /* 0x002fe400020f0eff */
[----:B------:R-:W5:Y:S04]  /*35360*/  LDL.LU R7, [R1+0x10c] ;  /* 0x00010c0001077983 */ /* 0x000f680000300800 */
[----:B------:R0:W-:Y:S04]  /*35370*/  STL [R1+0x4998], R20 ;  /* 0x0049981401007387 */ /* 0x0001e80000100800 */
[----:B------:R1:W-:Y:S01]  /*35380*/  STL [R1+0x498c], R19 ;  /* 0x00498c1301007387 */ /* 0x0003e20000100800 */
[----:B0-----:R-:W-:-:S02]  /*35390*/  IADD3 R20, P4, R17, R2, RZ ;  /* 0x0000000211147210 */ /* 0x001fc40007f9e0ff */
[-C--:B-1----:R-:W-:Y:S02]  /*353a0*/  LEA.HI.X.SX32 R19, R6, R3.reuse, 0x1, P3 ;  /* 0x0000000306137211 */ /* 0x082fe400018f0eff */
[----:B------:R-:W5:Y:S04]  /*353b0*/  LDL.LU R6, [R1+0x108] ;  /* 0x0001080001067983 */ /* 0x000f680000300800 */
[----:B------:R-:W-:Y:S04]  /*353c0*/  STL [R1+0x4990], R20 ;  /* 0x0049901401007387 */ /* 0x000fe80000100800 */
[----:B------:R0:W-:Y:S02]  /*353d0*/  STL [R1+0x4984], R19 ;  /* 0x0049841301007387 */ /* 0x0001e40000100800 */
[----:B0-----:R-:W-:-:S02]  /*353e0*/  LEA.HI.X.SX32 R19, R4, R3, 0x1, P2 ;  /* 0x0000000304137211 */ /* 0x001fc400010f0eff */
[----:B------:R-:W5:Y:S01]  /*353f0*/  LDL.LU R4, [R1+0x104] ;  /* 0x0001040001047983 */ /* 0x000f620000300800 */
[----:B------:R-:W-:-:S05]  /*35400*/  IADD3 R20, P3, R9, R2, RZ ;  /* 0x0000000209147210 */ /* 0x000fca0007f7e0ff */
[----:B------:R-:W-:Y:S04]  /*35410*/  STL [R1+0x4988], R20 ;  /* 0x0049881401007387 */ /* 0x000fe80000100800 */
[----:B------:R0:W-:Y:S02]  /*35420*/  STL [R1+0x497c], R19 ;  /* 0x00497c1301007387 */ /* 0x0001e40000100800 */
[----:B0-----:R-:W-:Y:S02]  /*35430*/  LEA.HI.X.SX32 R19, R29, R3, 0x1, P1 ;  /* 0x000000031d137211 */ /* 0x001fe400008f0eff */
[----:B------:R-:W5:Y:S01]  /*35440*/  LDL.LU R29, [R1+0x100] ;  /* 0x00010000011d7983 */ /* 0x000f620000300800 */
[----:B------:R-:W-:-:S05]  /*35450*/  IADD3 R20, P2, R16, R2, RZ ;  /* 0x0000000210147210 */ /* 0x000fca0007f5e0ff */
[----:B------:R0:W-:Y:S04]  /*35460*/  STL [R1+0x4980], R20 ;  /* 0x0049801401007387 */ /* 0x0001e80000100800 */
[----:B------:R1:W-:Y:S01]  /*35470*/  STL [R1+0x4974], R19 ;  /* 0x0049741301007387 */ /* 0x0003e20000100800 */
[----:B0-----:R-:W-:Y:S02]  /*35480*/  IADD3 R20, P1, R15, R2, RZ ;  /* 0x000000020f147210 */ /* 0x001fe40007f3e0ff */
[-C--:B-1----:R-:W-:Y:S02]  /*35490*/  LEA.HI.X.SX32 R19, R28, R3.reuse, 0x1, P0 ;  /* 0x000000031c137211 */ /* 0x082fe400000f0eff */
[----:B------:R-:W5:Y:S04]  /*354a0*/  LDL.LU R28, [R1+0xfc] ;  /* 0x0000fc00011c7983 */ /* 0x000f680000300800 */
[----:B------:R3:W-:Y:S01]  /*354b0*/  STL [R1+0x4978], R20 ;  /* 0x0049781401007387 */ /* 0x0007e20000100800 */
[----:B------:R-:W-:-:S03]  /*354c0*/  LEA.HI.X.SX32 R18, R18, R3, 0x1, P6 ;  /* 0x0000000312127211 */ /* 0x000fc600030f0eff */
[----:B------:R0:W-:Y:S01]  /*354d0*/  STL [R1+0x496c], R19 ;  /* 0x00496c1301007387 */ /* 0x0001e20000100800 */
[----:B---3--:R-:W-:-:S03]  /*354e0*/  IADD3 R20, P0, R14, R2, RZ ;  /* 0x000000020e147210 */ /* 0x008fc60007f1e0ff */
[----:B0-----:R-:W3:Y:S04]  /*354f0*/  LDL.LU R19, [R1+0xf8] ;  /* 0x0000f80001137983 */ /* 0x001ee80000300800 */
[----:B------:R-:W-:Y:S04]  /*35500*/  STL [R1+0x4970], R20 ;  /* 0x0049701401007387 */ /* 0x000fe80000100800 */
[----:B------:R0:W-:Y:S02]  /*35510*/  STL [R1+0x4964], R18 ;  /* 0x0049641201007387 */ /* 0x0001e40000100800 */
[----:B0-----:R-:W-:-:S02]  /*35520*/  LEA.HI.X.SX32 R18, R5, R3, 0x1, P5 ;  /* 0x0000000305127211 */ /* 0x001fc400028f0eff */
[----:B------:R-:W3:Y:S01]  /*35530*/  LDL.LU R5, [R1+0xf4] ;  /* 0x0000f40001057983 */ /* 0x000ee20000300800 */
[----:B------:R-:W-:-:S05]  /*35540*/  IADD3 R20, P6, R13, R2, RZ ;  /* 0x000000020d147210 */ /* 0x000fca0007fde0ff */
[----:B------:R-:W-:Y:S04]  /*35550*/  STL [R1+0x4968], R20 ;  /* 0x0049681401007387 */ /* 0x000fe80000100800 */
[----:B------:R0:W-:Y:S01]  /*35560*/  STL [R1+0x495c], R18 ;  /* 0x00495c1201007387 */ /* 0x0001e20000100800 */
[----:B------:R-:W-:-:S03]  /*35570*/  LEA.HI.X.SX32 R17, R17, R3, 0x1, P4 ;  /* 0x0000000311117211 */ /* 0x000fc600020f0eff */
[----:B0-----:R-:W3:Y:S01]  /*35580*/  LDL.LU R18, [R1+0xf0] ;  /* 0x0000f00001127983 */ /* 0x001ee20000300800 */
[-C--:B------:R-:W-:Y:S02]  /*35590*/  LEA.HI.X.SX32 R16, R16, R3.reuse, 0x1, P2 ;  /* 0x0000000310107211 */ /* 0x080fe400010f0eff */
[-C--:B------:R-:W-:Y:S02]  /*355a0*/  LEA.HI.X.SX32 R15, R15, R3.reuse, 0x1, P1 ;  /* 0x000000030f0f7211 */ /* 0x080fe400008f0eff */
[-C--:B------:R-:W-:Y:S02]  /*355b0*/  LEA.HI.X.SX32 R14, R14, R3.reuse, 0x1, P0 ;  /* 0x000000030e0e7211 */ /* 0x080fe400000f0eff */
[----:B------:R-:W-:Y:S02]  /*355c0*/  LEA.HI.X.SX32 R13, R13, R3, 0x1, P6 ;  /* 0x000000030d0d7211 */ /* 0x000fe400030f0eff */
[----:B--2---:R-:W-:-:S05]  /*355d0*/  IADD3 R20, P5, R12, R2, RZ ;  /* 0x000000020c147210 */ /* 0x004fca0007fbe0ff */
[----:B------:R0:W-:Y:S04]  /*355e0*/  STL [R1+0x4960], R20 ;  /* 0x0049601401007387 */ /* 0x0001e80000100800 */
[----:B------:R1:W-:Y:S01]  /*355f0*/  STL [R1+0x4954], R17 ;  /* 0x0049541101007387 */ /* 0x0003e20000100800 */
[-C--:B0-----:R-:W-:Y:S02]  /*35600*/  IADD3 R20, P4, R11, R2.reuse, RZ ;  /* 0x000000020b147210 */ /* 0x081fe40007f9e0ff */
[----:B-1----:R-:W-:Y:S02]  /*35610*/  LEA.HI.X.SX32 R17, R9, R3, 0x1, P3 ;  /* 0x0000000309117211 */ /* 0x002fe400018f0eff */
[----:B------:R-:W2:Y:S04]  /*35620*/  LDL.LU R9, [R1+0xec] ;  /* 0x0000ec0001097983 */ /* 0x000ea80000300800 */
[----:B------:R-:W-:Y:S04]  /*35630*/  STL [R1+0x4958], R20 ;  /* 0x0049581401007387 */ /* 0x000fe80000100800 */
[----:B------:R0:W-:Y:S04]  /*35640*/  STL [R1+0x494c], R17 ;  /* 0x00494c1101007387 */ /* 0x0001e80000100800 */
[----:B0-----:R-:W2:Y:S01]  /*35650*/  LDL.LU R17, [R1+0xe8] ;  /* 0x0000e80001117983 */ /* 0x001ea20000300800 */
[----:B----4-:R-:W-:-:S05]  /*35660*/  IADD3 R20, P3, R10, R2, RZ ;  /* 0x000000020a147210 */ /* 0x010fca0007f7e0ff */
[----:B------:R-:W-:Y:S04]  /*35670*/  STL [R1+0x4950], R20 ;  /* 0x0049501401007387 */ /* 0x000fe80000100800 */
[----:B------:R0:W-:Y:S04]  /*35680*/  STL [R1+0x4944], R16 ;  /* 0x0049441001007387 */ /* 0x0001e80000100800 */
[----:B0-----:R-:W4:Y:S01]  /*35690*/  LDL.LU R16, [R1+0xe4] ;  /* 0x0000e40001107983 */ /* 0x001f220000300800 */
[----:B-----5:R-:W-:-:S05]  /*356a0*/  IADD3 R20, P2, R8, R2, RZ ;  /* 0x0000000208147210 */ /* 0x020fca0007f5e0ff */
[----:B------:R-:W-:Y:S04]  /*356b0*/  STL [R1+0x4948], R20 ;  /* 0x0049481401007387 */ /* 0x000fe80000100800 */
[----:B------:R0:W-:Y:S04]  /*356c0*/  STL [R1+0x493c], R15 ;  /* 0x00493c0f01007387 */ /* 0x0001e80000100800 */
[----:B0-----:R-:W5:Y:S01]  /*356d0*/  LDL.LU R15, [R1+0xe0] ;  /* 0x0000e000010f7983 */ /* 0x001f620000300800 */
[----:B------:R-:W-:-:S05]  /*356e0*/  IADD3 R20, P1, R7, R2, RZ ;  /* 0x0000000207147210 */ /* 0x000fca0007f3e0ff */
[----:B------:R-:W-:Y:S04]  /*356f0*/  STL [R1+0x4940], R20 ;  /* 0x0049401401007387 */ /* 0x000fe80000100800 */
[----:B------:R0:W-:Y:S04]  /*35700*/  STL [R1+0x4934], R14 ;  /* 0x0049340e01007387 */ /* 0x0001e80000100800 */
[----:B0-----:R-:W5:Y:S01]  /*35710*/  LDL.LU R14, [R1+0xdc] ;  /* 0x0000dc00010e7983 */ /* 0x001f620000300800 */
[----:B------:R-:W-:Y:S02]  /*35720*/  IADD3 R20, P0, R6, R2, RZ ;  /* 0x0000000206147210 */ /* 0x000fe40007f1e0ff */
[----:B------:R-:W-:-:S03]  /*35730*/  LEA.HI.X.SX32 R12, R12, R3, 0x1, P5 ;  /* 0x000000030c0c7211 */ /* 0x000fc600028f0eff */
[----:B------:R-:W-:Y:S04]  /*35740*/  STL [R1+0x4938], R20 ;  /* 0x0049381401007387 */ /* 0x000fe80000100800 */
[----:B------:R0:W-:Y:S04]  /*35750*/  STL [R1+0x492c], R13 ;  /* 0x00492c0d01007387 */ /* 0x0001e80000100800 */
[----:B0-----:R-:W5:Y:S01]  /*35760*/  LDL.LU R13, [R1+0xd8] ;  /* 0x0000d800010d7983 */ /* 0x001f620000300800 */
[----:B------:R-:W-:-:S05]  /*35770*/  IADD3 R20, P6, R4, R2, RZ ;  /* 0x0000000204147210 */ /* 0x000fca0007fde0ff */
[----:B------:R-:W-:Y:S04]  /*35780*/  STL [R1+0x4930], R20 ;  /* 0x0049301401007387 */ /* 0x000fe80000100800 */
[----:B------:R0:W-:Y:S01]  /*35790*/  STL [R1+0x4924], R12 ;  /* 0x0049240c01007387 */ /* 0x0001e20000100800 */
[----:B------:R-:W-:-:S03]  /*357a0*/  LEA.HI.X.SX32 R11, R11, R3, 0x1, P4 ;  /* 0x000000030b0b7211 */ /* 0x000fc600020f0eff */
[----:B0-----:R-:W5:Y:S01]  /*357b0*/  LDL.LU R12, [R1+0xd4] ;  /* 0x0000d400010c7983 */ /* 0x001f620000300800 */
[----:B------:R-:W-:-:S05]  /*357c0*/  IADD3 R20, P5, R29, R2, RZ ;  /* 0x000000021d147210 */ /* 0x000fca0007fbe0ff */
[----:B------:R-:W-:Y:S04]  /*357d0*/  STL [R1+0x4928], R20 ;  /* 0x0049281401007387 */ /* 0x000fe80000100800 */
[----:B------:R0:W-:Y:S04]  /*357e0*/  STL [R1+0x491c], R11 ;  /* 0x00491c0b01007387 */ /* 0x0001e80000100800 */
[----:B0-----:R-:W5:Y:S01]  /*357f0*/  LDL.LU R11, [R1+0xd0] ;  /* 0x0000d000010b7983 */ /* 0x001f620000300800 */
[----:B------:R-:W-:Y:S02]  /*35800*/  LEA.HI.X.SX32 R10, R10, R3, 0x1, P3 ;  /* 0x000000030a0a7211 */ /* 0x000fe400018f0eff */
[----:B------:R-:W-:-:S02]  /*35810*/  IADD3 R20, P4, R28, R2, RZ ;  /* 0x000000021c147210 */ /* 0x000fc40007f9e0ff */
[----:B------:R-:W-:-:S03]  /*35820*/  LEA.HI.X.SX32 R8, R8, R3, 0x1, P2 ;  /* 0x0000000308087211 */ /* 0x000fc600010f0eff */
[----:B------:R3:W-:Y:S04]  /*35830*/  STL [R1+0x4920], R20 ;  /* 0x0049201401007387 */ /* 0x0007e80000100800 */
[----:B------:R0:W-:Y:S01]  /*35840*/  STL [R1+0x4914], R10 ;  /* 0x0049140a01007387 */ /* 0x0001e20000100800 */
[----:B---3--:R-:W-:-:S03]  /*35850*/  IADD3 R20, P3, R19, R2, RZ ;  /* 0x0000000213147210 */ /* 0x008fc60007f7e0ff */
[----:B0-----:R-:W3:Y:S04]  /*35860*/  LDL.LU R10, [R1+0xcc] ;  /* 0x0000cc00010a7983 */ /* 0x001ee80000300800 */
[----:B------:R-:W-:Y:S04]  /*35870*/  STL [R1+0x4918], R20 ;  /* 0x0049181401007387 */ /* 0x000fe80000100800 */
[----:B------:R0:W-:Y:S01]  /*35880*/  STL [R1+0x490c], R8 ;  /* 0x00490c0801007387 */ /* 0x0001e20000100800 */
[----:B------:R-:W-:-:S03]  /*35890*/  LEA.HI.X.SX32 R7, R7, R3, 0x1, P1 ;  /* 0x0000000307077211 */ /* 0x000fc600008f0eff */
[----:B0-----:R-:W3:Y:S01]  /*358a0*/  LDL.LU R8, [R1+0xc8] ;  /* 0x0000c80001087983 */ /* 0x001ee20000300800 */
[----:B------:R-:W-:-:S05]  /*358b0*/  IADD3 R20, P2, R5, R2, RZ ;  /* 0x0000000205147210 */ /* 0x000fca0007f5e0ff */
[----:B------:R-:W-:Y:S04]  /*358c0*/  STL [R1+0x4910], R20 ;  /* 0x0049101401007387 */ /* 0x000fe80000100800 */
[----:B------:R0:W-:Y:S04]  /*358d0*/  STL [R1+0x4904], R7 ;  /* 0x0049040701007387 */ /* 0x0001e80000100800 */
[----:B0-----:R-:W3:Y:S01]  /*358e0*/  LDL.LU R7, [R1+0xc4] ;  /* 0x0000c40001077983 */ /* 0x001ee20000300800 */
[----:B------:R-:W-:Y:S02]  /*358f0*/  IADD3 R20, P1, R18, R2, RZ ;  /* 0x0000000212147210 */ /* 0x000fe40007f3e0ff */
[----:B------:R-:W-:-:S03]  /*35900*/  LEA.HI.X.SX32 R21, R6, R3, 0x1, P0 ;  /* 0x0000000306157211 */ /* 0x000fc600000f0eff */
[----:B------:R-:W-:Y:S04]  /*35910*/  STL [R1+0x4908], R20 ;  /* 0x0049081401007387 */ /* 0x000fe80000100800 */
[----:B------:R-:W3:Y:S04]  /*35920*/  LDL.LU R6, [R1+0xc0] ;  /* 0x0000c00001067983 */ /* 0x000ee80000300800 */
[----:B------:R0:W-:Y:S02]  /*35930*/  STL [R1+0x48fc], R21 ;  /* 0x0048fc1501007387 */ /* 0x0001e40000100800 */
[----:B0-----:R-:W-:-:S02]  /*35940*/  LEA.HI.X.SX32 R21, R4, R3, 0x1, P6 ;  /* 0x0000000304157211 */ /* 0x001fc400030f0eff */
[----:B------:R-:W-:Y:S02]  /*35950*/  LEA.HI.X.SX32 R18, R18, R3, 0x1, P1 ;  /* 0x0000000312127211 */ /* 0x000fe400008f0eff */
[----:B--2---:R-:W-:-:S05]  /*35960*/  IADD3 R20, P0, R9, R2, RZ ;  /* 0x0000000209147210 */ /* 0x004fca0007f1e0ff */
[----:B------:R0:W-:Y:S04]  /*35970*/  STL [R1+0x4900], R20 ;  /* 0x0049001401007387 */ /* 0x0001e80000100800 */
[----:B------:R-:W2:Y:S04]  /*35980*/  LDL.LU R4, [R1+0xb4] ;  /* 0x0000b40001047983 */ /* 0x000ea80000300800 */
[----:B------:R1:W-:Y:S01]  /*35990*/  STL [R1+0x48f4], R21 ;  /* 0x0048f41501007387 */ /* 0x0003e20000100800 */
[----:B0-----:R-:W-:Y:S02]  /*359a0*/  IADD3 R20, P6, R17, R2, RZ ;  /* 0x0000000211147210 */ /* 0x001fe40007fde0ff */
[----:B-1----:R-:W-:-:S03]  /*359b0*/  LEA.HI.X.SX32 R21, R29, R3, 0x1, P5 ;  /* 0x000000031d157211 */ /* 0x002fc600028f0eff */
[----:B------:R4:W-:Y:S04]  /*359c0*/  STL [R1+0x48f8], R20 ;  /* 0x0048f81401007387 */ /* 0x0009e80000100800 */
[----:B------:R-:W2:Y:S04]  /*359d0*/  LDL.LU R29, [R1+0xb0] ;  /* 0x0000b000011d7983 */ /* 0x000ea80000300800 */
[----:B------:R0:W-:Y:S01]  /*359e0*/  STL [R1+0x48ec], R21 ;  /* 0x0048ec1501007387 */ /* 0x0001e20000100800 */
[----:B----4-:R-:W-:Y:S02]  /*359f0*/  IADD3 R20, P5, R16, R2, RZ ;  /* 0x0000000210147210 */ /* 0x010fe40007fbe0ff */
[----:B0-----:R-:W-:-:S03]  /*35a00*/  LEA.HI.X.SX32 R21, R28, R3, 0x1, P4 ;  /* 0x000000031c157211 */ /* 0x001fc600020f0eff */
[----:B------:R5:W-:Y:S04]  /*35a10*/  STL [R1+0x48f0], R20 ;  /* 0x0048f01401007387 */ /* 0x000be80000100800 */
[----:B------:R-:W4:Y:S04]  /*35a20*/  LDL.LU R28, [R1+0xac] ;  /* 0x0000ac00011c7983 */ /* 0x000f280000300800 */
[----:B------:R0:W-:Y:S01]  /*35a30*/  STL [R1+0x48e4], R21 ;  /* 0x0048e41501007387 */ /* 0x0001e20000100800 */
[----:B-----5:R-:W-:Y:S02]  /*35a40*/  IADD3 R20, P4, R15, R2, RZ ;  /* 0x000000020f147210 */ /* 0x020fe40007f9e0ff */
[----:B0-----:R-:W-:-:S03]  /*35a50*/  LEA.HI.X.SX32 R21, R19, R3, 0x1, P3 ;  /* 0x0000000313157211 */ /* 0x001fc600018f0eff */
[----:B------:R0:W-:Y:S04]  /*35a60*/  STL [R1+0x48e8], R20 ;  /* 0x0048e81401007387 */ /* 0x0001e80000100800 */
[----:B------:R-:W-:Y:S01]  /*35a70*/  STL [R1+0x48dc], R21 ;  /* 0x0048dc1501007387 */ /* 0x000fe20000100800 */
[----:B0-----:R-:W-:-:S03]  /*35a80*/  LEA.HI.X.SX32 R20, R5, R3, 0x1, P2 ;  /* 0x0000000305147211 */ /* 0x001fc600010f0eff */
[----:B------:R-:W5:Y:S01]  /*35a90*/  LDL.LU R5, [R1+0xa8] ;  /* 0x0000a80001057983 */ /* 0x000f620000300800 */
[----:B------:R-:W-:-:S05]  /*35aa0*/  IADD3 R19, P3, R14, R2, RZ ;  /* 0x000000020e137210 */ /* 0x000fca0007f7e0ff */
[----:B------:R-:W-:Y:S04]  /*35ab0*/  STL [R1+0x48e0], R19 ;  /* 0x0048e01301007387 */ /* 0x000fe80000100800 */
[----:B------:R0:W-:Y:S04]  /*35ac0*/  STL [R1+0x48d4], R20 ;  /* 0x0048d41401007387 */ /* 0x0001e80000100800 */
[----:B0-----:R-:W5:Y:S01]  /*35ad0*/  LDL.LU R20, [R1+0xa4] ;  /* 0x0000a40001147983 */ /* 0x001f620000300800 */
[----:B------:R-:W-:-:S05]  /*35ae0*/  IADD3 R19, P2, R13, R2, RZ ;  /* 0x000000020d137210 */ /* 0x000fca0007f5e0ff */
[----:B------:R-:W-:Y:S04]  /*35af0*/  STL [R1+0x48d8], R19 ;  /* 0x0048d81301007387 */ /* 0x000fe80000100800 */
[----:B------:R0:W-:Y:S02]  /*35b00*/  STL [R1+0x48cc], R18 ;  /* 0x0048cc1201007387 */ /* 0x0001e40000100800 */
[-C--:B0-----:R-:W-:Y:S02]  /*35b10*/  LEA.HI.X.SX32 R18, R9, R3.reuse, 0x1, P0 ;  /* 0x0000000309127211 */ /* 0x081fe400000f0eff */
[----:B------:R-:W-:Y:S01]  /*35b20*/  IADD3 R19, P1, R12, R2, RZ ;  /* 0x000000020c137210 */ /* 0x000fe20007f3e0ff */
[----:B------:R-:W5:Y:S04]  /*35b30*/  LDL.LU R9, [R1+0xa0] ;  /* 0x0000a00001097983 */ /* 0x000f680000300800 */
[----:B------:R0:W-:Y:S04]  /*35b40*/  STL [R1+0x48d0], R19 ;  /* 0x0048d01301007387 */ /* 0x0001e80000100800 */
[----:B------:R1:W-:Y:S04]  /*35b50*/  STL [R1+0x48c4], R18 ;  /* 0x0048c41201007387 */ /* 0x0003e80000100800 */
[----:B0-----:R-:W5:Y:S01]  /*35b60*/  LDL.LU R19, [R1+0x9c] ;  /* 0x00009c0001137983 */ /* 0x001f620000300800 */
[----:B-1----:R-:W-:-:S02]  /*35b70*/  LEA.HI.X.SX32 R18, R17, R3, 0x1, P6 ;  /* 0x0000000311127211 */ /* 0x002fc400030f0eff */
[----:B------:R-:W-:-:S05]  /*35b80*/  IADD3 R21, P0, R11, R2, RZ ;  /* 0x000000020b157210 */ /* 0x000fca0007f1e0ff */
[----:B------:R-:W-:Y:S04]  /*35b90*/  STL [R1+0x48c8], R21 ;  /* 0x0048c81501007387 */ /* 0x000fe80000100800 */
[----:B------:R0:W-:Y:S04]  /*35ba0*/  STL [R1+0x48bc], R18 ;  /* 0x0048bc1201007387 */ /* 0x0001e80000100800 */
[----:B0-----:R-:W5:Y:S01]  /*35bb0*/  LDL.LU R18, [R1+0x98] ;  /* 0x0000980001127983 */ /* 0x001f620000300800 */
[----:B---3--:R-:W-:Y:S02]  /*35bc0*/  IADD3 R17, P6, R10, R2, RZ ;  /* 0x000000020a117210 */ /* 0x008fe40007fde0ff */
[----:B------:R-:W-:-:S03]  /*35bd0*/  LEA.HI.X.SX32 R16, R16, R3, 0x1, P5 ;  /* 0x0000000310107211 */ /* 0x000fc600028f0eff */
[----:B------:R0:W-:Y:S04]  /*35be0*/  STL [R1+0x48c0], R17 ;  /* 0x0048c01101007387 */ /* 0x0001e80000100800 */
[----:B------:R1:W-:Y:S01]  /*35bf0*/  STL [R1+0x48b4], R16 ;  /* 0x0048b41001007387 */ /* 0x0003e20000100800 */
[----:B0-----:R-:W-:Y:S02]  /*35c00*/  IADD3 R17, P5, R8, R2, RZ ;  /* 0x0000000208117210 */ /* 0x001fe40007fbe0ff */
[----:B-1----:R-:W-:-:S03]  /*35c10*/  LEA.HI.X.SX32 R16, R15, R3, 0x1, P4 ;  /* 0x000000030f107211 */ /* 0x002fc600020f0eff */
[----:B------:R0:W-:Y:S04]  /*35c20*/  STL [R1+0x48b8], R17 ;  /* 0x0048b81101007387 */ /* 0x0001e80000100800 */
[----:B0-----:R-:W3:Y:S01]  /*35c30*/  LDL.LU R17, [R1+0x94] ;  /* 0x0000940001117983 */ /* 0x001ee20000300800 */
[----:B------:R-:W-:-:S03]  /*35c40*/  IADD3 R15, P4, R7, R2, RZ ;  /* 0x00000002070f7210 */ /* 0x000fc60007f9e0ff */
[----:B------:R0:W-:Y:S04]  /*35c50*/  STL [R1+0x48ac], R16 ;  /* 0x0048ac1001007387 */ /* 0x0001e80000100800 */
[----:B------:R1:W-:Y:S04]  /*35c60*/  STL [R1+0x48b0], R15 ;  /* 0x0048b00f01007387 */ /* 0x0003e80000100800 */
[----:B0-----:R-:W3:Y:S01]  /*35c70*/  LDL.LU R16, [R1+0x90] ;  /* 0x0000900001107983 */ /* 0x001ee20000300800 */
[----:B------:R-:W-:Y:S02]  /*35c80*/  LEA.HI.X.SX32 R14, R14, R3, 0x1, P3 ;  /* 0x000000030e0e7211 */ /* 0x000fe400018f0eff */
[----:B-1----:R-:W-:-:S03]  /*35c90*/  IADD3 R15, P3, R6, R2, RZ ;  /* 0x00000002060f7210 */ /* 0x002fc60007f7e0ff */
[----:B------:R0:W-:Y:S04]  /*35ca0*/  STL [R1+0x48a4], R14 ;  /* 0x0048a40e01007387 */ /* 0x0001e80000100800 */
[----:B------:R1:W-:Y:S01]  /*35cb0*/  STL [R1+0x48a8], R15 ;  /* 0x0048a80f01007387 */ /* 0x0003e20000100800 */
[----:B0-----:R-:W-:-:S03]  /*35cc0*/  LEA.HI.X.SX32 R14, R13, R3, 0x1, P2 ;  /* 0x000000030d0e7211 */ /* 0x001fc600010f0eff */
[----:B-1----:R-:W3:Y:S01]  /*35cd0*/  LDL.LU R15, [R1+0x8c] ;  /* 0x00008c00010f7983 */ /* 0x002ee20000300800 */
[----:B------:R-:W-:-:S03]  /*35ce0*/  LEA.HI.X.SX32 R12, R12, R3, 0x1, P1 ;  /* 0x000000030c0c7211 */ /* 0x000fc600008f0eff */
[----:B------:R0:W-:Y:S01]  /*35cf0*/  STL [R1+0x489c], R14 ;  /* 0x00489c0e01007387 */ /* 0x0001e20000100800 */
[-C--:B------:R-:W-:Y:S02]  /*35d00*/  LEA.HI.X.SX32 R10, R10, R3.reuse, 0x1, P6 ;  /* 0x000000030a0a7211 */ /* 0x080fe400030f0eff */
[----:B------:R-:W-:Y:S02]  /*35d10*/  LEA.HI.X.SX32 R7, R7, R3, 0x1, P4 ;  /* 0x0000000307077211 */ /* 0x000fe400020f0eff */
[----:B--2---:R-:W-:-:S05]  /*35d20*/  IADD3 R13, P2, R4, R2, RZ ;  /* 0x00000002040d7210 */ /* 0x004fca0007f5e0ff */
[----:B------:R1:W-:Y:S04]  /*35d30*/  STL [R1+0x48a0], R13 ;  /* 0x0048a00d01007387 */ /* 0x0003e80000100800 */
[----:B0-----:R-:W2:Y:S04]  /*35d40*/  LDL.LU R14, [R1+0x88] ;  /* 0x00008800010e7983 */ /* 0x001ea80000300800 */
[----:B------:R0:W-:Y:S01]  /*35d50*/  STL [R1+0x4894], R12 ;  /* 0x0048940c01007387 */ /* 0x0001e20000100800 */
[----:B-1----:R-:W-:-:S05]  /*35d60*/  IADD3 R13, P1, R29, R2, RZ ;  /* 0x000000021d0d7210 */ /* 0x002fca0007f3e0ff */
[----:B------:R1:W-:Y:S01]  /*35d70*/  STL [R1+0x4898], R13 ;  /* 0x0048980d01007387 */ /* 0x0003e20000100800 */
[----:B0-----:R-:W-:-:S03]  /*35d80*/  LEA.HI.X.SX32 R12, R11, R3, 0x1, P0 ;  /* 0x000000030b0c7211 */ /* 0x001fc600000f0eff */
[----:B-1----:R-:W2:Y:S01]  /*35d90*/  LDL.LU R13, [R1+0x84] ;  /* 0x00008400010d7983 */ /* 0x002ea20000300800 */
[----:B----4-:R-:W-:-:S03]  /*35da0*/  IADD3 R11, P0, R28, R2, RZ ;  /* 0x000000021c0b7210 */ /* 0x010fc60007f1e0ff */
[----:B------:R0:W-:Y:S04]  /*35db0*/  STL [R1+0x488c], R12 ;  /* 0x00488c0c01007387 */ /* 0x0001e80000100800 */
[----:B------:R1:W-:Y:S04]  /*35dc0*/  STL [R1+0x4890], R11 ;  /* 0x0048900b01007387 */ /* 0x0003e80000100800 */
[----:B0-----:R-:W4:Y:S04]  /*35dd0*/  LDL.LU R12, [R1+0x80] ;  /* 0x00008000010c7983 */ /* 0x001f280000300800 */
[----:B------:R0:W-:Y:S04]  /*35de0*/  STL [R1+0x4884], R10 ;  /* 0x0048840a01007387 */ /* 0x0001e80000100800 */
[----:B-1----:R-:W4:Y:S01]  /*35df0*/  LDL.LU R11, [R1+0x7c] ;  /* 0x00007c00010b7983 */ /* 0x002f220000300800 */
[----:B0-----:R-:W-:-:S02]  /*35e00*/  LEA.HI.X.SX32 R10, R8, R3, 0x1, P5 ;  /* 0x00000003080a7211 */ /* 0x001fc400028f0eff */
[----:B-----5:R-:W-:-:S05]  /*35e10*/  IADD3 R21, P6, R5, R2, RZ ;  /* 0x0000000205157210 */ /* 0x020fca0007fde0ff */
[----:B------:R-:W-:Y:S04]  /*35e20*/  STL [R1+0x4888], R21 ;  /* 0x0048881501007387 */ /* 0x000fe80000100800 */
[----:B------:R0:W-:Y:S04]  /*35e30*/  STL [R1+0x487c], R10 ;  /* 0x00487c0a01007387 */ /* 0x0001e80000100800 */
[----:B0-----:R-:W5:Y:S01]  /*35e40*/  LDL.LU R10, [R1+0x78] ;  /* 0x00007800010a7983 */ /* 0x001f620000300800 */
[----:B------:R-:W-:-:S05]  /*35e50*/  IADD3 R8, P5, R20, R2, RZ ;  /* 0x0000000214087210 */ /* 0x000fca0007fbe0ff */
[----:B------:R0:W-:Y:S04]  /*35e60*/  STL [R1+0x4880], R8 ;  /* 0x0048800801007387 */ /* 0x0001e80000100800 */
[----:B------:R1:W-:Y:S04]  /*35e70*/  STL [R1+0x4874], R7 ;  /* 0x0048740701007387 */ /* 0x0003e80000100800 */
[----:B0-----:R-:W5:Y:S01]  /*35e80*/  LDL.LU R8, [R1+0x74] ;  /* 0x0000740001087983 */ /* 0x001f620000300800 */
[----:B------:R-:W-:Y:S02]  /*35e90*/  IADD3 R21, P4, R9, R2, RZ ;  /* 0x0000000209157210 */ /* 0x000fe40007f9e0ff */
[----:B-1----:R-:W-:-:S03]  /*35ea0*/  LEA.HI.X.SX32 R7, R6, R3, 0x1, P3 ;  /* 0x0000000306077211 */ /* 0x002fc600018f0eff */
[----:B------:R0:W-:Y:S04]  /*35eb0*/  STL [R1+0x4878], R21 ;  /* 0x0048781501007387 */ /* 0x0001e80000100800 */
[----:B------:R-:W5:Y:S01]  /*35ec0*/  LDL.LU R6, [R1+0x70] ;  /* 0x0000700001067983 */ /* 0x000f620000300800 */
[----:B0-----:R-:W-:-:S03]  /*35ed0*/  IADD3 R21, P3, R19, R2, RZ ;  /* 0x0000000213157210 */ /* 0x001fc60007f7e0ff */
[----:B------:R0:W-:Y:S04]  /*35ee0*/  STL [R1+0x486c], R7 ;  /* 0x00486c0701007387 */ /* 0x0001e80000100800 */
[----:B------:R1:W-:Y:S01]  /*35ef0*/  STL [R1+0x4870], R21 ;  /* 0x0048701501007387 */ /* 0x0003e20000100800 */
[----:B0-----:R-:W-:-:S03]  /*35f00*/  LEA.HI.X.SX32 R7, R4, R3, 0x1, P2 ;  /* 0x0000000304077211 */ /* 0x001fc600010f0eff */
[----:B------:R-:W5:Y:S04]  /*35f10*/  LDL.LU R4, [R1+0x6c] ;  /* 0x00006c0001047983 */ /* 0x000f680000300800 */
[----:B------:R0:W-:Y:S01]  /*35f20*/  STL [R1+0x4864], R7 ;  /* 0x0048640701007387 */ /* 0x0001e20000100800 */
[----:B-1----:R-:W-:Y:S02]  /*35f30*/  IADD3 R21, P2, R18, R2, RZ ;  /* 0x0000000212157210 */ /* 0x002fe40007f5e0ff */
[----:B0-----:R-:W-:-:S03]  /*35f40*/  LEA.HI.X.SX32 R7, R29, R3, 0x1, P1 ;  /* 0x000000031d077211 */ /* 0x001fc600008f0eff */
[----:B------:R-:W-:Y:S04]  /*35f50*/  STL [R1+0x4868], R21 ;  /* 0x0048681501007387 */ /* 0x000fe80000100800 */
[----:B------:R-:W5:Y:S04]  /*35f60*/  LDL.LU R29, [R1+0x68] ;  /* 0x00006800011d7983 */ /* 0x000f680000300800 */
[----:B------:R0:W-:Y:S02]  /*35f70*/  STL [R1+0x485c], R7 ;  /* 0x00485c0701007387 */ /* 0x0001e40000100800 */
[----:B0-----:R-:W-:-:S02]  /*35f80*/  LEA.HI.X.SX32 R7, R28, R3, 0x1, P0 ;  /* 0x000000031c077211 */ /* 0x001fc400000f0eff */
[----:B------:R-:W5:Y:S01]  /*35f90*/  LDL.LU R28, [R1+0x64] ;  /* 0x00006400011c7983 */ /* 0x000f620000300800 */
[----:B---3--:R-:W-:-:S05]  /*35fa0*/  IADD3 R21, P1, R17, R2, RZ ;  /* 0x0000000211157210 */ /* 0x008fca0007f3e0ff */
[----:B------:R0:W-:Y:S04]  /*35fb0*/  STL [R1+0x4860], R21 ;  /* 0x0048601501007387 */ /* 0x0001e80000100800 */
[----:B------:R1:W-:Y:S01]  /*35fc0*/  STL [R1+0x4854], R7 ;  /* 0x0048540701007387 */ /* 0x0003e20000100800 */
[-C--:B0-----:R-:W-:Y:S02]  /*35fd0*/  IADD3 R21, P0, R16, R2.reuse, RZ ;  /* 0x0000000210157210 */ /* 0x081fe40007f1e0ff */
[----:B-1----:R-:W-:Y:S02]  /*35fe0*/  LEA.HI.X.SX32 R7, R5, R3, 0x1, P6 ;  /* 0x0000000305077211 */ /* 0x002fe400030f0eff */
[----:B------:R-:W3:Y:S04]  /*35ff0*/  LDL.LU R5, [R1+0x60] ;  /* 0x0000600001057983 */ /* 0x000ee80000300800 */
[----:B------:R-:W-:Y:S04]  /*36000*/  STL [R1+0x4858], R21 ;  /* 0x0048581501007387 */ /* 0x000fe80000100800 */
[----:B------:R0:W-:Y:S04]  /*36010*/  STL [R1+0x484c], R7 ;  /* 0x00484c0701007387 */ /* 0x0001e80000100800 */
[----:B0-----:R-:W3:Y:S01]  /*36020*/  LDL.LU R7, [R1+0x5c] ;  /* 0x00005c0001077983 */ /* 0x001ee20000300800 */
[----:B------:R-:W-:-:S02]  /*36030*/  IADD3 R21, P6, R15, R2, RZ ;  /* 0x000000020f157210 */ /* 0x000fc40007fde0ff */
[-C--:B------:R-:W-:Y:S02]  /*36040*/  LEA.HI.X.SX32 R22, R20, R3.reuse, 0x1, P5 ;  /* 0x0000000314167211 */ /* 0x080fe400028f0eff */
[-C--:B------:R-:W-:Y:S01]  /*36050*/  LEA.HI.X.SX32 R20, R9, R3.reuse, 0x1, P4 ;  /* 0x0000000309147211 */ /* 0x080fe200020f0eff */
[----:B------:R2:W-:Y:S04]  /*36060*/  STL [R1+0x4850], R21 ;  /* 0x0048501501007387 */ /* 0x0005e80000100800 */
[----:B------:R-:W-:Y:S04]  /*36070*/  STL [R1+0x4844], R22 ;  /* 0x0048441601007387 */ /* 0x000fe80000100800 */
[----:B------:R-:W3:Y:S01]  /*36080*/  LDL.LU R9, [R1+0x58] ;  /* 0x0000580001097983 */ /* 0x000ee20000300800 */
[----:B------:R-:W-:-:S02]  /*36090*/  LEA.HI.X.SX32 R19, R19, R3, 0x1, P3 ;  /* 0x0000000313137211 */ /* 0x000fc400018f0eff */
[-C--:B------:R-:W-:Y:S02]  /*360a0*/  LEA.HI.X.SX32 R17, R17, R3.reuse, 0x1, P1 ;  /* 0x0000000311117211 */ /* 0x080fe400008f0eff */
[----:B------:R-:W-:Y:S02]  /*360b0*/  LEA.HI.X.SX32 R16, R16, R3, 0x1, P0 ;  /* 0x0000000310107211 */ /* 0x000fe400000f0eff */
[----:B--2---:R-:W-:-:S05]  /*360c0*/  IADD3 R21, P5, R14, R2, RZ ;  /* 0x000000020e157210 */ /* 0x004fca0007fbe0ff */
[----:B------:R0:W-:Y:S04]  /*360d0*/  STL [R1+0x4848], R21 ;  /* 0x0048481501007387 */ /* 0x0001e80000100800 */
[----:B------:R4:W-:Y:S01]  /*360e0*/  STL [R1+0x483c], R20 ;  /* 0x00483c1401007387 */ /* 0x0009e20000100800 */
[----:B0-----:R-:W-:-:S05]  /*360f0*/  IADD3 R21, P4, R13, R2, RZ ;  /* 0x000000020d157210 */ /* 0x001fca0007f9e0ff */
[----:B------:R-:W-:Y:S04]  /*36100*/  STL [R1+0x4840], R21 ;  /* 0x0048401501007387 */ /* 0x000fe80000100800 */
[----:B------:R-:W2:Y:S04]  /*36110*/  LDL.LU R23, [R1+0x54] ;  /* 0x0000540001177983 */ /* 0x000ea80000300800 */
[----:B------:R0:W-:Y:S01]  /*36120*/  STL [R1+0x4834], R19 ;  /* 0x0048341301007387 */ /* 0x0001e20000100800 */
[----:B----4-:R-:W-:Y:S02]  /*36130*/  IADD3 R20, P3, R12, R2, RZ ;  /* 0x000000020c147210 */ /* 0x010fe40007f7e0ff */
[----:B0-----:R-:W-:-:S03]  /*36140*/  LEA.HI.X.SX32 R19, R18, R3, 0x1, P2 ;  /* 0x0000000312137211 */ /* 0x001fc600010f0eff */
[----:B------:R-:W-:Y:S04]  /*36150*/  STL [R1+0x4838], R20 ;  /* 0x0048381401007387 */ /* 0x000fe80000100800 */
[----:B------:R-:W-:Y:S04]  /*36160*/  STL [R1+0x482c], R19 ;  /* 0x00482c1301007387 */ /* 0x000fe80000100800 */
[----:B------:R-:W4:Y:S01]  /*36170*/  LDL.LU R22, [R1+0x50] ;  /* 0x0000500001167983 */ /* 0x000f220000300800 */
[----:B------:R-:W-:-:S05]  /*36180*/  IADD3 R18, P2, R11, R2, RZ ;  /* 0x000000020b127210 */ /* 0x000fca0007f5e0ff */
[----:B------:R5:W-:Y:S04]  /*36190*/  STL [R1+0x4830], R18 ;  /* 0x0048301201007387 */ /* 0x000be80000100800 */
[----:B------:R0:W-:Y:S01]  /*361a0*/  STL [R1+0x4824], R17 ;  /* 0x0048241101007387 */ /* 0x0001e20000100800 */
[----:B-----5:R-:W-:-:S05]  /*361b0*/  IADD3 R18, P1, R10, R2, RZ ;  /* 0x000000020a127210 */ /* 0x020fca0007f3e0ff */
[----:B------:R-:W-:Y:S04]  /*361c0*/  STL [R1+0x4828], R18 ;  /* 0x0048281201007387 */ /* 0x000fe80000100800 */
[----:B------:R-:W5:Y:S04]  /*361d0*/  LDL.LU R21, [R1+0x4c] ;  /* 0x00004c0001157983 */ /* 0x000f680000300800 */
[----:B------:R1:W-:Y:S01]  /*361e0*/  STL [R1+0x481c], R16 ;  /* 0x00481c1001007387 */ /* 0x0003e20000100800 */
[----:B0-----:R-:W-:Y:S02]  /*361f0*/  IADD3 R17, P0, R8, R2, RZ ;  /* 0x0000000208117210 */ /* 0x001fe40007f1e0ff */
[----:B-1----:R-:W-:-:S03]  /*36200*/  LEA.HI.X.SX32 R16, R15, R3, 0x1, P6 ;  /* 0x000000030f107211 */ /* 0x002fc600030f0eff */
[----:B------:R-:W-:Y:S04]  /*36210*/  STL [R1+0x4820], R17 ;  /* 0x0048201101007387 */ /* 0x000fe80000100800 */
[----:B------:R-:W-:Y:S04]  /*36220*/  STL [R1+0x4814], R16 ;  /* 0x0048141001007387 */ /* 0x000fe80000100800 */
[----:B------:R-:W5:Y:S01]  /*36230*/  LDL.LU R20, [R1+0x48] ;  /* 0x0000480001147983 */ /* 0x000f620000300800 */
[----:B------:R-:W-:Y:S02]  /*36240*/  IADD3 R15, P6, R6, R2, RZ ;  /* 0x00000002060f7210 */ /* 0x000fe40007fde0ff */
[----:B------:R-:W-:-:S03]  /*36250*/  LEA.HI.X.SX32 R14, R14, R3, 0x1, P5 ;  /* 0x000000030e0e7211 */ /* 0x000fc600028f0eff */
[----:B------:R0:W-:Y:S04]  /*36260*/  STL [R1+0x4818], R15 ;  /* 0x0048180f01007387 */ /* 0x0001e80000100800 */
[----:B------:R1:W-:Y:S01]  /*36270*/  STL [R1+0x480c], R14 ;  /* 0x00480c0e01007387 */ /* 0x0003e20000100800 */
[----:B------:R-:W-:Y:S02]  /*36280*/  LEA.HI.X.SX32 R13, R13, R3, 0x1, P4 ;  /* 0x000000030d0d7211 */ /* 0x000fe400020f0eff */
[----:B0-----:R-:W-:-:S05]  /*36290*/  IADD3 R15, P5, R4, R2, RZ ;  /* 0x00000002040f7210 */ /* 0x001fca0007fbe0ff */
[----:B------:R-:W-:Y:S04]  /*362a0*/  STL [R1+0x4810], R15 ;  /* 0x0048100f01007387 */ /* 0x000fe80000100800 */
[----:B------:R-:W5:Y:S04]  /*362b0*/  LDL.LU R19, [R1+0x44] ;  /* 0x0000440001137983 */ /* 0x000f680000300800 */
[----:B------:R0:W-:Y:S01]  /*362c0*/  STL [R1+0x4804], R13 ;  /* 0x0048040d01007387 */ /* 0x0001e20000100800 */
[----:B-1----:R-:W-:Y:S02]  /*362d0*/  IADD3 R14, P4, R29, R2, RZ ;  /* 0x000000021d0e7210 */ /* 0x002fe40007f9e0ff */
[----:B0-----:R-:W-:-:S03]  /*362e0*/  LEA.HI.X.SX32 R13, R12, R3, 0x1, P3 ;  /* 0x000000030c0d7211 */ /* 0x001fc600018f0eff */
[----:B------:R-:W-:Y:S04]  /*362f0*/  STL [R1+0x4808], R14 ;  /* 0x0048080e01007387 */ /* 0x000fe80000100800 */
[----:B------:R-:W-:Y:S04]  /*36300*/  STL [R1+0x47fc], R13 ;  /* 0x0047fc0d01007387 */ /* 0x000fe80000100800 */
[----:B------:R-:W5:Y:S01]  /*36310*/  LDL.LU R18, [R1+0x40] ;  /* 0x0000400001127983 */ /* 0x000f620000300800 */
[----:B------:R-:W-:Y:S02]  /*36320*/  IADD3 R12, P3, R28, R2, RZ ;  /* 0x000000021c0c7210 */ /* 0x000fe40007f7e0ff */
[----:B------:R-:W-:-:S03]  /*36330*/  LEA.HI.X.SX32 R11, R11, R3, 0x1, P2 ;  /* 0x000000030b0b7211 */ /* 0x000fc600010f0eff */
[----:B------:R-:W-:Y:S04]  /*36340*/  STL [R1+0x4800], R12 ;  /* 0x0048000c01007387 */ /* 0x000fe80000100800 */
[----:B------:R0:W-:Y:S01]  /*36350*/  STL [R1+0x47f4], R11 ;  /* 0x0047f40b01007387 */ /* 0x0001e20000100800 */
[-C--:B------:R-:W-:Y:S02]  /*36360*/  LEA.HI.X.SX32 R8, R8, R3.reuse, 0x1, P0 ;  /* 0x0000000308087211 */ /* 0x080fe400000f0eff */
[----:B0-----:R-:W-:Y:S02]  /*36370*/  LEA.HI.X.SX32 R11, R10, R3, 0x1, P1 ;  /* 0x000000030a0b7211 */ /* 0x001fe400008f0eff */
[----:B---3--:R-:W-:-:S05]  /*36380*/  IADD3 R12, P2, R5, R2, RZ ;  /* 0x00000002050c7210 */ /* 0x008fca0007f5e0ff */
[----:B------:R-:W-:Y:S04]  /*36390*/  STL [R1+0x47f8], R12 ;  /* 0x0047f80c01007387 */ /* 0x000fe80000100800 */
[----:B------:R-:W3:Y:S04]  /*363a0*/  LDL.LU R17, [R1+0x3c] ;  /* 0x00003c0001117983 */ /* 0x000ee80000300800 */
[----:B------:R-:W-:Y:S01]  /*363b0*/  STL [R1+0x47ec], R11 ;  /* 0x0047ec0b01007387 */ /* 0x000fe20000100800 */
[----:B------:R-:W-:-:S05]  /*363c0*/  IADD3 R10, P1, R7, R2, RZ ;  /* 0x00000002070a7210 */ /* 0x000fca0007f3e0ff */
[----:B------:R0:W-:Y:S04]  /*363d0*/  STL [R1+0x47f0], R10 ;  /* 0x0047f00a01007387 */ /* 0x0001e80000100800 */
[----:B------:R-:W3:Y:S04]  /*363e0*/  LDL.LU R16, [R1+0x38] ;  /* 0x0000380001107983 */ /* 0x000ee80000300800 */
[----:B------:R1:W-:Y:S01]  /*363f0*/  STL [R1+0x47e4], R8 ;  /* 0x0047e40801007387 */ /* 0x0003e20000100800 */
[----:B0-----:R-:W-:-:S03]  /*36400*/  IADD3 R10, P0, R9, R2, RZ ;  /* 0x00000002090a7210 */ /* 0x001fc60007f1e0ff */
[----:B------:R-:W3:Y:S04]  /*36410*/  LDL.LU R15, [R1+0x34] ;  /* 0x00003400010f7983 */ /* 0x000ee80000300800 */
[----:B------:R-:W-:Y:S01]  /*36420*/  STL [R1+0x47e8], R10 ;  /* 0x0047e80a01007387 */ /* 0x000fe20000100800 */
[----:B-1----:R-:W-:-:S03]  /*36430*/  LEA.HI.X.SX32 R8, R6, R3, 0x1, P6 ;  /* 0x0000000306087211 */ /* 0x002fc600030f0eff */
[----:B------:R-:W3:Y:S04]  /*36440*/  LDL.LU R14, [R1+0x30] ;  /* 0x00003000010e7983 */ /* 0x000ee80000300800 */
[----:B------:R-:W-:Y:S04]  /*36450*/  STL [R1+0x47dc], R8 ;  /* 0x0047dc0801007387 */ /* 0x000fe80000100800 */
[----:B------:R-:W3:Y:S01]  /*36460*/  LDL.LU R13, [R1+0x2c] ;  /* 0x00002c00010d7983 */ /* 0x000ee20000300800 */
[----:B------:R-:W-:Y:S02]  /*36470*/  LEA.HI.X.SX32 R4, R4, R3, 0x1, P5 ;  /* 0x0000000304047211 */ /* 0x000fe400028f0eff */
[----:B--2---:R-:W-:-:S05]  /*36480*/  IADD3 R6, P6, R23, R2, RZ ;  /* 0x0000000217067210 */ /* 0x004fca0007fde0ff */
[----:B------:R4:W-:Y:S04]  /*36490*/  STL [R1+0x47e0], R6 ;  /* 0x0047e00601007387 */ /* 0x0009e80000100800 */
[----:B------:R-:W2:Y:S04]  /*364a0*/  LDL.LU R12, [R1+0x28] ;  /* 0x00002800010c7983 */ /* 0x000ea80000300800 */
[----:B------:R0:W-:Y:S04]  /*364b0*/  STL [R1+0x47d4], R4 ;  /* 0x0047d40401007387 */ /* 0x0001e80000100800 */
[----:B------:R-:W2:Y:S01]  /*364c0*/  LDL.LU R11, [R1+0x24] ;  /* 0x00002400010b7983 */ /* 0x000ea20000300800 */
[----:B----4-:R-:W-:-:S02]  /*364d0*/  IADD3 R6, P5, R22, R2, RZ ;  /* 0x0000000216067210 */ /* 0x010fc40007fbe0ff */
[----:B0-----:R-:W-:-:S03]  /*364e0*/  LEA.HI.X.SX32 R4, R29, R3, 0x1, P4 ;  /* 0x000000031d047211 */ /* 0x001fc600020f0eff */
[----:B------:R-:W-:Y:S04]  /*364f0*/  STL [R1+0x47d8], R6 ;  /* 0x0047d80601007387 */ /* 0x000fe80000100800 */
[----:B------:R-:W4:Y:S04]  /*36500*/  LDL.LU R10, [R1+0x20] ;  /* 0x00002000010a7983 */ /* 0x000f280000300800 */
[----:B------:R0:W-:Y:S04]  /*36510*/  STL [R1+0x47cc], R4 ;  /* 0x0047cc0401007387 */ /* 0x0001e80000100800 */
[----:B------:R-:W4:Y:S01]  /*36520*/  LDL.LU R29, [R1+0x1c] ;  /* 0x00001c00011d7983 */ /* 0x000f220000300800 */
[----:B0-----:R-:W-:-:S02]  /*36530*/  LEA.HI.X.SX32 R4, R28, R3, 0x1, P3 ;  /* 0x000000031c047211 */ /* 0x001fc400018f0eff */
[----:B-----5:R-:W-:-:S05]  /*36540*/  IADD3 R6, P4, R21, R2, RZ ;  /* 0x0000000215067210 */ /* 0x020fca0007f9e0ff */
[----:B------:R0:W-:Y:S04]  /*36550*/  STL [R1+0x47d0], R6 ;  /* 0x0047d00601007387 */ /* 0x0001e80000100800 */
[----:B------:R-:W5:Y:S04]  /*36560*/  LDL.LU R28, [R1+0x18] ;  /* 0x00001800011c7983 */ /* 0x000f680000300800 */
[----:B------:R1:W-:Y:S01]  /*36570*/  STL [R1+0x47c4], R4 ;  /* 0x0047c40401007387 */ /* 0x0003e20000100800 */
[----:B0-----:R-:W-:-:S03]  /*36580*/  LEA.HI.X.SX32 R6, R5, R3, 0x1, P2 ;  /* 0x0000000305067211 */ /* 0x001fc600010f0eff */
[----:B-1----:R-:W5:Y:S01]  /*36590*/  LDL.LU R4, [R1+0x14] ;  /* 0x0000140001047983 */ /* 0x002f620000300800 */
[----:B------:R-:W-:-:S05]  /*365a0*/  IADD3 R8, P3, R20, R2, RZ ;  /* 0x0000000214087210 */ /* 0x000fca0007f7e0ff */
[----:B------:R0:W-:Y:S04]  /*365b0*/  STL [R1+0x47c8], R8 ;  /* 0x0047c80801007387 */ /* 0x0001e80000100800 */
[----:B------:R-:W5:Y:S04]  /*365c0*/  LDL.LU R5, [R1+0x10] ;  /* 0x0000100001057983 */ /* 0x000f680000300800 */
[----:B------:R1:W-:Y:S01]  /*365d0*/  STL [R1+0x47bc], R6 ;  /* 0x0047bc0601007387 */ /* 0x0003e20000100800 */
[----:B0-----:R-:W-:-:S03]  /*365e0*/  LEA.HI.X.SX32 R8, R7, R3, 0x1, P1 ;  /* 0x0000000307087211 */ /* 0x001fc600008f0eff */
[----:B-1----:R-:W5:Y:S01]  /*365f0*/  LDL.LU R6, [R1+0xc] ;  /* 0x00000c0001067983 */ /* 0x002f620000300800 */
[----:B------:R-:W-:-:S05]  /*36600*/  IADD3 R24, P2, R19, R2, RZ ;  /* 0x0000000213187210 */ /* 0x000fca0007f5e0ff */
[----:B------:R-:W-:Y:S04]  /*36610*/  STL [R1+0x47c0], R24 ;  /* 0x0047c01801007387 */ /* 0x000fe80000100800 */
[----:B------:R-:W5:Y:S04]  /*36620*/  LDL.LU R7, [R1+0x8] ;  /* 0x0000080001077983 */ /* 0x000f680000300800 */
[----:B------:R0:W-:Y:S04]  /*36630*/  STL [R1+0x47b4], R8 ;  /* 0x0047b40801007387 */ /* 0x0001e80000100800 */
[----:B0-----:R-:W5:Y:S01]  /*36640*/  LDL.LU R8, [R1+0x4] ;  /* 0x0000040001087983 */ /* 0x001f620000300800 */
[----:B------:R-:W-:-:S05]  /*36650*/  IADD3 R24, P1, R18, R2, RZ ;  /* 0x0000000212187210 */ /* 0x000fca0007f3e0ff */
[----:B------:R0:W-:Y:S02]  /*36660*/  STL [R1+0x47b8], R24 ;  /* 0x0047b81801007387 */ /* 0x0001e40000100800 */
[-C--:B0-----:R-:W-:Y:S02]  /*36670*/  LEA.HI.X.SX32 R24, R9, R3.reuse, 0x1, P0 ;  /* 0x0000000309187211 */ /* 0x081fe400000f0eff */
[----:B------:R-:W5:Y:S01]  /*36680*/  LDL.LU R9, [R1] ;  /* 0x0000000001097983 */ /* 0x000f620000300800 */
[----:B------:R-:W-:-:S03]  /*36690*/  LEA.HI.X.SX32 R23, R23, R3, 0x1, P6 ;  /* 0x0000000317177211 */ /* 0x000fc600030f0eff */
[----:B------:R3:W-:Y:S01]  /*366a0*/  STL [R1+0x47ac], R24 ;  /* 0x0047ac1801007387 */ /* 0x0007e20000100800 */
[-C--:B------:R-:W-:Y:S02]  /*366b0*/  LEA.HI.X.SX32 R22, R22, R3.reuse, 0x1, P5 ;  /* 0x0000000316167211 */ /* 0x080fe400028f0eff */
[----:B------:R-:W-:Y:S02]  /*366c0*/  LEA.HI.X.SX32 R21, R21, R3, 0x1, P4 ;  /* 0x0000000315157211 */ /* 0x000fe400020f0eff */
[----:B---3--:R-:W-:-:S05]  /*366d0*/  IADD3 R24, P0, R17, R2, RZ ;  /* 0x0000000211187210 */ /* 0x008fca0007f1e0ff */
[----:B------:R0:W-:Y:S04]  /*366e0*/  STL [R1+0x47b0], R24 ;  /* 0x0047b01801007387 */ /* 0x0001e80000100800 */
[----:B0-----:R-:W3:Y:S04]  /*366f0*/  LDL.LU R24, [R1+0x5ae4] ;  /* 0x005ae40001187983 */ /* 0x001ee80000300800 */
[----:B------:R0:W-:Y:S02]  /*36700*/  STL [R1+0x47a4], R23 ;  /* 0x0047a41701007387 */ /* 0x0001e40000100800 */
[----:B0-----:R-:W-:-:S05]  /*36710*/  IADD3 R23, P6, R16, R2, RZ ;  /* 0x0000000210177210 */ /* 0x001fca0007fde0ff */
[----:B------:R0:W-:Y:S04]  /*36720*/  STL [R1+0x47a8], R23 ;  /* 0x0047a81701007387 */ /* 0x0001e80000100800 */
[----:B0-----:R-:W3:Y:S04]  /*36730*/  LDL.LU R23, [R1+0x5ae0] ;  /* 0x005ae00001177983 */ /* 0x001ee80000300800 */
[----:B------:R0:W-:Y:S02]  /*36740*/  STL [R1+0x479c], R22 ;  /* 0x00479c1601007387 */ /* 0x0001e40000100800 */
[----:B0-----:R-:W-:-:S05]  /*36750*/  IADD3 R22, P5, R15, R2, RZ ;  /* 0x000000020f167210 */ /* 0x001fca0007fbe0ff */
[----:B------:R0:W-:Y:S01]  /*36760*/  STL [R1+0x47a0], R22 ;  /* 0x0047a01601007387 */ /* 0x0001e20000100800 */
[----:B------:R-:W-:-:S03]  /*36770*/  LEA.HI.X.SX32 R20, R20, R3, 0x1, P3 ;  /* 0x0000000314147211 */ /* 0x000fc600018f0eff */
        /* <DEDUP_REMOVED lines=12> */
[----:B--2---:R-:W-:-:S05]  /*36840*/  IADD3 R19, P2, R12, R2, RZ ;  /* 0x000000020c137210 */ /* 0x004fca0007f5e0ff */
[----:B------:R0:W-:Y:S01]  /*36850*/  STL [R1+0x4788], R19 ;  /* 0x0047881301007387 */ /* 0x0001e20000100800 */
[----:B------:R-:W-:-:S03]  /*36860*/  LEA.HI.X.SX32 R17, R17, R3, 0x1, P0 ;  /* 0x0000000311117211 */ /* 0x000fc600000f0eff */
[----:B0-----:R-:W2:Y:S04]  /*36870*/  LDL.LU R19, [R1+0x5ad0] ;  /* 0x005ad00001137983 */ /* 0x001ea80000300800 */
[----:B------:R0:W-:Y:S02]  /*36880*/  STL [R1+0x477c], R18 ;  /* 0x00477c1201007387 */ /* 0x0001e40000100800 */
[----:B0-----:R-:W-:-:S05]  /*36890*/  IADD3 R18, P1, R11, R2, RZ ;  /* 0x000000020b127210 */ /* 0x001fca0007f3e0ff */
[----:B------:R0:W-:Y:S01]  /*368a0*/  STL [R1+0x4780], R18 ;  /* 0x0047801201007387 */ /* 0x0001e20000100800 */
[----:B------:R-:W-:-:S03]  /*368b0*/  LEA.HI.X.SX32 R16, R16, R3, 0x1, P6 ;  /* 0x0000000310107211 */ /* 0x000fc600030f0eff */
[----:B0-----:R-:W3:Y:S04]  /*368c0*/  LDL.LU R18, [R1+0x5acc] ;  /* 0x005acc0001127983 */ /* 0x001ee80000300800 */
[----:B------:R4:W-:Y:S02]  /*368d0*/  STL [R1+0x4774], R17 ;  /* 0x0047741101007387 */ /* 0x0009e40000100800 */
[----:B----4-:R-:W-:-:S05]  /*368e0*/  IADD3 R17, P0, R10, R2, RZ ;  /* 0x000000020a117210 */ /* 0x010fca0007f1e0ff */
[----:B------:R0:W-:Y:S01]  /*368f0*/  STL [R1+0x4778], R17 ;  /* 0x0047781101007387 */ /* 0x0001e20000100800 */
[----:B------:R-:W-:-:S03]  /*36900*/  LEA.HI.X.SX32 R15, R15, R3, 0x1, P5 ;  /* 0x000000030f0f7211 */ /* 0x000fc600028f0eff */
[----:B0-----:R-:W4:Y:S04]  /*36910*/  LDL.LU R17, [R1+0x5ac8] ;  /* 0x005ac80001117983 */ /* 0x001f280000300800 */
[----:B------:R0:W-:Y:S02]  /*36920*/  STL [R1+0x476c], R16 ;  /* 0x00476c1001007387 */ /* 0x0001e40000100800 */
[----:B0-----:R-:W-:-:S05]  /*36930*/  IADD3 R16, P6, R29, R2, RZ ;  /* 0x000000021d107210 */ /* 0x001fca0007fde0ff */
[----:B------:R0:W-:Y:S01]  /*36940*/  STL [R1+0x4770], R16 ;  /* 0x0047701001007387 */ /* 0x0001e20000100800 */
[----:B------:R-:W-:-:S03]  /*36950*/  LEA.HI.X.SX32 R14, R14, R3, 0x1, P4 ;  /* 0x000000030e0e7211 */ /* 0x000fc600020f0eff */
[----:B0-----:R-:W2:Y:S04]  /*36960*/  LDL.LU R16, [R1+0x5ac4] ;  /* 0x005ac40001107983 */ /* 0x001ea80000300800 */
[----:B------:R5:W-:Y:S02]  /*36970*/  STL [R1+0x4764], R15 ;  /* 0x0047640f01007387 */ /* 0x000be40000100800 */
[----:B-----5:R-:W-:-:S05]  /*36980*/  IADD3 R15, P5, R28, R2, RZ ;  /* 0x000000021c0f7210 */ /* 0x020fca0007fbe0ff */
[----:B------:R0:W-:Y:S01]  /*36990*/  STL [R1+0x4768], R15 ;  /* 0x0047680f01007387 */ /* 0x0001e20000100800 */
[----:B------:R-:W-:-:S03]  /*369a0*/  LEA.HI.X.SX32 R13, R13, R3, 0x1, P3 ;  /* 0x000000030d0d7211 */ /* 0x000fc600018f0eff */
[----:B0-----:R-:W5:Y:S04]  /*369b0*/  LDL.LU R15, [R1+0x5ac0] ;  /* 0x005ac000010f7983 */ /* 0x001f680000300800 */
        /* <DEDUP_REMOVED lines=16> */
[----:B0-----:R-:W-:-:S05]  /*36ac0*/  IADD3 R11, P1, R7, R2, RZ ;  /* 0x00000002070b7210 */ /* 0x001fca0007f3e0ff */
[----:B------:R0:W-:Y:S01]  /*36ad0*/  STL [R1+0x4748], R11 ;  /* 0x0047480b01007387 */ /* 0x0001e20000100800 */
[----:B------:R-:W-:-:S03]  /*36ae0*/  LEA.HI.X.SX32 R29, R29, R3, 0x1, P6 ;  /* 0x000000031d1d7211 */ /* 0x000fc600030f0eff */
[----:B0-----:R-:W5:Y:S04]  /*36af0*/  LDL.LU R11, [R1+0x5ab0] ;  /* 0x005ab000010b7983 */ /* 0x001f680000300800 */
[----:B------:R0:W-:Y:S02]  /*36b00*/  STL [R1+0x473c], R10 ;  /* 0x00473c0a01007387 */ /* 0x0001e40000100800 */
[----:B0-----:R-:W-:-:S05]  /*36b10*/  IADD3 R10, P0, R8, R2, RZ ;  /* 0x00000002080a7210 */ /* 0x001fca0007f1e0ff */
[----:B------:R0:W-:Y:S04]  /*36b20*/  STL [R1+0x4740], R10 ;  /* 0x0047400a01007387 */ /* 0x0001e80000100800 */
[----:B0-----:R-:W3:Y:S04]  /*36b30*/  LDL.LU R10, [R1+0x5aac] ;  /* 0x005aac00010a7983 */ /* 0x001ee80000300800 */
[----:B------:R0:W-:Y:S02]  /*36b40*/  STL [R1+0x4734], R29 ;  /* 0x0047341d01007387 */ /* 0x0001e40000100800 */
[----:B0-----:R-:W-:-:S05]  /*36b50*/  IADD3 R29, P6, R9, R2, RZ ;  /* 0x00000002091d7210 */ /* 0x001fca0007fde0ff */
[----:B------:R0:W-:Y:S04]  /*36b60*/  STL [R1+0x4738], R29 ;  /* 0x0047381d01007387 */ /* 0x0001e80000100800 */
[----:B0-----:R-:W4:Y:S01]  /*36b70*/  LDL.LU R29, [R1+0x5aa8] ;  /* 0x005aa800011d7983 */ /* 0x001f220000300800 */
[----:B------:R-:W-:-:S05]  /*36b80*/  LEA.HI.X.SX32 R28, R28, R3, 0x1, P5 ;  /* 0x000000031c1c7211 */ /* 0x000fca00028f0eff */
[----:B------:R4:W-:Y:S02]  /*36b90*/  STL [R1+0x472c], R28 ;  /* 0x00472c1c01007387 */ /* 0x0009e40000100800 */
[----:B----4-:R-:W-:-:S05]  /*36ba0*/  IADD3 R28, P5, R29, R2, RZ ;  /* 0x000000021d1c7210 */ /* 0x010fca0007fbe0ff */
        /* <DEDUP_REMOVED lines=32> */
[-C--:B------:R-:W-:Y:S02]  /*36db0*/  LEA.HI.X.SX32 R29, R29, R3.reuse, 0x1, P5 ;  /* 0x000000031d1d7211 */ /* 0x080fe400028f0eff */
[----:B------:R-:W-:-:S03]  /*36dc0*/  LEA.HI.X.SX32 R28, R28, R3, 0x1, P4 ;  /* 0x000000031c1c7211 */ /* 0x000fc600020f0eff */
[----:B------:R4:W-:Y:S01]  /*36dd0*/  STL [R1+0x46f4], R29 ;  /* 0x0046f41d01007387 */ /* 0x0009e20000100800 */
[----:B------:R-:W-:Y:S02]  /*36de0*/  LEA.HI.X.SX32 R5, R5, R3, 0x1, P2 ;  /* 0x0000000305057211 */ /* 0x000fe400010f0eff */
[----:B----4-:R-:W-:-:S05]  /*36df0*/  IADD3 R29, P5, R9, R2, RZ ;  /* 0x00000002091d7210 */ /* 0x010fca0007fbe0ff */
[----:B------:R3:W-:Y:S04]  /*36e00*/  STL [R1+0x46f8], R29 ;  /* 0x0046f81d01007387 */ /* 0x0007e80000100800 */
[----:B------:R0:W-:Y:S01]  /*36e10*/  STL [R1+0x46ec], R28 ;  /* 0x0046ec1c01007387 */ /* 0x0001e20000100800 */
[-C--:B---3--:R-:W-:Y:S02]  /*36e20*/  IADD3 R29, P4, R10, R2.reuse, RZ ;  /* 0x000000020a1d7210 */ /* 0x088fe40007f9e0ff */
[----:B0-----:R-:W-:Y:S02]  /*36e30*/  LEA.HI.X.SX32 R28, R4, R3, 0x1, P3 ;  /* 0x00000003041c7211 */ /* 0x001fe400018f0eff */
[-C--:B-----5:R-:W-:Y:S01]  /*36e40*/  IADD3 R4, P3, R11, R2.reuse, RZ ;  /* 0x000000020b047210 */ /* 0x0a0fe20007f7e0ff */
[----:B------:R-:W-:Y:S04]  /*36e50*/  STL [R1+0x46f0], R29 ;  /* 0x0046f01d01007387 */ /* 0x000fe80000100800 */
[----:B------:R2:W-:Y:S04]  /*36e60*/  STL [R1+0x46e4], R28 ;  /* 0x0046e41c01007387 */ /* 0x0005e80000100800 */
[----:B------:R0:W-:Y:S04]  /*36e70*/  STL [R1+0x46e8], R4 ;  /* 0x0046e80401007387 */ /* 0x0001e80000100800 */
[----:B------:R1:W-:Y:S01]  /*36e80*/  STL [R1+0x46dc], R5 ;  /* 0x0046dc0501007387 */ /* 0x0003e20000100800 */
[----:B--2---:R-:W-:-:S02]  /*36e90*/  IADD3 R28, P2, R12, R2, RZ ;  /* 0x000000020c1c7210 */ /* 0x004fc40007f5e0ff */
[-C--:B0-----:R-:W-:Y:S02]  /*36ea0*/  LEA.HI.X.SX32 R4, R6, R3.reuse, 0x1, P1 ;  /* 0x0000000306047211 */ /* 0x081fe400008f0eff */
[----:B------:R-:W-:Y:S02]  /*36eb0*/  LEA.HI.X.SX32 R6, R7, R3, 0x1, P0 ;  /* 0x0000000307067211 */ /* 0x000fe400000f0eff */
[-C--:B-1----:R-:W-:Y:S01]  /*36ec0*/  IADD3 R5, P1, R13, R2.reuse, RZ ;  /* 0x000000020d057210 */ /* 0x082fe20007f3e0ff */
[----:B------:R-:W-:Y:S04]  /*36ed0*/  STL [R1+0x46e0], R28 ;  /* 0x0046e01c01007387 */ /* 0x000fe80000100800 */
[----:B------:R0:W-:Y:S04]  /*36ee0*/  STL [R1+0x46d4], R4 ;  /* 0x0046d40401007387 */ /* 0x0001e80000100800 */
[----:B------:R1:W-:Y:S04]  /*36ef0*/  STL [R1+0x46d8], R5 ;  /* 0x0046d80501007387 */ /* 0x0003e80000100800 */
[----:B------:R2:W-:Y:S01]  /*36f00*/  STL [R1+0x46cc], R6 ;  /* 0x0046cc0601007387 */ /* 0x0005e20000100800 */
[----:B0-----:R-:W-:-:S02]  /*36f10*/  IADD3 R4, P0, R14, R2, RZ ;  /* 0x000000020e047210 */ /* 0x001fc40007f1e0ff */
[----:B-1----:R-:W-:-:S03]  /*36f20*/  LEA.HI.X.SX32 R5, R8, R3, 0x1, P6 ;  /* 0x0000000308057211 */ /* 0x002fc600030f0eff */
[----:B------:R0:W-:Y:S01]  /*36f30*/  STL [R1+0x46d0], R4 ;  /* 0x0046d00401007387 */ /* 0x0001e20000100800 */
[----:B--2---:R-:W-:-:S03]  /*36f40*/  IADD3 R6, P6, R15, R2, RZ ;  /* 0x000000020f067210 */ /* 0x004fc60007fde0ff */
[----:B------:R1:W-:Y:S04]  /*36f50*/  STL [R1+0x46c4], R5 ;  /* 0x0046c40501007387 */ /* 0x0003e80000100800 */
[----:B------:R2:W-:Y:S01]  /*36f60*/  STL [R1+0x46c8], R6 ;  /* 0x0046c80601007387 */ /* 0x0005e20000100800 */
[----:B0-----:R-:W-:Y:S02]  /*36f70*/  LEA.HI.X.SX32 R4, R9, R3, 0x1, P5 ;  /* 0x0000000309047211 */ /* 0x001fe400028f0eff */
[----:B-1----:R-:W-:-:S03]  /*36f80*/  IADD3 R5, P5, R16, R2, RZ ;  /* 0x0000000210057210 */ /* 0x002fc60007fbe0ff */
[----:B------:R0:W-:Y:S01]  /*36f90*/  STL [R1+0x46bc], R4 ;  /* 0x0046bc0401007387 */ /* 0x0001e20000100800 */
[----:B--2---:R-:W-:-:S03]  /*36fa0*/  LEA.HI.X.SX32 R6, R10, R3, 0x1, P4 ;  /* 0x000000030a067211 */ /* 0x004fc600020f0eff */
[----:B------:R1:W-:Y:S04]  /*36fb0*/  STL [R1+0x46c0], R5 ;  /* 0x0046c00501007387 */ /* 0x0003e80000100800 */
[----:B------:R-:W-:Y:S01]  /*36fc0*/  STL [R1+0x46b4], R6 ;  /* 0x0046b40601007387 */ /* 0x000fe20000100800 */
[----:B0-----:R-:W-:-:S03]  /*36fd0*/  IADD3 R4, P4, R17, R2, RZ ;  /* 0x0000000211047210 */ /* 0x001fc60007f9e0ff */
[----:B------:R-:W2:Y:S01]  /*36fe0*/  LDL.LU R9, [R1+0x150] ;  /* 0x0001500001097983 */ /* 0x000ea20000300800 */
[----:B-1----:R-:W-:-:S03]  /*36ff0*/  LEA.HI.X.SX32 R5, R11, R3, 0x1, P3 ;  /* 0x000000030b057211 */ /* 0x002fc600018f0eff */
[----:B------:R0:W-:Y:S04]  /*37000*/  STL [R1+0x46b8], R4 ;  /* 0x0046b80401007387 */ /* 0x0001e80000100800 */
[----:B------:R1:W-:Y:S04]  /*37010*/  STL [R1+0x46ac], R5 ;  /* 0x0046ac0501007387 */ /* 0x0003e80000100800 */
[----:B------:R-:W3:Y:S01]  /*37020*/  LDL.LU R8, [R1+0x154] ;  /* 0x0001540001087983 */ /* 0x000ee20000300800 */
[----:B0-----:R-:W-:Y:S02]  /*37030*/  IADD3 R4, P3, R18, R2, RZ ;  /* 0x0000000212047210 */ /* 0x001fe40007f7e0ff */
[----:B-1----:R-:W-:-:S03]  /*37040*/  LEA.HI.X.SX32 R5, R12, R3, 0x1, P2 ;  /* 0x000000030c057211 */ /* 0x002fc600010f0eff */
[----:B------:R0:W-:Y:S04]  /*37050*/  STL [R1+0x46b0], R4 ;  /* 0x0046b00401007387 */ /* 0x0001e80000100800 */
[----:B------:R1:W-:Y:S04]  /*37060*/  STL [R1+0x46a4], R5 ;  /* 0x0046a40501007387 */ /* 0x0003e80000100800 */
[----:B------:R-:W4:Y:S01]  /*37070*/  LDL.LU R7, [R1+0x158] ;  /* 0x0001580001077983 */ /* 0x000f220000300800 */
[----:B0-----:R-:W-:Y:S02]  /*37080*/  IADD3 R4, P2, R19, R2, RZ ;  /* 0x0000000213047210 */ /* 0x001fe40007f5e0ff */
[----:B-1----:R-:W-:-:S03]  /*37090*/  LEA.HI.X.SX32 R5, R13, R3, 0x1, P1 ;  /* 0x000000030d057211 */ /* 0x002fc600008f0eff */
[----:B------:R0:W-:Y:S04]  /*370a0*/  STL [R1+0x46a8], R4 ;  /* 0x0046a80401007387 */ /* 0x0001e80000100800 */
[----:B------:R1:W-:Y:S04]  /*370b0*/  STL [R1+0x469c], R5 ;  /* 0x00469c0501007387 */ /* 0x0003e80000100800 */
[----:B------:R-:W5:Y:S01]  /*370c0*/  LDL.LU R6, [R1+0x15c] ;  /* 0x00015c0001067983 */ /* 0x000f620000300800 */
[----:B0-----:R-:W-:Y:S02]  /*370d0*/  IADD3 R4, P1, R20, R2, RZ ;  /* 0x0000000214047210 */ /* 0x001fe40007f3e0ff */
[----:B-1----:R-:W-:-:S03]  /*370e0*/  LEA.HI.X.SX32 R5, R14, R3, 0x1, P0 ;  /* 0x000000030e057211 */ /* 0x002fc600000f0eff */
[----:B------:R0:W-:Y:S04]  /*370f0*/  STL [R1+0x46a0], R4 ;  /* 0x0046a00401007387 */ /* 0x0001e80000100800 */
[----:B------:R1:W-:Y:S01]  /*37100*/  STL [R1+0x4694], R5 ;  /* 0x0046940501007387 */ /* 0x0003e20000100800 */
[-C--:B0-----:R-:W-:Y:S02]  /*37110*/  IADD3 R4, P0, R21, R2.reuse, RZ ;  /* 0x0000000215047210 */ /* 0x081fe40007f1e0ff */
[-C--:B-1----:R-:W-:Y:S02]  /*37120*/  LEA.HI.X.SX32 R5, R15, R3.reuse, 0x1, P6 ;  /* 0x000000030f057211 */ /* 0x082fe400030f0eff */
[----:B------:R-:W-:Y:S01]  /*37130*/  IADD3 R10, P6, R22, R2, RZ ;  /* 0x00000002160a7210 */ /* 0x000fe20007fde0ff */
[----:B------:R0:W-:Y:S04]  /*37140*/  STL [R1+0x4698], R4 ;  /* 0x0046980401007387 */ /* 0x0001e80000100800 */
[----:B------:R1:W-:Y:S01]  /*37150*/  STL [R1+0x468c], R5 ;  /* 0x00468c0501007387 */ /* 0x0003e20000100800 */
[----:B0-----:R-:W-:-:S02]  /*37160*/  LEA.HI.X.SX32 R4, R16, R3, 0x1, P5 ;  /* 0x0000000310047211 */ /* 0x001fc400028f0eff */
[----:B------:R-:W-:Y:S01]  /*37170*/  IADD3 R11, P5, R23, R2, RZ ;  /* 0x00000002170b7210 */ /* 0x000fe20007fbe0ff */
[----:B-1----:R-:W5:Y:S04]  /*37180*/  LDL.LU R5, [R1+0x174] ;  /* 0x0001740001057983 */ /* 0x002f680000300800 */
[----:B------:R0:W-:Y:S04]  /*37190*/  STL [R1+0x4690], R10 ;  /* 0x0046900a01007387 */ /* 0x0001e80000100800 */
[----:B------:R1:W-:Y:S01]  /*371a0*/  STL [R1+0x4684], R4 ;  /* 0x0046840401007387 */ /* 0x0003e20000100800 */
[----:B0-----:R-:W-:-:S03]  /*371b0*/  LEA.HI.X.SX32 R10, R17, R3, 0x1, P4 ;  /* 0x00000003110a7211 */ /* 0x001fc600020f0eff */
[----:B-1----:R-:W5:Y:S04]  /*371c0*/  LDL.LU R4, [R1+0x180] ;  /* 0x0001800001047983 */ /* 0x002f680000300800 */
[----:B------:R-:W-:Y:S04]  /*371d0*/  STL [R1+0x4688], R11 ;  /* 0x0046880b01007387 */ /* 0x000fe80000100800 */
[----:B------:R0:W-:Y:S02]  /*371e0*/  STL [R1+0x467c], R10 ;  /* 0x00467c0a01007387 */ /* 0x0001e40000100800 */
[----:B0-----:R-:W-:-:S02]  /*371f0*/  LEA.HI.X.SX32 R10, R18, R3, 0x1, P3 ;  /* 0x00000003120a7211 */ /* 0x001fc400018f0eff */
[----:B------:R-:W5:Y:S01]  /*37200*/  LDL.LU R18, [R1+0x168] ;  /* 0x0001680001127983 */ /* 0x000f620000300800 */
[----:B------:R-:W-:Y:S01]  /*37210*/  IADD3 R11, P4, R24, R2, RZ ;  /* 0x00000002180b7210 */ /* 0x000fe20007f9e0ff */
[----:B------:R-:W-:-:S04]  /*37220*/  IMAD R25, R25, UR7, RZ ;  /* 0x0000000719197c24 */ /* 0x000fc8000f8e02ff */
[----:B------:R0:W-:Y:S04]  /*37230*/  STL [R1+0x4680], R11 ;  /* 0x0046800b01007387 */ /* 0x0001e80000100800 */
[----:B------:R-:W5:Y:S01]  /*37240*/  LDL.LU R17, [R1+0x18c] ;  /* 0x00018c0001117983 */ /* 0x000f620000300800 */
[----:B------:R-:W-:-:S03]  /*37250*/  IMAD R26, R26, UR7, RZ ;  /* 0x000000071a1a7c24 */ /* 0x000fc6000f8e02ff */
[----:B------:R1:W-:Y:S01]  /*37260*/  STL [R1+0x4674], R10 ;  /* 0x0046740a01007387 */ /* 0x0003e20000100800 */
[----:B0-----:R-:W-:-:S03]  /*37270*/  IADD3 R11, P3, R25, R2, RZ ;  /* 0x00000002190b7210 */ /* 0x001fc60007f7e0ff */
[----:B------:R-:W5:Y:S01]  /*37280*/  LDL.LU R28, [R1+0x194] ;  /* 0x00019400011c7983 */ /* 0x000f620000300800 */
[----:B-1----:R-:W-:-:S03]  /*37290*/  LEA.HI.X.SX32 R10, R19, R3, 0x1, P2 ;  /* 0x00000003130a7211 */ /* 0x002fc600010f0eff */
[----:B------:R0:W-:Y:S01]  /*372a0*/  STL [R1+0x4678], R11 ;  /* 0x0046780b01007387 */ /* 0x0001e20000100800 */
[----:B------:R-:W-:Y:S01]  /*372b0*/  IMAD R27, R27, UR7, RZ ;  /* 0x000000071b1b7c24 */ /* 0x000fe2000f8e02ff */
[----:B------:R-:W-:Y:S02]  /*372c0*/  USHF.R.S32.HI UR38, URZ, 0x1f, UR52 ;  /* 0x0000001f3f267899 */ /* 0x000fe40008011434 */
[----:B------:R1:W-:Y:S01]  /*372d0*/  STL [R1+0x466c], R10 ;  /* 0x00466c0a01007387 */ /* 0x0003e20000100800 */
[----:B------:R-:W-:-:S03]  /*372e0*/  ULDC UR7, c[0x0][0x238] ;  /* 0x00008e0000077ab9 */ /* 0x000fc60000000800 */
[----:B------:R-:W5:Y:S01]  /*372f0*/  LDL.LU R29, [R1+0x19c] ;  /* 0x00019c00011d7983 */ /* 0x000f620000300800 */
[----:B0-----:R-:W-:Y:S02]  /*37300*/  IADD3 R11, P2, R26, R2, RZ ;  /* 0x000000021a0b7210 */ /* 0x001fe40007f5e0ff */
[----:B-1----:R-:W-:-:S03]  /*37310*/  LEA.HI.X.SX32 R10, R20, R3, 0x1, P1 ;  /* 0x00000003140a7211 */ /* 0x002fc600008f0eff */
[----:B------:R0:W-:Y:S04]  /*37320*/  STL [R1+0x4670], R11 ;  /* 0x0046700b01007387 */ /* 0x0001e80000100800 */
[----:B------:R1:W-:Y:S04]  /*37330*/  STL [R1+0x4664], R10 ;  /* 0x0046640a01007387 */ /* 0x0003e80000100800 */
[----:B------:R-:W5:Y:S01]  /*37340*/  LDL.LU R16, [R1+0x1a4] ;  /* 0x0001a40001107983 */ /* 0x000f620000300800 */
[----:B0-----:R-:W-:Y:S02]  /*37350*/  IADD3 R11, P1, R27, R2, RZ ;  /* 0x000000021b0b7210 */ /* 0x001fe40007f3e0ff */
[----:B-1----:R-:W-:-:S03]  /*37360*/  LEA.HI.X.SX32 R10, R21, R3, 0x1, P0 ;  /* 0x00000003150a7211 */ /* 0x002fc600000f0eff */
[----:B------:R-:W-:Y:S04]  /*37370*/  STL [R1+0x4668], R11 ;  /* 0x0046680b01007387 */ /* 0x000fe80000100800 */
[----:B------:R0:W-:Y:S04]  /*37380*/  STL [R1+0x465c], R10 ;  /* 0x00465c0a01007387 */ /* 0x0001e80000100800 */
[----:B------:R-:W5:Y:S01]  /*37390*/  LDL.LU R15, [R1+0x1ac] ;  /* 0x0001ac00010f7983 */ /* 0x000f620000300800 */
[----:B0-----:R-:W-:Y:S02]  /*373a0*/  LEA.HI.X.SX32 R10, R22, R3, 0x1, P6 ;  /* 0x00000003160a7211 */ /* 0x001fe400030f0eff */
[----:B--2---:R-:W-:-:S05]  /*373b0*/  IADD3 R11, P0, R9, R2, RZ ;  /* 0x00000002090b7210 */ /* 0x004fca0007f1e0ff */
[----:B------:R3:W-:Y:S04]  /*373c0*/  STL [R1+0x4660], R11 ;  /* 0x0046600b01007387 */ /* 0x0007e80000100800 */
[----:B------:R0:W-:Y:S04]  /*373d0*/  STL [R1+0x4654], R10 ;  /* 0x0046540a01007387 */ /* 0x0001e80000100800 */
[----:B------:R-:W2:Y:S01]  /*373e0*/  LDL.LU R14, [R1+0x1b4] ;  /* 0x0001b400010e7983 */ /* 0x000ea20000300800 */
[----:B---3--:R-:W-:Y:S02]  /*373f0*/  IADD3 R11, P6, R8, R2, RZ ;  /* 0x00000002080b7210 */ /* 0x008fe40007fde0ff */
[----:B0-----:R-:W-:-:S03]  /*37400*/  LEA.HI.X.SX32 R10, R23, R3, 0x1, P5 ;  /* 0x00000003170a7211 */ /* 0x001fc600028f0eff */
[----:B------:R4:W-:Y:S04]  /*37410*/  STL [R1+0x4658], R11 ;  /* 0x0046580b01007387 */ /* 0x0009e80000100800 */
[----:B------:R0:W-:Y:S04]  /*37420*/  STL [R1+0x464c], R10 ;  /* 0x00464c0a01007387 */ /* 0x0001e80000100800 */
[----:B------:R-:W3:Y:S01]  /*37430*/  LDL.LU R13, [R1+0x1bc] ;  /* 0x0001bc00010d7983 */ /* 0x000ee20000300800 */
[----:B----4-:R-:W-:Y:S02]  /*37440*/  IADD3 R11, P5, R7, R2, RZ ;  /* 0x00000002070b7210 */ /* 0x010fe40007fbe0ff */
[----:B0-----:R-:W-:-:S03]  /*37450*/  LEA.HI.X.SX32 R10, R24, R3, 0x1, P4 ;  /* 0x00000003180a7211 */ /* 0x001fc600020f0eff */
[----:B------:R5:W-:Y:S04]  /*37460*/  STL [R1+0x4650], R11 ;  /* 0x0046500b01007387 */ /* 0x000be80000100800 */
[----:B------:R0:W-:Y:S04]  /*37470*/  STL [R1+0x4644], R10 ;  /* 0x0046440a01007387 */ /* 0x0001e80000100800 */
[----:B------:R-:W4:Y:S01]  /*37480*/  LDL.LU R12, [R1+0x1c4] ;  /* 0x0001c400010c7983 */ /* 0x000f220000300800 */
[----:B-----5:R-:W-:Y:S02]  /*37490*/  IADD3 R11, P4, R6, R2, RZ ;  /* 0x00000002060b7210 */ /* 0x020fe40007f9e0ff */
[----:B0-----:R-:W-:-:S03]  /*374a0*/  LEA.HI.X.SX32 R10, R25, R3, 0x1, P3 ;  /* 0x00000003190a7211 */ /* 0x001fc600018f0eff */
[----:B------:R0:W-:Y:S04]  /*374b0*/  STL [R1+0x4648], R11 ;  /* 0x0046480b01007387 */ /* 0x0001e80000100800 */
[----:B------:R1:W-:Y:S04]  /*374c0*/  STL [R1+0x463c], R10 ;  /* 0x00463c0a01007387 */ /* 0x0003e80000100800 */
[----:B0-----:R-:W5:Y:S01]  /*374d0*/  LDL.LU R11, [R1+0x1cc] ;  /* 0x0001cc00010b7983 */ /* 0x001f620000300800 */
[----:B-1----:R-:W-:Y:S02]  /*374e0*/  LEA.HI.X.SX32 R10, R26, R3, 0x1, P2 ;  /* 0x000000031a0a7211 */ /* 0x002fe400010f0eff */
[----:B------:R-:W-:-:S02]  /*374f0*/  IADD3 R20, P2, R5, R2, RZ ;  /* 0x0000000205147210 */ /* 0x000fc40007f5e0ff */
[----:B------:R-:W-:-:S05]  /*37500*/  IADD3 R19, P3, R18, R2, RZ ;  /* 0x0000000212137210 */ /* 0x000fca0007f7e0ff */
[----:B------:R0:W-:Y:S04]  /*37510*/  STL [R1+0x4640], R19 ;  /* 0x0046401301007387 */ /* 0x0001e80000100800 */
[----:B------:R1:W-:Y:S01]  /*37520*/  STL [R1+0x4634], R10 ;  /* 0x0046340a01007387 */ /* 0x0003e20000100800 */
[----:B0-----:R-:W-:-:S03]  /*37530*/  LEA.HI.X.SX32 R19, R27, R3, 0x1, P1 ;  /* 0x000000031b137211 */ /* 0x001fc600008f0eff */
[----:B-1----:R-:W5:Y:S04]  /*37540*/  LDL.LU R10, [R1+0x1d4] ;  /* 0x0001d400010a7983 */ /* 0x002f680000300800 */
[----:B------:R0:W-:Y:S04]  /*37550*/  STL [R1+0x4638], R20 ;  /* 0x0046381401007387 */ /* 0x0001e80000100800 */
[----:B------:R1:W-:Y:S01]  /*37560*/  STL [R1+0x39e0], R19 ;  /* 0x0039e01301007387 */ /* 0x0003e20000100800 */
[----:B0-----:R-:W-:Y:S02]  /*37570*/  IADD3 R20, P1, R4, R2, RZ ;  /* 0x0000000204147210 */ /* 0x001fe40007f3e0ff */
[----:B-1----:R-:W-:-:S02]  /*37580*/  LEA.HI.X.SX32 R19, R9, R3, 0x1, P0 ;  /* 0x0000000309137211 */ /* 0x002fc400000f0eff */
[----:B------:R-:W5:Y:S04]  /*37590*/  LDL.LU R9, [R1+0x1dc] ;  /* 0x0001dc0001097983 */ /* 0x000f680000300800 */
        /* <DEDUP_REMOVED lines=25> */
[----:B------:R-:W-:Y:S04]  /*37730*/  STL [R1+0x3a28], R20 ;  /* 0x003a281401007387 */ /* 0x000fe80000100800 */
[----:B------:R0:W-:Y:S02]  /*37740*/  STL [R1+0x39f8], R19 ;  /* 0x0039f81301007387 */ /* 0x0001e40000100800 */
[----:B0-----:R-:W-:-:S02]  /*37750*/  LEA.HI.X.SX32 R19, R4, R3, 0x1, P1 ;  /* 0x0000000304137211 */ /* 0x001fc400008f0eff */
[----:B------:R-:W5:Y:S01]  /*37760*/  LDL.LU R4, [R1+0x20c] ;  /* 0x00020c0001047983 */ /* 0x000f620000300800 */
[----:B--2---:R-:W-:-:S05]  /*37770*/  IADD3 R20, P2, R14, R2, RZ ;  /* 0x000000020e147210 */ /* 0x004fca0007f5e0ff */
[----:B------:R3:W-:Y:S04]  /*37780*/  STL [R1+0x3a30], R20 ;  /* 0x003a301401007387 */ /* 0x0007e80000100800 */
[----:B------:R0:W-:Y:S01]  /*37790*/  STL [R1+0x39fc], R19 ;  /* 0x0039fc1301007387 */ /* 0x0001e20000100800 */
[-C--:B---3--:R-:W-:Y:S02]  /*377a0*/  IADD3 R20, P1, R13, R2.reuse, RZ ;  /* 0x000000020d147210 */ /* 0x088fe40007f3e0ff */
[----:B0-----:R-:W-:Y:S02]  /*377b0*/  LEA.HI.X.SX32 R19, R17, R3, 0x1, P0 ;  /* 0x0000000311137211 */ /* 0x001fe400000f0eff */
[----:B------:R-:W2:Y:S04]  /*377c0*/  LDL.LU R17, [R1+0x2fc] ;  /* 0x0002fc0001117983 */ /* 0x000ea80000300800 */
[----:B------:R4:W-:Y:S04]  /*377d0*/  STL [R1+0x3a38], R20 ;  /* 0x003a381401007387 */ /* 0x0009e80000100800 */
[----:B------:R0:W-:Y:S01]  /*377e0*/  STL [R1+0x3a04], R19 ;  /* 0x003a041301007387 */ /* 0x0001e20000100800 */
[----:B----4-:R-:W-:-:S02]  /*377f0*/  IADD3 R20, P0, R12, R2, RZ ;  /* 0x000000020c147210 */ /* 0x010fc40007f1e0ff */
[-C--:B0-----:R-:W-:Y:S02]  /*37800*/  LEA.HI.X.SX32 R19, R28, R3.reuse, 0x1, P6 ;  /* 0x000000031c137211 */ /* 0x081fe400030f0eff */
[----:B------:R-:W3:Y:S04]  /*37810*/  LDL.LU R28, [R1+0x30c] ;  /* 0x00030c00011c7983 */ /* 0x000ee80000300800 */
[----:B------:R-:W-:Y:S04]  /*37820*/  STL [R1+0x3a40], R20 ;  /* 0x003a401401007387 */ /* 0x000fe80000100800 */
[----:B------:R0:W-:Y:S02]  /*37830*/  STL [R1+0x3a0c], R19 ;  /* 0x003a0c1301007387 */ /* 0x0001e40000100800 */
[----:B0-----:R-:W-:-:S02]  /*37840*/  LEA.HI.X.SX32 R19, R29, R3, 0x1, P5 ;  /* 0x000000031d137211 */ /* 0x001fc400028f0eff */
[----:B------:R-:W4:Y:S01]  /*37850*/  LDL.LU R29, [R1+0x314] ;  /* 0x00031400011d7983 */ /* 0x000f220000300800 */
[----:B-----5:R-:W-:-:S05]  /*37860*/  IADD3 R20, P6, R11, R2, RZ ;  /* 0x000000020b147210 */ /* 0x020fca0007fde0ff */
[----:B------:R-:W-:Y:S04]  /*37870*/  STL [R1+0x3a48], R20 ;  /* 0x003a481401007387 */ /* 0x000fe80000100800 */
[----:B------:R0:W-:Y:S02]  /*37880*/  STL [R1+0x3a14], R19 ;  /* 0x003a141301007387 */ /* 0x0001e40000100800 */
[----:B0-----:R-:W-:Y:S02]  /*37890*/  LEA.HI.X.SX32 R19, R16, R3, 0x1, P4 ;  /* 0x0000000310137211 */ /* 0x001fe400020f0eff */
[----:B------:R-:W5:Y:S01]  /*378a0*/  LDL.LU R16, [R1+0x31c] ;  /* 0x00031c0001107983 */ /* 0x000f620000300800 */
[----:B------:R-:W-:-:S05]  /*378b0*/  IADD3 R20, P5, R10, R2, RZ ;  /* 0x000000020a147210 */ /* 0x000fca0007fbe0ff */
[----:B------:R-:W-:Y:S04]  /*378c0*/  STL [R1+0x3a50], R20 ;  /* 0x003a501401007387 */ /* 0x000fe80000100800 */
[----:B------:R0:W-:Y:S02]  /*378d0*/  STL [R1+0x3a1c], R19 ;  /* 0x003a1c1301007387 */ /* 0x0001e40000100800 */
[----:B0-----:R-:W-:Y:S02]  /*378e0*/  LEA.HI.X.SX32 R19, R15, R3, 0x1, P3 ;  /* 0x000000030f137211 */ /* 0x001fe400018f0eff */
[-C--:B------:R-:W-:Y:S01]  /*378f0*/  IADD3 R20, P4, R9, R2.reuse, RZ ;  /* 0x0000000209147210 */ /* 0x080fe20007f9e0ff */
[----:B------:R-:W5:Y:S04]  /*37900*/  LDL.LU R15, [R1+0x340] ;  /* 0x00034000010f7983 */ /* 0x000f680000300800 */
[----:B------:R0:W-:Y:S04]  /*37910*/  STL [R1+0x3a58], R20 ;  /* 0x003a581401007387 */ /* 0x0001e80000100800 */
[----:B------:R1:W-:Y:S01]  /*37920*/  STL [R1+0x3a24], R19 ;  /* 0x003a241301007387 */ /* 0x0003e20000100800 */
[----:B0-----:R-:W-:-:S02]  /*37930*/  IADD3 R20, P3, R8, R2, RZ ;  /* 0x0000000208147210 */ /* 0x001fc40007f7e0ff */
[----:B-1----:R-:W-:Y:S02]  /*37940*/  LEA.HI.X.SX32 R19, R14, R3, 0x1, P2 ;  /* 0x000000030e137211 */ /* 0x002fe400010f0eff */
        /* <DEDUP_REMOVED lines=30> */
[----:B--2---:R-:W-:-:S05]  /*37b30*/  IADD3 R20, P4, R17, R2, RZ ;  /* 0x0000000211147210 */ /* 0x004fca0007f9e0ff */
[----:B------:R-:W-:Y:S04]  /*37b40*/  STL [R1+0x3a90], R20 ;  /* 0x003a901401007387 */ /* 0x000fe80000100800 */
[----:B------:R0:W-:Y:S02]  /*37b50*/  STL [R1+0x3a5c], R19 ;  /* 0x003a5c1301007387 */ /* 0x0001e40000100800 */
[----:B0-----:R-:W-:Y:S02]  /*37b60*/  LEA.HI.X.SX32 R19, R7, R3, 0x1, P2 ;  /* 0x0000000307137211 */ /* 0x001fe400010f0eff */
[-C--:B---3--:R-:W-:Y:S01]  /*37b70*/  IADD3 R20, P3, R28, R2.reuse, RZ ;  /* 0x000000021c147210 */ /* 0x088fe20007f7e0ff */
        /* <DEDUP_REMOVED lines=59> */
[----:B------:R-:W2:Y:S01]  /*37f30*/  LDL.LU R12, [R1+0x7c4] ;  /* 0x0007c400010c7983 */ /* 0x000ea20000300800 */
[----:B---3--:R-:W-:-:S05]  /*37f40*/  IADD3 R20, P5, R6, R2, RZ ;  /* 0x0000000206147210 */ /* 0x008fca0007fbe0ff */
[----:B------:R-:W-:Y:S04]  /*37f50*/  STL [R1+0x3af8], R20 ;  /* 0x003af81401007387 */ /* 0x000fe80000100800 */
[----:B------:R0:W-:Y:S02]  /*37f60*/  STL [R1+0x3ac4], R19 ;  /* 0x003ac41301007387 */ /* 0x0001e40000100800 */
[-C--:B0-----:R-:W-:Y:S02]  /*37f70*/  LEA.HI.X.SX32 R19, R11, R3.reuse, 0x1, P3 ;  /* 0x000000030b137211 */ /* 0x081fe400018f0eff */
[----:B----4-:R-:W-:Y:S01]  /*37f80*/  IADD3 R20, P4, R18, R2, RZ ;  /* 0x0000000212147210 */ /* 0x010fe20007f9e0ff */
        /* <DEDUP_REMOVED lines=283> */
[-C--:B0-----:R-:W-:Y:S02]  /*39140*/  LEA.HI.X.SX32 R19, R18, R3.reuse, 0x1, P2 ;  /* 0x0000000312137211 */ /* 0x081fe400010f0eff */
[----:B------:R-:W-:Y:S01]  /*39150*/  IADD3 R20, P3, R16, R2, RZ ;  /* 0x0000000210147210 */ /* 0x000fe20007f7e0ff */
        /* <DEDUP_REMOVED lines=673> */
[----:B0-----:R-:W-:Y:S02]  /*3bb70*/  LEA.HI.X.SX32 R19, R6, R3, 0x1, P0 ;  /* 0x0000000306137211 */ /* 0x001fe400000f0eff */
[----:B------:R-:W3:Y:S01]  /*3bb80*/  LDL.LU R6, [R1+0x5c0] ;  /* 0x0005c00001067983 */ /* 0x000ee20000300800 */
[----:B----4-:R-:W-:-:S05]  /*3bb90*/  IADD3 R20, P1, R29, R2, RZ ;  /* 0x000000021d147210 */ /* 0x010fca0007f3e0ff */
        /* <DEDUP_REMOVED lines=591> */
[----:B------:R0:W-:Y:S01]  /*3e090*/  STL [R1+0x447c], R19 ;  /* 0x00447c1301007387 */ /* 0x0001e20000100800 */
[-C--:B------:R-:W-:Y:S02]  /*3e0a0*/  LEA.HI.X.SX32 R18, R18, R3.reuse, 0x1, P6 ;  /* 0x0000000312127211 */ /* 0x080fe400030f0eff */
[----:B0-----:R-:W-:Y:S02]  /*3e0b0*/  LEA.HI.X.SX32 R19, R6, R3, 0x1, P0 ;  /* 0x0000000306137211 */ /* 0x001fe400000f0eff */
[----:B------:R-:W2:Y:S01]  /*3e0c0*/  LDL.LU R6, [R1+0x3e4] ;  /* 0x0003e40001067983 */ /* 0x000ea20000300800 */
[----:B---3--:R-:W-:-:S05]  /*3e0d0*/  IADD3 R20, P1, R29, R2, RZ ;  /* 0x000000021d147210 */ /* 0x008fca0007f3e0ff */
[----:B------:R-:W-:Y:S04]  /*3e0e0*/  STL [R1+0x44b8], R20 ;  /* 0x0044b81401007387 */ /* 0x000fe80000100800 */
[----:B------:R0:W-:Y:S04]  /*3e0f0*/  STL [R1+0x4484], R19 ;  /* 0x0044841301007387 */ /* 0x0001e80000100800 */
[----:B0-----:R-:W3:Y:S01]  /*3e100*/  LDL.LU R19, [R1+0x3e0] ;  /* 0x0003e00001137983 */ /* 0x001ee20000300800 */
[----:B----4-:R-:W-:-:S05]  /*3e110*/  IADD3 R20, P0, R16, R2, RZ ;  /* 0x0000000210147210 */ /* 0x010fca0007f1e0ff */
[----:B------:R-:W-:Y:S04]  /*3e120*/  STL [R1+0x44c0], R20 ;  /* 0x0044c01401007387 */ /* 0x000fe80000100800 */
[----:B------:R0:W-:Y:S02]  /*3e130*/  STL [R1+0x448c], R18 ;  /* 0x00448c1201007387 */ /* 0x0001e40000100800 */
[----:B0-----:R-:W-:Y:S02]  /*3e140*/  LEA.HI.X.SX32 R18, R5, R3, 0x1, P5 ;  /* 0x0000000305127211 */ /* 0x001fe400028f0eff */
[----:B------:R-:W4:Y:S01]  /*3e150*/  LDL.LU R5, [R1+0x3dc] ;  /* 0x0003dc0001057983 */ /* 0x000f220000300800 */
[----:B-----5:R-:W-:-:S05]  /*3e160*/  IADD3 R20, P6, R15, R2, RZ ;  /* 0x000000020f147210 */ /* 0x020fca0007fde0ff */
[----:B------:R-:W-:Y:S04]  /*3e170*/  STL [R1+0x44c8], R20 ;  /* 0x0044c81401007387 */ /* 0x000fe80000100800 */
[----:B------:R0:W-:Y:S01]  /*3e180*/  STL [R1+0x4494], R18 ;  /* 0x0044941201007387 */ /* 0x0001e20000100800 */
[-C--:B------:R-:W-:Y:S02]  /*3e190*/  LEA.HI.X.SX32 R17, R17, R3.reuse, 0x1, P3 ;  /* 0x0000000311117211 */ /* 0x080fe400018f0eff */
[----:B0-----:R-:W-:Y:S02]  /*3e1a0*/  LEA.HI.X.SX32 R18, R4, R3, 0x1, P4 ;  /* 0x0000000304127211 */ /* 0x001fe400020f0eff */
        /* <DEDUP_REMOVED lines=8> */
[----:B0-----:R-:W-:Y:S02]  /*3e230*/  LEA.HI.X.SX32 R17, R28, R3, 0x1, P2 ;  /* 0x000000031c117211 */ /* 0x001fe400010f0eff */
[----:B------:R-:W5:Y:S01]  /*3e240*/  LDL.LU R28, [R1+0x3d0] ;  /* 0x0003d000011c7983 */ /* 0x000f620000300800 */
[----:B------:R-:W-:-:S05]  /*3e250*/  IADD3 R20, P3, R12, R2, RZ ;  /* 0x000000020c147210 */ /* 0x000fca0007f7e0ff */
[----:B------:R-:W-:Y:S04]  /*3e260*/  STL [R1+0x44e0], R20 ;  /* 0x0044e01401007387 */ /* 0x000fe80000100800 */
[----:B------:R0:W-:Y:S01]  /*3e270*/  STL [R1+0x44ac], R17 ;  /* 0x0044ac1101007387 */ /* 0x0001e20000100800 */
[-C--:B------:R-:W-:Y:S02]  /*3e280*/  LEA.HI.X.SX32 R16, R16, R3.reuse, 0x1, P0 ;  /* 0x0000000310107211 */ /* 0x080fe400000f0eff */
[----:B0-----:R-:W-:Y:S02]  /*3e290*/  LEA.HI.X.SX32 R17, R29, R3, 0x1, P1 ;  /* 0x000000031d117211 */ /* 0x001fe400008f0eff */
[----:B------:R-:W5:Y:S01]  /*3e2a0*/  LDL.LU R29, [R1+0x3cc] ;  /* 0x0003cc00011d7983 */ /* 0x000f620000300800 */
[----:B------:R-:W-:-:S05]  /*3e2b0*/  IADD3 R20, P2, R11, R2, RZ ;  /* 0x000000020b147210 */ /* 0x000fca0007f5e0ff */
[----:B------:R-:W-:Y:S04]  /*3e2c0*/  STL [R1+0x44e8], R20 ;  /* 0x0044e81401007387 */ /* 0x000fe80000100800 */
[----:B------:R0:W-:Y:S01]  /*3e2d0*/  STL [R1+0x44b4], R17 ;  /* 0x0044b41101007387 */ /* 0x0001e20000100800 */
[----:B------:R-:W-:-:S03]  /*3e2e0*/  LEA.HI.X.SX32 R15, R15, R3, 0x1, P6 ;  /* 0x000000030f0f7211 */ /* 0x000fc600030f0eff */
        /* <DEDUP_REMOVED lines=11> */
[----:B------:R-:W-:Y:S02]  /*3e3a0*/  LEA.HI.X.SX32 R12, R12, R3, 0x1, P3 ;  /* 0x000000030c0c7211 */ /* 0x000fe400018f0eff */
[----:B------:R-:W-:-:S05]  /*3e3b0*/  IADD3 R20, P6, R8, R2, RZ ;  /* 0x0000000208147210 */ /* 0x000fca0007fde0ff */
        /* <DEDUP_REMOVED lines=8> */
[----:B--2---:R-:W-:-:S05]  /*3e440*/  IADD3 R20, P4, R6, R2, RZ ;  /* 0x0000000206147210 */ /* 0x004fca0007f9e0ff */
[----:B------:R-:W-:Y:S04]  /*3e450*/  STL [R1+0x4510], R20 ;  /* 0x0045101401007387 */ /* 0x000fe80000100800 */
[----:B------:R0:W-:Y:S01]  /*3e460*/  STL [R1+0x44dc], R12 ;  /* 0x0044dc0c01007387 */ /* 0x0001e20000100800 */
[----:B------:R-:W-:-:S03]  /*3e470*/  LEA.HI.X.SX32 R21, R10, R3, 0x1, P1 ;  /* 0x000000030a157211 */ /* 0x000fc600008f0eff */
[----:B0-----:R-:W2:Y:S01]  /*3e480*/  LDL.LU R12, [R1+0x3b0] ;  /* 0x0003b000010c7983 */ /* 0x001ea20000300800 */
[----:B---3--:R-:W-:-:S05]  /*3e490*/  IADD3 R20, P3, R19, R2, RZ ;  /* 0x0000000213147210 */ /* 0x008fca0007f7e0ff */
[----:B------:R-:W-:Y:S04]  /*3e4a0*/  STL [R1+0x4518], R20 ;  /* 0x0045181401007387 */ /* 0x000fe80000100800 */
[----:B------:R0:W-:Y:S04]  /*3e4b0*/  STL [R1+0x44e4], R11 ;  /* 0x0044e40b01007387 */ /* 0x0001e80000100800 */
[----:B0-----:R-:W3:Y:S01]  /*3e4c0*/  LDL.LU R11, [R1+0x3a8] ;  /* 0x0003a800010b7983 */ /* 0x001ee20000300800 */
[----:B----4-:R-:W-:-:S05]  /*3e4d0*/  IADD3 R20, P2, R5, R2, RZ ;  /* 0x0000000205147210 */ /* 0x010fca0007f5e0ff */
[----:B------:R-:W-:Y:S04]  /*3e4e0*/  STL [R1+0x4520], R20 ;  /* 0x0045201401007387 */ /* 0x000fe80000100800 */
[----:B------:R-:W4:Y:S04]  /*3e4f0*/  LDL.LU R10, [R1+0x3a4] ;  /* 0x0003a400010a7983 */ /* 0x000f280000300800 */
[----:B------:R0:W-:Y:S02]  /*3e500*/  STL [R1+0x44ec], R21 ;  /* 0x0044ec1501007387 */ /* 0x0001e40000100800 */
[----:B0-----:R-:W-:-:S02]  /*3e510*/  LEA.HI.X.SX32 R21, R9, R3, 0x1, P0 ;  /* 0x0000000309157211 */ /* 0x001fc400000f0eff */
[----:B-----5:R-:W-:-:S05]  /*3e520*/  IADD3 R20, P1, R4, R2, RZ ;  /* 0x0000000204147210 */ /* 0x020fca0007f3e0ff */
[----:B------:R-:W-:Y:S04]  /*3e530*/  STL [R1+0x4528], R20 ;  /* 0x0045281401007387 */ /* 0x000fe80000100800 */
[----:B------:R-:W5:Y:S04]  /*3e540*/  LDL.LU R9, [R1+0x3a0] ;  /* 0x0003a00001097983 */ /* 0x000f680000300800 */
[----:B------:R0:W-:Y:S02]  /*3e550*/  STL [R1+0x44f4], R21 ;  /* 0x0044f41501007387 */ /* 0x0001e40000100800 */
[----:B0-----:R-:W-:-:S02]  /*3e560*/  LEA.HI.X.SX32 R21, R8, R3, 0x1, P6 ;  /* 0x0000000308157211 */ /* 0x001fc400030f0eff */
[----:B------:R-:W-:-:S05]  /*3e570*/  IADD3 R20, P0, R18, R2, RZ ;  /* 0x0000000212147210 */ /* 0x000fca0007f1e0ff */
        /* <DEDUP_REMOVED lines=15> */
[----:B------:R0:W-:Y:S04]  /*3e670*/  STL [R1+0x4548], R20 ;  /* 0x0045481401007387 */ /* 0x0001e80000100800 */
[----:B------:R1:W-:Y:S01]  /*3e680*/  STL [R1+0x4514], R21 ;  /* 0x0045141501007387 */ /* 0x0003e20000100800 */
[----:B0-----:R-:W-:-:S03]  /*3e690*/  LEA.HI.X.SX32 R20, R5, R3, 0x1, P2 ;  /* 0x0000000305147211 */ /* 0x001fc600010f0eff */
[----:B------:R-:W5:Y:S01]  /*3e6a0*/  LDL.LU R5, [R1+0x388] ;  /* 0x0003880001057983 */ /* 0x000f620000300800 */
[----:B------:R-:W-:-:S05]  /*3e6b0*/  IADD3 R19, P3, R16, R2, RZ ;  /* 0x0000000210137210 */ /* 0x000fca0007f7e0ff */
[----:B------:R-:W-:Y:S04]  /*3e6c0*/  STL [R1+0x4550], R19 ;  /* 0x0045501301007387 */ /* 0x000fe80000100800 */
[----:B------:R0:W-:Y:S04]  /*3e6d0*/  STL [R1+0x451c], R20 ;  /* 0x00451c1401007387 */ /* 0x0001e80000100800 */
[----:B-1----:R-:W5:Y:S01]  /*3e6e0*/  LDL.LU R21, [R1+0x380] ;  /* 0x0003800001157983 */ /* 0x002f620000300800 */
[----:B0-----:R-:W-:Y:S02]  /*3e6f0*/  LEA.HI.X.SX32 R20, R4, R3, 0x1, P1 ;  /* 0x0000000304147211 */ /* 0x001fe400008f0eff */
[----:B------:R-:W-:-:S05]  /*3e700*/  IADD3 R19, P2, R15, R2, RZ ;  /* 0x000000020f137210 */ /* 0x000fca0007f5e0ff */
[----:B------:R-:W-:Y:S04]  /*3e710*/  STL [R1+0x4558], R19 ;  /* 0x0045581301007387 */ /* 0x000fe80000100800 */
[----:B------:R-:W5:Y:S04]  /*3e720*/  LDL.LU R4, [R1+0x37c] ;  /* 0x00037c0001047983 */ /* 0x000f680000300800 */
[----:B------:R0:W-:Y:S02]  /*3e730*/  STL [R1+0x4524], R20 ;  /* 0x0045241401007387 */ /* 0x0001e40000100800 */
[----:B0-----:R-:W-:-:S02]  /*3e740*/  LEA.HI.X.SX32 R20, R18, R3, 0x1, P0 ;  /* 0x0000000312147211 */ /* 0x001fc400000f0eff */
[----:B------:R-:W-:Y:S02]  /*3e750*/  LEA.HI.X.SX32 R18, R28, R3, 0x1, P6 ;  /* 0x000000031c127211 */ /* 0x000fe400030f0eff */
[----:B------:R-:W-:-:S05]  /*3e760*/  IADD3 R19, P1, R14, R2, RZ ;  /* 0x000000020e137210 */ /* 0x000fca0007f3e0ff */
[----:B------:R0:W-:Y:S04]  /*3e770*/  STL [R1+0x4560], R19 ;  /* 0x0045601301007387 */ /* 0x0001e80000100800 */
[----:B------:R-:W-:Y:S04]  /*3e780*/  STL [R1+0x452c], R20 ;  /* 0x00452c1401007387 */ /* 0x000fe80000100800 */
[----:B------:R-:W5:Y:S01]  /*3e790*/  LDL.LU R28, [R1+0x378] ;  /* 0x00037800011c7983 */ /* 0x000f620000300800 */
[----:B0-----:R-:W-:-:S05]  /*3e7a0*/  IADD3 R19, P0, R13, R2, RZ ;  /* 0x000000020d137210 */ /* 0x001fca0007f1e0ff */
[----:B------:R-:W-:Y:S04]  /*3e7b0*/  STL [R1+0x4568], R19 ;  /* 0x0045681301007387 */ /* 0x000fe80000100800 */
[----:B------:R0:W-:Y:S01]  /*3e7c0*/  STL [R1+0x4534], R18 ;  /* 0x0045341201007387 */ /* 0x0001e20000100800 */
[-C--:B------:R-:W-:Y:S02]  /*3e7d0*/  LEA.HI.X.SX32 R16, R16, R3.reuse, 0x1, P3 ;  /* 0x0000000310107211 */ /* 0x080fe400018f0eff */
[----:B0-----:R-:W-:Y:S02]  /*3e7e0*/  LEA.HI.X.SX32 R18, R29, R3, 0x1, P5 ;  /* 0x000000031d127211 */ /* 0x001fe400028f0eff */
[----:B--2---:R-:W-:-:S05]  /*3e7f0*/  IADD3 R20, P6, R12, R2, RZ ;  /* 0x000000020c147210 */ /* 0x004fca0007fde0ff */
[----:B------:R-:W-:Y:S04]  /*3e800*/  STL [R1+0x4570], R20 ;  /* 0x0045701401007387 */ /* 0x000fe80000100800 */
[----:B------:R-:W2:Y:S04]  /*3e810*/  LDL.LU R29, [R1+0x370] ;  /* 0x00037000011d7983 */ /* 0x000ea80000300800 */
[----:B------:R0:W-:Y:S02]  /*3e820*/  STL [R1+0x453c], R18 ;  /* 0x00453c1201007387 */ /* 0x0001e40000100800 */
[----:B0-----:R-:W-:-:S02]  /*3e830*/  LEA.HI.X.SX32 R18, R17, R3, 0x1, P4 ;  /* 0x0000000311127211 */ /* 0x001fc400020f0eff */
[----:B---3--:R-:W-:-:S05]  /*3e840*/  IADD3 R19, P5, R11, R2, RZ ;  /* 0x000000020b137210 */ /* 0x008fca0007fbe0ff */
[----:B------:R0:W-:Y:S04]  /*3e850*/  STL [R1+0x4578], R19 ;  /* 0x0045781301007387 */ /* 0x0001e80000100800 */
[----:B------:R-:W-:Y:S04]  /*3e860*/  STL [R1+0x4544], R18 ;  /* 0x0045441201007387 */ /* 0x000fe80000100800 */
[----:B------:R-:W3:Y:S01]  /*3e870*/  LDL.LU R20, [R1+0x36c] ;  /* 0x00036c0001147983 */ /* 0x000ee20000300800 */
[----:B----4-:R-:W-:-:S05]  /*3e880*/  IADD3 R17, P4, R10, R2, RZ ;  /* 0x000000020a117210 */ /* 0x010fca0007f9e0ff */
[----:B------:R-:W-:Y:S04]  /*3e890*/  STL [R1+0x4580], R17 ;  /* 0x0045801101007387 */ /* 0x000fe80000100800 */
[----:B------:R1:W-:Y:S04]  /*3e8a0*/  STL [R1+0x454c], R16 ;  /* 0x00454c1001007387 */ /* 0x0003e80000100800 */
[----:B0-----:R-:W4:Y:S01]  /*3e8b0*/  LDL.LU R19, [R1+0x368] ;  /* 0x0003680001137983 */ /* 0x001f220000300800 */
[-C--:B------:R-:W-:Y:S02]  /*3e8c0*/  LEA.HI.X.SX32 R14, R14, R3.reuse, 0x1, P1 ;  /* 0x000000030e0e7211 */ /* 0x080fe400008f0eff */
[----:B-1----:R-:W-:-:S02]  /*3e8d0*/  LEA.HI.X.SX32 R16, R15, R3, 0x1, P2 ;  /* 0x000000030f107211 */ /* 0x002fc400010f0eff */
[----:B-----5:R-:W-:-:S05]  /*3e8e0*/  IADD3 R17, P3, R9, R2, RZ ;  /* 0x0000000209117210 */ /* 0x020fca0007f7e0ff */
[----:B------:R0:W-:Y:S04]  /*3e8f0*/  STL [R1+0x4588], R17 ;  /* 0x0045881101007387 */ /* 0x0001e80000100800 */
[----:B------:R-:W-:Y:S04]  /*3e900*/  STL [R1+0x4554], R16 ;  /* 0x0045541001007387 */ /* 0x000fe80000100800 */
[----:B------:R-:W5:Y:S01]  /*3e910*/  LDL.LU R18, [R1+0x364] ;  /* 0x0003640001127983 */ /* 0x000f620000300800 */
[-C--:B------:R-:W-:Y:S02]  /*3e920*/  LEA.HI.X.SX32 R12, R12, R3.reuse, 0x1, P6 ;  /* 0x000000030c0c7211 */ /* 0x080fe400030f0eff */
[----:B------:R-:W-:-:S02]  /*3e930*/  LEA.HI.X.SX32 R9, R9, R3, 0x1, P3 ;  /* 0x0000000309097211 */ /* 0x000fc400018f0eff */
[----:B------:R-:W-:-:S05]  /*3e940*/  IADD3 R15, P2, R8, R2, RZ ;  /* 0x00000002080f7210 */ /* 0x000fca0007f5e0ff */
[----:B------:R-:W-:Y:S04]  /*3e950*/  STL [R1+0x4590], R15 ;  /* 0x0045900f01007387 */ /* 0x000fe80000100800 */
[----:B------:R1:W-:Y:S04]  /*3e960*/  STL [R1+0x455c], R14 ;  /* 0x00455c0e01007387 */ /* 0x0003e80000100800 */
[----:B0-----:R-:W5:Y:S01]  /*3e970*/  LDL.LU R17, [R1+0x360] ;  /* 0x0003600001117983 */ /* 0x001f620000300800 */
[----:B-1----:R-:W-:Y:S02]  /*3e980*/  LEA.HI.X.SX32 R14, R13, R3, 0x1, P0 ;  /* 0x000000030d0e7211 */ /* 0x002fe400000f0eff */
[----:B------:R-:W-:-:S05]  /*3e990*/  IADD3 R15, P1, R7, R2, RZ ;  /* 0x00000002070f7210 */ /* 0x000fca0007f3e0ff */
[----:B------:R0:W-:Y:S04]  /*3e9a0*/  STL [R1+0x4598], R15 ;  /* 0x0045980f01007387 */ /* 0x0001e80000100800 */
[----:B------:R-:W-:Y:S04]  /*3e9b0*/  STL [R1+0x4564], R14 ;  /* 0x0045640e01007387 */ /* 0x000fe80000100800 */
[----:B------:R-:W5:Y:S01]  /*3e9c0*/  LDL.LU R16, [R1+0x35c] ;  /* 0x00035c0001107983 */ /* 0x000f620000300800 */
[----:B------:R-:W-:-:S05]  /*3e9d0*/  IADD3 R13, P0, R6, R2, RZ ;  /* 0x00000002060d7210 */ /* 0x000fca0007f1e0ff */
[----:B------:R1:W-:Y:S04]  /*3e9e0*/  STL [R1+0x45a0], R13 ;  /* 0x0045a00d01007387 */ /* 0x0003e80000100800 */
[----:B0-----:R-:W5:Y:S04]  /*3e9f0*/  LDL.LU R15, [R1+0x358] ;  /* 0x00035800010f7983 */ /* 0x001f680000300800 */
[----:B------:R0:W-:Y:S01]  /*3ea00*/  STL [R1+0x456c], R12 ;  /* 0x00456c0c01007387 */ /* 0x0001e20000100800 */
[-C--:B-1----:R-:W-:Y:S02]  /*3ea10*/  LEA.HI.X.SX32 R13, R11, R3.reuse, 0x1, P5 ;  /* 0x000000030b0d7211 */ /* 0x082fe400028f0eff */
[----:B------:R-:W-:-:S02]  /*3ea20*/  LEA.HI.X.SX32 R11, R10, R3, 0x1, P4 ;  /* 0x000000030a0b7211 */ /* 0x000fc400020f0eff */
[----:B------:R-:W-:-:S05]  /*3ea30*/  IADD3 R14, P6, R5, R2, RZ ;  /* 0x00000002050e7210 */ /* 0x000fca0007fde0ff */
[----:B------:R1:W-:Y:S04]  /*3ea40*/  STL [R1+0x45a8], R14 ;  /* 0x0045a80e01007387 */ /* 0x0003e80000100800 */
[----:B------:R1:W-:Y:S01]  /*3ea50*/  STL [R1+0x4574], R13 ;  /* 0x0045740d01007387 */ /* 0x0003e20000100800 */
[----:B0-----:R-:W-:-:S03]  /*3ea60*/  IADD3 R12, P5, R21, R2, RZ ;  /* 0x00000002150c7210 */ /* 0x001fc60007fbe0ff */
[----:B-1----:R-:W5:Y:S04]  /*3ea70*/  LDL.LU R14, [R1+0x354] ;  /* 0x00035400010e7983 */ /* 0x002f680000300800 */
[----:B------:R0:W-:Y:S04]  /*3ea80*/  STL [R1+0x45b0], R12 ;  /* 0x0045b00c01007387 */ /* 0x0001e80000100800 */
[----:B------:R1:W-:Y:S04]  /*3ea90*/  STL [R1+0x457c], R11 ;  /* 0x00457c0b01007387 */ /* 0x0003e80000100800 */
[----:B------:R-:W5:Y:S01]  /*3eaa0*/  LDL.LU R13, [R1+0x350] ;  /* 0x00035000010d7983 */ /* 0x000f620000300800 */
[----:B------:R-:W-:-:S02]  /*3eab0*/  LEA.HI.X.SX32 R22, R7, R3, 0x1, P1 ;  /* 0x0000000307167211 */ /* 0x000fc400008f0eff */
[----:B------:R-:W-:-:S05]  /*3eac0*/  IADD3 R10, P4, R4, R2, RZ ;  /* 0x00000002040a7210 */ /* 0x000fca0007f9e0ff */
[----:B------:R-:W-:Y:S04]  /*3ead0*/  STL [R1+0x45b8], R10 ;  /* 0x0045b80a01007387 */ /* 0x000fe80000100800 */
[----:B0-----:R-:W5:Y:S04]  /*3eae0*/  LDL.LU R12, [R1+0x348] ;  /* 0x00034800010c7983 */ /* 0x001f680000300800 */
[----:B------:R0:W-:Y:S04]  /*3eaf0*/  STL [R1+0x4584], R9 ;  /* 0x0045840901007387 */ /* 0x0001e80000100800 */
[----:B-1----:R-:W5:Y:S01]  /*3eb00*/  LDL.LU R11, [R1+0x344] ;  /* 0x00034400010b7983 */ /* 0x002f620000300800 */
[----:B0-----:R-:W-:-:S02]  /*3eb10*/  LEA.HI.X.SX32 R9, R8, R3, 0x1, P2 ;  /* 0x0000000308097211 */ /* 0x001fc400010f0eff */
[----:B------:R-:W-:-:S05]  /*3eb20*/  IADD3 R10, P3, R28, R2, RZ ;  /* 0x000000021c0a7210 */ /* 0x000fca0007f7e0ff */
[----:B------:R0:W-:Y:S04]  /*3eb30*/  STL [R1+0x45c0], R10 ;  /* 0x0045c00a01007387 */ /* 0x0001e80000100800 */
[----:B0-----:R-:W5:Y:S04]  /*3eb40*/  LDL.LU R10, [R1+0x198] ;  /* 0x00019800010a7983 */ /* 0x001f680000300800 */
[----:B------:R0:W-:Y:S01]  /*3eb50*/  STL [R1+0x458c], R9 ;  /* 0x00458c0901007387 */ /* 0x0001e20000100800 */
[----:B------:R-:W-:-:S03]  /*3eb60*/  LEA.HI.X.SX32 R5, R5, R3, 0x1, P6 ;  /* 0x0000000305057211 */ /* 0x000fc600030f0eff */
[----:B0-----:R-:W5:Y:S01]  /*3eb70*/  LDL.LU R9, [R1+0x148] ;  /* 0x0001480001097983 */ /* 0x001f620000300800 */
[----:B--2---:R-:W-:-:S05]  /*3eb80*/  IADD3 R8, P2, R29, R2, RZ ;  /* 0x000000021d087210 */ /* 0x004fca0007f5e0ff */
[----:B------:R0:W-:Y:S04]  /*3eb90*/  STL [R1+0x45c8], R8 ;  /* 0x0045c80801007387 */ /* 0x0001e80000100800 */
[----:B0-----:R-:W2:Y:S04]  /*3eba0*/  LDL.LU R8, [R1+0x190] ;  /* 0x0001900001087983 */ /* 0x001ea80000300800 */
[----:B------:R0:W-:Y:S02]  /*3ebb0*/  STL [R1+0x4594], R22 ;  /* 0x0045941601007387 */ /* 0x0001e40000100800 */
[----:B0-----:R-:W-:-:S02]  /*3ebc0*/  LEA.HI.X.SX32 R22, R6, R3, 0x1, P0 ;  /* 0x0000000306167211 */ /* 0x001fc400000f0eff */
[----:B---3--:R-:W-:-:S05]  /*3ebd0*/  IADD3 R7, P1, R20, R2, RZ ;  /* 0x0000000214077210 */ /* 0x008fca0007f3e0ff */
[----:B------:R0:W-:Y:S01]  /*3ebe0*/  STL [R1+0x45d0], R7 ;  /* 0x0045d00701007387 */ /* 0x0001e20000100800 */
[----:B----4-:R-:W-:-:S03]  /*3ebf0*/  IADD3 R6, P0, R19, R2, RZ ;  /* 0x0000000213067210 */ /* 0x010fc60007f1e0ff */
[----:B0-----:R-:W3:Y:S04]  /*3ec00*/  LDL.LU R7, [R1+0x17c] ;  /* 0x00017c0001077983 */ /* 0x001ee80000300800 */
[----:B------:R-:W-:Y:S04]  /*3ec10*/  STL [R1+0x459c], R22 ;  /* 0x00459c1601007387 */ /* 0x000fe80000100800 */
[----:B------:R0:W-:Y:S04]  /*3ec20*/  STL [R1+0x45d8], R6 ;  /* 0x0045d80601007387 */ /* 0x0001e80000100800 */
[----:B0-----:R-:W4:Y:S04]  /*3ec30*/  LDL.LU R6, [R1+0x170] ;  /* 0x0001700001067983 */ /* 0x001f280000300800 */
[----:B------:R0:W-:Y:S04]  /*3ec40*/  STL [R1+0x45a4], R5 ;  /* 0x0045a40501007387 */ /* 0x0001e80000100800 */
[----:B0-----:R-:W4:Y:S01]  /*3ec50*/  LDL.LU R5, [R1+0x164] ;  /* 0x0001640001057983 */ /* 0x001f220000300800 */
[----:B-----5:R-:W-:-:S02]  /*3ec60*/  IADD3 R22, P6, R18, R2, RZ ;  /* 0x0000000212167210 */ /* 0x020fc40007fde0ff */
[----:B------:R-:W-:-:S03]  /*3ec70*/  LEA.HI.X.SX32 R21, R21, R3, 0x1, P5 ;  /* 0x0000000315157211 */ /* 0x000fc600028f0eff */
[----:B------:R0:W-:Y:S04]  /*3ec80*/  STL [R1+0x45e0], R22 ;  /* 0x0045e01601007387 */ /* 0x0001e80000100800 */
[----:B------:R1:W-:Y:S01]  /*3ec90*/  STL [R1+0x45ac], R21 ;  /* 0x0045ac1501007387 */ /* 0x0003e20000100800 */
[-C--:B0-----:R-:W-:Y:S02]  /*3eca0*/  LEA.HI.X.SX32 R22, R4, R3.reuse, 0x1, P4 ;  /* 0x0000000304167211 */ /* 0x081fe400020f0eff */
[-C--:B------:R-:W-:Y:S02]  /*3ecb0*/  LEA.HI.X.SX32 R4, R28, R3.reuse, 0x1, P3 ;  /* 0x000000031c047211 */ /* 0x080fe400018f0eff */
[----:B------:R-:W-:Y:S02]  /*3ecc0*/  LEA.HI.X.SX32 R19, R19, R3, 0x1, P0 ;  /* 0x0000000313137211 */ /* 0x000fe400000f0eff */
[----:B------:R-:W-:-:S05]  /*3ecd0*/  IADD3 R23, P5, R17, R2, RZ ;  /* 0x0000000211177210 */ /* 0x000fca0007fbe0ff */
[----:B------:R-:W-:Y:S04]  /*3ece0*/  STL [R1+0x45e8], R23 ;  /* 0x0045e81701007387 */ /* 0x000fe80000100800 */
[----:B------:R-:W-:Y:S01]  /*3ecf0*/  STL [R1+0x45b4], R22 ;  /* 0x0045b41601007387 */ /* 0x000fe20000100800 */
[----:B-1----:R-:W-:-:S05]  /*3ed00*/  IADD3 R21, P4, R16, R2, RZ ;  /* 0x0000000210157210 */ /* 0x002fca0007f9e0ff */
[----:B------:R0:W-:Y:S04]  /*3ed10*/  STL [R1+0x45f0], R21 ;  /* 0x0045f01501007387 */ /* 0x0001e80000100800 */
[----:B------:R1:W-:Y:S01]  /*3ed20*/  STL [R1+0x45bc], R4 ;  /* 0x0045bc0401007387 */ /* 0x0003e20000100800 */
[----:B0-----:R-:W-:-:S03]  /*3ed30*/  LEA.HI.X.SX32 R21, R29, R3, 0x1, P2 ;  /* 0x000000031d157211 */ /* 0x001fc600010f0eff */
[----:B-1----:R-:W5:Y:S01]  /*3ed40*/  LDL.LU R4, [R1+0x8f0] ;  /* 0x0008f00001047983 */ /* 0x002f620000300800 */
[----:B------:R-:W-:-:S05]  /*3ed50*/  IADD3 R22, P3, R15, R2, RZ ;  /* 0x000000020f167210 */ /* 0x000fca0007f7e0ff */
[----:B------:R-:W-:Y:S04]  /*3ed60*/  STL [R1+0x45f8], R22 ;  /* 0x0045f81601007387 */ /* 0x000fe80000100800 */
[----:B------:R-:W5:Y:S04]  /*3ed70*/  LDL.LU R28, [R1+0x8f4] ;  /* 0x0008f400011c7983 */ /* 0x000f680000300800 */
[----:B------:R0:W-:Y:S04]  /*3ed80*/  STL [R1+0x45c4], R21 ;  /* 0x0045c41501007387 */ /* 0x0001e80000100800 */
[----:B------:R-:W5:Y:S01]  /*3ed90*/  LDL.LU R29, [R1+0x8f8] ;  /* 0x0008f800011d7983 */ /* 0x000f620000300800 */
[----:B0-----:R-:W-:-:S02]  /*3eda0*/  LEA.HI.X.SX32 R21, R20, R3, 0x1, P1 ;  /* 0x0000000314157211 */ /* 0x001fc400008f0eff */
[----:B------:R-:W-:Y:S02]  /*3edb0*/  LEA.HI.X.SX32 R16, R16, R3, 0x1, P4 ;  /* 0x0000000310107211 */ /* 0x000fe400020f0eff */
[-C--:B------:R-:W-:Y:S02]  /*3edc0*/  IADD3 R22, P2, R14, R2.reuse, RZ ;  /* 0x000000020e167210 */ /* 0x080fe40007f5e0ff */
[----:B------:R-:W-:-:S03]  /*3edd0*/  IADD3 R20, P1, R13, R2, RZ ;  /* 0x000000020d147210 */ /* 0x000fc60007f3e0ff */
[----:B------:R-:W-:Y:S04]  /*3ede0*/  STL [R1+0x4600], R22 ;  /* 0x0046001601007387 */ /* 0x000fe80000100800 */
[----:B------:R-:W-:Y:S04]  /*3edf0*/  STL [R1+0x45cc], R21 ;  /* 0x0045cc1501007387 */ /* 0x000fe80000100800 */
[----:B------:R0:W-:Y:S04]  /*3ee00*/  STL [R1+0x4608], R20 ;  /* 0x0046081401007387 */ /* 0x0001e80000100800 */
[----:B------:R1:W-:Y:S01]  /*3ee10*/  STL [R1+0x45d4], R19 ;  /* 0x0045d41301007387 */ /* 0x0003e20000100800 */
[----:B0-----:R-:W-:-:S02]  /*3ee20*/  LEA.HI.X.SX32 R20, R18, R3, 0x1, P6 ;  /* 0x0000000312147211 */ /* 0x001fc400030f0eff */
[----:B------:R-:W-:Y:S02]  /*3ee30*/  LEA.HI.X.SX32 R18, R17, R3, 0x1, P5 ;  /* 0x0000000311127211 */ /* 0x000fe400028f0eff */
[-C--:B------:R-:W-:Y:S02]  /*3ee40*/  IADD3 R21, P0, R12, R2.reuse, RZ ;  /* 0x000000020c157210 */ /* 0x080fe40007f1e0ff */
[----:B-1----:R-:W-:-:S03]  /*3ee50*/  IADD3 R19, P6, R11, R2, RZ ;  /* 0x000000020b137210 */ /* 0x002fc60007fde0ff */
[----:B------:R-:W-:Y:S04]  /*3ee60*/  STL [R1+0x4610], R21 ;  /* 0x0046101501007387 */ /* 0x000fe80000100800 */
[----:B------:R-:W-:Y:S04]  /*3ee70*/  STL [R1+0x45dc], R20 ;  /* 0x0045dc1401007387 */ /* 0x000fe80000100800 */
[----:B------:R-:W-:Y:S04]  /*3ee80*/  STL [R1+0x4618], R19 ;  /* 0x0046181301007387 */ /* 0x000fe80000100800 */
[----:B------:R0:W-:Y:S01]  /*3ee90*/  STL [R1+0x45e4], R18 ;  /* 0x0045e41201007387 */ /* 0x0001e20000100800 */
[----:B------:R-:W-:-:S02]  /*3eea0*/  LEA.HI.X.SX32 R13, R13, R3, 0x1, P1 ;  /* 0x000000030d0d7211 */ /* 0x000fc400008f0eff */
[----:B------:R-:W-:-:S05]  /*3eeb0*/  IADD3 R17, P5, R10, R2, RZ ;  /* 0x000000020a117210 */ /* 0x000fca0007fbe0ff */
[----:B------:R1:W-:Y:S04]  /*3eec0*/  STL [R1+0x4630], R17 ;  /* 0x0046301101007387 */ /* 0x0003e80000100800 */
[----:B------:R2:W-:Y:S01]  /*3eed0*/  STL [R1+0x45ec], R16 ;  /* 0x0045ec1001007387 */ /* 0x0005e20000100800 */
[-C--:B0-----:R-:W-:Y:S02]  /*3eee0*/  IADD3 R18, P4, R9, R2.reuse, RZ ;  /* 0x0000000209127210 */ /* 0x081fe40007f9e0ff */
[-C--:B-1----:R-:W-:Y:S02]  /*3eef0*/  LEA.HI.X.SX32 R17, R15, R3.reuse, 0x1, P3 ;  /* 0x000000030f117211 */ /* 0x082fe400018f0eff */
[-C--:B------:R-:W-:Y:S02]  /*3ef00*/  LEA.HI.X.SX32 R15, R14, R3.reuse, 0x1, P2 ;  /* 0x000000030e0f7211 */ /* 0x080fe400010f0eff */
[----:B------:R-:W-:Y:S01]  /*3ef10*/  IADD3 R14, P2, R0, R2, RZ ;  /* 0x00000002000e7210 */ /* 0x000fe20007f5e0ff */
[----:B------:R-:W-:Y:S04]  /*3ef20*/  STL [R1+0x461c], R18 ;  /* 0x00461c1201007387 */ /* 0x000fe80000100800 */
[----:B------:R-:W-:Y:S01]  /*3ef30*/  STL [R1+0x45f4], R17 ;  /* 0x0045f41101007387 */ /* 0x000fe20000100800 */
[----:B------:R-:W-:-:S02]  /*3ef40*/  LEA.HI.X.SX32 R9, R9, R3, 0x1, P4 ;  /* 0x0000000309097211 */ /* 0x000fc400020f0eff */
[----:B--2---:R-:W-:-:S05]  /*3ef50*/  IADD3 R16, P3, R8, R2, RZ ;  /* 0x0000000208107210 */ /* 0x004fca0007f7e0ff */
[----:B------:R-:W-:Y:S04]  /*3ef60*/  STL [R1+0x4620], R16 ;  /* 0x0046201001007387 */ /* 0x000fe80000100800 */
[----:B------:R-:W-:Y:S04]  /*3ef70*/  STL [R1+0x45fc], R15 ;  /* 0x0045fc0f01007387 */ /* 0x000fe80000100800 */
[----:B------:R0:W-:Y:S04]  /*3ef80*/  STL [R1+0x4624], R14 ;  /* 0x0046240e01007387 */ /* 0x0001e80000100800 */
[----:B------:R4:W-:Y:S01]  /*3ef90*/  STL [R1+0x4604], R13 ;  /* 0x0046040d01007387 */ /* 0x0009e20000100800 */
[----:B0-----:R-:W-:-:S02]  /*3efa0*/  LEA.HI.X.SX32 R14, R12, R3, 0x1, P0 ;  /* 0x000000030c0e7211 */ /* 0x001fc400000f0eff */
[----:B------:R-:W-:Y:S02]  /*3efb0*/  LEA.HI.X.SX32 R12, R11, R3, 0x1, P6 ;  /* 0x000000030b0c7211 */ /* 0x000fe400030f0eff */
[----:B---3--:R-:W-:-:S05]  /*3efc0*/  IADD3 R15, P1, R7, R2, RZ ;  /* 0x00000002070f7210 */ /* 0x008fca0007f3e0ff */
[----:B------:R-:W-:Y:S04]  /*3efd0*/  STL [R1+0x4628], R15 ;  /* 0x0046280f01007387 */ /* 0x000fe80000100800 */
[----:B------:R-:W-:Y:S01]  /*3efe0*/  STL [R1+0x460c], R14 ;  /* 0x00460c0e01007387 */ /* 0x000fe20000100800 */
[----:B----4-:R-:W-:-:S05]  /*3eff0*/  IADD3 R13, P0, R6, R2, RZ ;  /* 0x00000002060d7210 */ /* 0x010fca0007f1e0ff */
[----:B------:R-:W-:Y:S04]  /*3f000*/  STL [R1+0x462c], R13 ;  /* 0x00462c0d01007387 */ /* 0x000fe80000100800 */
[----:B------:R-:W-:Y:S01]  /*3f010*/  STL [R1+0x4614], R12 ;  /* 0x0046140c01007387 */ /* 0x000fe20000100800 */
[----:B------:R-:W-:Y:S02]  /*3f020*/  IADD3 R11, P6, R5, R2, RZ ;  /* 0x00000002050b7210 */ /* 0x000fe40007fde0ff */
[----:B------:R-:W-:-:S03]  /*3f030*/  LEA.HI.X.SX32 R2, R10, R3, 0x1, P5 ;  /* 0x000000030a027211 */ /* 0x000fc600028f0eff */
[----:B------:R-:W-:Y:S04]  /*3f040*/  STL [R1+0x39d8], R11 ;  /* 0x0039d80b01007387 */ /* 0x000fe80000100800 */
[----:B------:R0:W-:Y:S04]  /*3f050*/  STL [R1+0x39dc], R2 ;  /* 0x0039dc0201007387 */ /* 0x0001e80000100800 */
[----:B------:R-:W-:Y:S01]  /*3f060*/  STL [R1+0x39c4], R9 ;  /* 0x0039c40901007387 */ /* 0x000fe20000100800 */
[----:B0-----:R-:W-:-:S03]  /*3f070*/  LEA.HI.X.SX32 R2, R0, R3, 0x1, P2 ;  /* 0x0000000300027211 */ /* 0x001fc600010f0eff */
[----:B------:R-:W2:Y:S01]  /*3f080*/  LDL.LU R0, [R1+0x5a88] ;  /* 0x005a880001007983 */ /* 0x000ea20000300800 */
[----:B------:R-:W-:-:S05]  /*3f090*/  LEA.HI.X.SX32 R8, R8, R3, 0x1, P3 ;  /* 0x0000000308087211 */ /* 0x000fca00018f0eff */
[----:B------:R0:W-:Y:S04]  /*3f0a0*/  STL [R1+0x39c8], R8 ;  /* 0x0039c80801007387 */ /* 0x0001e80000100800 */
[----:B------:R1:W-:Y:S01]  /*3f0b0*/  STL [R1+0x39cc], R2 ;  /* 0x0039cc0201007387 */ /* 0x0003e20000100800 */
[-C--:B0-----:R-:W-:Y:S02]  /*3f0c0*/  LEA.HI.X.SX32 R8, R7, R3.reuse, 0x1, P1 ;  /* 0x0000000307087211 */ /* 0x081fe400008f0eff */
[-C--:B------:R-:W-:Y:S02]  /*3f0d0*/  LEA.HI.X.SX32 R7, R6, R3.reuse, 0x1, P0 ;  /* 0x0000000306077211 */ /* 0x080fe400000f0eff */
[----:B-1----:R-:W-:Y:S01]  /*3f0e0*/  LEA.HI.X.SX32 R2, R5, R3, 0x1, P6 ;  /* 0x0000000305027211 */ /* 0x002fe200030f0eff */
[----:B------:R-:W-:Y:S04]  /*3f0f0*/  STL [R1+0x39d0], R8 ;  /* 0x0039d00801007387 */ /* 0x000fe80000100800 */
[----:B------:R-:W-:Y:S04]  /*3f100*/  STL [R1+0x39d4], R7 ;  /* 0x0039d40701007387 */ /* 0x000fe80000100800 */
[----:B------:R0:W-:Y:S01]  /*3f110*/  STL [R1+0x31e0], R2 ;  /* 0x0031e00201007387 */ /* 0x0001e20000100800 */
[----:B-----5:R-:W-:-:S04]  /*3f120*/  IADD3 R6, P0, R4, UR8, RZ ;  /* 0x0000000804067c10 */ /* 0x020fc8000ff1e0ff */
[----:B0-----:R-:W-:Y:S01]  /*3f130*/  LEA.HI.X.SX32 R2, R4, UR9, 0x1, P0 ;  /* 0x0000000904027c11 */ /* 0x001fe200080f0eff */
[----:B------:R-:W-:Y:S01]  /*3f140*/  STL [R1+0x2f24], R6 ;  /* 0x002f240601007387 */ /* 0x000fe20000100800 */
[C---:B------:R-:W-:Y:S02]  /*3f150*/  IADD3 R7, P1, R28.reuse, UR8, RZ ;  /* 0x000000081c077c10 */ /* 0x040fe4000ff3e0ff */
[C---:B------:R-:W-:Y:S02]  /*3f160*/  IADD3 R8, P2, R29.reuse, UR8, RZ ;  /* 0x000000081d087c10 */ /* 0x040fe4000ff5e0ff */
[----:B------:R-:W-:Y:S01]  /*3f170*/  LEA.HI.X.SX32 R3, R28, UR9, 0x1, P1 ;  /* 0x000000091c037c11 */ /* 0x000fe200088f0eff */
[----:B------:R-:W-:Y:S04]  /*3f180*/  STL [R1+0x2f2c], R7 ;  /* 0x002f2c0701007387 */ /* 0x000fe80000100800 */
[----:B------:R-:W-:Y:S01]  /*3f190*/  STL [R1+0x2f34], R8 ;  /* 0x002f340801007387 */ /* 0x000fe20000100800 */
[----:B------:R-:W-:-:S02]  /*3f1a0*/  LEA.HI.X.SX32 R4, R29, UR9, 0x1, P2 ;  /* 0x000000091d047c11 */ /* 0x000fc400090f0eff */
[----:B--2---:R-:W-:Y:S02]  /*3f1b0*/  IADD3 R9, P3, R0, UR8, RZ ;  /* 0x0000000800097c10 */ /* 0x004fe4000ff7e0ff */
[----:B------:R-:W-:Y:S02]  /*3f1c0*/  IADD3 R12, P1, R8, UR52, RZ ;  /* 0x00000034080c7c10 */ /* 0x000fe4000ff3e0ff */
[----:B------:R-:W-:Y:S01]  /*3f1d0*/  IADD3 R10, P2, R7, UR52, RZ ;  /* 0x00000034070a7c10 */ /* 0x000fe2000ff5e0ff */
[----:B------:R-:W-:Y:S01]  /*3f1e0*/  ULDC UR8, c[0x0][0x238] ;  /* 0x00008e0000087ab9 */ /* 0x000fe20000000800 */
[----:B------:R-:W-:Y:S01]  /*3f1f0*/  LEA.HI.X.SX32 R5, R0, UR9, 0x1, P3 ;  /* 0x0000000900057c11 */ /* 0x000fe200098f0eff */
[----:B------:R-:W-:Y:S04]  /*3f200*/  STL [R1+0x2f3c], R9 ;  /* 0x002f3c0901007387 */ /* 0x000fe80000100800 */
[----:B------:R-:W2:Y:S04]  /*3f210*/  LDL.LU R0, [R1+0x5a84] ;  /* 0x005a840001007983 */ /* 0x000ea80000300800 */
[----:B------:R-:W-:Y:S04]  /*3f220*/  STL [R1+0x2f20], R2 ;  /* 0x002f200201007387 */ /* 0x000fe80000100800 */
[----:B------:R-:W-:Y:S04]  /*3f230*/  STL [R1+0x2f28], R3 ;  /* 0x002f280301007387 */ /* 0x000fe80000100800 */
[----:B------:R-:W-:Y:S04]  /*3f240*/  STL [R1+0x2f30], R4 ;  /* 0x002f300401007387 */ /* 0x000fe80000100800 */
[----:B------:R-:W-:Y:S04]  /*3f250*/  STL [R1+0x2f38], R5 ;  /* 0x002f380501007387 */ /* 0x000fe80000100800 */
[----:B------:R-:W-:Y:S04]  /*3f260*/  STL [R1+0x30ac], RZ ;  /* 0x0030acff01007387 */ /* 0x000fe80000100800 */
        /* <DEDUP_REMOVED lines=1976> */
[----:B------:R-:W-:Y:S01]  /*46df0*/  STL [R1+0x1be0], RZ ;  /* 0x001be0ff01007387 */ /* 0x000fe20000100800 */
[----:B------:R-:W-:-:S03]  /*46e00*/  IADD3 R11, P0, R9, UR52, RZ ;  /* 0x00000034090b7c10 */ /* 0x000fc6000ff1e0ff */
[----:B------:R-:W-:Y:S04]  /*46e10*/  STL [R1+0x1be4], RZ ;  /* 0x001be4ff01007387 */ /* 0x000fe80000100800 */
[----:B------:R-:W-:Y:S04]  /*46e20*/  STL [R1+0x1be8], RZ ;  /* 0x001be8ff01007387 */ /* 0x000fe80000100800 */
[----:B------:R-:W-:Y:S04]  /*46e30*/  STL [R1+0x1bec], RZ ;  /* 0x001becff01007387 */ /* 0x000fe80000100800 */
[----:B------:R-:W-:Y:S04]  /*46e40*/  STL [R1+0x1bc0], RZ ;  /* 0x001bc0ff01007387 */ /* 0x000fe80000100800 */
[----:B------:R0:W-:Y:S04]  /*46e50*/  STL [R1+0x31e8], R11 ;  /* 0x0031e80b01007387 */ /* 0x0001e80000100800 */
[----:B------:R-:W-:Y:S04]  /*46e60*/  STL [R1+0x31f0], R12 ;  /* 0x0031f00c01007387 */ /* 0x000fe80000100800 */
[----:B------:R1:W-:Y:S01]  /*46e70*/  STL [R1+0x31f8], R10 ;  /* 0x0031f80a01007387 */ /* 0x0003e20000100800 */
[----:B------:R-:W-:Y:S01]  /*46e80*/  ULDC UR9, c[0x0][0x238] ;  /* 0x00008e0000097ab9 */ /* 0x000fe20000000800 */
[----:B0-----:R-:W-:-:S02]  /*46e90*/  IADD3 R11, P3, R6, UR52, RZ ;  /* 0x00000034060b7c10 */ /* 0x001fc4000ff7e0ff */
[----:B-1----:R-:W-:Y:S02]  /*46ea0*/  IADD3.X R10, R5, UR38, RZ, P0, !PT ;  /* 0x00000026050a7c10 */ /* 0x002fe400087fe4ff */
[----:B------:R-:W-:Y:S01]  /*46eb0*/  IADD3.X R12, R4, UR38, RZ, P1, !PT ;  /* 0x00000026040c7c10 */ /* 0x000fe20008ffe4ff */
[----:B------:R0:W-:Y:S04]  /*46ec0*/  STL [R1+0x3200], R11 ;  /* 0x0032000b01007387 */ /* 0x0001e80000100800 */
[----:B------:R1:W-:Y:S04]  /*46ed0*/  STL [R1+0x31e4], R10 ;  /* 0x0031e40a01007387 */ /* 0x0003e80000100800 */
[----:B------:R3:W-:Y:S01]  /*46ee0*/  STL [R1+0x31ec], R12 ;  /* 0x0031ec0c01007387 */ /* 0x0007e20000100800 */
[----:B0-----:R-:W-:-:S02]  /*46ef0*/  IADD3.X R11, R3, UR38, RZ, P2, !PT ;  /* 0x00000026030b7c10 */ /* 0x001fc400097fe4ff */
[----:B-1----:R-:W-:Y:S02]  /*46f00*/  IADD3.X R10, R2, UR38, RZ, P3, !PT ;  /* 0x00000026020a7c10 */ /* 0x002fe40009ffe4ff */
[----:B---3--:R-:W-:Y:S01]  /*46f10*/  IADD3 R12, P1, R8, UR51, RZ ;  /* 0x00000033080c7c10 */ /* 0x008fe2000ff3e0ff */
[----:B------:R0:W-:Y:S04]  /*46f20*/  STL [R1+0x31f4], R11 ;  /* 0x0031f40b01007387 */ /* 0x0001e80000100800 */
[----:B------:R1:W-:Y:S01]  /*46f30*/  STL [R1+0x31fc], R10 ;  /* 0x0031fc0a01007387 */ /* 0x0003e20000100800 */
[----:B------:R-:W-:Y:S02]  /*46f40*/  USHF.R.S32.HI UR38, URZ, 0x1f, UR51 ;  /* 0x0000001f3f267899 */ /* 0x000fe40008011433 */
[----:B0-----:R-:W-:-:S02]  /*46f50*/  IADD3 R11, P0, R9, UR51, RZ ;  /* 0x00000033090b7c10 */ /* 0x001fc4000ff1e0ff */
[----:B-1----:R-:W-:-:S03]  /*46f60*/  IADD3 R10, P2, R7, UR51, RZ ;  /* 0x00000033070a7c10 */ /* 0x002fc6000ff5e0ff */
[----:B------:R0:W-:Y:S04]  /*46f70*/  STL [R1+0x3208], R11 ;  /* 0x0032080b01007387 */ /* 0x0001e80000100800 */
[----:B------:R-:W-:Y:S04]  /*46f80*/  STL [R1+0x3210], R12 ;  /* 0x0032100c01007387 */ /* 0x000fe80000100800 */
[----:B------:R1:W-:Y:S01]  /*46f90*/  STL [R1+0x3218], R10 ;  /* 0x0032180a01007387 */ /* 0x0003e20000100800 */
[----:B0-----:R-:W-:Y:S02]  /*46fa0*/  IADD3 R11, P3, R6, UR51, RZ ;  /* 0x00000033060b7c10 */ /* 0x001fe4000ff7e0ff */
[----:B-1----:R-:W-:-:S02]  /*46fb0*/  IADD3.X R10, R5, UR38, RZ, P0, !PT ;  /* 0x00000026050a7c10 */ /* 0x002fc400087fe4ff */
        /* <DEDUP_REMOVED lines=207> */
[----:B------:R-:W-:Y:S01]  /*47cb0*/  STL [R1+0x338c], R12 ;  /* 0x00338c0c01007387 */ /* 0x000fe20000100800 */
[----:B0-----:R-:W-:-:S02]  /*47cc0*/  IADD3.X R11, R3, UR38, RZ, P2, !PT ;  /* 0x00000026030b7c10 */ /* 0x001fc400097fe4ff */
[----:B-1----:R-:W-:-:S03]  /*47cd0*/  IADD3.X R10, R2, UR38, RZ, P3, !PT ;  /* 0x00000026020a7c10 */ /* 0x002fc60009ffe4ff */
[----:B------:R-:W-:Y:S04]  /*47ce0*/  STL [R1+0x3394], R11 ;  /* 0x0033940b01007387 */ /* 0x000fe80000100800 */
[----:B------:R0:W-:Y:S04]  /*47cf0*/  STL [R1+0x339c], R10 ;  /* 0x00339c0a01007387 */ /* 0x0001e80000100800 */
        /* <DEDUP_REMOVED lines=22> */
[----:B0-----:R-:W-:-:S03]  /*47e60*/  IADD3 R10, P0, R9, UR36, RZ ;  /* 0x00000024090a7c10 */ /* 0x001fc6000ff1e0ff */
[----:B------:R-:W-:Y:S04]  /*47e70*/  STL [R1+0x1b1c], RZ ;  /* 0x001b1cff01007387 */ /* 0x000fe80000100800 */
[----:B------:R-:W-:Y:S04]  /*47e80*/  STL [R1+0x1ae0], RZ ;  /* 0x001ae0ff01007387 */ /* 0x000fe80000100800 */
[----:B------:R-:W-:Y:S04]  /*47e90*/  STL [R1+0x1ae4], RZ ;  /* 0x001ae4ff01007387 */ /* 0x000fe80000100800 */
[----:B------:R-:W-:Y:S01]  /*47ea0*/  STL [R1+0x1ae8], RZ ;  /* 0x001ae8ff01007387 */ /* 0x000fe20000100800 */
[----:B------:R-:W-:-:S02]  /*47eb0*/  IADD3 R12, P1, R8, UR36, RZ ;  /* 0x00000024080c7c10 */ /* 0x000fc4000ff3e0ff */
[----:B------:R-:W-:Y:S01]  /*47ec0*/  IADD3 R11, P2, R7, UR36, RZ ;  /* 0x00000024070b7c10 */ /* 0x000fe2000ff5e0ff */
[----:B------:R0:W-:Y:S04]  /*47ed0*/  STL [R1+0x33a8], R10 ;  /* 0x0033a80a01007387 */ /* 0x0001e80000100800 */
[----:B------:R-:W-:Y:S04]  /*47ee0*/  STL [R1+0x33b0], R12 ;  /* 0x0033b00c01007387 */ /* 0x000fe80000100800 */
[----:B------:R1:W-:Y:S01]  /*47ef0*/  STL [R1+0x33b8], R11 ;  /* 0x0033b80b01007387 */ /* 0x0003e20000100800 */
[----:B0-----:R-:W-:-:S05]  /*47f00*/  IADD3 R10, P3, R6, UR36, RZ ;  /* 0x00000024060a7c10 */ /* 0x001fca000ff7e0ff */
[----:B------:R0:W-:Y:S04]  /*47f10*/  STL [R1+0x33c0], R10 ;  /* 0x0033c00a01007387 */ /* 0x0001e80000100800 */
[----:B------:R-:W-:Y:S04]  /*47f20*/  STL [R1+0x1aec], RZ ;  /* 0x001aecff01007387 */ /* 0x000fe80000100800 */
[----:B------:R-:W-:Y:S01]  /*47f30*/  STL [R1+0x1ac0], RZ ;  /* 0x001ac0ff01007387 */ /* 0x000fe20000100800 */
[----:B------:R-:W-:Y:S02]  /*47f40*/  UIMAD UR57, UR19, 0x30, URZ ;  /* 0x00000030133978a4 */ /* 0x000fe4000f8e023f */
[----:B------:R-:W-:-:S02]  /*47f50*/  UIMAD UR56, UR19, 0x2f, URZ ;  /* 0x0000002f133878a4 */ /* 0x000fc4000f8e023f */
[----:B------:R-:W-:Y:S02]  /*47f60*/  UIMAD UR55, UR19, 0x2e, URZ ;  /* 0x0000002e133778a4 */ /* 0x000fe4000f8e023f */
[----:B------:R-:W-:Y:S02]  /*47f70*/  UIMAD UR54, UR19, 0x2d, URZ ;  /* 0x0000002d133678a4 */ /* 0x000fe4000f8e023f */
[----:B------:R-:W-:Y:S02]  /*47f80*/  UIMAD UR53, UR19, 0x2c, URZ ;  /* 0x0000002c133578a4 */ /* 0x000fe4000f8e023f */
[----:B------:R-:W-:Y:S02]  /*47f90*/  UIMAD UR52, UR19, 0x2b, URZ ;  /* 0x0000002b133478a4 */ /* 0x000fe4000f8e023f */
        /* <DEDUP_REMOVED lines=10> */
[----:B------:R-:W-:Y:S02]  /*48040*/  USHF.L.U32 UR41, UR19, 0x5, URZ ;  /* 0x0000000513297899 */ /* 0x000fe4000800063f */
[----:B------:R-:W-:Y:S02]  /*48050*/  UIMAD UR40, UR19, 0x1f, URZ ;  /* 0x0000001f132878a4 */ /* 0x000fe4000f8e023f */
[----:B------:R-:W-:Y:S02]  /*48060*/  UIMAD UR39, UR19, 0x1e, URZ ;  /* 0x0000001e132778a4 */ /* 0x000fe4000f8e023f */
[----:B------:R-:W-:-:S02]  /*48070*/  USHF.L.U32 UR38, UR19, 0x6, URZ ;  /* 0x0000000613267899 */ /* 0x000fc4000800063f */
[----:B------:R-:W-:Y:S02]  /*48080*/  USHF.L.U32 UR20, UR20, 0x6, URZ ;  /* 0x0000000614147899 */ /* 0x000fe4000800063f */
        /* <DEDUP_REMOVED lines=16> */
[----:B------:R-:W-:-:S02]  /*48190*/  UIMAD UR24, UR24, 0xd, URZ ;  /* 0x0000000d181878a4 */ /* 0x000fc4000f8e023f */
[----:B------:R-:W-:Y:S02]  /*481a0*/  UIMAD UR25, UR25, 0xc, URZ ;  /* 0x0000000c191978a4 */ /* 0x000fe4000f8e023f */
[----:B------:R-:W-:Y:S02]  /*481b0*/  UIMAD UR26, UR26, 0xb, URZ ;  /* 0x0000000b1a1a78a4 */ /* 0x000fe4000f8e023f */
[----:B------:R-:W-:Y:S02]  /*481c0*/  UIMAD UR27, UR27, 0xa, URZ ;  /* 0x0000000a1b1b78a4 */ /* 0x000fe4000f8e023f */
[----:B------:R-:W-:Y:S02]  /*481d0*/  UIMAD UR28, UR28, 0x9, URZ ;  /* 0x000000091c1c78a4 */ /* 0x000fe4000f8e023f */
[----:B------:R-:W-:Y:S02]  /*481e0*/  USHF.L.U32 UR29, UR29, 0x3, URZ ;  /* 0x000000031d1d7899 */ /* 0x000fe4000800063f */
[----:B------:R-:W-:-:S02]  /*481f0*/  UIMAD UR30, UR30, 0x7, URZ ;  /* 0x000000071e1e78a4 */ /* 0x000fc4000f8e023f */
[----:B------:R-:W-:Y:S02]  /*48200*/  UIMAD UR31, UR31, 0x6, URZ ;  /* 0x000000061f1f78a4 */ /* 0x000fe4000f8e023f */
[----:B------:R-:W-:Y:S02]  /*48210*/  UIMAD UR32, UR32, 0x5, URZ ;  /* 0x00000005202078a4 */ /* 0x000fe4000f8e023f */
[----:B------:R-:W-:Y:S02]  /*48220*/  USHF.L.U32 UR33, UR33, 0x2, URZ ;  /* 0x0000000221217899 */ /* 0x000fe4000800063f */
[----:B------:R-:W-:Y:S02]  /*48230*/  USHF.R.S32.HI UR36, URZ, 0x1f, UR36 ;  /* 0x0000001f3f247899 */ /* 0x000fe40008011424 */
[----:B------:R-:W-:Y:S02]  /*48240*/  UIMAD UR34, UR34, 0x3, URZ ;  /* 0x00000003222278a4 */ /* 0x000fe4000f8e023f */
[----:B------:R-:W-:-:S02]  /*48250*/  USHF.L.U32 UR35, UR35, 0x1, URZ ;  /* 0x0000000123237899 */ /* 0x000fc4000800063f */
[----:B-1----:R-:W-:Y:S01]  /*48260*/  IADD3.X R11, R5, UR36, RZ, P0, !PT ;  /* 0x00000024050b7c10 */ /* 0x002fe200087fe4ff */
[----:B------:R-:W1:Y:S01]  /*48270*/  LDC R28, c[0x0][0x230] ;  /* 0x00008c00ff1c7b82 */ /* 0x000e620000000800 */
[----:B------:R-:W-:Y:S01]  /*48280*/  IADD3.X R12, R4, UR36, RZ, P1, !PT ;  /* 0x00000024040c7c10 */ /* 0x000fe20008ffe4ff */
[----:B------:R-:W-:Y:S01]  /*48290*/  USHF.R.S32.HI UR21, URZ, 0x1f, UR21 ;  /* 0x0000001f3f157899 */ /* 0x000fe20008011415 */
[----:B0-----:R-:W-:Y:S01]  /*482a0*/  IADD3.X R10, R3, UR36, RZ, P2, !PT ;  /* 0x00000024030a7c10 */ /* 0x001fe200097fe4ff */
[----:B------:R0:W-:Y:S04]  /*482b0*/  STL [R1+0x33a4], R11 ;  /* 0x0033a40b01007387 */ /* 0x0001e80000100800 */
[----:B------:R3:W-:Y:S04]  /*482c0*/  STL [R1+0x33ac], R12 ;  /* 0x0033ac0c01007387 */ /* 0x0007e80000100800 */
[----:B------:R4:W-:Y:S01]  /*482d0*/  STL [R1+0x33b4], R10 ;  /* 0x0033b40a01007387 */ /* 0x0009e20000100800 */
[----:B0-----:R-:W-:Y:S01]  /*482e0*/  IADD3.X R11, R2, UR36, RZ, P3, !PT ;  /* 0x00000024020b7c10 */ /* 0x001fe20009ffe4ff */
[----:B------:R-:W-:-:S02]  /*482f0*/  USHF.R.S32.HI UR36, URZ, 0x1f, UR57 ;  /* 0x0000001f3f247899 */ /* 0x000fc40008011439 */
[----:B---3--:R-:W-:Y:S02]  /*48300*/  IADD3 R12, P1, R8, UR57, RZ ;  /* 0x00000039080c7c10 */ /* 0x008fe4000ff3e0ff */
[----:B------:R0:W-:Y:S01]  /*48310*/  STL [R1+0x33bc], R11 ;  /* 0x0033bc0b01007387 */ /* 0x0001e20000100800 */
[----:B----4-:R-:W-:Y:S01]  /*48320*/  IADD3 R10, P0, R9, UR57, RZ ;  /* 0x00000039090a7c10 */ /* 0x010fe2000ff1e0ff */
[----:B-1----:R-:W-:-:S04]  /*48330*/  VIADD R28, R28, 0x3f ;  /* 0x0000003f1c1c7836 */ /* 0x002fc80000000000 */
[----:B------:R1:W-:Y:S01]  /*48340*/  STL [R1+0x33c8], R10 ;  /* 0x0033c80a01007387 */ /* 0x0003e20000100800 */
[----:B0-----:R-:W-:-:S03]  /*48350*/  IADD3 R11, P2, R7, UR57, RZ ;  /* 0x00000039070b7c10 */ /* 0x001fc6000ff5e0ff */
[----:B------:R0:W-:Y:S01]  /*48360*/  STL [R1+0x33d0], R12 ;  /* 0x0033d00c01007387 */ /* 0x0001e20000100800 */
[----:B------:R-:W-:-:S03]  /*48370*/  SHF.R.S32.HI R29, RZ, 0x1f, R28 ;  /* 0x0000001fff1d7819 */ /* 0x000fc6000001141c */
[----:B------:R3:W-:Y:S01]  /*48380*/  STL [R1+0x33d8], R11 ;  /* 0x0033d80b01007387 */ /* 0x0007e20000100800 */
[----:B------:R-:W-:Y:S02]  /*48390*/  LEA.HI R29, R29, R28, RZ, 0x6 ;  /* 0x0000001c1d1d7211 */ /* 0x000fe400078f30ff */
[----:B-1----:R-:W-:Y:S01]  /*483a0*/  IADD3 R10, P3, R6, UR57, RZ ;  /* 0x00000039060a7c10 */ /* 0x002fe2000ff7e0ff */
[----:B------:R-:W-:Y:S01]  /*483b0*/  USHF.R.S32.HI UR57, URZ, 0x1f, UR56 ;  /* 0x0000001f3f397899 */ /* 0x000fe20008011438 */
[----:B0-----:R-:W-:-:S03]  /*483c0*/  IADD3.X R12, R4, UR36, RZ, P1, !PT ;  /* 0x00000024040c7c10 */ /* 0x001fc60008ffe4ff */
[----:B------:R0:W-:Y:S01]  /*483d0*/  STL [R1+0x33e0], R10 ;  /* 0x0033e00a01007387 */ /* 0x0001e20000100800 */
[----:B---3--:R-:W-:-:S05]  /*483e0*/  IADD3.X R11, R5, UR36, RZ, P0, !PT ;  /* 0x00000024050b7c10 */ /* 0x008fca00087fe4ff */
[----:B------:R1:W-:Y:S01]  /*483f0*/  STL [R1+0x33c4], R11 ;  /* 0x0033c40b01007387 */ /* 0x0003e20000100800 */
[----:B0-----:R-:W-:-:S03]  /*48400*/  IADD3.X R10, R3, UR36, RZ, P2, !PT ;  /* 0x00000024030a7c10 */ /* 0x001fc600097fe4ff */
[----:B------:R0:W-:Y:S04]  /*48410*/  STL [R1+0x33cc], R12 ;  /* 0x0033cc0c01007387 */ /* 0x0001e80000100800 */
[----:B------:R3:W-:Y:S01]  /*48420*/  STL [R1+0x33d4], R10 ;  /* 0x0033d40a01007387 */ /* 0x0007e20000100800 */
[----:B-1----:R-:W-:Y:S01]  /*48430*/  IADD3.X R11, R2, UR36, RZ, P3, !PT ;  /* 0x00000024020b7c10 */ /* 0x002fe20009ffe4ff */
[----:B------:R-:W-:Y:S01]  /*48440*/  USHF.R.S32.HI UR36, URZ, 0x1f, UR55 ;  /* 0x0000001f3f247899 */ /* 0x000fe20008011437 */
[----:B0-----:R-:W-:-:S03]  /*48450*/  IADD3 R12, P1, R8, UR56, RZ ;  /* 0x00000038080c7c10 */ /* 0x001fc6000ff3e0ff */
[----:B------:R0:W-:Y:S01]  /*48460*/  STL [R1+0x33dc], R11 ;  /* 0x0033dc0b01007387 */ /* 0x0001e20000100800 */
[----:B---3--:R-:W-:-:S05]  /*48470*/  IADD3 R10, P0, R9, UR56, RZ ;  /* 0x00000038090a7c10 */ /* 0x008fca000ff1e0ff */
[----:B------:R1:W-:Y:S01]  /*48480*/  STL [R1+0x33e8], R10 ;  /* 0x0033e80a01007387 */ /* 0x0003e20000100800 */
[----:B0-----:R-:W-:-:S03]  /*48490*/  IADD3 R11, P2, R7, UR56, RZ ;  /* 0x00000038070b7c10 */ /* 0x001fc6000ff5e0ff */
[----:B------:R0:W-:Y:S04]  /*484a0*/  STL [R1+0x33f0], R12 ;  /* 0x0033f00c01007387 */ /* 0x0001e80000100800 */
[----:B------:R3:W-:Y:S01]  /*484b0*/  STL [R1+0x33f8], R11 ;  /* 0x0033f80b01007387 */ /* 0x0007e20000100800 */
        /* <DEDUP_REMOVED lines=376> */
[----:B------:R-:W-:Y:S04]  /*49c40*/  STL [R1+0x3690], R12 ;  /* 0x0036900c01007387 */ /* 0x000fe80000100800 */
[----:B------:R0:W-:Y:S01]  /*49c50*/  STL [R1+0x3698], R11 ;  /* 0x0036980b01007387 */ /* 0x0001e20000100800 */
[----:B-1----:R-:W-:Y:S01]  /*49c60*/  IADD3 R10, P3, R6, UR16, RZ ;  /* 0x00000010060a7c10 */ /* 0x002fe2000ff7e0ff */
[----:B------:R-:W-:-:S04]  /*49c70*/  USHF.R.S32.HI UR16, URZ, 0x1f, UR34 ;  /* 0x0000001f3f107899 */ /* 0x000fc80008011422 */
[----:B------:R1:W-:Y:S01]  /*49c80*/  STL [R1+0x36a0], R10 ;  /* 0x0036a00a01007387 */ /* 0x0003e20000100800 */
[----:B0-----:R-:W-:-:S05]  /*49c90*/  IADD3.X R11, R5, UR57, RZ, P0, !PT ;  /* 0x00000039050b7c10 */ /* 0x001fca00087fe4ff */
[----:B------:R0:W-:Y:S01]  /*49ca0*/  STL [R1+0x3684], R11 ;  /* 0x0036840b01007387 */ /* 0x0001e20000100800 */
[----:B-1----:R-:W-:Y:S02]  /*49cb0*/  IADD3.X R10, R4, UR57, RZ, P1, !PT ;  /* 0x00000039040a7c10 */ /* 0x002fe40008ffe4ff */
[----:B------:R-:W-:-:S03]  /*49cc0*/  IADD3 R12, P1, R8, UR15, RZ ;  /* 0x0000000f080c7c10 */ /* 0x000fc6000ff3e0ff */
[----:B------:R1:W-:Y:S01]  /*49cd0*/  STL [R1+0x368c], R10 ;  /* 0x00368c0a01007387 */ /* 0x0003e20000100800 */
[----:B0-----:R-:W-:Y:S02]  /*49ce0*/  IADD3.X R11, R2, UR57, RZ, P3, !PT ;  /* 0x00000039020b7c10 */ /* 0x001fe40009ffe4ff */
[----:B-1----:R-:W-:Y:S01]  /*49cf0*/  IADD3.X R10, R3, UR57, RZ, P2, !PT ;  /* 0x00000039030a7c10 */ /* 0x002fe200097fe4ff */
[----:B------:R-:W-:-:S04]  /*49d00*/  USHF.R.S32.HI UR57, URZ, 0x1f, UR35 ;  /* 0x0000001f3f397899 */ /* 0x000fc80008011423 */
[----:B------:R0:W-:Y:S04]  /*49d10*/  STL [R1+0x3694], R10 ;  /* 0x0036940a01007387 */ /* 0x0001e80000100800 */
[----:B------:R1:W-:Y:S01]  /*49d20*/  STL [R1+0x369c], R11 ;  /* 0x00369c0b01007387 */ /* 0x0003e20000100800 */
[----:B0-----:R-:W-:Y:S02]  /*49d30*/  SHF.R.S32.HI R10, RZ, 0x6, R29 ;  /* 0x00000006ff0a7819 */ /* 0x001fe4000001141d */
[----:B------:R-:W-:Y:S02]  /*49d40*/  IADD3 R10, P2, R7, UR15, RZ ;  /* 0x0000000f070a7c10 */ /* 0x000fe4000ff5e0ff */
[----:B-1----:R-:W-:-:S05]  /*49d50*/  IADD3 R11, P0, R9, UR15, RZ ;  /* 0x0000000f090b7c10 */ /* 0x002fca000ff1e0ff */
[----:B------:R0:W-:Y:S04]  /*49d60*/  STL [R1+0x36a8], R11 ;  /* 0x0036a80b01007387 */ /* 0x0001e80000100800 */
[----:B------:R1:W-:Y:S04]  /*49d70*/  STL [R1+0x36b0], R12 ;  /* 0x0036b00c01007387 */ /* 0x0003e80000100800 */
[----:B------:R3:W-:Y:S01]  /*49d80*/  STL [R1+0x36b8], R10 ;  /* 0x0036b80a01007387 */ /* 0x0007e20000100800 */
[----:B0-----:R-:W-:Y:S01]  /*49d90*/  IADD3 R11, P3, R6, UR15, RZ ;  /* 0x0000000f060b7c10 */ /* 0x001fe2000ff7e0ff */
[----:B------:R-:W-:Y:S01]  /*49da0*/  USHF.R.S32.HI UR15, URZ, 0x1f, UR38 ;  /* 0x0000001f3f0f7899 */ /* 0x000fe20008011426 */
[----:B-1----:R-:W-:-:S03]  /*49db0*/  IADD3.X R12, R4, UR46, RZ, P1, !PT ;  /* 0x0000002e040c7c10 */ /* 0x002fc60008ffe4ff */
[----:B------:R0:W-:Y:S01]  /*49dc0*/  STL [R1+0x36c0], R11 ;  /* 0x0036c00b01007387 */ /* 0x0001e20000100800 */
[----:B---3--:R-:W-:-:S05]  /*49dd0*/  IADD3.X R10, R5, UR46, RZ, P0, !PT ;  /* 0x0000002e050a7c10 */ /* 0x008fca00087fe4ff */
[----:B------:R1:W-:Y:S01]  /*49de0*/  STL [R1+0x36a4], R10 ;  /* 0x0036a40a01007387 */ /* 0x0003e20000100800 */
[----:B0-----:R-:W-:-:S03]  /*49df0*/  IADD3.X R11, R3, UR46, RZ, P2, !PT ;  /* 0x0000002e030b7c10 */ /* 0x001fc600097fe4ff */
[----:B------:R-:W-:Y:S04]  /*49e00*/  STL [R1+0x36ac], R12 ;  /* 0x0036ac0c01007387 */ /* 0x000fe80000100800 */
[----:B------:R-:W-:Y:S01]  /*49e10*/  STL [R1+0x36b4], R11 ;  /* 0x0036b40b01007387 */ /* 0x000fe20000100800 */
[----:B-1----:R-:W-:Y:S01]  /*49e20*/  IADD3.X R10, R2, UR46, RZ, P3, !PT ;  /* 0x0000002e020a7c10 */ /* 0x002fe20009ffe4ff */
[----:B------:R-:W-:-:S04]  /*49e30*/  USHF.R.S32.HI UR46, URZ, 0x1f, UR20 ;  /* 0x0000001f3f2e7899 */ /* 0x000fc80008011414 */
[----:B------:R2:W-:Y:S04]  /*49e40*/  STL [R1+0x36bc], R10 ;  /* 0x0036bc0a01007387 */ /* 0x0005e80000100800 */
[----:B------:R-:W-:Y:S01]  /*49e50*/  STL [R1+0x1ac4], RZ ;  /* 0x001ac4ff01007387 */ /* 0x000fe20000100800 */
[C---:B--2---:R-:W-:Y:S02]  /*49e60*/  LOP3.LUT R10, R0.reuse, 0x20, RZ, 0x3c, !PT ;  /* 0x00000020000a7812 */ /* 0x044fe400078e3cff */
[----:B------:R-:W-:Y:S01]  /*49e70*/  IADD3 R10, P3, R9, UR14, RZ ;  /* 0x0000000e090a7c10 */ /* 0x000fe2000ff7e0ff */
[----:B------:R-:W-:Y:S01]  /*49e80*/  STL [R1+0x1ac8], RZ ;  /* 0x001ac8ff01007387 */ /* 0x000fe20000100800 */
[C---:B------:R-:W-:Y:S02]  /*49e90*/  LOP3.LUT R12, R0.reuse, 0x40, RZ, 0x3c, !PT ;  /* 0x00000040000c7812 */ /* 0x040fe400078e3cff */
[----:B------:R-:W-:Y:S01]  /*49ea0*/  LOP3.LUT R11, R0, 0x60, RZ, 0x3c, !PT ;  /* 0x00000060000b7812 */ /* 0x000fe200078e3cff */
[----:B------:R-:W-:Y:S01]  /*49eb0*/  STL [R1+0x1acc], RZ ;  /* 0x001accff01007387 */ /* 0x000fe20000100800 */
[----:B------:R-:W-:-:S02]  /*49ec0*/  IADD3 R12, P2, R8, UR14, RZ ;  /* 0x0000000e080c7c10 */ /* 0x000fc4000ff5e0ff */
[----:B------:R-:W-:Y:S01]  /*49ed0*/  IADD3 R11, P6, R7, UR14, RZ ;  /* 0x0000000e070b7c10 */ /* 0x000fe2000ffde0ff */
        /* <DEDUP_REMOVED lines=36> */
[----:B------:R0:W-:Y:S04]  /*4a120*/  STL [R1+0x36c8], R10 ;  /* 0x0036c80a01007387 */ /* 0x0001e80000100800 */
[----:B------:R1:W-:Y:S04]  /*4a130*/  STL [R1+0x36d0], R12 ;  /* 0x0036d00c01007387 */ /* 0x0003e80000100800 */
[----:B------:R2:W-:Y:S01]  /*4a140*/  STL [R1+0x36d8], R11 ;  /* 0x0036d80b01007387 */ /* 0x0005e20000100800 */
[----:B0-----:R-:W-:-:S02]  /*4a150*/  IADD3 R10, P5, R6, UR14, RZ ;  /* 0x0000000e060a7c10 */ /* 0x001fc4000ffbe0ff */
[----:B-1----:R-:W-:-:S03]  /*4a160*/  IADD3 R12, P1, R9, UR13, RZ ;  /* 0x0000000d090c7c10 */ /* 0x002fc6000ff3e0ff */
[----:B------:R0:W-:Y:S01]  /*4a170*/  STL [R1+0x36e0], R10 ;  /* 0x0036e00a01007387 */ /* 0x0001e20000100800 */
[----:B--2---:R-:W-:-:S03]  /*4a180*/  IADD3 R11, P0, R8, UR13, RZ ;  /* 0x0000000d080b7c10 */ /* 0x004fc6000ff1e0ff */
[----:B------:R1:W-:Y:S04]  /*4a190*/  STL [R1+0x36e8], R12 ;  /* 0x0036e80c01007387 */ /* 0x0003e80000100800 */
[----:B------:R2:W-:Y:S01]  /*4a1a0*/  STL [R1+0x36f0], R11 ;  /* 0x0036f00b01007387 */ /* 0x0005e20000100800 */
[----:B0-----:R-:W-:Y:S02]  /*4a1b0*/  IADD3 R10, P4, R7, UR13, RZ ;  /* 0x0000000d070a7c10 */ /* 0x001fe4000ff9e0ff */
[----:B-1----:R-:W-:-:S03]  /*4a1c0*/  IADD3.X R12, R5, UR52, RZ, P3, !PT ;  /* 0x00000034050c7c10 */ /* 0x002fc60009ffe4ff */
[----:B------:R0:W-:Y:S01]  /*4a1d0*/  STL [R1+0x36f8], R10 ;  /* 0x0036f80a01007387 */ /* 0x0001e20000100800 */
[----:B--2---:R-:W-:-:S03]  /*4a1e0*/  IADD3 R11, P3, R6, UR13, RZ ;  /* 0x0000000d060b7c10 */ /* 0x004fc6000ff7e0ff */
[----:B------:R1:W-:Y:S04]  /*4a1f0*/  STL [R1+0x36c4], R12 ;  /* 0x0036c40c01007387 */ /* 0x0003e80000100800 */
[----:B------:R2:W-:Y:S01]  /*4a200*/  STL [R1+0x3700], R11 ;  /* 0x0037000b01007387 */ /* 0x0005e20000100800 */
[----:B0-----:R-:W-:Y:S02]  /*4a210*/  IADD3.X R10, R4, UR52, RZ, P2, !PT ;  /* 0x00000034040a7c10 */ /* 0x001fe400097fe4ff */
[----:B-1----:R-:W-:-:S03]  /*4a220*/  IADD3 R12, P2, R9, UR12, RZ ;  /* 0x0000000c090c7c10 */ /* 0x002fc6000ff5e0ff */
[----:B------:R0:W-:Y:S01]  /*4a230*/  STL [R1+0x36cc], R10 ;  /* 0x0036cc0a01007387 */ /* 0x0001e20000100800 */
[----:B--2---:R-:W-:-:S03]  /*4a240*/  IADD3.X R11, R3, UR52, RZ, P6, !PT ;  /* 0x00000034030b7c10 */ /* 0x004fc6000b7fe4ff */
        /* <DEDUP_REMOVED lines=330> */
[----:B------:R-:W-:Y:S04]  /*4b6f0*/  STL [R1+0x3964], R12 ;  /* 0x0039640c01007387 */ /* 0x000fe80000100800 */
[----:B------:R1:W-:Y:S01]  /*4b700*/  STL [R1+0x39a0], R11 ;  /* 0x0039a00b01007387 */ /* 0x0003e20000100800 */
[----:B0-----:R-:W-:Y:S02]  /*4b710*/  IADD3.X R10, R4, UR16, RZ, P2, !PT ;  /* 0x00000010040a7c10 */ /* 0x001fe400097fe4ff */
[----:B------:R-:W-:-:S03]  /*4b720*/  IADD3 R9, P2, R9, UR61, RZ ;  /* 0x0000003d09097c10 */ /* 0x000fc6000ff5e0ff */
[----:B------:R0:W-:Y:S01]  /*4b730*/  STL [R1+0x396c], R10 ;  /* 0x00396c0a01007387 */ /* 0x0001e20000100800 */
[----:B-1----:R-:W-:-:S03]  /*4b740*/  IADD3.X R11, R3, UR16, RZ, P6, !PT ;  /* 0x00000010030b7c10 */ /* 0x002fc6000b7fe4ff */
[----:B------:R1:W-:Y:S04]  /*4b750*/  STL [R1+0x39a8], R9 ;  /* 0x0039a80901007387 */ /* 0x0003e80000100800 */
[----:B------:R-:W-:Y:S01]  /*4b760*/  STL [R1+0x3974], R11 ;  /* 0x0039740b01007387 */ /* 0x000fe20000100800 */
[----:B0-----:R-:W-:Y:S02]  /*4b770*/  IADD3 R10, P6, R8, UR60, RZ ;  /* 0x0000003c080a7c10 */ /* 0x001fe4000ffde0ff */
[----:B-1----:R-:W-:-:S03]  /*4b780*/  IADD3.X R9, R2, UR16, RZ, P5, !PT ;  /* 0x0000001002097c10 */ /* 0x002fc6000affe4ff */
[----:B------:R-:W-:Y:S01]  /*4b790*/  STL [R1+0x39b0], R10 ;  /* 0x0039b00a01007387 */ /* 0x000fe20000100800 */
[----:B------:R-:W-:Y:S02]  /*4b7a0*/  IADD3 R8, P5, R7, UR59, RZ ;  /* 0x0000003b07087c10 */ /* 0x000fe4000ffbe0ff */
[C---:B------:R-:W-:Y:S01]  /*4b7b0*/  IADD3.X R7, R5.reuse, UR57, RZ, P1, !PT ;  /* 0x0000003905077c10 */ /* 0x040fe20008ffe4ff */
[----:B------:R-:W-:Y:S01]  /*4b7c0*/  STL [R1+0x397c], R9 ;  /* 0x00397c0901007387 */ /* 0x000fe20000100800 */
[----:B------:R-:W-:Y:S02]  /*4b7d0*/  IADD3 R6, P1, R6, UR58, RZ ;  /* 0x0000003a06067c10 */ /* 0x000fe4000ff3e0ff */
[----:B------:R-:W-:Y:S01]  /*4b7e0*/  IADD3.X R5, R5, UR21, RZ, P2, !PT ;  /* 0x0000001505057c10 */ /* 0x000fe200097fe4ff */
[----:B------:R0:W-:Y:S04]  /*4b7f0*/  STL [R1+0x39b8], R8 ;  /* 0x0039b80801007387 */ /* 0x0001e80000100800 */
[----:B------:R1:W-:Y:S04]  /*4b800*/  STL [R1+0x3984], R7 ;  /* 0x0039840701007387 */ /* 0x0003e80000100800 */
[----:B------:R2:W-:Y:S01]  /*4b810*/  STL [R1+0x39c0], R6 ;  /* 0x0039c00601007387 */ /* 0x0005e20000100800 */
[----:B0-----:R-:W-:-:S02]  /*4b820*/  IADD3.X R8, R4, UR57, RZ, P0, !PT ;  /* 0x0000003904087c10 */ /* 0x001fc400087fe4ff */
[----:B------:R-:W-:Y:S02]  /*4b830*/  IADD3.X R4, R4, UR21, RZ, P6, !PT ;  /* 0x0000001504047c10 */ /* 0x000fe4000b7fe4ff */
[C---:B-1----:R-:W-:Y:S01]  /*4b840*/  IADD3.X R7, R3.reuse, UR57, RZ, P4, !PT ;  /* 0x0000003903077c10 */ /* 0x042fe2000a7fe4ff */
[----:B------:R0:W-:Y:S01]  /*4b850*/  STL [R1+0x398c], R8 ;  /* 0x00398c0801007387 */ /* 0x0001e20000100800 */
[----:B------:R-:W-:Y:S02]  /*4b860*/  IADD3.X R3, R3, UR21, RZ, P5, !PT ;  /* 0x0000001503037c10 */ /* 0x000fe4000affe4ff */
[C---:B--2---:R-:W-:Y:S01]  /*4b870*/  IADD3.X R6, R2.reuse, UR57, RZ, P3, !PT ;  /* 0x0000003902067c10 */ /* 0x044fe20009ffe4ff */
[----:B------:R0:W-:Y:S01]  /*4b880*/  STL [R1+0x3994], R7 ;  /* 0x0039940701007387 */ /* 0x0001e20000100800 */
[----:B------:R-:W-:-:S03]  /*4b890*/  IADD3.X R2, R2, UR21, RZ, P1, !PT ;  /* 0x0000001502027c10 */ /* 0x000fc60008ffe4ff */
[----:B------:R0:W-:Y:S04]  /*4b8a0*/  STL [R1+0x399c], R6 ;  /* 0x00399c0601007387 */ /* 0x0001e80000100800 */
[----:B------:R0:W-:Y:S04]  /*4b8b0*/  STL [R1+0x39a4], R5 ;  /* 0x0039a40501007387 */ /* 0x0001e80000100800 */
[----:B------:R0:W-:Y:S04]  /*4b8c0*/  STL [R1+0x39ac], R4 ;  /* 0x0039ac0401007387 */ /* 0x0001e80000100800 */
[----:B------:R0:W-:Y:S04]  /*4b8d0*/  STL [R1+0x39bc], R2 ;  /* 0x0039bc0201007387 */ /* 0x0001e80000100800 */
[----:B------:R0:W-:Y:S02]  /*4b8e0*/  STL [R1+0x39b4], R3 ;  /* 0x0039b40301007387 */ /* 0x0001e40000100800 */
.L_x_2:
[----:B01----:R-:W2:Y:S01]  /*4b8f0*/  LDL R5, [R1+0x2f20] ;  /* 0x002f200001057983 */ /* 0x003ea20000100800 */
[----:B------:R-:W0:Y:S03]  /*4b900*/  LDC R2, c[0x0][0x230] ;  /* 0x00008c00ff027b82 */ /* 0x000e260000000800 */
[----:B--2---:R1:W-:Y:S04]  /*4b910*/  STL [R1+0x6768], R5 ;  /* 0x0067680501007387 */ /* 0x0043e80000100800 */
[----:B------:R-:W2:Y:S04]  /*4b920*/  LDL R4, [R1+0x2f24] ;  /* 0x002f240001047983 */ /* 0x000ea80000100800 */
[----:B-1----:R-:W0:Y:S04]  /*4b930*/  LDL R5, [R1+0x30ac] ;  /* 0x0030ac0001057983 */ /* 0x002e280000100800 */
[----:B------:R-:W-:Y:S04]  /*4b940*/  STL [R1+0x6430], R29 ;  /* 0x0064301d01007387 */ /* 0x000fe80000100800 */
        /* <DEDUP_REMOVED lines=205> */
[----:B------:R1:W-:Y:S04]  /*4c620*/  STL [R1+0x6764], R28 ;  /* 0x0067641c01007387 */ /* 0x0003e80000100800 */
        /* <DEDUP_REMOVED lines=23> */
[----:B-----5:R-:W-:Y:S04]  /*4c7a0*/  STL [R1+0x5b78], R0 ;  /* 0x005b780001007387 */ /* 0x020fe80000100800 */
        /* <DEDUP_REMOVED lines=238> */
[----:B------:R-:W-:Y:S01]  /*4d690*/  STL [R1+0x62f0], R0 ;  /* 0x0062f00001007387 */ /* 0x000fe20000100800 */
[----:B0-----:R-:W-:-:S03]  /*4d6a0*/  IMAD R2, R5, -0x40, R2 ;  /* 0xffffffc005027824 */ /* 0x001fc600078e0202 */
[----:B------:R-:W-:Y:S04]  /*4d6b0*/  STL [R1+0x62f8], R0 ;  /* 0x0062f80001007387 */ /* 0x000fe80000100800 */
[----:B------:R-:W-:Y:S04]  /*4d6c0*/  STL [R1+0x6300], R0 ;  /* 0x0063000001007387 */ /* 0x000fe80000100800 */
[----:B------:R-:W-:Y:S04]  /*4d6d0*/  STL [R1+0x6308], R0 ;  /* 0x0063080001007387 */ /* 0x000fe80000100800 */
[----:B------:R-:W-:Y:S04]  /*4d6e0*/  STL [R1+0x6310], R0 ;  /* 0x0063100001007387 */ /* 0x000fe80000100800 */
[----:B------:R-:W2:Y:S01]  /*4d6f0*/  LDL.LU R5, [R1+0x6768] ;  /* 0x0067680001057983 */ /* 0x000ea20000300800 */
[----:B------:R-:W-:-:S02]  /*4d700*/  ISETP.GT.AND P0, PT, R2, RZ, PT ;  /* 0x000000ff0200720c */ /* 0x000fc40003f04270 */
[----:B-1----:R-:W-:-:S11]  /*4d710*/  PRMT R28, RZ, 0x7610, R28 ;  /* 0x00007610ff1c7816 */ /* 0x002fd6000000001c */
[----:B--2---:R-:W2:Y:S04]  /*4d720*/  @P0 LDG.E.U8 R28, desc[UR4][R4.64] ;  /* 0x00000004041c0981 */ /* 0x004ea8000c1e1100 */
[----:B--2---:R0:W-:Y:S04]  /*4d730*/  STL [R1+0x14d0], R28 ;  /* 0x0014d01c01007387 */ /* 0x0041e80000100800 */
[----:B0-----:R-:W2:Y:S04]  /*4d740*/  LDL.LU R28, [R1+0x6764] ;  /* 0x00676400011c7983 */ /* 0x001ea80000300800 */
[----:B------:R-:W3:Y:S04]  /*4d750*/  LDL R4, [R1+0x2f28] ;  /* 0x002f280001047983 */ /* 0x000ee80000100800 */
[----:B------:R-:W3:Y:S01]  /*4d760*/  LDL R5, [R1+0x2f2c] ;  /* 0x002f2c0001057983 */ /* 0x000ee20000100800 */
[----:B------:R-:W-:-:S02]  /*4d770*/  PRMT R29, RZ, 0x7610, R29 ;  /* 0x00007610ff1d7816 */ /* 0x000fc4000000001d */
[----:B---3--:R-:W-:-:S04]  /*4d780*/  @P0 LOP3.LUT R5, R5, R4, RZ, 0x3c, !PT ;  /* 0x0000000405050212 */ /* 0x008fc800078e3cff */
[----:B------:R-:W-:-:S04]  /*4d790*/  @P0 LOP3.LUT R4, R5, R4, RZ, 0x3c, !PT ;  /* 0x0000000405040212 */ /* 0x000fc800078e3cff */
[----:B------:R-:W-:-:S05]  /*4d7a0*/  @P0 LOP3.LUT R5, R5, R4, RZ, 0x3c, !PT ;  /* 0x0000000405050212 */ /* 0x000fca00078e3cff */
[----:B------:R-:W3:Y:S04]  /*4d7b0*/  @P0 LDG.E.U8 R29, desc[UR4][R4.64] ;  /* 0x00000004041d0981 */ /* 0x000ee8000c1e1100 */
[----:B---3--:R0:W-:Y:S04]  /*4d7c0*/  STL [R1+0x14cc], R29 ;  /* 0x0014cc1d01007387 */ /* 0x0081e80000100800 */
[----:B0-----:R-:W3:Y:S04]  /*4d7d0*/  LDL.LU R29, [R1+0x6760] ;  /* 0x00676000011d7983 */ /* 0x001ee80000300800 */
[----:B------:R-:W4:Y:S04]  /*4d7e0*/  LDL R4, [R1+0x2f30] ;  /* 0x002f300001047983 */ /* 0x000f280000100800 */
[----:B------:R-:W4:Y:S01]  /*4d7f0*/  LDL R5, [R1+0x2f34] ;  /* 0x002f340001057983 */ /* 0x000f220000100800 */
[----:B--2---:R-:W-:-:S02]  /*4d800*/  PRMT R28, RZ, 0x7610, R28 ;  /* 0x00007610ff1c7816 */ /* 0x004fc4000000001c */
[----:B----4-:R-:W-:-:S04]  /*4d810*/  @P0 LOP3.LUT R5, R5, R4, RZ, 0x3c, !PT ;  /* 0x0000000405050212 */ /* 0x010fc800078e3cff */
[----:B------:R-:W-:-:S04]  /*4d820*/  @P0 LOP3.LUT R4, R5, R4, RZ, 0x3c, !PT ;  /* 0x0000000405040212 */ /* 0x000fc800078e3cff */
[----:B------:R-:W-:-:S05]  /*4d830*/  @P0 LOP3.LUT R5, R5, R4, RZ, 0x3c, !PT ;  /* 0x0000000405050212 */ /* 0x000fca00078e3cff */
[----:B------:R-:W2:Y:S04]  /*4d840*/  @P0 LDG.E.U8 R28, desc[UR4][R4.64] ;  /* 0x00000004041c0981 */ /* 0x000ea8000c1e1100 */
[----:B--2---:R0:W-:Y:S04]  /*4d850*/  STL [R1+0x14c8], R28 ;  /* 0x0014c81c01007387 */ /* 0x0041e80000100800 */
[----:B0-----:R-:W2:Y:S04]  /*4d860*/  LDL.LU R28, [R1+0x675c] ;  /* 0x00675c00011c7983 */ /* 0x001ea80000300800 */
[----:B------:R-:W4:Y:S04]  /*4d870*/  LDL R4, [R1+0x2f38] ;  /* 0x002f380001047983 */ /* 0x000f280000100800 */
[----:B------:R-:W4:Y:S01]  /*4d880*/  LDL R5, [R1+0x2f3c] ;  /* 0x002f3c0001057983 */ /* 0x000f220000100800 */
[----:B---3--:R-:W-:-:S02]  /*4d890*/  PRMT R29, RZ, 0x7610, R29 ;  /* 0x00007610ff1d7816 */ /* 0x008fc4000000001d */
[----:B----4-:R-:W-:-:S04]  /*4d8a0*/  @P0 LOP3.LUT R5, R5, R4, RZ, 0x3c, !PT ;  /* 0x0000000405050212 */ /* 0x010fc800078e3cff */
[----:B------:R-:W-:-:S04]  /*4d8b0*/  @P0 LOP3.LUT R4, R5, R4, RZ, 0x3c, !PT ;  /* 0x0000000405040212 */ /* 0x000fc800078e3cff */
[----:B------:R-:W-:-:S05]  /*4d8c0*/  @P0 LOP3.LUT R5, R5, R4, RZ, 0x3c, !PT ;  /* 0x0000000405050212 */ /* 0x000fca00078e3cff */
[----:B------:R-:W3:Y:S01]  /*4d8d0*/  @P0 LDG.E.U8 R29, desc[UR4][R4.64] ;  /* 0x00000004041d0981 */ /* 0x000ee2000c1e1100 */
[----:B------:R-:W-:-:S03]  /*4d8e0*/  ISETP.GT.AND P1, PT, R2, 0x1, PT ;  /* 0x000000010200780c */ /* 0x000fc60003f24270 */
        /* <DEDUP_REMOVED lines=1876> */
[----:B------:R-:W2:Y:S01]  /*54e30*/  @P0 LDG.E.U8 R28, desc[UR4][R4.64] ;  /* 0x00000004041c0981 */ /* 0x000ea2000c1e1100 */
[----:B------:R-:W-:-:S03]  /*54e40*/  ISETP.GT.AND P1, PT, R2, 0x33, PT ;  /* 0x000000330200780c */ /* 0x000fc60003f24270 */
[----:B--2---:R0:W-:Y:S04]  /*54e50*/  STL [R1+0x60], R28 ;  /* 0x0000601c01007387 */ /* 0x0041e80000100800 */
[----:B0-----:R-:W2:Y:S04]  /*54e60*/  LDL.LU R28, [R1+0x642c] ;  /* 0x00642c00011c7983 */ /* 0x001ea80000300800 */
[----:B------:R-:W4:Y:S04]  /*54e70*/  LDL R4, [R1+0x337c] ;  /* 0x00337c0001047983 */ /* 0x000f280000100800 */
[----:B------:R-:W4:Y:S01]  /*54e80*/  LDL R5, [R1+0x3380] ;  /* 0x0033800001057983 */ /* 0x000f220000100800 */
[----:B------:R-:W-:-:S02]  /*54e90*/  PRMT R27, RZ, 0x7610, R27 ;  /* 0x00007610ff1b7816 */ /* 0x000fc4000000001b */
[----:B----4-:R-:W-:-:S04]  /*54ea0*/  @P1 LOP3.LUT R5, R5, R4, RZ, 0x3c, !PT ;  /* 0x0000000405051212 */ /* 0x010fc800078e3cff */
[----:B------:R-:W-:-:S04]  /*54eb0*/  @P1 LOP3.LUT R4, R5, R4, RZ, 0x3c, !PT ;  /* 0x0000000405041212 */ /* 0x000fc800078e3cff */
[----:B------:R-:W-:-:S05]  /*54ec0*/  @P1 LOP3.LUT R5, R5, R4, RZ, 0x3c, !PT ;  /* 0x0000000405051212 */ /* 0x000fca00078e3cff */
[----:B------:R-:W4:Y:S04]  /*54ed0*/  @P1 LDG.E.U8 R27, desc[UR4][R4.64] ;  /* 0x00000004041b1981 */ /* 0x000f28000c1e1100 */
[----:B----4-:R0:W-:Y:S04]  /*54ee0*/  STL [R1+0x5c], R27 ;  /* 0x00005c1b01007387 */ /* 0x0101e80000100800 */
[----:B0-----:R-:W4:Y:S04]  /*54ef0*/  LDL.LU R27, [R1+0x6428] ;  /* 0x00642800011b7983 */ /* 0x001f280000300800 */
        /* <DEDUP_REMOVED lines=9> */
[----:B------:R-:W2:Y:S04]  /*54f90*/  LDL R4, [R1+0x336c] ;  /* 0x00336c0001047983 */ /* 0x000ea80000100800 */
[----:B------:R-:W2:Y:S01]  /*54fa0*/  LDL R5, [R1+0x3370] ;  /* 0x0033700001057983 */ /* 0x000ea20000100800 */
[----:B------:R-:W-:-:S02]  /*54fb0*/  PRMT R25, RZ, 0x7610, R25 ;  /* 0x00007610ff197816 */ /* 0x000fc40000000019 */
[----:B--2---:R-:W-:-:S04]  /*54fc0*/  @P1 LOP3.LUT R5, R5, R4, RZ, 0x3c, !PT ;  /* 0x0000000405051212 */ /* 0x004fc800078e3cff */
[----:B------:R-:W-:-:S04]  /*54fd0*/  @P1 LOP3.LUT R4, R5, R4, RZ, 0x3c, !PT ;  /* 0x0000000405041212 */ /* 0x000fc800078e3cff */
[----:B------:R-:W-:-:S05]  /*54fe0*/  @P1 LOP3.LUT R5, R5, R4, RZ, 0x3c, !PT ;  /* 0x0000000405051212 */ /* 0x000fca00078e3cff */
[----:B------:R-:W2:Y:S04]  /*54ff0*/  @P1 LDG.E.U8 R25, desc[UR4][R4.64] ;  /* 0x0000000404191981 */ /* 0x000ea8000c1e1100 */
        /* <DEDUP_REMOVED lines=8> */
[----:B------:R-:W4:Y:S01]  /*55080*/  @P1 LDG.E.U8 R24, desc[UR4][R4.64] ;  /* 0x0000000404181981 */ /* 0x000f22000c1e1100 */
[----:B------:R-:W-:-:S03]  /*55090*/  ISETP.GT.AND P3, PT, R2, 0x3b, PT ;  /* 0x0000003b0200780c */ /* 0x000fc60003f64270 */
        /* <DEDUP_REMOVED lines=91> */
[----:B------:R-:W3:Y:S01]  /*55650*/  @P2 LDG.E.U8 R14, desc[UR4][R4.64] ;  /* 0x00000004040e2981 */ /* 0x000ee2000c1e1100 */
[----:B------:R-:W-:-:S03]  /*55660*/  ISETP.GT.AND P3, PT, R2, 0x3c, PT ;  /* 0x0000003c0200780c */ /* 0x000fc60003f64270 */
        /* <DEDUP_REMOVED lines=63> */
[----:B------:R0:W2:Y:S04]  /*55a60*/  @P0 LDG.E.U8 R0, desc[UR4][R4.64] ;  /* 0x0000000404000981 */ /* 0x0000a8000c1e1100 */
[----:B------:R-:W0:Y:S04]  /*55a70*/  LDL R4, [R1+0x3334] ;  /* 0x0033340001047983 */ /* 0x000e280000100800 */
[----:B------:R-:W0:Y:S01]  /*55a80*/  LDL R5, [R1+0x3338] ;  /* 0x0033380001057983 */ /* 0x000e220000100800 */
[----:B------:R-:W-:Y:S02]  /*55a90*/  PRMT R7, RZ, 0x7610, R7 ;  /* 0x00007610ff077816 */ /* 0x000fe40000000007 */
[----:B0-----:R-:W-:-:S04]  /*55aa0*/  @P0 LOP3.LUT R5, R5, R4, RZ, 0x3c, !PT ;  /* 0x0000000405050212 */ /* 0x001fc800078e3cff */
[----:B------:R-:W-:-:S04]  /*55ab0*/  @P0 LOP3.LUT R4, R5, R4, RZ, 0x3c, !PT ;  /* 0x0000000405040212 */ /* 0x000fc800078e3cff */
[----:B------:R-:W-:-:S05]  /*55ac0*/  @P0 LOP3.LUT R5, R5, R4, RZ, 0x3c, !PT ;  /* 0x0000000405050212 */ /* 0x000fca00078e3cff */
[----:B------:R-:W4:Y:S04]  /*55ad0*/  @P0 LDG.E.U8 R7, desc[UR4][R4.64] ;  /* 0x0000000404070981 */ /* 0x000f28000c1e1100 */
[----:B--2---:R0:W-:Y:S04]  /*55ae0*/  STL [R1+0xc], R0 ;  /* 0x00000c0001007387 */ /* 0x0041e80000100800 */
[----:B0-----:R-:W2:Y:S04]  /*55af0*/  LDL R0, [R1+0x3238] ;  /* 0x0032380001007983 */ /* 0x001ea80000100800 */
        /* <DEDUP_REMOVED lines=19> */
[----:B--2---:R0:W-:Y:S04]  /*55c30*/  STL [R1], R3 ;  /* 0x0000000301007387 */ /* 0x0041e80000100800 */
[----:B0-----:R-:W2:Y:S04]  /*55c40*/  LDL.LU R3, [R1+0x63d0] ;  /* 0x0063d00001037983 */ /* 0x001ea80000300800 */
[----:B------:R-:W4:Y:S04]  /*55c50*/  LDL R4, [R1+0x323c] ;  /* 0x00323c0001047983 */ /* 0x000f280000100800 */
[----:B------:R-:W4:Y:S01]  /*55c60*/  LDL R5, [R1+0x3240] ;  /* 0x0032400001057983 */ /* 0x000f220000100800 */
[----:B------:R-:W-:-:S02]  /*55c70*/  PRMT R29, RZ, 0x7610, R29 ;  /* 0x00007610ff1d7816 */ /* 0x000fc4000000001d */
[----:B----4-:R-:W-:-:S04]  /*55c80*/  @P3 LOP3.LUT R5, R5, R4, RZ, 0x3c, !PT ;  /* 0x0000000405053212 */ /* 0x010fc800078e3cff */
[----:B------:R-:W-:-:S04]  /*55c90*/  @P3 LOP3.LUT R4, R5, R4, RZ, 0x3c, !PT ;  /* 0x0000000405043212 */ /* 0x000fc800078e3cff */
[----:B------:R-:W-:-:S05]  /*55ca0*/  @P3 LOP3.LUT R5, R5, R4, RZ, 0x3c, !PT ;  /* 0x0000000405053212 */ /* 0x000fca00078e3cff */
[----:B------:R0:W4:Y:S04]  /*55cb0*/  @P3 LDG.E.U8 R29, desc[UR4][R4.64] ;  /* 0x00000004041d3981 */ /* 0x000128000c1e1100 */
[----:B------:R-:W3:Y:S01]  /*55cc0*/  LDL R5, [R1+0x3234] ;  /* 0x0032340001057983 */ /* 0x000ee20000100800 */
[----:B------:R-:W-:Y:S01]  /*55cd0*/  PRMT R28, RZ, 0x7610, R28 ;  /* 0x00007610ff1c7816 */ /* 0x000fe2000000001c */
[----:B0-----:R-:W-:Y:S02]  /*55ce0*/  @P3 IMAD.MOV.U32 R4, RZ, RZ, R0 ;  /* 0x000000ffff043224 */ /* 0x001fe400078e0000 */
[----:B----4-:R0:W-:Y:S01]  /*55cf0*/  STL [R1+0x6378], R29 ;  /* 0x0063781d01007387 */ /* 0x0101e20000100800 */
[----:B------:R-:W-:-:S03]  /*55d00*/  PRMT R27, RZ, 0x7610, R27 ;  /* 0x00007610ff1b7816 */ /* 0x000fc6000000001b */
[----:B------:R-:W4:Y:S04]  /*55d10*/  LDL R0, [R1+0x3400] ;  /* 0x0034000001007983 */ /* 0x000f280000100800 */
[----:B---3--:R1:W3:Y:S04]  /*55d20*/  @P3 LDG.E.U8 R28, desc[UR4][R4.64] ;  /* 0x00000004041c3981 */ /* 0x0082e8000c1e1100 */
[----:B0-----:R-:W2:Y:S04]  /*55d30*/  LDL R29, [R1+0x3228] ;  /* 0x00322800011d7983 */ /* 0x001ea80000100800 */
[----:B------:R-:W1:Y:S04]  /*55d40*/  LDL R4, [R1+0x322c] ;  /* 0x00322c0001047983 */ /* 0x000e680000100800 */
[----:B------:R-:W1:Y:S02]  /*55d50*/  LDL R5, [R1+0x3230] ;  /* 0x0032300001057983 */ /* 0x000e640000100800 */
[----:B-1----:R-:W-:-:S04]  /*55d60*/  @P3 LOP3.LUT R5, R5, R4, RZ, 0x3c, !PT ;  /* 0x0000000405053212 */ /* 0x002fc800078e3cff */
[----:B------:R-:W-:-:S04]  /*55d70*/  @P3 LOP3.LUT R4, R5, R4, RZ, 0x3c, !PT ;  /* 0x0000000405043212 */ /* 0x000fc800078e3cff */
[----:B------:R-:W-:Y:S01]  /*55d80*/  @P3 LOP3.LUT R5, R5, R4, RZ, 0x3c, !PT ;  /* 0x0000000405053212 */ /* 0x000fe200078e3cff */
[----:B---3--:R0:W-:Y:S04]  /*55d90*/  STL [R1+0x637c], R28 ;  /* 0x00637c1c01007387 */ /* 0x0081e80000100800 */
[----:B------:R2:W3:Y:S04]  /*55da0*/  @P3 LDG.E.U8 R27, desc[UR4][R4.64] ;  /* 0x00000004041b3981 */ /* 0x0004e8000c1e1100 */
[----:B0-----:R-:W4:Y:S01]  /*55db0*/  LDL R28, [R1+0x3224] ;  /* 0x00322400011c7983 */ /* 0x001f220000100800 */
[----:B------:R-:W-:Y:S01]  /*55dc0*/  PRMT R26, RZ, 0x7610, R26 ;  /* 0x00007610ff1a7816 */ /* 0x000fe2000000001a */
[----:B--2---:R-:W-:-:S02]  /*55dd0*/  @P3 IMAD.MOV.U32 R4, RZ, RZ, R29 ;  /* 0x000000ffff043224 */ /* 0x004fc400078e001d */
[----:B---3--:R0:W-:Y:S01]  /*55de0*/  STL [R1+0x6380], R27 ;  /* 0x0063801b01007387 */ /* 0x0081e20000100800 */
[----:B------:R-:W-:-:S03]  /*55df0*/  PRMT R25, RZ, 0x7610, R25 ;  /* 0x00007610ff197816 */ /* 0x000fc60000000019 */
[----:B------:R-:W2:Y:S01]  /*55e00*/  LDL R29, [R1+0x331c] ;  /* 0x00331c00011d7983 */ /* 0x000ea20000100800 */
[----:B----4-:R-:W-:-:S03]  /*55e10*/  @P3 IMAD.MOV.U32 R5, RZ, RZ, R28 ;  /* 0x000000ffff053224 */ /* 0x010fc600078e001c */
[----:B------:R-:W3:Y:S04]  /*55e20*/  LDL R28, [R1+0x3320] ;  /* 0x00332000011c7983 */ /* 0x000ee80000100800 */
[----:B0-----:R-:W4:Y:S04]  /*55e30*/  LDL R27, [R1+0x3408] ;  /* 0x00340800011b7983 */ /* 0x001f280000100800 */
[----:B------:R4:W2:Y:S04]  /*55e40*/  @P3 LDG.E.U8 R26, desc[UR4][R4.64] ;  /* 0x00000004041a3981 */ /* 0x0008a8000c1e1100 */
[----:B------:R-:W3:Y:S01]  /*55e50*/  LDL R5, [R1+0x3404] ;  /* 0x0034040001057983 */ /* 0x000ee20000100800 */
[----:B------:R-:W-:Y:S01]  /*55e60*/  ISETP.GT.AND P0, PT, R2, 0x2f, PT ;  /* 0x0000002f0200780c */ /* 0x000fe20003f04270 */
[----:B----4-:R-:W-:-:S02]  /*55e70*/  @P1 IMAD.MOV.U32 R4, RZ, RZ, R27 ;  /* 0x000000ffff041224 */ /* 0x010fc400078e001b */
[----:B--2---:R0:W-:Y:S01]  /*55e80*/  STL [R1+0x6384], R26 ;  /* 0x0063841a01007387 */ /* 0x0041e20000100800 */
[----:B------:R-:W-:Y:S02]  /*55e90*/  ISETP.GT.AND P2, PT, R2, 0x36, PT ;  /* 0x000000360200780c */ /* 0x000fe40003f44270 */
[----:B------:R-:W-:Y:S02]  /*55ea0*/  PRMT R24, RZ, 0x7610, R24 ;  /* 0x00007610ff187816 */ /* 0x000fe40000000018 */
[----:B------:R-:W-:Y:S01]  /*55eb0*/  PRMT R23, RZ, 0x7610, R23 ;  /* 0x00007610ff177816 */ /* 0x000fe20000000017 */
[----:B------:R-:W2:Y:S04]  /*55ec0*/  LDL R27, [R1+0x3314] ;  /* 0x00331400011b7983 */ /* 0x000ea80000100800 */
[----:B---3--:R1:W3:Y:S04]  /*55ed0*/  @P1 LDG.E.U8 R25, desc[UR4][R4.64] ;  /* 0x0000000404191981 */ /* 0x0082e8000c1e1100 */
[----:B0-----:R-:W4:Y:S04]  /*55ee0*/  LDL R26, [R1+0x3318] ;  /* 0x00331800011a7983 */ /* 0x001f280000100800 */
[----:B------:R-:W2:Y:S01]  /*55ef0*/  LDL R5, [R1+0x33fc] ;  /* 0x0033fc0001057983 */ /* 0x000ea20000100800 */
[----:B-1----:R-:W-:-:S05]  /*55f00*/  @P0 IMAD.MOV.U32 R4, RZ, RZ, R0 ;  /* 0x000000ffff040224 */ /* 0x002fca00078e0000 */
[----:B--2---:R0:W2:Y:S02]  /*55f10*/  @P0 LDG.E.U8 R24, desc[UR4][R4.64] ;  /* 0x0000000404180981 */ /* 0x0040a4000c1e1100 */
[----:B0-----:R-:W-:Y:S02]  /*55f20*/  @P2 IMAD.MOV.U32 R4, RZ, RZ, R28 ;  /* 0x000000ffff042224 */ /* 0x001fe400078e001c */
[----:B------:R-:W-:-:S05]  /*55f30*/  @P2 IMAD.MOV.U32 R5, RZ, RZ, R29 ;  /* 0x000000ffff052224 */ /* 0x000fca00078e001d */
[----:B------:R-:W4:Y:S04]  /*55f40*/  @P2 LDG.E.U8 R23, desc[UR4][R4.64] ;  /* 0x0000000404172981 */ /* 0x000f28000c1e1100 */
[----:B---3--:R0:W-:Y:S04]  /*55f50*/  STL [R1+0x6364], R25 ;  /* 0x0063641901007387 */ /* 0x0081e80000100800 */
[----:B------:R-:W3:Y:S04]  /*55f60*/  LDL R0, [R1+0x3310] ;  /* 0x0033100001007983 */ /* 0x000ee80000100800 */
[----:B0-----:R-:W3:Y:S04]  /*55f70*/  LDL R25, [R1+0x330c] ;  /* 0x00330c0001197983 */ /* 0x001ee80000100800 */
[----:B--2---:R0:W-:Y:S04]  /*55f80*/  STL [R1+0x6314], R24 ;  /* 0x0063141801007387 */ /* 0x0041e80000100800 */
[----:B------:R-:W2:Y:S04]  /*55f90*/  LDL R29, [R1+0x3308] ;  /* 0x00330800011d7983 */ /* 0x000ea80000100800 */
[----:B------:R-:W2:Y:S04]  /*55fa0*/  LDL R28, [R1+0x321c] ;  /* 0x00321c00011c7983 */ /* 0x000ea80000100800 */
[----:B0-----:R-:W2:Y:S04]  /*55fb0*/  LDL R24, [R1+0x3220] ;  /* 0x0032200001187983 */ /* 0x001ea80000100800 */
[----:B----4-:R0:W-:Y:S04]  /*55fc0*/  STL [R1+0x6368], R23 ;  /* 0x0063681701007387 */ /* 0x0101e80000100800 */
[----:B0-----:R-:W4:Y:S01]  /*55fd0*/  LDL R23, [R1+0x3304] ;  /* 0x0033040001177983 */ /* 0x001f220000100800 */
[----:B------:R-:W-:Y:S01]  /*55fe0*/  PRMT R22, RZ, 0x7610, R22 ;  /* 0x00007610ff167816 */ /* 0x000fe20000000016 */
[----:B------:R-:W-:-:S02]  /*55ff0*/  @P2 IMAD.MOV.U32 R4, RZ, RZ, R26 ;  /* 0x000000ffff042224 */ /* 0x000fc400078e001a */
[----:B------:R-:W-:Y:S01]  /*56000*/  @P2 IMAD.MOV.U32 R5, RZ, RZ, R27 ;  /* 0x000000ffff052224 */ /* 0x000fe200078e001b */
[----:B------:R-:W-:Y:S02]  /*56010*/  PRMT R21, RZ, 0x7610, R21 ;  /* 0x00007610ff157816 */ /* 0x000fe40000000015 */
[----:B------:R-:W-:Y:S02]  /*56020*/  PRMT R20, RZ, 0x7610, R20 ;  /* 0x00007610ff147816 */ /* 0x000fe40000000014 */
[----:B------:R-:W-:Y:S02]  /*56030*/  ISETP.GT.AND P3, PT, R2, 0x3e, PT ;  /* 0x0000003e0200780c */ /* 0x000fe40003f64270 */
[----:B------:R-:W-:Y:S01]  /*56040*/  PRMT R19, RZ, 0x7610, R19 ;  /* 0x00007610ff137816 */ /* 0x000fe20000000013 */
[----:B------:R3:W4:Y:S04]  /*56050*/  @P2 LDG.E.U8 R22, desc[UR4][R4.64] ;  /* 0x0000000404162981 */ /* 0x000728000c1e1100 */
[----:B------:R-:W4:Y:S04]  /*56060*/  LDL R27, [R1+0x3214] ;  /* 0x00321400011b7983 */ /* 0x000f280000100800 */
[----:B------:R-:W4:Y:S01]  /*56070*/  LDL R26, [R1+0x3218] ;  /* 0x00321800011a7983 */ /* 0x000f220000100800 */
[----:B---3--:R-:W-:-:S02]  /*56080*/  @P2 IMAD.MOV.U32 R4, RZ, RZ, R0 ;  /* 0x000000ffff042224 */ /* 0x008fc400078e0000 */
[----:B------:R-:W-:-:S05]  /*56090*/  @P2 IMAD.MOV.U32 R5, RZ, RZ, R25 ;  /* 0x000000ffff052224 */ /* 0x000fca00078e0019 */
[----:B------:R2:W3:Y:S02]  /*560a0*/  @P2 LDG.E.U8 R21, desc[UR4][R4.64] ;  /* 0x0000000404152981 */ /* 0x0004e4000c1e1100 */
[----:B--2---:R-:W-:Y:S02]  /*560b0*/  @P2 IMAD.MOV.U32 R4, RZ, RZ, R29 ;  /* 0x000000ffff042224 */ /* 0x004fe400078e001d */
[----:B----4-:R-:W-:-:S05]  /*560c0*/  @P2 IMAD.MOV.U32 R5, RZ, RZ, R23 ;  /* 0x000000ffff052224 */ /* 0x010fca00078e0017 */
[----:B------:R0:W2:Y:S02]  /*560d0*/  @P2 LDG.E.U8 R20, desc[UR4][R4.64] ;  /* 0x0000000404142981 */ /* 0x0000a4000c1e1100 */
[----:B0-----:R-:W-:Y:S02]  /*560e0*/  @P3 IMAD.MOV.U32 R4, RZ, RZ, R24 ;  /* 0x000000ffff043224 */ /* 0x001fe400078e0018 */
[----:B------:R-:W-:-:S05]  /*560f0*/  @P3 IMAD.MOV.U32 R5, RZ, RZ, R28 ;  /* 0x000000ffff053224 */ /* 0x000fca00078e001c */
[----:B------:R0:W4:Y:S04]  /*56100*/  @P3 LDG.E.U8 R19, desc[UR4][R4.64] ;  /* 0x0000000404133981 */ /* 0x000128000c1e1100 */
[----:B------:R1:W-:Y:S04]  /*56110*/  STL [R1+0x636c], R22 ;  /* 0x00636c1601007387 */ /* 0x0003e80000100800 */
[----:B------:R-:W4:Y:S04]  /*56120*/  LDL R25, [R1+0x320c] ;  /* 0x00320c0001197983 */ /* 0x000f280000100800 */
[----:B------:R-:W4:Y:S04]  /*56130*/  LDL R0, [R1+0x3210] ;  /* 0x0032100001007983 */ /* 0x000f280000100800 */
[----:B---3--:R3:W-:Y:S01]  /*56140*/  STL [R1+0x6370], R21 ;  /* 0x0063701501007387 */ /* 0x0087e20000100800 */
[----:B------:R-:W-:Y:S01]  /*56150*/  PRMT R18, RZ, 0x7610, R18 ;  /* 0x00007610ff127816 */ /* 0x000fe20000000012 */
[----:B0-----:R-:W-:-:S02]  /*56160*/  @P3 IMAD.MOV.U32 R4, RZ, RZ, R26 ;  /* 0x000000ffff043224 */ /* 0x001fc400078e001a */
[----:B------:R-:W-:-:S05]  /*56170*/  @P3 IMAD.MOV.U32 R5, RZ, RZ, R27 ;  /* 0x000000ffff053224 */ /* 0x000fca00078e001b */
[----:B------:R0:W3:Y:S04]  /*56180*/  @P3 LDG.E.U8 R18, desc[UR4][R4.64] ;  /* 0x0000000404123981 */ /* 0x0000e8000c1e1100 */
[----:B--2---:R2:W-:Y:S04]  /*56190*/  STL [R1+0x6374], R20 ;  /* 0x0063741401007387 */ /* 0x0045e80000100800 */
[----:B------:R-:W2:Y:S04]  /*561a0*/  LDL R24, [R1+0x3204] ;  /* 0x0032040001187983 */ /* 0x000ea80000100800 */
[----:B------:R-:W2:Y:S04]  /*561b0*/  LDL R23, [R1+0x3208] ;  /* 0x0032080001177983 */ /* 0x000ea80000100800 */
[----:B----4-:R4:W-:Y:S04]  /*561c0*/  STL [R1+0x6388], R19 ;  /* 0x0063881301007387 */ /* 0x0109e80000100800 */
[----:B-1----:R-:W4:Y:S04]  /*561d0*/  LDL R22, [R1+0x33f4] ;  /* 0x0033f40001167983 */ /* 0x002f280000100800 */
[----:B---3--:R-:W3:Y:S01]  /*561e0*/  LDL R21, [R1+0x33f8] ;  /* 0x0033f80001157983 */ /* 0x008ee20000100800 */
[----:B------:R-:W-:Y:S01]  /*561f0*/  PRMT R17, RZ, 0x7610, R17 ;  /* 0x00007610ff117816 */ /* 0x000fe20000000011 */
[----:B0-----:R-:W-:-:S02]  /*56200*/  @P3 IMAD.MOV.U32 R4, RZ, RZ, R0 ;  /* 0x000000ffff043224 */ /* 0x001fc400078e0000 */
[----:B------:R-:W-:Y:S01]  /*56210*/  @P3 IMAD.MOV.U32 R5, RZ, RZ, R25 ;  /* 0x000000ffff053224 */ /* 0x000fe200078e0019 */
[----:B------:R-:W-:-:S04]  /*56220*/  PRMT R16, RZ, 0x7610, R16 ;  /* 0x00007610ff107816 */ /* 0x000fc80000000010 */
[----:B------:R0:W3:Y:S01]  /*56230*/  @P3 LDG.E.U8 R17, desc[UR4][R4.64] ;  /* 0x0000000404113981 */ /* 0x0000e2000c1e1100 */
[----:B------:R-:W-:-:S03]  /*56240*/  PRMT R15, RZ, 0x7610, R15 ;  /* 0x00007610ff0f7816 */ /* 0x000fc6000000000f */
[----:B------:R1:W-:Y:S04]  /*56250*/  STL [R1+0x638c], R18 ;  /* 0x00638c1201007387 */ /* 0x0003e80000100800 */
[----:B--2---:R-:W2:Y:S04]  /*56260*/  LDL R20, [R1+0x33ec] ;  /* 0x0033ec0001147983 */ /* 0x004ea80000100800 */
[----:B----4-:R-:W4:Y:S04]  /*56270*/  LDL R19, [R1+0x33f0] ;  /* 0x0033f00001137983 */ /* 0x010f280000100800 */
[----:B------:R-:W4:Y:S04]  /*56280*/  LDL R0, [R1+0x33e8] ;  /* 0x0033e80001007983 */ /* 0x000f280000100800 */
[----:B-1----:R-:W4:Y:S01]  /*56290*/  LDL R18, [R1+0x33e4] ;  /* 0x0033e40001127983 */ /* 0x002f220000100800 */
[----:B0-----:R-:W-:-:S02]  /*562a0*/  @P3 IMAD.MOV.U32 R5, RZ, RZ, R24 ;  /* 0x000000ffff053224 */ /* 0x001fc400078e0018 */
[----:B------:R-:W-:-:S05]  /*562b0*/  @P3 IMAD.MOV.U32 R4, RZ, RZ, R23 ;  /* 0x000000ffff043224 */ /* 0x000fca00078e0017 */
[----:B------:R0:W4:Y:S02]  /*562c0*/  @P3 LDG.E.U8 R16, desc[UR4][R4.64] ;  /* 0x0000000404103981 */ /* 0x000124000c1e1100 */
[----:B0-----:R-:W-:Y:S02]  /*562d0*/  @P0 IMAD.MOV.U32 R5, RZ, RZ, R22 ;  /* 0x000000ffff050224 */ /* 0x001fe400078e0016 */
[----:B---3--:R-:W-:-:S05]  /*562e0*/  @P0 IMAD.MOV.U32 R4, RZ, RZ, R21 ;  /* 0x000000ffff040224 */ /* 0x008fca00078e0015 */
[----:B------:R2:W3:Y:S04]  /*562f0*/  @P0 LDG.E.U8 R15, desc[UR4][R4.64] ;  /* 0x00000004040f0981 */ /* 0x0004e8000c1e1100 */
[----:B------:R0:W-:Y:S01]  /*56300*/  STL [R1+0x6390], R17 ;  /* 0x0063901101007387 */ /* 0x0001e20000100800 */
[----:B------:R-:W-:Y:S01]  /*56310*/  PRMT R14, RZ, 0x7610, R14 ;  /* 0x00007610ff0e7816 */ /* 0x000fe2000000000e */
[----:B--2---:R-:W-:Y:S02]  /*56320*/  @P0 IMAD.MOV.U32 R5, RZ, RZ, R20 ;  /* 0x000000ffff050224 */ /* 0x004fe400078e0014 */
[----:B----4-:R-:W-:-:S05]  /*56330*/  @P0 IMAD.MOV.U32 R4, RZ, RZ, R19 ;  /* 0x000000ffff040224 */ /* 0x010fca00078e0013 */
[----:B------:R1:W2:Y:S04]  /*56340*/  @P0 LDG.E.U8 R14, desc[UR4][R4.64] ;  /* 0x00000004040e0981 */ /* 0x0002a8000c1e1100 */
[----:B------:R4:W-:Y:S04]  /*56350*/  STL [R1+0x6394], R16 ;  /* 0x0063941001007387 */ /* 0x0009e80000100800 */
[----:B0-----:R-:W2:Y:S04]  /*56360*/  LDL R17, [R1+0x32fc] ;  /* 0x0032fc0001117983 */ /* 0x001ea80000100800 */
[----:B----4-:R-:W4:Y:S04]  /*56370*/  LDL R16, [R1+0x3300] ;  /* 0x0033000001107983 */ /* 0x010f280000100800 */
[----:B---3--:R0:W-:Y:S04]  /*56380*/  STL [R1+0x6318], R15 ;  /* 0x0063180f01007387 */ /* 0x0081e80000100800 */
[----:B------:R-:W3:Y:S04]  /*56390*/  LDL R21, [R1+0x32f4] ;  /* 0x0032f40001157983 */ /* 0x000ee80000100800 */
[----:B0-----:R-:W3:Y:S01]  /*563a0*/  LDL R15, [R1+0x32f8] ;  /* 0x0032f800010f7983 */ /* 0x001ee20000100800 */
[----:B------:R-:W-:-:S02]  /*563b0*/  ISETP.GT.AND P1, PT, R2, 0x37, PT ;  /* 0x000000370200780c */ /* 0x000fc40003f24270 */
[----:B------:R-:W-:Y:S01]  /*563c0*/  PRMT R13, RZ, 0x7610, R13 ;  /* 0x00007610ff0d7816 */ /* 0x000fe2000000000d */
[----:B-1----:R-:W-:Y:S02]  /*563d0*/  @P0 IMAD.MOV.U32 R4, RZ, RZ, R0 ;  /* 0x000000ffff040224 */ /* 0x002fe400078e0000 */
[----:B------:R-:W-:-:S05]  /*563e0*/  @P0 IMAD.MOV.U32 R5, RZ, RZ, R18 ;  /* 0x000000ffff050224 */ /* 0x000fca00078e0012 */
[----:B------:R0:W3:Y:S01]  /*563f0*/  @P0 LDG.E.U8 R13, desc[UR4][R4.64] ;  /* 0x00000004040d0981 */ /* 0x0000e2000c1e1100 */
[----:B------:R-:W-:Y:S02]  /*56400*/  PRMT R12, RZ, 0x7610, R12 ;  /* 0x00007610ff0c7816 */ /* 0x000fe4000000000c */
[----:B------:R-:W-:Y:S01]  /*56410*/  PRMT R11, RZ, 0x7610, R11 ;  /* 0x00007610ff0b7816 */ /* 0x000fe2000000000b */
[----:B--2---:R1:W-:Y:S04]  /*56420*/  STL [R1+0x631c], R14 ;  /* 0x00631c0e01007387 */ /* 0x0043e80000100800 */
[----:B------:R-:W2:Y:S04]  /*56430*/  LDL R0, [R1+0x32f0] ;  /* 0x0032f00001007983 */ /* 0x000ea80000100800 */
[----:B------:R-:W2:Y:S01]  /*56440*/  LDL R20, [R1+0x32ec] ;  /* 0x0032ec0001147983 */ /* 0x000ea20000100800 */
[----:B0-----:R-:W-:-:S02]  /*56450*/  @P1 IMAD.MOV.U32 R5, RZ, RZ, R17 ;  /* 0x000000ffff051224 */ /* 0x001fc400078e0011 */
[----:B----4-:R-:W-:-:S05]  /*56460*/  @P1 IMAD.MOV.U32 R4, RZ, RZ, R16 ;  /* 0x000000ffff041224 */ /* 0x010fca00078e0010 */
[----:B------:R3:W4:Y:S02]  /*56470*/  @P1 LDG.E.U8 R12, desc[UR4][R4.64] ;  /* 0x00000004040c1981 */ /* 0x000724000c1e1100 */
[----:B---3--:R-:W-:Y:S02]  /*56480*/  @P1 IMAD.MOV.U32 R5, RZ, RZ, R21 ;  /* 0x000000ffff051224 */ /* 0x008fe400078e0015 */
[----:B------:R-:W-:-:S05]  /*56490*/  @P1 IMAD.MOV.U32 R4, RZ, RZ, R15 ;  /* 0x000000ffff041224 */ /* 0x000fca00078e000f */
[----:B------:R2:W3:Y:S04]  /*564a0*/  @P1 LDG.E.U8 R11, desc[UR4][R4.64] ;  /* 0x00000004040b1981 */ /* 0x0004e8000c1e1100 */
[----:B------:R0:W-:Y:S04]  /*564b0*/  STL [R1+0x6320], R13 ;  /* 0x0063200d01007387 */ /* 0x0001e80000100800 */
[----:B------:R-:W3:Y:S04]  /*564c0*/  LDL R19, [R1+0x32e4] ;  /* 0x0032e40001137983 */ /* 0x000ee80000100800 */
[----:B------:R-:W3:Y:S04]  /*564d0*/  LDL R18, [R1+0x32e8] ;  /* 0x0032e80001127983 */ /* 0x000ee80000100800 */
[----:B------:R-:W3:Y:S04]  /*564e0*/  LDL R17, [R1+0x31fc] ;  /* 0x0031fc0001117983 */ /* 0x000ee80000100800 */
[----:B------:R-:W3:Y:S01]  /*564f0*/  LDL R16, [R1+0x3200] ;  /* 0x0032000001107983 */ /* 0x000ee20000100800 */
[----:B--2---:R-:W-:-:S03]  /*56500*/  @P1 IMAD.MOV.U32 R4, RZ, RZ, R0 ;  /* 0x000000ffff041224 */ /* 0x004fc600078e0000 */
[----:B----4-:R2:W-:Y:S04]  /*56510*/  STL [R1+0x6324], R12 ;  /* 0x0063240c01007387 */ /* 0x0105e80000100800 */
[----:B------:R-:W4:Y:S04]  /*56520*/  LDL R15, [R1+0x31f4] ;  /* 0x0031f400010f7983 */ /* 0x000f280000100800 */
[----:B-1----:R-:W4:Y:S04]  /*56530*/  LDL R14, [R1+0x31f8] ;  /* 0x0031f800010e7983 */ /* 0x002f280000100800 */
[----:B0-----:R-:W4:Y:S04]  /*56540*/  LDL R13, [R1+0x31ec] ;  /* 0x0031ec00010d7983 */ /* 0x001f280000100800 */
[----:B--2---:R-:W2:Y:S04]  /*56550*/  LDL R12, [R1+0x31f0] ;  /* 0x0031f000010c7983 */ /* 0x004ea80000100800 */
[----:B---3--:R0:W-:Y:S04]  /*56560*/  STL [R1+0x6328], R11 ;  /* 0x0063280b01007387 */ /* 0x0081e80000100800 */
[----:B------:R-:W3:Y:S04]  /*56570*/  LDL R0, [R1+0x31e8] ;  /* 0x0031e80001007983 */ /* 0x000ee80000100800 */
[----:B0-----:R-:W3:Y:S01]  /*56580*/  LDL R11, [R1+0x31e4] ;  /* 0x0031e400010b7983 */ /* 0x001ee20000100800 */
[----:B------:R-:W-:-:S02]  /*56590*/  ISETP.GT.AND P0, PT, R2, 0x3f, PT ;  /* 0x0000003f0200780c */ /* 0x000fc40003f04270 */
[----:B------:R-:W-:Y:S01]  /*565a0*/  PRMT R10, RZ, 0x7610, R10 ;  /* 0x00007610ff0a7816 */ /* 0x000fe2000000000a */
[----:B------:R-:W-:Y:S01]  /*565b0*/  @P1 IMAD.MOV.U32 R5, RZ, RZ, R20 ;  /* 0x000000ffff051224 */ /* 0x000fe200078e0014 */
[----:B------:R-:W-:-:S04]  /*565c0*/  PRMT R9, RZ, 0x7610, R9 ;  /* 0x00007610ff097816 */ /* 0x000fc80000000009 */
[----:B------:R0:W3:Y:S01]  /*565d0*/  @P1 LDG.E.U8 R10, desc[UR4][R4.64] ;  /* 0x00000004040a1981 */ /* 0x0000e2000c1e1100 */
[----:B------:R-:W-:Y:S01]  /*565e0*/  PRMT R8, RZ, 0x7610, R8 ;  /* 0x00007610ff087816 */ /* 0x000fe20000000008 */
[----:B0-----:R-:W-:Y:S02]  /*565f0*/  @P1 IMAD.MOV.U32 R4, RZ, RZ, R18 ;  /* 0x000000ffff041224 */ /* 0x001fe400078e0012 */
[----:B------:R-:W-:-:S05]  /*56600*/  @P1 IMAD.MOV.U32 R5, RZ, RZ, R19 ;  /* 0x000000ffff051224 */ /* 0x000fca00078e0013 */
[----:B------:R0:W3:Y:S01]  /*56610*/  @P1 LDG.E.U8 R9, desc[UR4][R4.64] ;  /* 0x0000000404091981 */ /* 0x0000e2000c1e1100 */
[----:B------:R-:W-:Y:S01]  /*56620*/  PRMT R7, RZ, 0x7610, R7 ;  /* 0x00007610ff077816 */ /* 0x000fe20000000007 */
[----:B0-----:R-:W-:Y:S02]  /*56630*/  @P0 IMAD.MOV.U32 R4, RZ, RZ, R16 ;  /* 0x000000ffff040224 */ /* 0x001fe400078e0010 */
[----:B------:R-:W-:-:S05]  /*56640*/  @P0 IMAD.MOV.U32 R5, RZ, RZ, R17 ;  /* 0x000000ffff050224 */ /* 0x000fca00078e0011 */
[----:B------:R4:W3:Y:S01]  /*56650*/  @P0 LDG.E.U8 R8, desc[UR4][R4.64] ;  /* 0x0000000404080981 */ /* 0x0008e2000c1e1100 */
[----:B------:R-:W-:Y:S02]  /*56660*/  PRMT R6, RZ, 0x7610, R6 ;  /* 0x00007610ff067816 */ /* 0x000fe40000000006 */
[----:B------:R-:W-:Y:S01]  /*56670*/  PRMT R3, RZ, 0x7610, R3 ;  /* 0x00007610ff037816 */ /* 0x000fe20000000003 */
[----:B----4-:R-:W-:Y:S02]  /*56680*/  @P0 IMAD.MOV.U32 R5, RZ, RZ, R15 ;  /* 0x000000ffff050224 */ /* 0x010fe400078e000f */
[----:B------:R-:W-:-:S05]  /*56690*/  @P0 IMAD.MOV.U32 R4, RZ, RZ, R14 ;  /* 0x000000ffff040224 */ /* 0x000fca00078e000e */
[----:B------:R2:W4:Y:S02]  /*566a0*/  @P0 LDG.E.U8 R7, desc[UR4][R4.64] ;  /* 0x0000000404070981 */ /* 0x000524000c1e1100 */
[----:B--2---:R-:W-:Y:S02]  /*566b0*/  @P0 IMAD.MOV.U32 R4, RZ, RZ, R12 ;  /* 0x000000ffff040224 */ /* 0x004fe400078e000c */
[----:B------:R-:W-:-:S05]  /*566c0*/  @P0 IMAD.MOV.U32 R5, RZ, RZ, R13 ;  /* 0x000000ffff050224 */ /* 0x000fca00078e000d */
[----:B------:R3:W2:Y:S02]  /*566d0*/  @P0 LDG.E.U8 R6, desc[UR4][R4.64] ;  /* 0x0000000404060981 */ /* 0x0006a4000c1e1100 */
[----:B---3--:R-:W-:Y:S02]  /*566e0*/  @P0 IMAD.MOV.U32 R4, RZ, RZ, R0 ;  /* 0x000000ffff040224 */ /* 0x008fe400078e0000 */
[----:B------:R-:W-:-:S05]  /*566f0*/  @P0 IMAD.MOV.U32 R5, RZ, RZ, R11 ;  /* 0x000000ffff050224 */ /* 0x000fca00078e000b */
[----:B------:R-:W3:Y:S04]  /*56700*/  @P0 LDG.E.U8 R3, desc[UR4][R4.64] ;  /* 0x0000000404030981 */ /* 0x000ee8000c1e1100 */
[----:B------:R-:W-:Y:S01]  /*56710*/  STL [R1+0x632c], R10 ;  /* 0x00632c0a01007387 */ /* 0x000fe20000100800 */
[----:B------:R-:W0:Y:S01]  /*56720*/  S2R R25, SR_TID.X ;  /* 0x0000000000197919 */ /* 0x000e220000002100 */
[----:B------:R-:W-:Y:S06]  /*56730*/  BAR.SYNC.DEFER_BLOCKING 0x0 ;  /* 0x0000000000007b1d */ /* 0x000fec0000010000 */
[----:B------:R-:W-:Y:S04]  /*56740*/  STL [R1+0x6330], R9 ;  /* 0x0063300901007387 */ /* 0x000fe80000100800 */
[----:B------:R-:W-:Y:S04]  /*56750*/  STL [R1+0x6334], R8 ;  /* 0x0063340801007387 */ /* 0x000fe80000100800 */
[----:B----4-:R-:W-:Y:S04]  /*56760*/  STL [R1+0x6338], R7 ;  /* 0x0063380701007387 */ /* 0x010fe80000100800 */
[----:B--2---:R-:W-:Y:S04]  /*56770*/  STL [R1+0x633c], R6 ;  /* 0x00633c0601007387 */ /* 0x004fe80000100800 */
[----:B------:R-:W2:Y:S04]  /*56780*/  LDL.LU R27, [R1+0x14d0] ;  /* 0x0014d000011b7983 */ /* 0x000ea80000300800 */
[----:B------:R-:W4:Y:S04]  /*56790*/  LDL.LU R26, [R1+0x14cc] ;  /* 0x0014cc00011a7983 */ /* 0x000f280000300800 */
[----:B------:R-:W4:Y:S04]  /*567a0*/  LDL.LU R24, [R1+0x14c8] ;  /* 0x0014c80001187983 */ /* 0x000f280000300800 */
[----:B------:R-:W4:Y:S04]  /*567b0*/  LDL.LU R28, [R1+0x14c4] ;  /* 0x0014c400011c7983 */ /* 0x000f280000300800 */
[----:B------:R-:W4:Y:S04]  /*567c0*/  LDL.LU R29, [R1+0x140c] ;  /* 0x00140c00011d7983 */ /* 0x000f280000300800 */
[----:B---3--:R-:W-:Y:S04]  /*567d0*/  STL [R1+0x6340], R3 ;  /* 0x0063400301007387 */ /* 0x008fe80000100800 */
        /* <DEDUP_REMOVED lines=242> */
[----:B0-----:R-:W-:Y:S01]  /*57700*/  STL [R1+0x63b0], R25 ;  /* 0x0063b01901007387 */ /* 0x001fe20000100800 */
[----:B------:R-:W-:-:S03]  /*57710*/  LOP3.LUT R0, R25, 0x3f, RZ, 0xc0, !PT ;  /* 0x0000003f19007812 */ /* 0x000fc600078ec0ff */
[----:B------:R-:W-:Y:S04]  /*57720*/  STL [R1+0x5b7c], R5 ;  /* 0x005b7c0501007387 */ /* 0x000fe80000100800 */
[----:B------:R-:W-:Y:S04]  /*57730*/  STL [R1+0x630c], R5 ;  /* 0x00630c0501007387 */ /* 0x000fe80000100800 */
[----:B------:R0:W-:Y:S04]  /*57740*/  STL [R1+0x6348], R5 ;  /* 0x0063480501007387 */ /* 0x0001e80000100800 */
[----:B0-----:R-:W3:Y:S04]  /*57750*/  LDL.LU R5, [R1+0x1410] ;  /* 0x0014100001057983 */ /* 0x001ee80000300800 */
[----:B------:R-:W3:Y:S04]  /*57760*/  LDL.LU R25, [R1+0x1408] ;  /* 0x0014080001197983 */ /* 0x000ee80000300800 */
[----:B--2---:R0:W-:Y:S04]  /*57770*/  STS.U8 [R0+UR22], R27 ;  /* 0x0000001b00007988 */ /* 0x0041e80008000016 */
[----:B0-----:R-:W2:Y:S04]  /*57780*/  LDL.LU R27, [R1+0x1404] ;  /* 0x00140400011b7983 */ /* 0x001ea80000300800 */
[----:B------:R-:W2:Y:S04]  /*57790*/  LDL.LU R4, [R1+0x1330] ;  /* 0x0013300001047983 */ /* 0x000ea80000300800 */
        /* <DEDUP_REMOVED lines=14> */
[----:B----4-:R0:W-:Y:S04]  /*57880*/  STS.U8 [R0+UR22+0x40], R26 ;  /* 0x0000401a00007988 */ /* 0x0101e80008000016 */
[----:B------:R-:W4:Y:S04]  /*57890*/  LDL.LU R19, [R1+0xc74] ;  /* 0x000c740001137983 */ /* 0x000f280000300800 */
[----:B0-----:R-:W4:Y:S04]  /*578a0*/  LDL.LU R26, [R1+0x108] ;  /* 0x00010800011a7983 */ /* 0x001f280000300800 */
[----:B------:R0:W-:Y:S04]  /*578b0*/  STS.U8 [R0+UR22+0x80], R24 ;  /* 0x0000801800007988 */ /* 0x0001e80008000016 */
[----:B------:R1:W-:Y:S04]  /*578c0*/  STS.U8 [R0+UR22+0xc0], R28 ;  /* 0x0000c01c00007988 */ /* 0x0003e80008000016 */
[----:B0-----:R-:W4:Y:S04]  /*578d0*/  LDL.LU R24, [R1+0x104] ;  /* 0x0001040001187983 */ /* 0x001f280000300800 */
[----:B------:R-:W4:Y:S04]  /*578e0*/  LDL.LU R20, [R1+0x100] ;  /* 0x0001000001147983 */ /* 0x000f280000300800 */
[----:B------:R-:W4:Y:S04]  /*578f0*/  LDL.LU R21, [R1+0xdc] ;  /* 0x0000dc0001157983 */ /* 0x000f280000300800 */
[----:B------:R-:W4:Y:S04]  /*57900*/  LDL.LU R22, [R1+0xd8] ;  /* 0x0000d80001167983 */ /* 0x000f280000300800 */
[----:B------:R-:W4:Y:S04]  /*57910*/  LDL.LU R23, [R1+0xd4] ;  /* 0x0000d40001177983 */ /* 0x000f280000300800 */
[----:B-1----:R-:W4:Y:S01]  /*57920*/  LDL.LU R28, [R1+0xd0] ;  /* 0x0000d000011c7983 */ /* 0x002f220000300800 */
[----:B------:R-:W-:-:S03]  /*57930*/  ISETP.GE.AND P0, PT, R0, R2, PT ;  /* 0x000000020000720c */ /* 0x000fc60003f06270 */
[----:B---3--:R-:W-:Y:S04]  /*57940*/  STS.U8 [R0+UR22+0x840], R5 ;  /* 0x0008400500007988 */ /* 0x008fe80008000016 */
[----:B------:R0:W-:Y:S04]  /*57950*/  STS.U8 [R0+UR22+0x800], R29 ;  /* 0x0008001d00007988 */ /* 0x0001e80008000016 */
[----:B------:R-:W-:Y:S04]  /*57960*/  STS.U8 [R0+UR22+0x8c0], R25 ;  /* 0x0008c01900007988 */ /* 0x000fe80008000016 */
[----:B0-----:R-:W3:Y:S04]  /*57970*/  LDL.LU R29, [R1+0xb4] ;  /* 0x0000b400011d7983 */ /* 0x001ee80000300800 */
[----:B--2---:R0:W-:Y:S04]  /*57980*/  STS.U8 [R0+UR22+0x880], R27 ;  /* 0x0008801b00007988 */ /* 0x0041e80008000016 */
[----:B------:R-:W-:Y:S04]  /*57990*/  STS.U8 [R0+UR22+0x1000], R4 ;  /* 0x0010000400007988 */ /* 0x000fe80008000016 */
        /* <DEDUP_REMOVED lines=14> */
[----:B0-----:R-:W2:Y:S04]  /*57a80*/  LDL.LU R27, [R1+0x14c0] ;  /* 0x0014c000011b7983 */ /* 0x001ea80000300800 */
[----:B----4-:R-:W-:Y:S04]  /*57a90*/  STS.U8 [R0+UR22+0x2880], R19 ;  /* 0x0028801300007988 */ /* 0x010fe80008000016 */
[----:B------:R0:W-:Y:S02]  /*57aa0*/  STS.U8 [R0+UR22+0x3000], R26 ;  /* 0x0030001a00007988 */ /* 0x0001e40008000016 */
[----:B0-----:R-:W0:Y:S02]  /*57ab0*/  S2R R26, SR_TID.X ;  /* 0x00000000001a7919 */ /* 0x001e240000002100 */
[----:B------:R1:W-:Y:S04]  /*57ac0*/  STS.U8 [R0+UR22+0x3040], R24 ;  /* 0x0030401800007988 */ /* 0x0003e80008000016 */
[----:B------:R-:W-:Y:S04]  /*57ad0*/  STS.U8 [R0+UR22+0x3080], R20 ;  /* 0x0030801400007988 */ /* 0x000fe80008000016 */
[----:B------:R-:W-:Y:S04]  /*57ae0*/  STS.U8 [R0+UR22+0x30c0], R21 ;  /* 0x0030c01500007988 */ /* 0x000fe80008000016 */
[----:B------:R-:W-:Y:S04]  /*57af0*/  STS.U8 [R0+UR22+0x3840], R22 ;  /* 0x0038401600007988 */ /* 0x000fe80008000016 */
[----:B------:R-:W-:Y:S04]  /*57b00*/  STS.U8 [R0+UR22+0x3800], R23 ;  /* 0x0038001700007988 */ /* 0x000fe80008000016 */
[----:B------:R4:W-:Y:S04]  /*57b10*/  STS.U8 [R0+UR22+0x38c0], R28 ;  /* 0x0038c01c00007988 */ /* 0x0009e80008000016 */
[----:B-1----:R-:W2:Y:S01]  /*57b20*/  LDL.LU R24, [R1+0x14bc] ;  /* 0x0014bc0001187983 */ /* 0x002ea20000300800 */
[----:B0-----:R-:W-:-:S04]  /*57b30*/  LOP3.LUT R26, R26, 0x3f, RZ, 0xc0, !PT ;  /* 0x0000003f1a1a7812 */ /* 0x001fc800078ec0ff */
[----:B------:R-:W-:Y:S02]  /*57b40*/  LOP3.LUT R2, R26, 0x8, RZ, 0x3c, !PT ;  /* 0x000000081a027812 */ /* 0x000fe400078e3cff */
[----:B------:R-:W2:Y:S04]  /*57b50*/  LDL.LU R26, [R1+0x14b8] ;  /* 0x0014b800011a7983 */ /* 0x000ea80000300800 */
[----:B----4-:R-:W4:Y:S04]  /*57b60*/  LDL.LU R28, [R1+0x14b4] ;  /* 0x0014b400011c7983 */ /* 0x010f280000300800 */
[----:B---3--:R0:W-:Y:S04]  /*57b70*/  STS.U8 [R0+UR22+0x3880], R29 ;  /* 0x0038801d00007988 */ /* 0x0081e80008000016 */
[----:B0-----:R-:W3:Y:S04]  /*57b80*/  LDL.LU R29, [R1+0x1400] ;  /* 0x00140000011d7983 */ /* 0x001ee80000300800 */
[----:B------:R-:W-:Y:S04]  /*57b90*/  STL [R1+0x6398], R0 ;  /* 0x0063980001007387 */ /* 0x000fe80000100800 */
[----:B------:R-:W3:Y:S04]  /*57ba0*/  LDL.LU R5, [R1+0x13fc] ;  /* 0x0013fc0001057983 */ /* 0x000ee80000300800 */
        /* <DEDUP_REMOVED lines=16> */
[----:B--2---:R0:W-:Y:S04]  /*57cb0*/  STS.U8 [R2+UR22+0x100], R27 ;  /* 0x0001001b02007988 */ /* 0x0041e80008000016 */
[----:B0-----:R-:W2:Y:S04]  /*57cc0*/  LDL.LU R27, [R1+0x168] ;  /* 0x00016800011b7983 */ /* 0x001ea80000300800 */
[----:B------:R-:W2:Y:S04]  /*57cd0*/  LDL.LU R19, [R1+0x164] ;  /* 0x0001640001137983 */ /* 0x000ea80000300800 */
[----:B------:R-:W2:Y:S04]  /*57ce0*/  LDL.LU R20, [R1+0xa8] ;  /* 0x0000a80001147983 */ /* 0x000ea80000300800 */
[----:B------:R-:W2:Y:S04]  /*57cf0*/  LDL.LU R21, [R1+0xa4] ;  /* 0x0000a40001157983 */ /* 0x000ea80000300800 */
[----:B------:R-:W2:Y:S04]  /*57d00*/  LDL.LU R22, [R1+0xa0] ;  /* 0x0000a00001167983 */ /* 0x000ea80000300800 */
[----:B------:R-:W2:Y:S04]  /*57d10*/  LDL.LU R23, [R1+0x9c] ;  /* 0x00009c0001177983 */ /* 0x000ea80000300800 */
[----:B------:R0:W-:Y:S04]  /*57d20*/  STS.U8 [R2+UR22+0x140], R24 ;  /* 0x0001401802007988 */ /* 0x0001e80008000016 */
[----:B0-----:R-:W2:Y:S04]  /*57d30*/  LDL.LU R24, [R1+0x98] ;  /* 0x0000980001187983 */ /* 0x001ea80000300800 */
[----:B------:R0:W-:Y:S04]  /*57d40*/  STS.U8 [R2+UR22+0x180], R26 ;  /* 0x0001801a02007988 */ /* 0x0001e80008000016 */
[----:B----4-:R1:W-:Y:S04]  /*57d50*/  STS.U8 [R2+UR22+0x1c0], R28 ;  /* 0x0001c01c02007988 */ /* 0x0103e80008000016 */
[----:B0-----:R-:W4:Y:S04]  /*57d60*/  LDL.LU R26, [R1+0x94] ;  /* 0x00009400011a7983 */ /* 0x001f280000300800 */
[----:B-1----:R-:W4:Y:S04]  /*57d70*/  LDL.LU R28, [R1+0x90] ;  /* 0x00009000011c7983 */ /* 0x002f280000300800 */
[----:B---3--:R0:W-:Y:S04]  /*57d80*/  STS.U8 [R2+UR22+0x940], R29 ;  /* 0x0009401d02007988 */ /* 0x0081e80008000016 */
        /* <DEDUP_REMOVED lines=17> */
[----:B0-----:R-:W3:Y:S04]  /*57ea0*/  LDL.LU R29, [R1+0x8c] ;  /* 0x00008c00011d7983 */ /* 0x001ee80000300800 */
[----:B--2---:R0:W-:Y:S02]  /*57eb0*/  STS.U8 [R2+UR22+0x29c0], R27 ;  /* 0x0029c01b02007988 */ /* 0x0041e40008000016 */
[----:B0-----:R-:W0:Y:S02]  /*57ec0*/  S2R R27, SR_TID.X ;  /* 0x00000000001b7919 */ /* 0x001e240000002100 */
[----:B------:R-:W-:Y:S04]  /*57ed0*/  STS.U8 [R2+UR22+0x2980], R19 ;  /* 0x0029801302007988 */ /* 0x000fe80008000016 */
[----:B------:R-:W-:Y:S04]  /*57ee0*/  STS.U8 [R2+UR22+0x3100], R20 ;  /* 0x0031001402007988 */ /* 0x000fe80008000016 */
[----:B------:R-:W-:Y:S04]  /*57ef0*/  STS.U8 [R2+UR22+0x3140], R21 ;  /* 0x0031401502007988 */ /* 0x000fe80008000016 */
[----:B------:R-:W-:Y:S04]  /*57f00*/  STS.U8 [R2+UR22+0x3180], R22 ;  /* 0x0031801602007988 */ /* 0x000fe80008000016 */
[----:B------:R1:W-:Y:S04]  /*57f10*/  STS.U8 [R2+UR22+0x31c0], R23 ;  /* 0x0031c01702007988 */ /* 0x0003e80008000016 */
[----:B------:R-:W-:Y:S01]  /*57f20*/  STS.U8 [R2+UR22+0x3940], R24 ;  /* 0x0039401802007988 */ /* 0x000fe20008000016 */
[----:B0-----:R-:W-:-:S05]  /*57f30*/  LOP3.LUT R27, R27, 0x3f, RZ, 0xc0, !PT ;  /* 0x0000003f1b1b7812 */ /* 0x001fca00078ec0ff */
[----:B------:R-:W-:Y:S01]  /*57f40*/  STL [R1+0x63c8], R27 ;  /* 0x0063c81b01007387 */ /* 0x000fe20000100800 */
[----:B-1----:R-:W-:-:S03]  /*57f50*/  LOP3.LUT R23, R27, 0x10, RZ, 0x3c, !PT ;  /* 0x000000101b177812 */ /* 0x002fc600078e3cff */
[----:B----4-:R0:W-:Y:S04]  /*57f60*/  STS.U8 [R2+UR22+0x3900], R26 ;  /* 0x0039001a02007988 */ /* 0x0101e80008000016 */
[----:B------:R1:W-:Y:S04]  /*57f70*/  STS.U8 [R2+UR22+0x39c0], R28 ;  /* 0x0039c01c02007988 */ /* 0x0003e80008000016 */
[----:B0-----:R-:W2:Y:S04]  /*57f80*/  LDL.LU R26, [R1+0x14b0] ;  /* 0x0014b000011a7983 */ /* 0x001ea80000300800 */
[----:B-1----:R-:W4:Y:S04]  /*57f90*/  LDL.LU R28, [R1+0x14ac] ;  /* 0x0014ac00011c7983 */ /* 0x002f280000300800 */
[----:B------:R-:W3:Y:S04]  /*57fa0*/  LDL.LU R27, [R1+0x14a4] ;  /* 0x0014a400011b7983 */ /* 0x000ee80000300800 */
[----:B---3--:R0:W-:Y:S04]  /*57fb0*/  STL [R1+0x63cc], R27 ;  /* 0x0063cc1b01007387 */ /* 0x0081e80000100800 */
[----:B0-----:R-:W3:Y:S04]  /*57fc0*/  LDL.LU R27, [R1+0x14a8] ;  /* 0x0014a800011b7983 */ /* 0x001ee80000300800 */
[----:B------:R0:W-:Y:S04]  /*57fd0*/  STS.U8 [R2+UR22+0x3980], R29 ;  /* 0x0039801d02007988 */ /* 0x0001e80008000016 */
[----:B------:R-:W3:Y:S04]  /*57fe0*/  LDL.LU R0, [R1+0x13f0] ;  /* 0x0013f00001007983 */ /* 0x000ee80000300800 */
[----:B0-----:R-:W3:Y:S04]  /*57ff0*/  LDL.LU R2, [R1+0x13ec] ;  /* 0x0013ec0001027983 */ /* 0x001ee80000300800 */
        /* <DEDUP_REMOVED lines=24> */
[----:B----4-:R1:W-:Y:S04]  /*58180*/  STS.U8 [R23+UR22+0x240], R28 ;  /* 0x0002401c17007988 */ /* 0x0103e80008000016 */
[----:B0-----:R-:W2:Y:S04]  /*58190*/  LDL.LU R26, [R1+0x6c] ;  /* 0x00006c00011a7983 */ /* 0x001ea80000300800 */
[----:B-1----:R-:W4:Y:S04]  /*581a0*/  LDL.LU R28, [R1+0x68] ;  /* 0x00006800011c7983 */ /* 0x002f280000300800 */
[----:B---3--:R0:W-:Y:S04]  /*581b0*/  STS.U8 [R23+UR22+0x280], R27 ;  /* 0x0002801b17007988 */ /* 0x0081e80008000016 */
[----:B0-----:R-:W3:Y:S04]  /*581c0*/  LDL.LU R27, [R1+0x63cc] ;  /* 0x0063cc00011b7983 */ /* 0x001ee80000300800 */
        /* <DEDUP_REMOVED lines=26> */
[----:B------:R0:W-:Y:S04]  /*58370*/  STS.U8 [R23+UR22+0x3a40], R29 ;  /* 0x003a401d17007988 */ /* 0x0001e80008000016 */
[----:B0-----:R-:W3:Y:S04]  /*58380*/  LDL.LU R29, [R1+0x64] ;  /* 0x00006400011d7983 */ /* 0x001ee80000300800 */
[----:B------:R-:W2:Y:S04]  /*58390*/  LDL.LU R2, [R1+0x1498] ;  /* 0x0014980001027983 */ /* 0x000ea80000300800 */
[----:B--2---:R0:W-:Y:S04]  /*583a0*/  STL [R1+0x63c0], R2 ;  /* 0x0063c00201007387 */ /* 0x0041e80000100800 */
[----:B0-----:R-:W2:Y:S04]  /*583b0*/  LDL.LU R2, [R1+0x149c] ;  /* 0x00149c0001027983 */ /* 0x001ea80000300800 */
[----:B------:R-:W-:Y:S04]  /*583c0*/  STS.U8 [R23+UR22+0x3a00], R26 ;  /* 0x003a001a17007988 */ /* 0x000fe80008000016 */
[----:B----4-:R-:W-:Y:S01]  /*583d0*/  STS.U8 [R23+UR22+0x3ac0], R28 ;  /* 0x003ac01c17007988 */ /* 0x010fe20008000016 */
[----:B---3--:R-:W-:-:S03]  /*583e0*/  LOP3.LUT R0, R27, 0x18, RZ, 0x3c, !PT ;  /* 0x000000181b007812 */ /* 0x008fc600078e3cff */
[----:B------:R-:W-:Y:S04]  /*583f0*/  STS.U8 [R23+UR22+0x3a80], R29 ;  /* 0x003a801d17007988 */ /* 0x000fe80008000016 */
[----:B--2---:R0:W-:Y:S04]  /*58400*/  STL [R1+0x63c4], R2 ;  /* 0x0063c40201007387 */ /* 0x0041e80000100800 */
[----:B0-----:R-:W2:Y:S04]  /*58410*/  LDL.LU R2, [R1+0x14a0] ;  /* 0x0014a00001027983 */ /* 0x001ea80000300800 */
[----:B------:R-:W3:Y:S04]  /*58420*/  LDL.LU R5, [R1+0x1494] ;  /* 0x0014940001057983 */ /* 0x000ee80000300800 */
[----:B------:R-:W4:Y:S04]  /*58430*/  LDL.LU R25, [R1+0x13e0] ;  /* 0x0013e00001197983 */ /* 0x000f280000300800 */
        /* <DEDUP_REMOVED lines=25> */
[----:B--2---:R0:W-:Y:S04]  /*585d0*/  STS.U8 [R0+UR22+0x300], R2 ;  /* 0x0003000200007988 */ /* 0x0041e80008000016 */
[----:B0-----:R-:W2:Y:S04]  /*585e0*/  LDL.LU R2, [R1+0x63c4] ;  /* 0x0063c40001027983 */ /* 0x001ea80000300800 */
[----:B--2---:R0:W-:Y:S04]  /*585f0*/  STS.U8 [R0+UR22+0x340], R2 ;  /* 0x0003400200007988 */ /* 0x0041e80008000016 */
[----:B0-----:R-:W2:Y:S04]  /*58600*/  LDL.LU R2, [R1+0x63c0] ;  /* 0x0063c00001027983 */ /* 0x001ea80000300800 */
[----:B--2---:R-:W-:Y:S04]  /*58610*/  STS.U8 [R0+UR22+0x380], R2 ;  /* 0x0003800200007988 */ /* 0x004fe80008000016 */
[----:B---3--:R-:W-:Y:S04]  /*58620*/  STS.U8 [R0+UR22+0x3c0], R5 ;  /* 0x0003c00500007988 */ /* 0x008fe80008000016 */
[----:B----4-:R-:W-:Y:S04]  /*58630*/  STS.U8 [R0+UR22+0xb40], R25 ;  /* 0x000b401900007988 */ /* 0x010fe80008000016 */
        /* <DEDUP_REMOVED lines=19> */
[----:B------:R0:W-:Y:S02]  /*58770*/  STS.U8 [R0+UR22+0x3300], R28 ;  /* 0x0033001c00007988 */ /* 0x0001e40008000016 */
[----:B0-----:R-:W0:Y:S02]  /*58780*/  S2R R28, SR_TID.X ;  /* 0x00000000001c7919 */ /* 0x001e240000002100 */
[----:B------:R-:W-:Y:S04]  /*58790*/  STS.U8 [R0+UR22+0x3340], R23 ;  /* 0x0033401700007988 */ /* 0x000fe80008000016 */
[----:B------:R-:W-:Y:S04]  /*587a0*/  STS.U8 [R0+UR22+0x3380], R24 ;  /* 0x0033801800007988 */ /* 0x000fe80008000016 */
[----:B------:R-:W-:Y:S04]  /*587b0*/  STS.U8 [R0+UR22+0x33c0], R26 ;  /* 0x0033c01a00007988 */ /* 0x000fe80008000016 */
[----:B------:R-:W-:Y:S04]  /*587c0*/  STS.U8 [R0+UR22+0x3b40], R27 ;  /* 0x003b401b00007988 */ /* 0x000fe80008000016 */
[----:B------:R1:W-:Y:S04]  /*587d0*/  STS.U8 [R0+UR22+0x3b00], R29 ;  /* 0x003b001d00007988 */ /* 0x0003e80008000016 */
[----:B-1----:R-:W2:Y:S01]  /*587e0*/  LDL.LU R29, [R1+0x44] ;  /* 0x00004400011d7983 */ /* 0x002ea20000300800 */
[----:B0-----:R-:W-:-:S04]  /*587f0*/  LOP3.LUT R28, R28, 0x3f, RZ, 0xc0, !PT ;  /* 0x0000003f1c1c7812 */ /* 0x001fc800078ec0ff */
[----:B------:R-:W-:-:S05]  /*58800*/  LOP3.LUT R0, R28, 0x20, RZ, 0x3c, !PT ;  /* 0x000000201c007812 */ /* 0x000fca00078e3cff */
[----:B------:R0:W-:Y:S04]  /*58810*/  STL [R1+0x63b8], R0 ;  /* 0x0063b80001007387 */ /* 0x0001e80000100800 */
[----:B0-----:R-:W3:Y:S04]  /*58820*/  LDL.LU R0, [R1+0x40] ;  /* 0x0000400001007983 */ /* 0x001ee80000300800 */
[----:B------:R-:W4:Y:S04]  /*58830*/  LDL.LU R25, [R1+0x148c] ;  /* 0x00148c0001197983 */ /* 0x000f280000300800 */
[----:B----4-:R0:W-:Y:S04]  /*58840*/  STL [R1+0x63b4], R25 ;  /* 0x0063b41901007387 */ /* 0x0101e80000100800 */
[----:B0-----:R-:W4:Y:S04]  /*58850*/  LDL.LU R25, [R1+0x1490] ;  /* 0x0014900001197983 */ /* 0x001f280000300800 */
[----:B----4-:R0:W-:Y:S04]  /*58860*/  STL [R1+0x63bc], R25 ;  /* 0x0063bc1901007387 */ /* 0x0101e80000100800 */
        /* <DEDUP_REMOVED lines=20> */
[----:B------:R-:W4:Y:S01]  /*589b0*/  LDL.LU R22, [R1+0xb0] ;  /* 0x0000b00001167983 */ /* 0x000f220000300800 */
[----:B0-----:R-:W-:-:S03]  /*589c0*/  LOP3.LUT R25, R28, 0x18, RZ, 0x3c, !PT ;  /* 0x000000181c197812 */ /* 0x001fc600078e3cff */
[----:B------:R-:W4:Y:S04]  /*589d0*/  LDL.LU R23, [R1+0xac] ;  /* 0x0000ac0001177983 */ /* 0x000f280000300800 */
[----:B------:R-:W4:Y:S04]  /*589e0*/  LDL.LU R24, [R1+0x34] ;  /* 0x0000340001187983 */ /* 0x000f280000300800 */
[----:B------:R-:W4:Y:S04]  /*589f0*/  LDL.LU R26, [R1+0x30] ;  /* 0x00003000011a7983 */ /* 0x000f280000300800 */
[----:B------:R-:W4:Y:S04]  /*58a00*/  LDL.LU R27, [R1+0x2c] ;  /* 0x00002c00011b7983 */ /* 0x000f280000300800 */
[----:B--2---:R0:W-:Y:S04]  /*58a10*/  STS.U8 [R25+UR22+0x3bc0], R29 ;  /* 0x003bc01d19007988 */ /* 0x0041e80008000016 */
[----:B------:R-:W2:Y:S04]  /*58a20*/  LDL.LU R28, [R1+0x28] ;  /* 0x00002800011c7983 */ /* 0x000ea80000300800 */
[----:B---3--:R1:W-:Y:S04]  /*58a30*/  STS.U8 [R25+UR22+0x3b80], R0 ;  /* 0x003b800019007988 */ /* 0x0083e80008000016 */
[----:B0-----:R-:W3:Y:S04]  /*58a40*/  LDL.LU R29, [R1+0x24] ;  /* 0x00002400011d7983 */ /* 0x001ee80000300800 */
[----:B-1----:R-:W4:Y:S04]  /*58a50*/  LDL.LU R25, [R1+0x63bc] ;  /* 0x0063bc0001197983 */ /* 0x002f280000300800 */
[----:B------:R-:W4:Y:S04]  /*58a60*/  LDL.LU R0, [R1+0x63b8] ;  /* 0x0063b80001007983 */ /* 0x000f280000300800 */
[----:B----4-:R0:W-:Y:S04]  /*58a70*/  STS.U8 [R0+UR22+0x400], R25 ;  /* 0x0004001900007988 */ /* 0x0101e80008000016 */
[----:B0-----:R-:W4:Y:S04]  /*58a80*/  LDL.LU R25, [R1+0x63b4] ;  /* 0x0063b40001197983 */ /* 0x001f280000300800 */
[----:B----4-:R0:W-:Y:S04]  /*58a90*/  STS.U8 [R0+UR22+0x440], R25 ;  /* 0x0004401900007988 */ /* 0x0101e80008000016 */
        /* <DEDUP_REMOVED lines=25> */
[----:B--2---:R-:W-:Y:S04]  /*58c30*/  STS.U8 [R0+UR22+0x34c0], R28 ;  /* 0x0034c01c00007988 */ /* 0x004fe80008000016 */
[----:B0-----:R-:W2:Y:S04]  /*58c40*/  LDL.LU R25, [R1+0x63b0] ;  /* 0x0063b00001197983 */ /* 0x001ea80000300800 */
[----:B---3--:R0:W-:Y:S04]  /*58c50*/  STS.U8 [R0+UR22+0x3c40], R29 ;  /* 0x003c401d00007988 */ /* 0x0081e80008000016 */
[----:B0-----:R-:W3:Y:S04]  /*58c60*/  LDL.LU R0, [R1+0x146c] ;  /* 0x00146c0001007983 */ /* 0x001ee80000300800 */
[----:B---3--:R0:W-:Y:S04]  /*58c70*/  STL [R1+0x639c], R0 ;  /* 0x00639c0001007387 */ /* 0x0081e80000100800 */
[----:B0-----:R-:W3:Y:S04]  /*58c80*/  LDL.LU R0, [R1+0x1480] ;  /* 0x0014800001007983 */ /* 0x001ee80000300800 */
[----:B---3--:R0:W-:Y:S04]  /*58c90*/  STL [R1+0x63a0], R0 ;  /* 0x0063a00001007387 */ /* 0x0081e80000100800 */
[----:B0-----:R-:W3:Y:S04]  /*58ca0*/  LDL.LU R0, [R1+0x18] ;  /* 0x0000180001007983 */ /* 0x001ee80000300800 */
[----:B---3--:R0:W-:Y:S04]  /*58cb0*/  STL [R1+0x63a8], R0 ;  /* 0x0063a80001007387 */ /* 0x0081e80000100800 */
[----:B0-----:R-:W3:Y:S04]  /*58cc0*/  LDL.LU R0, [R1+0x1c] ;  /* 0x00001c0001007983 */ /* 0x001ee80000300800 */
[----:B---3--:R0:W-:Y:S04]  /*58cd0*/  STL [R1+0x63ac], R0 ;  /* 0x0063ac0001007387 */ /* 0x0081e80000100800 */
[----:B0-----:R-:W3:Y:S04]  /*58ce0*/  LDL.LU R0, [R1+0x20] ;  /* 0x0000200001007983 */ /* 0x001ee80000300800 */
[----:B------:R-:W4:Y:S01]  /*58cf0*/  LDL.LU R16, [R1+0x1468] ;  /* 0x0014680001107983 */ /* 0x000f220000300800 */
[----:B--2---:R-:W-:-:S02]  /*58d00*/  LOP3.LUT R2, R25, 0x3f, RZ, 0xc0, !PT ;  /* 0x0000003f19027812 */ /* 0x004fc400078ec0ff */
[----:B------:R-:W-:Y:S01]  /*58d10*/  LOP3.LUT R25, R25, 0x3f, RZ, 0xc0, !PT ;  /* 0x0000003f19197812 */ /* 0x000fe200078ec0ff */
[----:B----4-:R0:W-:Y:S04]  /*58d20*/  STL [R1+0x63a4], R16 ;  /* 0x0063a41001007387 */ /* 0x0101e80000100800 */
[----:B------:R-:W2:Y:S04]  /*58d30*/  LDL.LU R17, [R1+0x1464] ;  /* 0x0014640001117983 */ /* 0x000ea80000300800 */
        /* <DEDUP_REMOVED lines=24> */
[----:B------:R-:W4:Y:S04]  /*58ec0*/  LDL.LU R25, [R1] ;  /* 0x0000000001197983 */ /* 0x000f280000300800 */
[----:B---3--:R0:W-:Y:S04]  /*58ed0*/  STS.U8 [R16+UR22+0x3c00], R0 ;  /* 0x003c000010007988 */ /* 0x0081e80008000016 */
[----:B0-----:R-:W3:Y:S04]  /*58ee0*/  LDL.LU R0, [R1+0x63ac] ;  /* 0x0063ac0001007983 */ /* 0x001ee80000300800 */
[----:B---3--:R0:W-:Y:S04]  /*58ef0*/  STS.U8 [R16+UR22+0x3cc0], R0 ;  /* 0x003cc00010007988 */ /* 0x0081e80008000016 */
[----:B0-----:R-:W3:Y:S01]  /*58f00*/  LDL.LU R0, [R1+0x63a8] ;  /* 0x0063a80001007983 */ /* 0x001ee20000300800 */
[----:B------:R-:W-:-:S03]  /*58f10*/  LOP3.LUT R20, R2, 0x28, RZ, 0x3c, !PT ;  /* 0x0000002802147812 */ /* 0x000fc600078e3cff */
[----:B---3--:R0:W-:Y:S04]  /*58f20*/  STS.U8 [R16+UR22+0x3c80], R0 ;  /* 0x003c800010007988 */ /* 0x0081e80008000016 */
[----:B0-----:R-:W3:Y:S04]  /*58f30*/  LDL.LU R16, [R1+0x63a4] ;  /* 0x0063a40001107983 */ /* 0x001ee80000300800 */
[----:B------:R-:W2:Y:S04]  /*58f40*/  LDL.LU R0, [R1+0x63a0] ;  /* 0x0063a00001007983 */ /* 0x000ea80000300800 */
[----:B--2---:R0:W-:Y:S04]  /*58f50*/  STS.U8 [R20+UR22+0x500], R0 ;  /* 0x0005000014007988 */ /* 0x0041e80008000016 */
[----:B0-----:R-:W2:Y:S04]  /*58f60*/  LDL.LU R0, [R1+0x639c] ;  /* 0x00639c0001007983 */ /* 0x001ea80000300800 */
[----:B--2---:R0:W-:Y:S04]  /*58f70*/  STS.U8 [R20+UR22+0x540], R0 ;  /* 0x0005400014007988 */ /* 0x0041e80008000016 */
[----:B---3--:R1:W-:Y:S04]  /*58f80*/  STS.U8 [R20+UR22+0x580], R16 ;  /* 0x0005801014007988 */ /* 0x0083e80008000016 */
[----:B------:R2:W-:Y:S04]  /*58f90*/  STS.U8 [R20+UR22+0x5c0], R17 ;  /* 0x0005c01114007988 */ /* 0x0005e80008000016 */
[----:B----4-:R3:W-:Y:S04]  /*58fa0*/  STS.U8 [R20+UR22+0xd40], R18 ;  /* 0x000d401214007988 */ /* 0x0107e80008000016 */
[----:B------:R4:W-:Y:S04]  /*58fb0*/  STS.U8 [R20+UR22+0xd00], R19 ;  /* 0x000d001314007988 */ /* 0x0009e80008000016 */
[----:B------:R4:W-:Y:S04]  /*58fc0*/  STS.U8 [R20+UR22+0xdc0], R26 ;  /* 0x000dc01a14007988 */ /* 0x0009e80008000016 */
[----:B0-----:R-:W4:Y:S04]  /*58fd0*/  LDL.LU R0, [R1+0x6398] ;  /* 0x0063980001007983 */ /* 0x001f280000300800 */
[----:B-1----:R-:W4:Y:S04]  /*58fe0*/  LDL.LU R16, [R1+0x6394] ;  /* 0x0063940001107983 */ /* 0x002f280000300800 */
[----:B--2---:R-:W2:Y:S04]  /*58ff0*/  LDL.LU R17, [R1+0x6390] ;  /* 0x0063900001117983 */ /* 0x004ea80000300800 */
[----:B---3--:R-:W3:Y:S04]  /*59000*/  LDL.LU R18, [R1+0x638c] ;  /* 0x00638c0001127983 */ /* 0x008ee80000300800 */
[----:B----4-:R-:W4:Y:S04]  /*59010*/  LDL.LU R19, [R1+0x6388] ;  /* 0x0063880001137983 */ /* 0x010f280000300800 */
[----:B------:R-:W2:Y:S04]  /*59020*/  LDL.LU R26, [R1+0x6384] ;  /* 0x00638400011a7983 */ /* 0x000ea80000300800 */
[----:B------:R0:W-:Y:S04]  /*59030*/  STS.U8 [R20+UR22+0xd80], R27 ;  /* 0x000d801b14007988 */ /* 0x0001e80008000016 */
[----:B------:R1:W-:Y:S04]  /*59040*/  STS.U8 [R20+UR22+0x1500], R28 ;  /* 0x0015001c14007988 */ /* 0x0003e80008000016 */
[----:B------:R1:W-:Y:S04]  /*59050*/  STS.U8 [R20+UR22+0x1540], R29 ;  /* 0x0015401d14007988 */ /* 0x0003e80008000016 */
[----:B0-----:R-:W3:Y:S04]  /*59060*/  LDL.LU R27, [R1+0x6380] ;  /* 0x00638000011b7983 */ /* 0x001ee80000300800 */
[----:B-1----:R-:W4:Y:S04]  /*59070*/  LDL.LU R28, [R1+0x637c] ;  /* 0x00637c00011c7983 */ /* 0x002f280000300800 */
[----:B------:R-:W2:Y:S04]  /*59080*/  LDL.LU R29, [R1+0x6378] ;  /* 0x00637800011d7983 */ /* 0x000ea80000300800 */
        /* <DEDUP_REMOVED lines=13> */
[----:B------:R0:W-:Y:S04]  /*59160*/  STS.U8 [R20+UR22+0x2d80], R21 ;  /* 0x002d801514007988 */ /* 0x0001e80008000016 */
[----:B------:R1:W-:Y:S04]  /*59170*/  STS.U8 [R20+UR22+0x3500], R22 ;  /* 0x0035001614007988 */ /* 0x0003e80008000016 */
[----:B------:R1:W-:Y:S04]  /*59180*/  STS.U8 [R20+UR22+0x3540], R23 ;  /* 0x0035401714007988 */ /* 0x0003e80008000016 */
[----:B------:R-:W-:Y:S04]  /*59190*/  STS.U8 [R20+UR22+0x3580], R24 ;  /* 0x0035801814007988 */ /* 0x000fe80008000016 */
[----:B------:R1:W-:Y:S04]  /*591a0*/  STS.U8 [R20+UR22+0x35c0], R25 ;  /* 0x0035c01914007988 */ /* 0x0003e80008000016 */
[----:B0-----:R-:W3:Y:S04]  /*591b0*/  LDL.LU R21, [R1+0x1460] ;  /* 0x0014600001157983 */ /* 0x001ee80000300800 */
[----:B-1----:R-:W3:Y:S04]  /*591c0*/  LDL.LU R22, [R1+0x144c] ;  /* 0x00144c0001167983 */ /* 0x002ee80000300800 */
        /* <DEDUP_REMOVED lines=16> */
[----:B--2---:R-:W-:Y:S04]  /*592d0*/  STS.U8 [R20+UR22+0x3d40], R29 ;  /* 0x003d401d14007988 */ /* 0x004fe80008000016 */
[----:B------:R0:W-:Y:S04]  /*592e0*/  STL [R1+0x634c], R29 ;  /* 0x00634c1d01007387 */ /* 0x0001e80000100800 */
[----:B----4-:R-:W-:Y:S04]  /*592f0*/  STS.U8 [R20+UR22+0x3d00], R28 ;  /* 0x003d001c14007988 */ /* 0x010fe80008000016 */
[----:B---3--:R-:W-:Y:S04]  /*59300*/  STS.U8 [R20+UR22+0x3dc0], R27 ;  /* 0x003dc01b14007988 */ /* 0x008fe80008000016 */
[----:B------:R-:W-:Y:S04]  /*59310*/  STS.U8 [R20+UR22+0x3d80], R26 ;  /* 0x003d801a14007988 */ /* 0x000fe80008000016 */
[----:B0-----:R-:W2:Y:S04]  /*59320*/  LDL.LU R29, [R1+0x1354] ;  /* 0x00135400011d7983 */ /* 0x001ea80000300800 */
[----:B------:R0:W-:Y:S04]  /*59330*/  STL [R1+0x6350], R28 ;  /* 0x0063501c01007387 */ /* 0x0001e80000100800 */
[----:B0-----:R-:W3:Y:S04]  /*59340*/  LDL.LU R28, [R1+0x1358] ;  /* 0x00135800011c7983 */ /* 0x001ee80000300800 */
[----:B------:R0:W-:Y:S04]  /*59350*/  STL [R1+0x6354], R27 ;  /* 0x0063541b01007387 */ /* 0x0001e80000100800 */
[----:B0-----:R-:W4:Y:S04]  /*59360*/  LDL.LU R27, [R1+0x135c] ;  /* 0x00135c00011b7983 */ /* 0x001f280000300800 */
[----:B------:R-:W2:Y:S04]  /*59370*/  LDL.LU R20, [R1+0x6374] ;  /* 0x0063740001147983 */ /* 0x000ea80000300800 */
[----:B------:R0:W-:Y:S04]  /*59380*/  STL [R1+0x6358], R26 ;  /* 0x0063581a01007387 */ /* 0x0001e80000100800 */
[----:B0-----:R-:W3:Y:S01]  /*59390*/  LDL.LU R26, [R1+0x1370] ;  /* 0x00137000011a7983 */ /* 0x001ee20000300800 */
[----:B------:R-:W-:-:S05]  /*593a0*/  LOP3.LUT R2, R2, 0x30, RZ, 0x3c, !PT ;  /* 0x0000003002027812 */ /* 0x000fca00078e3cff */
[----:B------:R0:W-:Y:S04]  /*593b0*/  STS.U8 [R2+UR22+0x600], R21 ;  /* 0x0006001502007988 */ /* 0x0001e80008000016 */
[----:B------:R1:W-:Y:S04]  /*593c0*/  STS.U8 [R2+UR22+0x640], R22 ;  /* 0x0006401602007988 */ /* 0x0003e80008000016 */
[----:B------:R1:W-:Y:S04]  /*593d0*/  STS.U8 [R2+UR22+0x680], R23 ;  /* 0x0006801702007988 */ /* 0x0003e80008000016 */
[----:B------:R1:W-:Y:S04]  /*593e0*/  STS.U8 [R2+UR22+0x6c0], R25 ;  /* 0x0006c01902007988 */ /* 0x0003e80008000016 */
[----:B0-----:R-:W2:Y:S04]  /*593f0*/  LDL.LU R21, [R1+0x6370] ;  /* 0x0063700001157983 */ /* 0x001ea80000300800 */
[----:B-1----:R-:W2:Y:S04]  /*59400*/  LDL.LU R22, [R1+0x636c] ;  /* 0x00636c0001167983 */ /* 0x002ea80000300800 */
[----:B------:R-:W2:Y:S04]  /*59410*/  LDL.LU R23, [R1+0x6368] ;  /* 0x0063680001177983 */ /* 0x000ea80000300800 */
[----:B------:R-:W2:Y:S04]  /*59420*/  LDL.LU R25, [R1+0x6364] ;  /* 0x0063640001197983 */ /* 0x000ea80000300800 */
[----:B---3--:R-:W-:Y:S04]  /*59430*/  STS.U8 [R2+UR22+0xe40], R26 ;  /* 0x000e401a02007988 */ /* 0x008fe80008000016 */
[----:B----4-:R-:W-:Y:S04]  /*59440*/  STS.U8 [R2+UR22+0xe00], R27 ;  /* 0x000e001b02007988 */ /* 0x010fe80008000016 */
[----:B------:R-:W-:Y:S04]  /*59450*/  STS.U8 [R2+UR22+0xec0], R28 ;  /* 0x000ec01c02007988 */ /* 0x000fe80008000016 */
[----:B--2---:R-:W-:Y:S04]  /*59460*/  STS.U8 [R2+UR22+0xe80], R29 ;  /* 0x000e801d02007988 */ /* 0x004fe80008000016 */
[----:B------:R-:W-:Y:S04]  /*59470*/  STS.U8 [R2+UR22+0x1600], R5 ;  /* 0x0016000502007988 */ /* 0x000fe80008000016 */
[----:B------:R-:W-:Y:S04]  /*59480*/  STS.U8 [R2+UR22+0x1640], R4 ;  /* 0x0016400402007988 */ /* 0x000fe80008000016 */
[----:B------:R-:W-:Y:S04]  /*59490*/  STS.U8 [R2+UR22+0x1680], R3 ;  /* 0x0016800302007988 */ /* 0x000fe80008000016 */
[----:B------:R-:W-:Y:S04]  /*594a0*/  STS.U8 [R2+UR22+0x16c0], R6 ;  /* 0x0016c00602007988 */ /* 0x000fe80008000016 */
[----:B------:R-:W-:Y:S04]  /*594b0*/  STS.U8 [R2+UR22+0x1e40], R7 ;  /* 0x001e400702007988 */ /* 0x000fe80008000016 */
[----:B------:R0:W-:Y:S04]  /*594c0*/  STS.U8 [R2+UR22+0x1e00], R24 ;  /* 0x001e001802007988 */ /* 0x0001e80008000016 */
[----:B0-----:R-:W2:Y:S04]  /*594d0*/  LDL.LU R24, [R1+0x10] ;  /* 0x0000100001187983 */ /* 0x001ea80000300800 */
[----:B------:R-:W3:Y:S04]  /*594e0*/  LDL.LU R26, [R1+0x141c] ;  /* 0x00141c00011a7983 */ /* 0x000ee80000300800 */
[----:B---3--:R0:W-:Y:S04]  /*594f0*/  STL [R1+0x635c], R26 ;  /* 0x00635c1a01007387 */ /* 0x0081e80000100800 */
[----:B0-----:R-:W3:Y:S04]  /*59500*/  LDL.LU R26, [R1+0x1440] ;  /* 0x00144000011a7983 */ /* 0x001ee80000300800 */
[----:B------:R0:W-:Y:S04]  /*59510*/  STS.U8 [R2+UR22+0x1ec0], R8 ;  /* 0x001ec00802007988 */ /* 0x0001e80008000016 */
[----:B------:R-:W-:Y:S04]  /*59520*/  STS.U8 [R2+UR22+0x1e80], R9 ;  /* 0x001e800902007988 */ /* 0x000fe80008000016 */
[----:B------:R-:W-:Y:S04]  /*59530*/  STS.U8 [R2+UR22+0x2600], R10 ;  /* 0x0026000a02007988 */ /* 0x000fe80008000016 */
[----:B------:R-:W-:Y:S04]  /*59540*/  STS.U8 [R2+UR22+0x2640], R11 ;  /* 0x0026400b02007988 */ /* 0x000fe80008000016 */
[----:B------:R-:W-:Y:S04]  /*59550*/  STS.U8 [R2+UR22+0x2680], R12 ;  /* 0x0026800c02007988 */ /* 0x000fe80008000016 */
[----:B------:R-:W-:Y:S04]  /*59560*/  STS.U8 [R2+UR22+0x26c0], R13 ;  /* 0x0026c00d02007988 */ /* 0x000fe80008000016 */
[----:B------:R-:W-:Y:S04]  /*59570*/  STS.U8 [R2+UR22+0x2e40], R14 ;  /* 0x002e400e02007988 */ /* 0x000fe80008000016 */
[----:B------:R-:W-:Y:S04]  /*59580*/  STS.U8 [R2+UR22+0x2e00], R15 ;  /* 0x002e000f02007988 */ /* 0x000fe80008000016 */
[----:B---3--:R1:W-:Y:S04]  /*59590*/  STL [R1+0x6360], R26 ;  /* 0x0063601a01007387 */ /* 0x0083e80000100800 */
        /* <DEDUP_REMOVED lines=8> */
[----:B0-----:R-:W4:Y:S01]  /*59620*/  LDL.LU R8, [R1+0x1238] ;  /* 0x0012380001087983 */ /* 0x001f220000300800 */
[----:B-1----:R-:W-:-:S03]  /*59630*/  LOP3.LUT R26, R0, 0x30, RZ, 0x3c, !PT ;  /* 0x00000030001a7812 */ /* 0x002fc600078e3cff */
[----:B------:R-:W4:Y:S04]  /*59640*/  LDL.LU R9, [R1+0x1234] ;  /* 0x0012340001097983 */ /* 0x000f280000300800 */
[----:B------:R-:W4:Y:S04]  /*59650*/  LDL.LU R10, [R1+0x1160] ;  /* 0x00116000010a7983 */ /* 0x000f280000300800 */
[----:B--2---:R0:W-:Y:S04]  /*59660*/  STS.U8 [R26+UR22+0x2ec0], R24 ;  /* 0x002ec0181a007988 */ /* 0x0041e80008000016 */
[----:B------:R-:W-:Y:S04]  /*59670*/  STS.U8 [R26+UR22+0x2e80], R25 ;  /* 0x002e80191a007988 */ /* 0x000fe80008000016 */
[----:B------:R-:W-:Y:S04]  /*59680*/  STS.U8 [R26+UR22+0x3600], R23 ;  /* 0x003600171a007988 */ /* 0x000fe80008000016 */
[----:B------:R-:W2:Y:S04]  /*59690*/  LDL.LU R11, [R1+0x113c] ;  /* 0x00113c00010b7983 */ /* 0x000ea80000300800 */
        /* <DEDUP_REMOVED lines=11> */
[----:B0-----:R-:W2:Y:S04]  /*59750*/  LDL.LU R24, [R1+0xca4] ;  /* 0x000ca40001187983 */ /* 0x001ea80000300800 */
[----:B------:R0:W-:Y:S04]  /*59760*/  STS.U8 [R26+UR22+0x3e80], R16 ;  /* 0x003e80101a007988 */ /* 0x0001e80008000016 */
[----:B0-----:R-:W3:Y:S01]  /*59770*/  LDL.LU R26, [R1+0x6360] ;  /* 0x00636000011a7983 */ /* 0x001ee20000300800 */
[----:B------:R-:W-:-:S05]  /*59780*/  LOP3.LUT R0, R0, 0x38, RZ, 0x3c, !PT ;  /* 0x0000003800007812 */ /* 0x000fca00078e3cff */
[----:B---3--:R0:W-:Y:S04]  /*59790*/  STS.U8 [R0+UR22+0x700], R26 ;  /* 0x0007001a00007988 */ /* 0x0081e80008000016 */
[----:B0-----:R-:W3:Y:S04]  /*597a0*/  LDL.LU R26, [R1+0x635c] ;  /* 0x00635c00011a7983 */ /* 0x001ee80000300800 */
[----:B---3--:R0:W-:Y:S04]  /*597b0*/  STS.U8 [R0+UR22+0x740], R26 ;  /* 0x0007401a00007988 */ /* 0x0081e80008000016 */
[----:B------:R1:W-:Y:S04]  /*597c0*/  STS.U8 [R0+UR22+0x780], R27 ;  /* 0x0007801b00007988 */ /* 0x0003e80008000016 */
[----:B----4-:R3:W-:Y:S04]  /*597d0*/  STS.U8 [R0+UR22+0x7c0], R28 ;  /* 0x0007c01c00007988 */ /* 0x0107e80008000016 */
[----:B------:R4:W-:Y:S04]  /*597e0*/  STS.U8 [R0+UR22+0xf40], R29 ;  /* 0x000f401d00007988 */ /* 0x0009e80008000016 */
[----:B------:R2:W-:Y:S04]  /*597f0*/  STS.U8 [R0+UR22+0xf00], R5 ;  /* 0x000f000500007988 */ /* 0x0005e80008000016 */
[----:B------:R2:W-:Y:S04]  /*59800*/  STS.U8 [R0+UR22+0xfc0], R4 ;  /* 0x000fc00400007988 */ /* 0x0005e80008000016 */
[----:B0-----:R-:W2:Y:S04]  /*59810*/  LDL.LU R26, [R1+0x6358] ;  /* 0x00635800011a7983 */ /* 0x001ea80000300800 */
[----:B-1----:R-:W2:Y:S04]  /*59820*/  LDL.LU R27, [R1+0x6354] ;  /* 0x00635400011b7983 */ /* 0x002ea80000300800 */
[----:B---3--:R-:W3:Y:S04]  /*59830*/  LDL.LU R28, [R1+0x6350] ;  /* 0x00635000011c7983 */ /* 0x008ee80000300800 */
[----:B----4-:R-:W4:Y:S04]  /*59840*/  LDL.LU R29, [R1+0x634c] ;  /* 0x00634c00011d7983 */ /* 0x010f280000300800 */
[----:B--2---:R-:W2:Y:S04]  /*59850*/  LDL.LU R5, [R1+0x6348] ;  /* 0x0063480001057983 */ /* 0x004ea80000300800 */
[----:B------:R-:W3:Y:S04]  /*59860*/  LDL.LU R4, [R1+0x6344] ;  /* 0x0063440001047983 */ /* 0x000ee80000300800 */
[----:B------:R0:W-:Y:S04]  /*59870*/  STS.U8 [R0+UR22+0xf80], R3 ;  /* 0x000f800300007988 */ /* 0x0001e80008000016 */
[----:B------:R1:W-:Y:S04]  /*59880*/  STS.U8 [R0+UR22+0x1700], R6 ;  /* 0x0017000600007988 */ /* 0x0003e80008000016 */
[----:B------:R1:W-:Y:S04]  /*59890*/  STS.U8 [R0+UR22+0x1740], R7 ;  /* 0x0017400700007988 */ /* 0x0003e80008000016 */
[----:B------:R1:W-:Y:S04]  /*598a0*/  STS.U8 [R0+UR22+0x1780], R8 ;  /* 0x0017800800007988 */ /* 0x0003e80008000016 */
[----:B------:R1:W-:Y:S04]  /*598b0*/  STS.U8 [R0+UR22+0x17c0], R9 ;  /* 0x0017c00900007988 */ /* 0x0003e80008000016 */
[----:B------:R1:W-:Y:S04]  /*598c0*/  STS.U8 [R0+UR22+0x1f40], R10 ;  /* 0x001f400a00007988 */ /* 0x0003e80008000016 */
[----:B0-----:R-:W4:Y:S04]  /*598d0*/  LDL.LU R3, [R1+0x6340] ;  /* 0x0063400001037983 */ /* 0x001f280000300800 */
[----:B-1----:R-:W2:Y:S04]  /*598e0*/  LDL.LU R6, [R1+0x633c] ;  /* 0x00633c0001067983 */ /* 0x002ea80000300800 */
[----:B------:R-:W3:Y:S04]  /*598f0*/  LDL.LU R7, [R1+0x6338] ;  /* 0x0063380001077983 */ /* 0x000ee80000300800 */
[----:B------:R-:W4:Y:S04]  /*59900*/  LDL.LU R8, [R1+0x6334] ;  /* 0x0063340001087983 */ /* 0x000f280000300800 */
[----:B------:R-:W2:Y:S04]  /*59910*/  LDL.LU R9, [R1+0x6330] ;  /* 0x0063300001097983 */ /* 0x000ea80000300800 */
        /* <DEDUP_REMOVED lines=12> */
[----:B------:R-:W3:Y:S04]  /*599e0*/  LDL R2, [R1+0x49a4] ;  /* 0x0049a40001027983 */ /* 0x000ee80000100800 */
[----:B------:R0:W-:Y:S04]  /*599f0*/  STS.U8 [R0+UR22+0x27c0], R24 ;  /* 0x0027c01800007988 */ /* 0x0001e80008000016 */
[----:B0-----:R-:W4:Y:S04]  /*59a00*/  LDL.LU R24, [R1+0x6314] ;  /* 0x0063140001187983 */ /* 0x001f280000300800 */
[----:B----4-:R-:W-:Y:S04]  /*59a10*/  STS.U8 [R0+UR22+0x2f40], R24 ;  /* 0x002f401800007988 */ /* 0x010fe80008000016 */
[----:B--2---:R-:W-:Y:S04]  /*59a20*/  STS.U8 [R0+UR22+0x2f00], R15 ;  /* 0x002f000f00007988 */ /* 0x004fe80008000016 */
[----:B------:R-:W-:Y:S04]  /*59a30*/  STS.U8 [R0+UR22+0x2fc0], R14 ;  /* 0x002fc00e00007988 */ /* 0x000fe80008000016 */
[----:B---3--:R-:W-:Y:S04]  /*59a40*/  STS.U8 [R0+UR22+0x2f80], R13 ;  /* 0x002f800d00007988 */ /* 0x008fe80008000016 */
        /* <DEDUP_REMOVED lines=8> */
[----:B0-----:R-:W2:Y:S04]  /*59ad0*/  LDL.LU R0, [R1+0x6310] ;  /* 0x0063100001007983 */ /* 0x001ea80000300800 */
[----:B------:R-:W3:Y:S01]  /*59ae0*/  LDL R3, [R1+0x499c] ;  /* 0x00499c0001037983 */ /* 0x000ee20000100800 */
[----:B------:R-:W-:Y:S01]  /*59af0*/  BAR.SYNC.DEFER_BLOCKING 0x0 ;  /* 0x0000000000007b1d */ /* 0x000fe20000010000 */
[----:B------:R-:W-:-:S06]  /*59b00*/  PRMT R5, RZ, 0x7610, R5 ;  /* 0x00007610ff057816 */ /* 0x000fcc0000000005 */
[----:B---3--:R-:W3:Y:S04]  /*59b10*/  @!P0 LDG.E.U8 R5, desc[UR4][R2.64] ;  /* 0x0000000402058981 */ /* 0x008ee8000c1e1100 */
[----:B---3--:R0:W-:Y:S04]  /*59b20*/  STL [R1+0x2794], R5 ;  /* 0x0027940501007387 */ /* 0x0081e80000100800 */
[----:B0-----:R-:W3:Y:S04]  /*59b30*/  LDL.LU R5, [R1+0x630c] ;  /* 0x00630c0001057983 */ /* 0x001ee80000300800 */
[----:B------:R-:W4:Y:S04]  /*59b40*/  LDL R2, [R1+0x39dc] ;  /* 0x0039dc0001027983 */ /* 0x000f280000100800 */
[----:B------:R-:W4:Y:S01]  /*59b50*/  LDL R3, [R1+0x4630] ;  /* 0x0046300001037983 */ /* 0x000f220000100800 */
[----:B--2---:R-:W-:-:S02]  /*59b60*/  PRMT R0, RZ, 0x7610, R0 ;  /* 0x00007610ff007816 */ /* 0x004fc40000000000 */
[----:B----4-:R-:W-:-:S04]  /*59b70*/  @!P0 LOP3.LUT R3, R3, R2, RZ, 0x3c, !PT ;  /* 0x0000000203038212 */ /* 0x010fc800078e3cff */
[----:B------:R-:W-:-:S04]  /*59b80*/  @!P0 LOP3.LUT R2, R3, R2, RZ, 0x3c, !PT ;  /* 0x0000000203028212 */ /* 0x000fc800078e3cff */
[----:B------:R-:W-:-:S05]  /*59b90*/  @!P0 LOP3.LUT R3, R3, R2, RZ, 0x3c, !PT ;  /* 0x0000000203038212 */ /* 0x000fca00078e3cff */
[----:B------:R-:W2:Y:S04]  /*59ba0*/  @!P0 LDG.E.U8 R0, desc[UR4][R2.64] ;  /* 0x0000000402008981 */ /* 0x000ea8000c1e1100 */
[----:B--2---:R0:W-:Y:S04]  /*59bb0*/  STL [R1+0x279c], R0 ;  /* 0x00279c0001007387 */ /* 0x0041e80000100800 */
[----:B0-----:R-:W2:Y:S04]  /*59bc0*/  LDL.LU R0, [R1+0x6308] ;  /* 0x0063080001007983 */ /* 0x001ea80000300800 */
[----:B------:R-:W4:Y:S04]  /*59bd0*/  LDL R2, [R1+0x31e0] ;  /* 0x0031e00001027983 */ /* 0x000f280000100800 */
[----:B------:R-:W4:Y:S01]  /*59be0*/  LDL R3, [R1+0x39d8] ;  /* 0x0039d80001037983 */ /* 0x000f220000100800 */
[----:B------:R-:W-:-:S02]  /*59bf0*/  PRMT R4, RZ, 0x7610, R4 ;  /* 0x00007610ff047816 */ /* 0x000fc40000000004 */
[----:B----4-:R-:W-:-:S04]  /*59c00*/  @!P0 LOP3.LUT R3, R3, R2, RZ, 0x3c, !PT ;  /* 0x0000000203038212 */ /* 0x010fc800078e3cff */
[----:B------:R-:W-:-:S04]  /*59c10*/  @!P0 LOP3.LUT R2, R3, R2, RZ, 0x3c, !PT ;  /* 0x0000000203028212 */ /* 0x000fc800078e3cff */
[----:B------:R-:W-:-:S05]  /*59c20*/  @!P0 LOP3.LUT R3, R3, R2, RZ, 0x3c, !PT ;  /* 0x0000000203038212 */ /* 0x000fca00078e3cff */
[----:B------:R-:W4:Y:S04]  /*59c30*/  @!P0 LDG.E.U8 R4, desc[UR4][R2.64] ;  /* 0x0000000402048981 */ /* 0x000f28000c1e1100 */
[----:B----4-:R0:W-:Y:S04]  /*59c40*/  STL [R1+0x2798], R4 ;  /* 0x0027980401007387 */ /* 0x0101e80000100800 */
[----:B0-----:R-:W4:Y:S04]  /*59c50*/  LDL.LU R4, [R1+0x6304] ;  /* 0x0063040001047983 */ /* 0x001f280000300800 */
[----:B------:R-:W3:Y:S04]  /*59c60*/  LDL R2, [R1+0x39d4] ;  /* 0x0039d40001027983 */ /* 0x000ee80000100800 */
[----:B------:R-:W3:Y:S01]  /*59c70*/  LDL R3, [R1+0x462c] ;  /* 0x00462c0001037983 */ /* 0x000ee20000100800 */
[----:B--2---:R-:W-:-:S02]  /*59c80*/  PRMT R0, RZ, 0x7610, R0 ;  /* 0x00007610ff007816 */ /* 0x004fc40000000000 */
[----:B---3--:R-:W-:-:S04]  /*59c90*/  @!P0 LOP3.LUT R3, R3, R2, RZ, 0x3c, !PT ;  /* 0x0000000203038212 */ /* 0x008fc800078e3cff */
[----:B------:R-:W-:-:S04]  /*59ca0*/  @!P0 LOP3.LUT R2, R3, R2, RZ, 0x3c, !PT ;  /* 0x0000000203028212 */ /* 0x000fc800078e3cff */
[----:B------:R-:W-:-:S05]  /*59cb0*/  @!P0 LOP3.LUT R3, R3, R2, RZ, 0x3c, !PT ;  /* 0x0000000203038212 */ /* 0x000fca00078e3cff */
[----:B------:R-:W2:Y:S04]  /*59cc0*/  @!P0 LDG.E.U8 R0, desc[UR4][R2.64] ;  /* 0x0000000402008981 */ /* 0x000ea8000c1e1100 */
[----:B--2---:R0:W-:Y:S04]  /*59cd0*/  STL [R1+0x2790], R0 ;  /* 0x0027900001007387 */ /* 0x0041e80000100800 */
[----:B0-----:R-:W2:Y:S04]  /*59ce0*/  LDL.LU R0, [R1+0x6300] ;  /* 0x0063000001007983 */ /* 0x001ea80000300800 */
[----:B------:R-:W3:Y:S04]  /*59cf0*/  LDL R2, [R1+0x39d0] ;  /* 0x0039d00001027983 */ /* 0x000ee80000100800 */
[----:B------:R-:W3:Y:S01]  /*59d00*/  LDL R3, [R1+0x4628] ;  /* 0x0046280001037983 */ /* 0x000ee20000100800 */
[----:B----4-:R-:W-:-:S02]  /*59d10*/  PRMT R4, RZ, 0x7610, R4 ;  /* 0x00007610ff047816 */ /* 0x010fc40000000004 */
[----:B---3--:R-:W-:-:S04]  /*59d20*/  @!P0 LOP3.LUT R3, R3, R2, RZ, 0x3c, !PT ;  /* 0x0000000203038212 */ /* 0x008fc800078e3cff */
[----:B------:R-:W-:-:S04]  /*59d30*/  @!P0 LOP3.LUT R2, R3, R2, RZ, 0x3c, !PT ;  /* 0x0000000203028212 */ /* 0x000fc800078e3cff */
[----:B------:R-:W-:-:S05]  /*59d40*/  @!P0 LOP3.LUT R3, R3, R2, RZ, 0x3c, !PT ;  /* 0x0000000203038212 */ /* 0x000fca00078e3cff */
[----:B------:R-:W3:Y:S04]  /*59d50*/  @!P0 LDG.E.U8 R4, desc[UR4][R2.64] ;  /* 0x0000000402048981 */ /* 0x000ee8000c1e1100 */
        /* <DEDUP_REMOVED lines=13> */
[----:B---3--:R-:W-:-:S02]  /*59e30*/  PRMT R4, RZ, 0x7610, R4 ;  /* 0x00007610ff047816 */ /* 0x008fc40000000004 */
[----:B----4-:R-:W-:-:S04]  /*59e40*/  @!P0 LOP3.LUT R3, R3, R2, RZ, 0x3c, !PT ;  /* 0x0000000203038212 */ /* 0x010fc800078e3cff */
        /* <DEDUP_REMOVED lines=4314> */
[----:B--2---:R0:W-:Y:S04]  /*6abf0*/  STL [R1], R0 ;  /* 0x0000000001007387 */ /* 0x0041e80000100800 */
[----:B0-----:R-:W2:Y:S04]  /*6ac00*/  LDL.LU R0, [R1+0x5b78] ;  /* 0x005b780001007983 */ /* 0x001ea80000300800 */
[----:B------:R-:W3:Y:S04]  /*6ac10*/  LDL R2, [R1+0x48cc] ;  /* 0x0048cc0001027983 */ /* 0x000ee80000100800 */
[----:B------:R-:W3:Y:S01]  /*6ac20*/  LDL R3, [R1+0x4908] ;  /* 0x0049080001037983 */ /* 0x000ee20000100800 */
[----:B------:R-:W-:-:S02]  /*6ac30*/  PRMT R29, RZ, 0x7610, R29 ;  /* 0x00007610ff1d7816 */ /* 0x000fc4000000001d */
[----:B---3--:R-:W-:-:S04]  /*6ac40*/  @!P0 LOP3.LUT R3, R3, R2, RZ, 0x3c, !PT ;  /* 0x0000000203038212 */ /* 0x008fc800078e3cff */
[----:B------:R-:W-:-:S04]  /*6ac50*/  @!P0 LOP3.LUT R2, R3, R2, RZ, 0x3c, !PT ;  /* 0x0000000203028212 */ /* 0x000fc800078e3cff */
[----:B------:R-:W-:-:S05]  /*6ac60*/  @!P0 LOP3.LUT R3, R3, R2, RZ, 0x3c, !PT ;  /* 0x0000000203038212 */ /* 0x000fca00078e3cff */
[----:B------:R-:W3:Y:S04]  /*6ac70*/  @!P0 LDG.E.U8 R29, desc[UR4][R2.64] ;  /* 0x00000004021d8981 */ /* 0x000ee8000c1e1100 */
[----:B------:R-:W4:Y:S04]  /*6ac80*/  LDL R2, [R1+0x48d4] ;  /* 0x0048d40001027983 */ /* 0x000f280000100800 */
[----:B------:R-:W4:Y:S01]  /*6ac90*/  LDL R3, [R1+0x4910] ;  /* 0x0049100001037983 */ /* 0x000f220000100800 */
[----:B------:R-:W-:-:S03]  /*6aca0*/  PRMT R28, RZ, 0x7610, R28 ;  /* 0x00007610ff1c7816 */ /* 0x000fc6000000001c */
[----:B---3--:R0:W-:Y:S04]  /*6acb0*/  STL [R1+0x5abc], R29 ;  /* 0x005abc1d01007387 */ /* 0x0081e80000100800 */
[----:B0-----:R-:W3:Y:S01]  /*6acc0*/  LDL R29, [R1+0x4918] ;  /* 0x00491800011d7983 */ /* 0x001ee20000100800 */
[----:B----4-:R-:W-:-:S04]  /*6acd0*/  @!P0 LOP3.LUT R3, R3, R2, RZ, 0x3c, !PT ;  /* 0x0000000203038212 */ /* 0x010fc800078e3cff */
[----:B------:R-:W-:-:S04]  /*6ace0*/  @!P0 LOP3.LUT R2, R3, R2, RZ, 0x3c, !PT ;  /* 0x0000000203028212 */ /* 0x000fc800078e3cff */
[----:B------:R-:W-:-:S05]  /*6acf0*/  @!P0 LOP3.LUT R3, R3, R2, RZ, 0x3c, !PT ;  /* 0x0000000203038212 */ /* 0x000fca00078e3cff */
[----:B------:R3:W4:Y:S04]  /*6ad00*/  @!P0 LDG.E.U8 R28, desc[UR4][R2.64] ;  /* 0x00000004021c8981 */ /* 0x000728000c1e1100 */
[----:B------:R-:W2:Y:S01]  /*6ad10*/  LDL R3, [R1+0x48dc] ;  /* 0x0048dc0001037983 */ /* 0x000ea20000100800 */
[----:B------:R-:W-:Y:S01]  /*6ad20*/  PRMT R27, RZ, 0x7610, R27 ;  /* 0x00007610ff1b7816 */ /* 0x000fe2000000001b */
[----:B---3--:R-:W-:Y:S02]  /*6ad30*/  @!P0 IMAD.MOV.U32 R2, RZ, RZ, R29 ;  /* 0x000000ffff028224 */ /* 0x008fe400078e001d */
[----:B----4-:R0:W-:Y:S01]  /*6ad40*/  STL [R1+0x5aa8], R28 ;  /* 0x005aa81c01007387 */ /* 0x0101e20000100800 */
[----:B------:R-:W-:-:S03]  /*6ad50*/  PRMT R26, RZ, 0x7610, R26 ;  /* 0x00007610ff1a7816 */ /* 0x000fc6000000001a */
[----:B------:R-:W3:Y:S04]  /*6ad60*/  LDL R29, [R1+0x48fc] ;  /* 0x0048fc00011d7983 */ /* 0x000ee80000100800 */
[----:B--2---:R1:W2:Y:S04]  /*6ad70*/  @!P0 LDG.E.U8 R27, desc[UR4][R2.64] ;  /* 0x00000004021b8981 */ /* 0x0042a8000c1e1100 */
[----:B0-----:R-:W4:Y:S04]  /*6ad80*/  LDL R28, [R1+0x4938] ;  /* 0x00493800011c7983 */ /* 0x001f280000100800 */
[----:B------:R-:W1:Y:S04]  /*6ad90*/  LDL R2, [R1+0x48e4] ;  /* 0x0048e40001027983 */ /* 0x000e680000100800 */
[----:B------:R-:W1:Y:S02]  /*6ada0*/  LDL R3, [R1+0x4920] ;  /* 0x0049200001037983 */ /* 0x000e640000100800 */
[----:B-1----:R-:W-:-:S04]  /*6adb0*/  @!P0 LOP3.LUT R3, R3, R2, RZ, 0x3c, !PT ;  /* 0x0000000203038212 */ /* 0x002fc800078e3cff */
[----:B------:R-:W-:-:S04]  /*6adc0*/  @!P0 LOP3.LUT R2, R3, R2, RZ, 0x3c, !PT ;  /* 0x0000000203028212 */ /* 0x000fc800078e3cff */
[----:B------:R-:W-:-:S05]  /*6add0*/  @!P0 LOP3.LUT R3, R3, R2, RZ, 0x3c, !PT ;  /* 0x0000000203038212 */ /* 0x000fca00078e3cff */
[----:B------:R-:W3:Y:S04]  /*6ade0*/  @!P0 LDG.E.U8 R26, desc[UR4][R2.64] ;  /* 0x00000004021a8981 */ /* 0x000ee8000c1e1100 */
[----:B--2---:R0:W-:Y:S04]  /*6adf0*/  STL [R1+0x5aac], R27 ;  /* 0x005aac1b01007387 */ /* 0x0041e80000100800 */
[----:B------:R-:W2:Y:S04]  /*6ae00*/  LDL R2, [R1+0x48ec] ;  /* 0x0048ec0001027983 */ /* 0x000ea80000100800 */
[----:B------:R-:W2:Y:S04]  /*6ae10*/  LDL R3, [R1+0x4928] ;  /* 0x0049280001037983 */ /* 0x000ea80000100800 */
[----:B0-----:R-:W4:Y:S04]  /*6ae20*/  LDL R27, [R1+0x4930] ;  /* 0x00493000011b7983 */ /* 0x001f280000100800 */
[----:B---3--:R0:W-:Y:S04]  /*6ae30*/  STL [R1+0x5b30], R26 ;  /* 0x005b301a01007387 */ /* 0x0081e80000100800 */
[----:B0-----:R-:W3:Y:S01]  /*6ae40*/  LDL R26, [R1+0x48f4] ;  /* 0x0048f400011a7983 */ /* 0x001ee20000100800 */
[----:B--2---:R-:W-:-:S02]  /*6ae50*/  @!P0 LOP3.LUT R3, R3, R2, RZ, 0x3c, !PT ;  /* 0x0000000203038212 */ /* 0x004fc400078e3cff */
[----:B------:R-:W-:Y:S02]  /*6ae60*/  PRMT R25, RZ, 0x7610, R25 ;  /* 0x00007610ff197816 */ /* 0x000fe40000000019 */
[----:B------:R-:W-:-:S04]  /*6ae70*/  @!P0 LOP3.LUT R2, R3, R2, RZ, 0x3c, !PT ;  /* 0x0000000203028212 */ /* 0x000fc800078e3cff */
[----:B------:R-:W-:Y:S02]  /*6ae80*/  @!P0 LOP3.LUT R3, R3, R2, RZ, 0x3c, !PT ;  /* 0x0000000203038212 */ /* 0x000fe400078e3cff */
[----:B------:R-:W-:-:S03]  /*6ae90*/  PRMT R24, RZ, 0x7610, R24 ;  /* 0x00007610ff187816 */ /* 0x000fc60000000018 */
[----:B------:R4:W2:Y:S02]  /*6aea0*/  @!P0 LDG.E.U8 R25, desc[UR4][R2.64] ;  /* 0x0000000402198981 */ /* 0x0008a4000c1e1100 */
[----:B----4-:R-:W-:Y:S02]  /*6aeb0*/  @!P0 IMAD.MOV.U32 R2, RZ, RZ, R27 ;  /* 0x000000ffff028224 */ /* 0x010fe400078e001b */
[----:B---3--:R-:W-:-:S05]  /*6aec0*/  @!P0 IMAD.MOV.U32 R3, RZ, RZ, R26 ;  /* 0x000000ffff038224 */ /* 0x008fca00078e001a */
[----:B------:R0:W3:Y:S01]  /*6aed0*/  @!P0 LDG.E.U8 R24, desc[UR4][R2.64] ;  /* 0x0000000402188981 */ /* 0x0000e2000c1e1100 */
[----:B------:R-:W-:Y:S01]  /*6aee0*/  PRMT R23, RZ, 0x7610, R23 ;  /* 0x00007610ff177816 */ /* 0x000fe20000000017 */
[----:B0-----:R-:W-:Y:S02]  /*6aef0*/  @!P0 IMAD.MOV.U32 R2, RZ, RZ, R28 ;  /* 0x000000ffff028224 */ /* 0x001fe400078e001c */
[----:B------:R-:W-:Y:S01]  /*6af00*/  @!P0 IMAD.MOV.U32 R3, RZ, RZ, R29 ;  /* 0x000000ffff038224 */ /* 0x000fe200078e001d */
[----:B--2---:R0:W-:Y:S04]  /*6af10*/  STL [R1+0x5b34], R25 ;  /* 0x005b341901007387 */ /* 0x0041e80000100800 */
[----:B------:R-:W2:Y:S04]  /*6af20*/  @!P0 LDG.E.U8 R23, desc[UR4][R2.64] ;  /* 0x0000000402178981 */ /* 0x000ea8000c1e1100 */
[----:B0-----:R-:W4:Y:S04]  /*6af30*/  LDL R25, [R1+0x4940] ;  /* 0x0049400001197983 */ /* 0x001f280000100800 */
[----:B---3--:R0:W-:Y:S01]  /*6af40*/  STL [R1+0x5aec], R24 ;  /* 0x005aec1801007387 */ /* 0x0081e20000100800 */
[----:B------:R-:W-:-:S03]  /*6af50*/  PRMT R22, RZ, 0x7610, R22 ;  /* 0x00007610ff167816 */ /* 0x000fc60000000016 */
[----:B------:R-:W3:Y:S04]  /*6af60*/  LDL R29, [R1+0x4914] ;  /* 0x00491400011d7983 */ /* 0x000ee80000100800 */
[----:B------:R-:W3:Y:S04]  /*6af70*/  LDL R28, [R1+0x4950] ;  /* 0x00495000011c7983 */ /* 0x000ee80000100800 */
[----:B------:R-:W3:Y:S04]  /*6af80*/  LDL R27, [R1+0x491c] ;  /* 0x00491c00011b7983 */ /* 0x000ee80000100800 */
[----:B------:R-:W3:Y:S04]  /*6af90*/  LDL R26, [R1+0x4958] ;  /* 0x00495800011a7983 */ /* 0x000ee80000100800 */
[----:B0-----:R-:W3:Y:S04]  /*6afa0*/  LDL R24, [R1+0x4904] ;  /* 0x0049040001187983 */ /* 0x001ee80000100800 */
[----:B--2---:R0:W-:Y:S01]  /*6afb0*/  STL [R1+0x5af0], R23 ;  /* 0x005af01701007387 */ /* 0x0041e20000100800 */
[----:B----4-:R-:W-:-:S03]  /*6afc0*/  @!P0 IMAD.MOV.U32 R2, RZ, RZ, R25 ;  /* 0x000000ffff028224 */ /* 0x010fc600078e0019 */
[----:B------:R-:W2:Y:S04]  /*6afd0*/  LDL R25, [R1+0x4924] ;  /* 0x0049240001197983 */ /* 0x000ea80000100800 */
[----:B0-----:R-:W4:Y:S01]  /*6afe0*/  LDL R23, [R1+0x4948] ;  /* 0x0049480001177983 */ /* 0x001f220000100800 */
[----:B---3--:R-:W-:-:S03]  /*6aff0*/  @!P0 IMAD.MOV.U32 R3, RZ, RZ, R24 ;  /* 0x000000ffff038224 */ /* 0x008fc600078e0018 */
[----:B------:R-:W3:Y:S04]  /*6b000*/  LDL R24, [R1+0x4960] ;  /* 0x0049600001187983 */ /* 0x000ee80000100800 */
[----:B------:R4:W2:Y:S04]  /*6b010*/  @!P0 LDG.E.U8 R22, desc[UR4][R2.64] ;  /* 0x0000000402168981 */ /* 0x0008a8000c1e1100 */
[----:B------:R-:W3:Y:S01]  /*6b020*/  LDL R3, [R1+0x490c] ;  /* 0x00490c0001037983 */ /* 0x000ee20000100800 */
[----:B------:R-:W-:Y:S01]  /*6b030*/  PRMT R21, RZ, 0x7610, R21 ;  /* 0x00007610ff157816 */ /* 0x000fe20000000015 */
[----:B----4-:R-:W-:Y:S01]  /*6b040*/  @!P0 IMAD.MOV.U32 R2, RZ, RZ, R23 ;  /* 0x000000ffff028224 */ /* 0x010fe200078e0017 */
[----:B------:R-:W-:-:S02]  /*6b050*/  PRMT R20, RZ, 0x7610, R20 ;  /* 0x00007610ff147816 */ /* 0x000fc40000000014 */
[----:B------:R-:W-:Y:S02]  /*6b060*/  PRMT R19, RZ, 0x7610, R19 ;  /* 0x00007610ff137816 */ /* 0x000fe40000000013 */
[----:B------:R-:W-:Y:S01]  /*6b070*/  PRMT R18, RZ, 0x7610, R18 ;  /* 0x00007610ff127816 */ /* 0x000fe20000000012 */
[----:B---3--:R0:W3:Y:S02]  /*6b080*/  @!P0 LDG.E.U8 R21, desc[UR4][R2.64] ;  /* 0x0000000402158981 */ /* 0x0080e4000c1e1100 */
[----:B0-----:R-:W-:Y:S02]  /*6b090*/  @!P0 IMAD.MOV.U32 R2, RZ, RZ, R28 ;  /* 0x000000ffff028224 */ /* 0x001fe400078e001c */
[----:B------:R-:W-:-:S05]  /*6b0a0*/  @!P0 IMAD.MOV.U32 R3, RZ, RZ, R29 ;  /* 0x000000ffff038224 */ /* 0x000fca00078e001d */
[----:B------:R0:W4:Y:S02]  /*6b0b0*/  @!P0 LDG.E.U8 R20, desc[UR4][R2.64] ;  /* 0x0000000402148981 */ /* 0x000124000c1e1100 */
[----:B0-----:R-:W-:Y:S02]  /*6b0c0*/  @!P0 IMAD.MOV.U32 R2, RZ, RZ, R26 ;  /* 0x000000ffff028224 */ /* 0x001fe400078e001a */
[----:B------:R-:W-:-:S05]  /*6b0d0*/  @!P0 IMAD.MOV.U32 R3, RZ, RZ, R27 ;  /* 0x000000ffff038224 */ /* 0x000fca00078e001b */
[----:B------:R0:W4:Y:S04]  /*6b0e0*/  @!P0 LDG.E.U8 R19, desc[UR4][R2.64] ;  /* 0x0000000402138981 */ /* 0x000128000c1e1100 */
[----:B--2---:R1:W-:Y:S04]  /*6b0f0*/  STL [R1+0x5ac0], R22 ;  /* 0x005ac01601007387 */ /* 0x0043e80000100800 */
[----:B------:R-:W2:Y:S01]  /*6b100*/  LDL R23, [R1+0x492c] ;  /* 0x00492c0001177983 */ /* 0x000ea20000100800 */
[----:B0-----:R-:W-:Y:S02]  /*6b110*/  @!P0 IMAD.MOV.U32 R2, RZ, RZ, R24 ;  /* 0x000000ffff028224 */ /* 0x001fe400078e0018 */
[----:B------:R-:W-:Y:S01]  /*6b120*/  @!P0 IMAD.MOV.U32 R3, RZ, RZ, R25 ;  /* 0x000000ffff038224 */ /* 0x000fe200078e0019 */
[----:B-1----:R-:W2:Y:S04]  /*6b130*/  LDL R22, [R1+0x4968] ;  /* 0x0049680001167983 */ /* 0x002ea80000100800 */
[----:B------:R2:W2:Y:S04]  /*6b140*/  @!P0 LDG.E.U8 R18, desc[UR4][R2.64] ;  /* 0x0000000402128981 */ /* 0x0004a8000c1e1100 */
[----:B---3--:R0:W-:Y:S04]  /*6b150*/  STL [R1+0x5ac4], R21 ;  /* 0x005ac41501007387 */ /* 0x0081e80000100800 */
[----:B----4-:R1:W-:Y:S04]  /*6b160*/  STL [R1+0x5ab0], R20 ;  /* 0x005ab01401007387 */ /* 0x0103e80000100800 */
[----:B------:R-:W3:Y:S04]  /*6b170*/  LDL R27, [R1+0x4934] ;  /* 0x00493400011b7983 */ /* 0x000ee80000100800 */
[----:B------:R-:W4:Y:S04]  /*6b180*/  LDL R26, [R1+0x4970] ;  /* 0x00497000011a7983 */ /* 0x000f280000100800 */
[----:B------:R4:W-:Y:S04]  /*6b190*/  STL [R1+0x5ab4], R19 ;  /* 0x005ab41301007387 */ /* 0x0009e80000100800 */
[----:B------:R-:W4:Y:S04]  /*6b1a0*/  LDL R25, [R1+0x493c] ;  /* 0x00493c0001197983 */ /* 0x000f280000100800 */
[----:B------:R-:W4:Y:S01]  /*6b1b0*/  LDL R24, [R1+0x4978] ;  /* 0x0049780001187983 */ /* 0x000f220000100800 */
[----:B--2---:R-:W-:-:S02]  /*6b1c0*/  @!P0 IMAD.MOV.U32 R3, RZ, RZ, R23 ;  /* 0x000000ffff038224 */ /* 0x004fc400078e0017 */
[----:B------:R-:W-:Y:S01]  /*6b1d0*/  @!P0 IMAD.MOV.U32 R2, RZ, RZ, R22 ;  /* 0x000000ffff028224 */ /* 0x000fe200078e0016 */
[----:B------:R2:W-:Y:S04]  /*6b1e0*/  STL [R1+0x5b38], R18 ;  /* 0x005b381201007387 */ /* 0x0005e80000100800 */
[----:B------:R-:W2:Y:S04]  /*6b1f0*/  LDL R23, [R1+0x4944] ;  /* 0x0049440001177983 */ /* 0x000ea80000100800 */
[----:B------:R-:W2:Y:S01]  /*6b200*/  LDL R22, [R1+0x4980] ;  /* 0x0049800001167983 */ /* 0x000ea20000100800 */
[----:B------:R-:W-:-:S02]  /*6b210*/  PRMT R17, RZ, 0x7610, R17 ;  /* 0x00007610ff117816 */ /* 0x000fc40000000011 */
[----:B------:R-:W-:Y:S02]  /*6b220*/  PRMT R16, RZ, 0x7610, R16 ;  /* 0x00007610ff107816 */ /* 0x000fe40000000010 */
[----:B------:R-:W-:Y:S02]  /*6b230*/  PRMT R15, RZ, 0x7610, R15 ;  /* 0x00007610ff0f7816 */ /* 0x000fe4000000000f */
[----:B------:R-:W-:Y:S01]  /*6b240*/  PRMT R14, RZ, 0x7610, R14 ;  /* 0x00007610ff0e7816 */ /* 0x000fe2000000000e */
[----:B0-----:R-:W2:Y:S04]  /*6b250*/  LDL R21, [R1+0x494c] ;  /* 0x00494c0001157983 */ /* 0x001ea80000100800 */
[----:B------:R3:W2:Y:S04]  /*6b260*/  @!P0 LDG.E.U8 R17, desc[UR4][R2.64] ;  /* 0x0000000402118981 */ /* 0x0006a8000c1e1100 */
[----:B-1----:R-:W2:Y:S01]  /*6b270*/  LDL R20, [R1+0x4988] ;  /* 0x0049880001147983 */ /* 0x002ea20000100800 */
[----:B---3--:R-:W-:-:S02]  /*6b280*/  @!P0 IMAD.MOV.U32 R3, RZ, RZ, R27 ;  /* 0x000000ffff038224 */ /* 0x008fc400078e001b */
[----:B----4-:R-:W-:-:S05]  /*6b290*/  @!P0 IMAD.MOV.U32 R2, RZ, RZ, R26 ;  /* 0x000000ffff028224 */ /* 0x010fca00078e001a */
[----:B------:R0:W3:Y:S02]  /*6b2a0*/  @!P0 LDG.E.U8 R16, desc[UR4][R2.64] ;  /* 0x0000000402108981 */ /* 0x0000e4000c1e1100 */
[----:B0-----:R-:W-:Y:S02]  /*6b2b0*/  @!P0 IMAD.MOV.U32 R3, RZ, RZ, R25 ;  /* 0x000000ffff038224 */ /* 0x001fe400078e0019 */
[----:B------:R-:W-:-:S05]  /*6b2c0*/  @!P0 IMAD.MOV.U32 R2, RZ, RZ, R24 ;  /* 0x000000ffff028224 */ /* 0x000fca00078e0018 */
[----:B------:R2:W4:Y:S02]  /*6b2d0*/  @!P0 LDG.E.U8 R15, desc[UR4][R2.64] ;  /* 0x00000004020f8981 */ /* 0x000524000c1e1100 */
[----:B--2---:R-:W-:Y:S02]  /*6b2e0*/  @!P0 IMAD.MOV.U32 R3, RZ, RZ, R23 ;  /* 0x000000ffff038224 */ /* 0x004fe400078e0017 */
[----:B------:R-:W-:-:S05]  /*6b2f0*/  @!P0 IMAD.MOV.U32 R2, RZ, RZ, R22 ;  /* 0x000000ffff028224 */ /* 0x000fca00078e0016 */
[----:B------:R-:W2:Y:S04]  /*6b300*/  @!P0 LDG.E.U8 R14, desc[UR4][R2.64] ;  /* 0x00000004020e8981 */ /* 0x000ea8000c1e1100 */
[----:B------:R0:W-:Y:S04]  /*6b310*/  STL [R1+0x5b3c], R17 ;  /* 0x005b3c1101007387 */ /* 0x0001e80000100800 */
[----:B------:R-:W2:Y:S04]  /*6b320*/  LDL R19, [R1+0x4954] ;  /* 0x0049540001137983 */ /* 0x000ea80000100800 */
[----:B------:R-:W2:Y:S04]  /*6b330*/  LDL R18, [R1+0x4990] ;  /* 0x0049900001127983 */ /* 0x000ea80000100800 */
[----:B---3--:R1:W-:Y:S04]  /*6b340*/  STL [R1+0x5af4], R16 ;  /* 0x005af41001007387 */ /* 0x0083e80000100800 */
[----:B0-----:R-:W3:Y:S04]  /*6b350*/  LDL R17, [R1+0x495c] ;  /* 0x00495c0001117983 */ /* 0x001ee80000100800 */
[----:B-1----:R-:W3:Y:S04]  /*6b360*/  LDL R16, [R1+0x4998] ;  /* 0x0049980001107983 */ /* 0x002ee80000100800 */
[----:B----4-:R0:W-:Y:S04]  /*6b370*/  STL [R1+0x5af8], R15 ;  /* 0x005af80f01007387 */ /* 0x0101e80000100800 */
[----:B--2---:R1:W-:Y:S04]  /*6b380*/  STL [R1+0x5ac8], R14 ;  /* 0x005ac80e01007387 */ /* 0x0043e80000100800 */
[----:B0-----:R-:W2:Y:S04]  /*6b390*/  LDL R15, [R1+0x4964] ;  /* 0x00496400010f7983 */ /* 0x001ea80000100800 */
[----:B-1----:R-:W4:Y:S01]  /*6b3a0*/  LDL R14, [R1+0x49a0] ;  /* 0x0049a000010e7983 */ /* 0x002f220000100800 */
[----:B------:R-:W-:Y:S01]  /*6b3b0*/  PRMT R13, RZ, 0x7610, R13 ;  /* 0x00007610ff0d7816 */ /* 0x000fe2000000000d */
[----:B------:R-:W-:-:S02]  /*6b3c0*/  @!P0 IMAD.MOV.U32 R2, RZ, RZ, R20 ;  /* 0x000000ffff028224 */ /* 0x000fc400078e0014 */
[----:B------:R-:W-:Y:S01]  /*6b3d0*/  @!P0 IMAD.MOV.U32 R3, RZ, RZ, R21 ;  /* 0x000000ffff038224 */ /* 0x000fe200078e0015 */
[----:B------:R-:W-:-:S04]  /*6b3e0*/  PRMT R12, RZ, 0x7610, R12 ;  /* 0x00007610ff0c7816 */ /* 0x000fc8000000000c */
[----:B------:R0:W4:Y:S02]  /*6b3f0*/  @!P0 LDG.E.U8 R13, desc[UR4][R2.64] ;  /* 0x00000004020d8981 */ /* 0x000124000c1e1100 */
[----:B0-----:R-:W-:Y:S02]  /*6b400*/  @!P0 IMAD.MOV.U32 R2, RZ, RZ, R18 ;  /* 0x000000ffff028224 */ /* 0x001fe400078e0012 */
[----:B------:R-:W-:-:S05]  /*6b410*/  @!P0 IMAD.MOV.U32 R3, RZ, RZ, R19 ;  /* 0x000000ffff038224 */ /* 0x000fca00078e0013 */
[----:B------:R3:W4:Y:S01]  /*6b420*/  @!P0 LDG.E.U8 R12, desc[UR4][R2.64] ;  /* 0x00000004020c8981 */ /* 0x000722000c1e1100 */
[----:B------:R-:W-:Y:S02]  /*6b430*/  PRMT R11, RZ, 0x7610, R11 ;  /* 0x00007610ff0b7816 */ /* 0x000fe4000000000b */
[----:B------:R-:W-:Y:S01]  /*6b440*/  PRMT R10, RZ, 0x7610, R10 ;  /* 0x00007610ff0a7816 */ /* 0x000fe2000000000a */
[----:B---3--:R-:W-:Y:S02]  /*6b450*/  @!P0 IMAD.MOV.U32 R3, RZ, RZ, R17 ;  /* 0x000000ffff038224 */ /* 0x008fe400078e0011 */
[----:B------:R-:W-:-:S05]  /*6b460*/  @!P0 IMAD.MOV.U32 R2, RZ, RZ, R16 ;  /* 0x000000ffff028224 */ /* 0x000fca00078e0010 */
[----:B------:R2:W3:Y:S02]  /*6b470*/  @!P0 LDG.E.U8 R11, desc[UR4][R2.64] ;  /* 0x00000004020b8981 */ /* 0x0004e4000c1e1100 */
[----:B--2---:R-:W-:Y:S02]  /*6b480*/  @!P0 IMAD.MOV.U32 R3, RZ, RZ, R15 ;  /* 0x000000ffff038224 */ /* 0x004fe400078e000f */
[----:B----4-:R-:W-:-:S05]  /*6b490*/  @!P0 IMAD.MOV.U32 R2, RZ, RZ, R14 ;  /* 0x000000ffff028224 */ /* 0x010fca00078e000e */
[----:B------:R-:W2:Y:S04]  /*6b4a0*/  @!P0 LDG.E.U8 R10, desc[UR4][R2.64] ;  /* 0x00000004020a8981 */ /* 0x000ea8000c1e1100 */
[----:B------:R0:W-:Y:S04]  /*6b4b0*/  STL [R1+0x5acc], R13 ;  /* 0x005acc0d01007387 */ /* 0x0001e80000100800 */
[----:B------:R-:W4:Y:S04]  /*6b4c0*/  LDL R21, [R1+0x496c] ;  /* 0x00496c0001157983 */ /* 0x000f280000100800 */
[----:B------:R-:W4:Y:S04]  /*6b4d0*/  LDL R20, [R1+0x49bc] ;  /* 0x0049bc0001147983 */ /* 0x000f280000100800 */
[----:B------:R1:W-:Y:S04]  /*6b4e0*/  STL [R1+0x5ab8], R12 ;  /* 0x005ab80c01007387 */ /* 0x0003e80000100800 */
[----:B------:R-:W4:Y:S04]  /*6b4f0*/  LDL R19, [R1+0x4974] ;  /* 0x0049740001137983 */ /* 0x000f280000100800 */
[----:B------:R-:W4:Y:S04]  /*6b500*/  LDL R18, [R1+0x49b8] ;  /* 0x0049b80001127983 */ /* 0x000f280000100800 */
[----:B------:R-:W4:Y:S04]  /*6b510*/  LDL R17, [R1+0x497c] ;  /* 0x00497c0001117983 */ /* 0x000f280000100800 */
[----:B------:R-:W4:Y:S04]  /*6b520*/  LDL R16, [R1+0x49b4] ;  /* 0x0049b40001107983 */ /* 0x000f280000100800 */
[----:B---3--:R3:W-:Y:S04]  /*6b530*/  STL [R1+0x5ad0], R11 ;  /* 0x005ad00b01007387 */ /* 0x0087e80000100800 */
[----:B------:R-:W4:Y:S04]  /*6b540*/  LDL R15, [R1+0x4984] ;  /* 0x00498400010f7983 */ /* 0x000f280000100800 */
[----:B------:R-:W4:Y:S04]  /*6b550*/  LDL R14, [R1+0x49b0] ;  /* 0x0049b000010e7983 */ /* 0x000f280000100800 */
[----:B0-----:R-:W4:Y:S04]  /*6b560*/  LDL R13, [R1+0x498c] ;  /* 0x00498c00010d7983 */ /* 0x001f280000100800 */
[----:B-1----:R-:W4:Y:S04]  /*6b570*/  LDL R12, [R1+0x49ac] ;  /* 0x0049ac00010c7983 */ /* 0x002f280000100800 */
[----:B--2---:R0:W-:Y:S04]  /*6b580*/  STL [R1+0x5b40], R10 ;  /* 0x005b400a01007387 */ /* 0x0041e80000100800 */
[----:B---3--:R-:W2:Y:S04]  /*6b590*/  LDL R11, [R1+0x4994] ;  /* 0x00499400010b7983 */ /* 0x008ea80000100800 */
[----:B0-----:R-:W3:Y:S01]  /*6b5a0*/  LDL R10, [R1+0x49a8] ;  /* 0x0049a800010a7983 */ /* 0x001ee20000100800 */
[----:B------:R-:W-:Y:S01]  /*6b5b0*/  PRMT R9, RZ, 0x7610, R9 ;  /* 0x00007610ff097816 */ /* 0x000fe20000000009 */
[----:B----4-:R-:W-:-:S02]  /*6b5c0*/  @!P0 IMAD.MOV.U32 R2, RZ, RZ, R20 ;  /* 0x000000ffff028224 */ /* 0x010fc400078e0014 */
[----:B------:R-:W-:Y:S01]  /*6b5d0*/  @!P0 IMAD.MOV.U32 R3, RZ, RZ, R21 ;  /* 0x000000ffff038224 */ /* 0x000fe200078e0015 */
[----:B------:R-:W-:-:S04]  /*6b5e0*/  PRMT R8, RZ, 0x7610, R8 ;  /* 0x00007610ff087816 */ /* 0x000fc80000000008 */
[----:B------:R0:W4:Y:S01]  /*6b5f0*/  @!P0 LDG.E.U8 R9, desc[UR4][R2.64] ;  /* 0x0000000402098981 */ /* 0x000122000c1e1100 */
[----:B------:R-:W-:Y:S01]  /*6b600*/  PRMT R7, RZ, 0x7610, R7 ;  /* 0x00007610ff077816 */ /* 0x000fe20000000007 */
[----:B0-----:R-:W-:Y:S02]  /*6b610*/  @!P0 IMAD.MOV.U32 R2, RZ, RZ, R18 ;  /* 0x000000ffff028224 */ /* 0x001fe400078e0012 */
[----:B------:R-:W-:-:S05]  /*6b620*/  @!P0 IMAD.MOV.U32 R3, RZ, RZ, R19 ;  /* 0x000000ffff038224 */ /* 0x000fca00078e0013 */
[----:B------:R0:W4:Y:S01]  /*6b630*/  @!P0 LDG.E.U8 R8, desc[UR4][R2.64] ;  /* 0x0000000402088981 */ /* 0x000122000c1e1100 */
[----:B------:R-:W-:Y:S01]  /*6b640*/  PRMT R6, RZ, 0x7610, R6 ;  /* 0x00007610ff067816 */ /* 0x000fe20000000006 */
[----:B0-----:R-:W-:Y:S02]  /*6b650*/  @!P0 IMAD.MOV.U32 R2, RZ, RZ, R16 ;  /* 0x000000ffff028224 */ /* 0x001fe400078e0010 */
[----:B------:R-:W-:-:S05]  /*6b660*/  @!P0 IMAD.MOV.U32 R3, RZ, RZ, R17 ;  /* 0x000000ffff038224 */ /* 0x000fca00078e0011 */
[----:B------:R0:W4:Y:S01]  /*6b670*/  @!P0 LDG.E.U8 R7, desc[UR4][R2.64] ;  /* 0x0000000402078981 */ /* 0x000122000c1e1100 */
[----:B------:R-:W-:Y:S02]  /*6b680*/  PRMT R5, RZ, 0x7610, R5 ;  /* 0x00007610ff057816 */ /* 0x000fe40000000005 */
[----:B------:R-:W-:Y:S01]  /*6b690*/  PRMT R4, RZ, 0x7610, R4 ;  /* 0x00007610ff047816 */ /* 0x000fe20000000004 */
[----:B0-----:R-:W-:Y:S02]  /*6b6a0*/  @!P0 IMAD.MOV.U32 R3, RZ, RZ, R15 ;  /* 0x000000ffff038224 */ /* 0x001fe400078e000f */
[----:B------:R-:W-:-:S05]  /*6b6b0*/  @!P0 IMAD.MOV.U32 R2, RZ, RZ, R14 ;  /* 0x000000ffff028224 */ /* 0x000fca00078e000e */
[----:B------:R0:W4:Y:S02]  /*6b6c0*/  @!P0 LDG.E.U8 R6, desc[UR4][R2.64] ;  /* 0x0000000402068981 */ /* 0x000124000c1e1100 */
[----:B0-----:R-:W-:Y:S02]  /*6b6d0*/  @!P0 IMAD.MOV.U32 R2, RZ, RZ, R12 ;  /* 0x000000ffff028224 */ /* 0x001fe400078e000c */
[----:B------:R-:W-:-:S05]  /*6b6e0*/  @!P0 IMAD.MOV.U32 R3, RZ, RZ, R13 ;  /* 0x000000ffff038224 */ /* 0x000fca00078e000d */
[----:B------:R2:W4:Y:S02]  /*6b6f0*/  @!P0 LDG.E.U8 R5, desc[UR4][R2.64] ;  /* 0x0000000402058981 */ /* 0x000524000c1e1100 */
[----:B--2---:R-:W-:Y:S02]  /*6b700*/  @!P0 IMAD.MOV.U32 R3, RZ, RZ, R11 ;  /* 0x000000ffff038224 */ /* 0x004fe400078e000b */
[----:B---3--:R-:W-:-:S05]  /*6b710*/  @!P0 IMAD.MOV.U32 R2, RZ, RZ, R10 ;  /* 0x000000ffff028224 */ /* 0x008fca00078e000a */
[----:B------:R0:W2:Y:S04]  /*6b720*/  @!P0 LDG.E.U8 R4, desc[UR4][R2.64] ;  /* 0x0000000402048981 */ /* 0x0000a8000c1e1100 */
[----:B0-----:R-:W0:Y:S04]  /*6b730*/  LDS.U8 R3, [R0+UR22] ;  /* 0x0000001600037984 */ /* 0x001e280008000000 */
[----:B------:R-:W1:Y:S04]  /*6b740*/  LDS.U8 R2, [R0+UR22+0x108] ;  /* 0x0001081600027984 */ /* 0x000e680008000000 */
[----:B----4-:R-:W-:Y:S04]  /*6b750*/  STL [R1+0x5b44], R9 ;  /* 0x005b440901007387 */ /* 0x010fe80000100800 */
[----:B------:R-:W-:Y:S04]  /*6b760*/  STL [R1+0x5afc], R8 ;  /* 0x005afc0801007387 */ /* 0x000fe80000100800 */
[----:B------:R-:W-:Y:S04]  /*6b770*/  STL [R1+0x5b00], R7 ;  /* 0x005b000701007387 */ /* 0x000fe80000100800 */
[----:B------:R-:W-:Y:S04]  /*6b780*/  STL [R1+0x5ad4], R6 ;  /* 0x005ad40601007387 */ /* 0x000fe80000100800 */
[----:B------:R-:W-:Y:S04]  /*6b790*/  STL [R1+0x5ad8], R5 ;  /* 0x005ad80501007387 */ /* 0x000fe80000100800 */
[----:B--2---:R-:W-:Y:S04]  /*6b7a0*/  STL [R1+0x5adc], R4 ;  /* 0x005adc0401007387 */ /* 0x004fe80000100800 */
[----:B0-----:R-:W-:Y:S04]  /*6b7b0*/  STL [R1+0x5ae0], R3 ;  /* 0x005ae00301007387 */ /* 0x001fe80000100800 */
[----:B-1----:R-:W-:Y:S04]  /*6b7c0*/  STL [R1+0x5ae4], R2 ;  /* 0x005ae40201007387 */ /* 0x002fe80000100800 */
[----:B------:R-:W0:Y:S04]  /*6b7d0*/  LDS.U8 R4, [R0+UR22+0x210] ;  /* 0x0002101600047984 */ /* 0x000e280008000000 */
[----:B------:R-:W1:Y:S04]  /*6b7e0*/  LDS.U8 R2, [R0+UR22+0x318] ;  /* 0x0003181600027984 */ /* 0x000e680008000000 */
[----:B------:R-:W2:Y:S04]  /*6b7f0*/  LDS.U8 R3, [R0+UR22+0x8] ;  /* 0x0000081600037984 */ /* 0x000ea80008000000 */
[----:B0-----:R-:W-:Y:S04]  /*6b800*/  STL [R1+0x3024], R4 ;  /* 0x0030240401007387 */ /* 0x001fe80000100800 */
[----:B------:R-:W0:Y:S04]  /*6b810*/  LDS.U8 R4, [R0+UR22+0x100] ;  /* 0x0001001600047984 */ /* 0x000e280008000000 */
[----:B-1----:R-:W-:Y:S04]  /*6b820*/  STL [R1+0x3020], R2 ;  /* 0x0030200201007387 */ /* 0x002fe80000100800 */
[----:B------:R-:W1:Y:S04]  /*6b830*/  LDS.U8 R2, [R0+UR22+0x218] ;  /* 0x0002181600027984 */ /* 0x000e680008000000 */
[----:B--2---:R-:W-:Y:S04]  /*6b840*/  STL [R1+0x27a4], R3 ;  /* 0x0027a40301007387 */ /* 0x004fe80000100800 */
        /* <DEDUP_REMOVED lines=237> */
[----:B-1----:R1:W-:Y:S04]  /*6c720*/  STL [R1+0x4d50], R2 ;  /* 0x004d500201007387 */ /* 0x0023e80000100800 */
[----:B--2---:R-:W-:Y:S04]  /*6c730*/  STL [R1+0x4b5c], R3 ;  /* 0x004b5c0301007387 */ /* 0x004fe80000100800 */
[----:B------:R-:W2:Y:S01]  /*6c740*/  LDS.U8 R3, [R0+UR22+0x3288] ;  /* 0x0032881600037984 */ /* 0x000ea20008000000 */
[----:B-1----:R-:W-:-:S03]  /*6c750*/  LOP3.LUT R2, R0, 0x20, RZ, 0x3c, !PT ;  /* 0x0000002000027812 */ /* 0x002fc600078e3cff */
[----:B0-----:R-:W-:Y:S04]  /*6c760*/  STL [R1+0x4b58], R4 ;  /* 0x004b580401007387 */ /* 0x001fe80000100800 */
[----:B------:R-:W-:Y:S04]  /*6c770*/  STL [R1+0x5ae8], R0 ;  /* 0x005ae80001007387 */ /* 0x000fe80000100800 */
[----:B------:R-:W0:Y:S04]  /*6c780*/  LDS.U8 R4, [R0+UR22+0x3380] ;  /* 0x0033801600047984 */ /* 0x000e280008000000 */
[----:B------:R-:W-:Y:S04]  /*6c790*/  LDS.U8 R0, [R2+UR22+0x108] ;  /* 0x0001081602007984 */ /* 0x000fe80008000000 */
[----:B--2---:R-:W-:Y:S04]  /*6c7a0*/  STL [R1+0x4d5c], R3 ;  /* 0x004d5c0301007387 */ /* 0x004fe80000100800 */
[----:B------:R-:W1:Y:S04]  /*6c7b0*/  LDS.U8 R3, [R2+UR22] ;  /* 0x0000001602037984 */ /* 0x000e680008000000 */
[----:B0-----:R-:W-:Y:S04]  /*6c7c0*/  STL [R1+0x4d58], R4 ;  /* 0x004d580401007387 */ /* 0x001fe80000100800 */
[----:B------:R-:W0:Y:S04]  /*6c7d0*/  LDS.U8 R4, [R2+UR22+0x210] ;  /* 0x0002101602047984 */ /* 0x000e280008000000 */
[----:B-1----:R-:W-:Y:S04]  /*6c7e0*/  STL [R1+0x27dc], R3 ;  /* 0x0027dc0301007387 */ /* 0x002fe80000100800 */
[----:B------:R-:W1:Y:S04]  /*6c7f0*/  LDS.U8 R3, [R2+UR22+0x318] ;  /* 0x0003181602037984 */ /* 0x000e680008000000 */
[----:B------:R-:W-:Y:S04]  /*6c800*/  STL [R1+0x27d8], R0 ;  /* 0x0027d80001007387 */ /* 0x000fe80000100800 */
        /* <DEDUP_REMOVED lines=234> */
[----:B------:R-:W2:Y:S01]  /*6d6b0*/  LDS.U8 R0, [R2+UR22+0x3198] ;  /* 0x0031981602007984 */ /* 0x000ea20008000000 */
[----:B------:R-:W3:Y:S03]  /*6d6c0*/  S2R R29, SR_TID.X ;  /* 0x00000000001d7919 */ /* 0x000ee60000002100 */
[----:B0-----:R-:W-:Y:S04]  /*6d6d0*/  STL [R1+0x4d88], R4 ;  /* 0x004d880401007387 */ /* 0x001fe80000100800 */
[----:B-1----:R-:W-:Y:S04]  /*6d6e0*/  STL [R1+0x4b94], R3 ;  /* 0x004b940301007387 */ /* 0x002fe80000100800 */
[----:B------:R-:W0:Y:S04]  /*6d6f0*/  LDS.U8 R4, [R2+UR22+0x3280] ;  /* 0x0032801602047984 */ /* 0x000e280008000000 */
[----:B------:R-:W1:Y:S04]  /*6d700*/  LDS.U8 R3, [R2+UR22+0x3388] ;  /* 0x0033881602037984 */ /* 0x000e680008000000 */
[----:B--2---:R-:W-:Y:S04]  /*6d710*/  STL [R1+0x4b90], R0 ;  /* 0x004b900001007387 */ /* 0x004fe80000100800 */
[----:B------:R-:W2:Y:S04]  /*6d720*/  LDS.U8 R0, [R2+UR22+0x3098] ;  /* 0x0030981602007984 */ /* 0x000ea80008000000 */
[----:B0-----:R3:W-:Y:S04]  /*6d730*/  STL [R1+0x4d94], R4 ;  /* 0x004d940401007387 */ /* 0x0017e80000100800 */
[----:B-1----:R0:W-:Y:S01]  /*6d740*/  STL [R1+0x4d90], R3 ;  /* 0x004d900301007387 */ /* 0x0021e20000100800 */
[----:B---3--:R-:W-:-:S02]  /*6d750*/  SHF.R.U32.HI R4, RZ, 0x2, R29 ;  /* 0x00000002ff047819 */ /* 0x008fc4000001161d */
[----:B0-----:R-:W-:Y:S02]  /*6d760*/  LOP3.LUT R3, R29, 0x3, RZ, 0xc0, !PT ;  /* 0x000000031d037812 */ /* 0x001fe400078ec0ff */
[----:B------:R-:W-:-:S03]  /*6d770*/  SGXT.U32 R4, R4, 0x3 ;  /* 0x000000030404781a */ /* 0x000fc60000000000 */
[----:B------:R-:W-:Y:S01]  /*6d780*/  IMAD R3, R3, 0x420, RZ ;  /* 0x0000042003037824 */ /* 0x000fe200078e02ff */
[----:B--2---:R-:W-:Y:S04]  /*6d790*/  STL [R1+0x4b9c], R0 ;  /* 0x004b9c0001007387 */ /* 0x004fe80000100800 */
[----:B------:R-:W-:Y:S01]  /*6d7a0*/  LDS.U8 R0, [R2+UR22+0x3288] ;  /* 0x0032881602007984 */ /* 0x000fe20008000000 */
[----:B------:R-:W-:-:S03]  /*6d7b0*/  LOP3.LUT R3, R3, R4, RZ, 0xfc, !PT ;  /* 0x0000000403037212 */ /* 0x000fc600078efcff */
[----:B------:R-:W0:Y:S04]  /*6d7c0*/  LDS.U8 R4, [R2+UR22+0x3190] ;  /* 0x0031901602047984 */ /* 0x000e280008000000 */
[----:B------:R-:W1:Y:S01]  /*6d7d0*/  LDS.U8 R2, [R2+UR22+0x3380] ;  /* 0x0033801602027984 */ /* 0x000e620008000000 */
[----:B------:R-:W-:-:S05]  /*6d7e0*/  LOP3.LUT R3, R3, 0x40, RZ, 0x3c, !PT ;  /* 0x0000004003037812 */ /* 0x000fca00078e3cff */
[----:B------:R-:W-:Y:S04]  /*6d7f0*/  LDS.U8 R5, [R3+UR22+0x3288] ;  /* 0x0032881603057984 */ /* 0x000fe80008000000 */
[----:B0-----:R-:W-:Y:S04]  /*6d800*/  STL [R1+0x4b98], R4 ;  /* 0x004b980401007387 */ /* 0x001fe80000100800 */
[----:B------:R-:W0:Y:S04]  /*6d810*/  LDS.U8 R4, [R3+UR22] ;  /* 0x0000001603047984 */ /* 0x000e280008000000 */
[----:B------:R-:W-:Y:S04]  /*6d820*/  STL [R1+0x4d9c], R0 ;  /* 0x004d9c0001007387 */ /* 0x000fe80000100800 */
[----:B------:R-:W2:Y:S04]  /*6d830*/  LDS.U8 R0, [R3+UR22+0x108] ;  /* 0x0001081603007984 */ /* 0x000ea80008000000 */
[----:B-1----:R-:W-:Y:S04]  /*6d840*/  STL [R1+0x4d98], R2 ;  /* 0x004d980201007387 */ /* 0x002fe80000100800 */
[----:B------:R-:W1:Y:S04]  /*6d850*/  LDS.U8 R2, [R3+UR22+0x210] ;  /* 0x0002101603027984 */ /* 0x000e680008000000 */
[----:B0-----:R-:W-:Y:S04]  /*6d860*/  STL [R1+0x2c64], R4 ;  /* 0x002c640401007387 */ /* 0x001fe80000100800 */
[----:B------:R-:W0:Y:S04]  /*6d870*/  LDS.U8 R4, [R3+UR22+0x318] ;  /* 0x0003181603047984 */ /* 0x000e280008000000 */
[----:B--2---:R-:W-:Y:S04]  /*6d880*/  STL [R1+0x2c60], R0 ;  /* 0x002c600001007387 */ /* 0x004fe80000100800 */
        /* <DEDUP_REMOVED lines=241> */
[----:B-1----:R1:W-:Y:S02]  /*6e7a0*/  STL [R1+0x4dd4], R2 ;  /* 0x004dd40201007387 */ /* 0x0023e40000100800 */
[----:B-1----:R-:W-:-:S04]  /*6e7b0*/  SHF.R.U32.HI R2, RZ, 0x2, R29 ;  /* 0x00000002ff027819 */ /* 0x002fc8000001161d */
[----:B------:R-:W-:Y:S01]  /*6e7c0*/  SGXT.U32 R2, R2, 0x3 ;  /* 0x000000030202781a */ /* 0x000fe20000000000 */
[----:B0-----:R-:W-:Y:S04]  /*6e7d0*/  STL [R1+0x4dd0], R4 ;  /* 0x004dd00401007387 */ /* 0x001fe80000100800 */
[----:B--2---:R0:W-:Y:S04]  /*6e7e0*/  STL [R1+0x4bdc], R0 ;  /* 0x004bdc0001007387 */ /* 0x0041e80000100800 */
[----:B------:R-:W1:Y:S01]  /*6e7f0*/  LDS.U8 R4, [R3+UR22+0x3190] ;  /* 0x0031901603047984 */ /* 0x000e620008000000 */
[----:B0-----:R-:W-:-:S05]  /*6e800*/  LOP3.LUT R0, R29, 0x3, RZ, 0xc0, !PT ;  /* 0x000000031d007812 */ /* 0x001fca00078ec0ff */
[----:B------:R-:W-:-:S05]  /*6e810*/  IMAD R0, R0, 0x420, RZ ;  /* 0x0000042000007824 */ /* 0x000fca00078e02ff */
[----:B------:R-:W-:Y:S02]  /*6e820*/  LOP3.LUT R0, R0, R2, RZ, 0xfc, !PT ;  /* 0x0000000200007212 */ /* 0x000fe400078efcff */
[----:B------:R-:W0:Y:S02]  /*6e830*/  LDS.U8 R2, [R3+UR22+0x3380] ;  /* 0x0033801603027984 */ /* 0x000e240008000000 */
[----:B------:R-:W-:-:S05]  /*6e840*/  LOP3.LUT R0, R0, 0x60, RZ, 0x3c, !PT ;  /* 0x0000006000007812 */ /* 0x000fca00078e3cff */
[----:B------:R-:W-:Y:S04]  /*6e850*/  LDS.U8 R3, [R0+UR22+0x108] ;  /* 0x0001081600037984 */ /* 0x000fe80008000000 */
[----:B-1----:R-:W-:Y:S04]  /*6e860*/  STL [R1+0x4bd8], R4 ;  /* 0x004bd80401007387 */ /* 0x002fe80000100800 */
[----:B------:R-:W1:Y:S04]  /*6e870*/  LDS.U8 R4, [R0+UR22] ;  /* 0x0000001600047984 */ /* 0x000e680008000000 */
[----:B------:R-:W-:Y:S04]  /*6e880*/  STL [R1+0x4ddc], R5 ;  /* 0x004ddc0501007387 */ /* 0x000fe80000100800 */
        /* <DEDUP_REMOVED lines=243> */
[----:B--2---:R-:W-:Y:S04]  /*6f7c0*/  STL [R1+0x4c10], R3 ;  /* 0x004c100301007387 */ /* 0x004fe80000100800 */
[----:B------:R-:W1:Y:S04]  /*6f7d0*/  LDS.U8 R4, [R0+UR22+0x3388] ;  /* 0x0033881600047984 */ /* 0x000e680008000000 */
[----:B------:R-:W2:Y:S04]  /*6f7e0*/  LDS.U8 R3, [R0+UR22+0x3098] ;  /* 0x0030981600037984 */ /* 0x000ea80008000000 */
[----:B0-----:R-:W-:Y:S04]  /*6f7f0*/  STL [R1+0x4e14], R2 ;  /* 0x004e140201007387 */ /* 0x001fe80000100800 */
[----:B------:R-:W0:Y:S01]  /*6f800*/  LDS.U8 R2, [R0+UR22+0x3190] ;  /* 0x0031901600027984 */ /* 0x000e220008000000 */
[----:B------:R-:W-:-:S03]  /*6f810*/  LOP3.LUT R20, R29, 0x3f, RZ, 0xc0, !PT ;  /* 0x0000003f1d147812 */ /* 0x000fc600078ec0ff */
[----:B-1----:R-:W-:Y:S04]  /*6f820*/  STL [R1+0x4e10], R4 ;  /* 0x004e100401007387 */ /* 0x002fe80000100800 */
[----:B--2---:R-:W-:Y:S04]  /*6f830*/  STL [R1+0x4c1c], R3 ;  /* 0x004c1c0301007387 */ /* 0x004fe80000100800 */
[----:B------:R-:W-:Y:S04]  /*6f840*/  STL [R1+0x5b74], R20 ;  /* 0x005b741401007387 */ /* 0x000fe80000100800 */
[----:B0-----:R-:W-:Y:S04]  /*6f850*/  STL [R1+0x4c18], R2 ;  /* 0x004c180201007387 */ /* 0x001fe80000100800 */
[----:B------:R0:W-:Y:S04]  /*6f860*/  STL [R1+0x5b48], R29 ;  /* 0x005b481d01007387 */ /* 0x0001e80000100800 */
[----:B0-----:R-:W2:Y:S01]  /*6f870*/  LDL.LU R29, [R1+0x2798] ;  /* 0x00279800011d7983 */ /* 0x001ea20000300800 */
[----:B------:R-:W-:-:S05]  /*6f880*/  IMAD.MOV.U32 R20, RZ, RZ, R0 ;  /* 0x000000ffff147224 */ /* 0x000fca00078e0000 */
[----:B------:R-:W0:Y:S04]  /*6f890*/  LDS.U8 R0, [R20+UR22+0x3288] ;  /* 0x0032881614007984 */ /* 0x000e280008000000 */
[----:B------:R-:W1:Y:S01]  /*6f8a0*/  LDS.U8 R20, [R20+UR22+0x3380] ;  /* 0x0033801614147984 */ /* 0x000e620008000000 */
[----:B------:R-:W-:Y:S06]  /*6f8b0*/  BAR.SYNC.DEFER_BLOCKING 0x0 ;  /* 0x0000000000007b1d */ /* 0x000fec0000010000 */
[----:B--2---:R2:W-:Y:S04]  /*6f8c0*/  STL [R1+0x5b70], R29 ;  /* 0x005b701d01007387 */ /* 0x0045e80000100800 */
[----:B0-----:R0:W-:Y:S04]  /*6f8d0*/  STL [R1+0x4e1c], R0 ;  /* 0x004e1c0001007387 */ /* 0x0011e80000100800 */
[----:B--2---:R-:W2:Y:S04]  /*6f8e0*/  LDL.LU R29, [R1+0x279c] ;  /* 0x00279c00011d7983 */ /* 0x004ea80000300800 */
[----:B0-----:R-:W3:Y:S04]  /*6f8f0*/  LDL.LU R0, [R1+0x2778] ;  /* 0x0027780001007983 */ /* 0x001ee80000300800 */
        /* <DEDUP_REMOVED lines=26> */
[----:B-1----:R0:W-:Y:S04]  /*6faa0*/  STL [R1+0x4e18], R20 ;  /* 0x004e181401007387 */ /* 0x0021e80000100800 */
[----:B0-----:R-:W2:Y:S04]  /*6fab0*/  LDL.LU R20, [R1+0x5b74] ;  /* 0x005b740001147983 */ /* 0x001ea80000300800 */
[----:B--2---:R0:W-:Y:S04]  /*6fac0*/  STS.U8 [R20+UR22], R29 ;  /* 0x0000001d14007988 */ /* 0x0041e80008000016 */
[----:B0-----:R-:W2:Y:S04]  /*6fad0*/  LDL.LU R29, [R1+0x5b70] ;  /* 0x005b7000011d7983 */ /* 0x001ea80000300800 */
[----:B--2---:R0:W-:Y:S04]  /*6fae0*/  STS.U8 [R20+UR22+0x40], R29 ;  /* 0x0000401d14007988 */ /* 0x0041e80008000016 */
[----:B0-----:R-:W2:Y:S04]  /*6faf0*/  LDL.LU R29, [R1+0x1768] ;  /* 0x00176800011d7983 */ /* 0x001ea80000300800 */
[----:B--2---:R0:W-:Y:S04]  /*6fb00*/  STL [R1+0x5b64], R29 ;  /* 0x005b641d01007387 */ /* 0x0041e80000100800 */
[----:B0-----:R-:W2:Y:S04]  /*6fb10*/  LDL.LU R29, [R1+0x1784] ;  /* 0x00178400011d7983 */ /* 0x001ea80000300800 */
[----:B--2---:R0:W-:Y:S04]  /*6fb20*/  STL [R1+0x5b68], R29 ;  /* 0x005b681d01007387 */ /* 0x0041e80000100800 */
[----:B0-----:R-:W2:Y:S04]  /*6fb30*/  LDL.LU R29, [R1+0x1788] ;  /* 0x00178800011d7983 */ /* 0x001ea80000300800 */
        /* <DEDUP_REMOVED lines=27> */
[----:B------:R0:W-:Y:S04]  /*6fcf0*/  STS.U8 [R20+UR22+0xe40], R14 ;  /* 0x000e400e14007988 */ /* 0x0001e80008000016 */
[----:B------:R-:W4:Y:S04]  /*6fd00*/  LDL.LU R13, [R1+0x1684] ;  /* 0x00168400010d7983 */ /* 0x000f280000300800 */
[----:B------:R1:W-:Y:S04]  /*6fd10*/  STS.U8 [R20+UR22+0x1000], R15 ;  /* 0x0010000f14007988 */ /* 0x0003e80008000016 */
[----:B------:R1:W-:Y:S04]  /*6fd20*/  STS.U8 [R20+UR22+0x1040], R16 ;  /* 0x0010401014007988 */ /* 0x0003e80008000016 */
[----:B------:R1:W-:Y:S04]  /*6fd30*/  STS.U8 [R20+UR22+0x1200], R17 ;  /* 0x0012001114007988 */ /* 0x0003e80008000016 */
[----:B------:R1:W-:Y:S04]  /*6fd40*/  STS.U8 [R20+UR22+0x1240], R18 ;  /* 0x0012401214007988 */ /* 0x0003e80008000016 */
[----:B------:R1:W-:Y:S04]  /*6fd50*/  STS.U8 [R20+UR22+0x1400], R19 ;  /* 0x0014001314007988 */ /* 0x0003e80008000016 */
[----:B0-----:R-:W4:Y:S04]  /*6fd60*/  LDL.LU R14, [R1+0x1638] ;  /* 0x00163800010e7983 */ /* 0x001f280000300800 */
[----:B-1----:R-:W4:Y:S04]  /*6fd70*/  LDL.LU R15, [R1+0x1634] ;  /* 0x00163400010f7983 */ /* 0x002f280000300800 */
        /* <DEDUP_REMOVED lines=18> */
[----:B0-----:R-:W4:Y:S04]  /*6fea0*/  LDL.LU R27, [R1+0x1548] ;  /* 0x00154800011b7983 */ /* 0x001f280000300800 */
[----:B-1----:R-:W4:Y:S04]  /*6feb0*/  LDL.LU R28, [R1+0x1544] ;  /* 0x00154400011c7983 */ /* 0x002f280000300800 */
[----:B--2---:R0:W-:Y:S04]  /*6fec0*/  STS.U8 [R20+UR22+0x1c40], R29 ;  /* 0x001c401d14007988 */ /* 0x0041e80008000016 */
[----:B0-----:R-:W2:Y:S04]  /*6fed0*/  LDL.LU R29, [R1+0x5b6c] ;  /* 0x005b6c00011d7983 */ /* 0x001ea80000300800 */
[----:B--2---:R0:W-:Y:S04]  /*6fee0*/  STS.U8 [R20+UR22+0x1e00], R29 ;  /* 0x001e001d14007988 */ /* 0x0041e80008000016 */
[----:B0-----:R-:W2:Y:S04]  /*6fef0*/  LDL.LU R29, [R1+0x5b68] ;  /* 0x005b6800011d7983 */ /* 0x001ea80000300800 */
[----:B--2---:R0:W-:Y:S04]  /*6ff00*/  STS.U8 [R20+UR22+0x1e40], R29 ;  /* 0x001e401d14007988 */ /* 0x0041e80008000016 */
        /* <DEDUP_REMOVED lines=103> */
[----:B------:R0:W-:Y:S04]  /*70580*/  STS.U8 [R20+UR22+0x5640], R25 ;  /* 0x0056401914007988 */ /* 0x0001e80008000016 */
[----:B------:R-:W4:Y:S04]  /*70590*/  LDL.LU R18, [R1+0xe88] ;  /* 0x000e880001127983 */ /* 0x000f280000300800 */
[----:B------:R1:W-:Y:S04]  /*705a0*/  STS.U8 [R20+UR22+0x5800], R26 ;  /* 0x0058001a14007988 */ /* 0x0003e80008000016 */
[----:B0-----:R-:W4:Y:S04]  /*705b0*/  LDL.LU R25, [R1+0xe84] ;  /* 0x000e840001197983 */ /* 0x001f280000300800 */
[----:B-1----:R-:W4:Y:S04]  /*705c0*/  LDL.LU R26, [R1+0xd98] ;  /* 0x000d9800011a7983 */ /* 0x002f280000300800 */
        /* <DEDUP_REMOVED lines=30> */
[----:B---3--:R1:W-:Y:S04]  /*707b0*/  STS.U8 [R20+UR22+0x5e40], R9 ;  /* 0x005e400914007988 */ /* 0x0083e80008000016 */
[----:B----4-:R2:W-:Y:S04]  /*707c0*/  STS.U8 [R20+UR22+0x6000], R10 ;  /* 0x0060000a14007988 */ /* 0x0105e80008000016 */
[----:B------:R3:W-:Y:S04]  /*707d0*/  STS.U8 [R20+UR22+0x6040], R17 ;  /* 0x0060401114007988 */ /* 0x0007e80008000016 */
        /* <DEDUP_REMOVED lines=9> */
[----:B0-----:R-:W3:Y:S04]  /*70870*/  LDL.LU R26, [R1+0x5b30] ;  /* 0x005b3000011a7983 */ /* 0x001ee80000300800 */
        /* <DEDUP_REMOVED lines=21> */
[----:B---3--:R-:W-:Y:S04]  /*709d0*/  STS.U8 [R20+UR22+0x7a00], R26 ;  /* 0x007a001a14007988 */ /* 0x008fe80008000016 */
[----:B--2---:R-:W-:Y:S04]  /*709e0*/  STS.U8 [R20+UR22+0x7a40], R25 ;  /* 0x007a401914007988 */ /* 0x004fe80008000016 */
[----:B----4-:R0:W-:Y:S04]  /*709f0*/  STS.U8 [R20+UR22+0x7c00], R18 ;  /* 0x007c001214007988 */ /* 0x0101e80008000016 */
[----:B0-----:R-:W2:Y:S01]  /*70a00*/  LDL.LU R18, [R1+0x274c] ;  /* 0x00274c0001127983 */ /* 0x001ea20000300800 */
[----:B------:R-:W-:-:S03]  /*70a10*/  LOP3.LUT R29, R29, 0x3f, RZ, 0xc0, !PT ;  /* 0x0000003f1d1d7812 */ /* 0x000fc600078ec0ff */
[----:B------:R-:W-:Y:S04]  /*70a20*/  STS.U8 [R20+UR22+0x7c40], R17 ;  /* 0x007c401114007988 */ /* 0x000fe80008000016 */
[----:B------:R-:W-:Y:S01]  /*70a30*/  STS.U8 [R20+UR22+0x7e00], R10 ;  /* 0x007e000a14007988 */ /* 0x000fe20008000016 */
[----:B------:R-:W-:-:S03]  /*70a40*/  LOP3.LUT R28, R29, 0x10, RZ, 0x3c, !PT ;  /* 0x000000101d1c7812 */ /* 0x000fc600078e3cff */
        /* <DEDUP_REMOVED lines=26> */
[----:B------:R-:W3:Y:S04]  /*70bf0*/  LDL.LU R17, [R1+0x2750] ;  /* 0x0027500001117983 */ /* 0x000ee80000300800 */
[----:B------:R-:W4:Y:S04]  /*70c00*/  LDL.LU R10, [R1+0x276c] ;  /* 0x00276c00010a7983 */ /* 0x000f280000300800 */
[----:B------:R-:W3:Y:S04]  /*70c10*/  LDL.LU R9, [R1+0x2770] ;  /* 0x0027700001097983 */ /* 0x000ee80000300800 */
[----:B------:R0:W-:Y:S04]  /*70c20*/  STL [R1+0x5b04], R20 ;  /* 0x005b041401007387 */ /* 0x0001e80000100800 */
[----:B0-----:R-:W4:Y:S04]  /*70c30*/  LDL.LU R20, [R1+0x278c] ;  /* 0x00278c0001147983 */ /* 0x001f280000300800 */
[----:B--2---:R0:W-:Y:S04]  /*70c40*/  STS.U8 [R28+UR22+0x80], R18 ;  /* 0x000080121c007988 */ /* 0x0041e80008000016 */
[----:B0-----:R-:W2:Y:S04]  /*70c50*/  LDL.LU R18, [R1+0x5b2c] ;  /* 0x005b2c0001127983 */ /* 0x001ea80000300800 */
[----:B----4-:R0:W-:Y:S04]  /*70c60*/  STS.U8 [R28+UR22+0xc0], R20 ;  /* 0x0000c0141c007988 */ /* 0x0101e80008000016 */
[----:B0-----:R-:W4:Y:S04]  /*70c70*/  LDL.LU R20, [R1+0x1760] ;  /* 0x0017600001147983 */ /* 0x001f280000300800 */
[----:B----4-:R0:W-:Y:S04]  /*70c80*/  STL [R1+0x5b20], R20 ;  /* 0x005b201401007387 */ /* 0x0101e80000100800 */
[----:B0-----:R-:W4:Y:S04]  /*70c90*/  LDL.LU R20, [R1+0x177c] ;  /* 0x00177c0001147983 */ /* 0x001f280000300800 */
[----:B----4-:R0:W-:Y:S04]  /*70ca0*/  STL [R1+0x5b24], R20 ;  /* 0x005b241401007387 */ /* 0x0101e80000100800 */
[----:B0-----:R-:W4:Y:S04]  /*70cb0*/  LDL.LU R20, [R1+0x1780] ;  /* 0x0017800001147983 */ /* 0x001f280000300800 */
[----:B---3--:R-:W-:Y:S04]  /*70cc0*/  STS.U8 [R28+UR22+0x280], R9 ;  /* 0x000280091c007988 */ /* 0x008fe80008000016 */
[----:B------:R-:W-:Y:S04]  /*70cd0*/  STS.U8 [R28+UR22+0x2c0], R10 ;  /* 0x0002c00a1c007988 */ /* 0x000fe80008000016 */
[----:B------:R-:W-:Y:S04]  /*70ce0*/  STS.U8 [R28+UR22+0x480], R17 ;  /* 0x000480111c007988 */ /* 0x000fe80008000016 */
[----:B--2---:R-:W-:Y:S04]  /*70cf0*/  STS.U8 [R28+UR22+0x4c0], R18 ;  /* 0x0004c0121c007988 */ /* 0x004fe80008000016 */
        /* <DEDUP_REMOVED lines=9> */
[----:B----4-:R0:W-:Y:S04]  /*70d90*/  STL [R1+0x5b28], R20 ;  /* 0x005b281401007387 */ /* 0x0101e80000100800 */
        /* <DEDUP_REMOVED lines=218> */
[----:B0-----:R-:W4:Y:S04]  /*71b40*/  LDL.LU R27, [R1+0x2788] ;  /* 0x00278800011b7983 */ /* 0x001f280000300800 */
        /* <DEDUP_REMOVED lines=12> */
[----:B0-----:R-:W4:Y:S04]  /*71c10*/  LDL.LU R29, [R1+0x2668] ;  /* 0x00266800011d7983 */ /* 0x001f280000300800 */
[----:B---3--:R0:W-:Y:S04]  /*71c20*/  STS.U8 [R28+UR22+0x7a80], R24 ;  /* 0x007a80181c007988 */ /* 0x0081e80008000016 */
[----:B--2---:R1:W-:Y:S04]  /*71c30*/  STS.U8 [R28+UR22+0x7ac0], R23 ;  /* 0x007ac0171c007988 */ /* 0x0043e80008000016 */
        /* <DEDUP_REMOVED lines=10> */
[----:B------:R-:W3:Y:S04]  /*71ce0*/  LDL.LU R5, [R1+0x2664] ;  /* 0x0026640001057983 */ /* 0x000ee80000300800 */
[----:B------:R-:W3:Y:S04]  /*71cf0*/  LDL.LU R6, [R1+0x2648] ;  /* 0x0026480001067983 */ /* 0x000ee80000300800 */
[----:B------:R-:W3:Y:S04]  /*71d00*/  LDL.LU R11, [R1+0x2644] ;  /* 0x00264400010b7983 */ /* 0x000ee80000300800 */
[----:B------:R-:W3:Y:S04]  /*71d10*/  LDL.LU R12, [R1+0x2628] ;  /* 0x00262800010c7983 */ /* 0x000ee80000300800 */
[----:B------:R-:W3:Y:S04]  /*71d20*/  LDL.LU R13, [R1+0x2624] ;  /* 0x00262400010d7983 */ /* 0x000ee80000300800 */
[----:B------:R-:W3:Y:S04]  /*71d30*/  LDL.LU R21, [R1+0x2608] ;  /* 0x0026080001157983 */ /* 0x000ee80000300800 */
[----:B------:R-:W3:Y:S01]  /*71d40*/  LDL.LU R28, [R1+0x2604] ;  /* 0x00260400011c7983 */ /* 0x000ee20000300800 */
[----:B------:R-:W-:-:S03]  /*71d50*/  LOP3.LUT R18, R20, 0x20, RZ, 0x3c, !PT ;  /* 0x0000002014127812 */ /* 0x000fc600078e3cff */
[----:B------:R-:W3:Y:S04]  /*71d60*/  LDL.LU R22, [R1+0x25e8] ;  /* 0x0025e80001167983 */ /* 0x000ee80000300800 */
[----:B------:R0:W-:Y:S04]  /*71d70*/  STS.U8 [R18+UR22+0x100], R27 ;  /* 0x0001001b12007988 */ /* 0x0001e80008000016 */
[----:B0-----:R-:W3:Y:S04]  /*71d80*/  LDL.LU R27, [R1+0x25e4] ;  /* 0x0025e400011b7983 */ /* 0x001ee80000300800 */
[----:B--2---:R-:W-:Y:S04]  /*71d90*/  STS.U8 [R18+UR22+0x140], R7 ;  /* 0x0001400712007988 */ /* 0x004fe80008000016 */
[----:B----4-:R-:W-:Y:S04]  /*71da0*/  STS.U8 [R18+UR22+0x300], R8 ;  /* 0x0003000812007988 */ /* 0x010fe80008000016 */
        /* <DEDUP_REMOVED lines=16> */
[----:B0-----:R-:W3:Y:S04]  /*71eb0*/  LDL.LU R14, [R1+0x2578] ;  /* 0x00257800010e7983 */ /* 0x001ee80000300800 */
[----:B-1----:R-:W4:Y:S04]  /*71ec0*/  LDL.LU R19, [R1+0x2574] ;  /* 0x0025740001137983 */ /* 0x002f280000300800 */
[----:B--2---:R-:W2:Y:S04]  /*71ed0*/  LDL.LU R29, [R1+0x1778] ;  /* 0x00177800011d7983 */ /* 0x004ea80000300800 */
        /* <DEDUP_REMOVED lines=23> */
[----:B------:R0:W-:Y:S04]  /*72050*/  STS.U8 [R18+UR22+0x1b00], R22 ;  /* 0x001b001612007988 */ /* 0x0001e80008000016 */
[----:B------:R-:W2:Y:S04]  /*72060*/  LDL.LU R21, [R1+0x1624] ;  /* 0x0016240001157983 */ /* 0x000ea80000300800 */
[----:B------:R1:W-:Y:S04]  /*72070*/  STS.U8 [R18+UR22+0x1b40], R27 ;  /* 0x001b401b12007988 */ /* 0x0003e80008000016 */
[----:B0-----:R-:W2:Y:S04]  /*72080*/  LDL.LU R22, [R1+0x1608] ;  /* 0x0016080001167983 */ /* 0x001ea80000300800 */
[----:B-1----:R-:W2:Y:S04]  /*72090*/  LDL.LU R27, [R1+0x1604] ;  /* 0x00160400011b7983 */ /* 0x002ea80000300800 */
[----:B------:R-:W2:Y:S04]  /*720a0*/  LDL.LU R5, [R1+0x15e8] ;  /* 0x0015e80001057983 */ /* 0x000ea80000300800 */
[----:B------:R-:W2:Y:S04]  /*720b0*/  LDL.LU R6, [R1+0x15e4] ;  /* 0x0015e40001067983 */ /* 0x000ea80000300800 */
[----:B------:R-:W2:Y:S04]  /*720c0*/  LDL.LU R11, [R1+0x15a8] ;  /* 0x0015a800010b7983 */ /* 0x000ea80000300800 */
[----:B------:R-:W2:Y:S04]  /*720d0*/  LDL.LU R12, [R1+0x15a4] ;  /* 0x0015a400010c7983 */ /* 0x000ea80000300800 */
[----:B------:R-:W2:Y:S04]  /*720e0*/  LDL.LU R13, [R1+0x1578] ;  /* 0x00157800010d7983 */ /* 0x000ea80000300800 */
[----:B---3--:R0:W-:Y:S04]  /*720f0*/  STS.U8 [R18+UR22+0x1d00], R14 ;  /* 0x001d000e12007988 */ /* 0x0081e80008000016 */
[----:B----4-:R-:W-:Y:S04]  /*72100*/  STS.U8 [R18+UR22+0x1d40], R19 ;  /* 0x001d401312007988 */ /* 0x010fe80008000016 */
[----:B--2---:R1:W-:Y:S04]  /*72110*/  STS.U8 [R18+UR22+0x1f00], R29 ;  /* 0x001f001d12007988 */ /* 0x0043e80008000016 */
[----:B0-----:R-:W2:Y:S04]  /*72120*/  LDL.LU R14, [R1+0x1574] ;  /* 0x00157400010e7983 */ /* 0x001ea80000300800 */
[----:B-1----:R-:W3:Y:S04]  /*72130*/  LDL.LU R29, [R1+0x1558] ;  /* 0x00155800011d7983 */ /* 0x002ee80000300800 */
[----:B------:R-:W4:Y:S04]  /*72140*/  LDL.LU R19, [R1+0x1554] ;  /* 0x0015540001137983 */ /* 0x000f280000300800 */
[----:B------:R0:W-:Y:S04]  /*72150*/  STS.U8 [R18+UR22+0x1f40], R28 ;  /* 0x001f401c12007988 */ /* 0x0001e80008000016 */
[----:B0-----:R-:W4:Y:S04]  /*72160*/  LDL.LU R28, [R1+0x1538] ;  /* 0x00153800011c7983 */ /* 0x001f280000300800 */
        /* <DEDUP_REMOVED lines=19> */
[----:B------:R-:W-:Y:S04]  /*722a0*/  STS.U8 [R18+UR22+0x3340], R6 ;  /* 0x0033400612007988 */ /* 0x000fe80008000016 */
[----:B------:R-:W-:Y:S04]  /*722b0*/  STS.U8 [R18+UR22+0x3500], R11 ;  /* 0x0035000b12007988 */ /* 0x000fe80008000016 */
[----:B------:R-:W-:Y:S04]  /*722c0*/  STS.U8 [R18+UR22+0x3540], R12 ;  /* 0x0035400c12007988 */ /* 0x000fe80008000016 */
[----:B------:R-:W-:Y:S04]  /*722d0*/  STS.U8 [R18+UR22+0x3700], R13 ;  /* 0x0037000d12007988 */ /* 0x000fe80008000016 */
[----:B0-----:R-:W4:Y:S04]  /*722e0*/  LDL.LU R21, [R1+0x1534] ;  /* 0x0015340001157983 */ /* 0x001f280000300800 */
[----:B-1----:R-:W4:Y:S04]  /*722f0*/  LDL.LU R22, [R1+0x1518] ;  /* 0x0015180001167983 */ /* 0x002f280000300800 */
[----:B------:R-:W4:Y:S04]  /*72300*/  LDL.LU R27, [R1+0x1514] ;  /* 0x00151400011b7983 */ /* 0x000f280000300800 */
[----:B--2---:R-:W-:Y:S04]  /*72310*/  STS.U8 [R18+UR22+0x3740], R14 ;  /* 0x0037400e12007988 */ /* 0x004fe80008000016 */
[----:B---3--:R0:W-:Y:S04]  /*72320*/  STS.U8 [R18+UR22+0x3900], R29 ;  /* 0x0039001d12007988 */ /* 0x0081e80008000016 */
[----:B0-----:R-:W2:Y:S04]  /*72330*/  LDL.LU R29, [R1+0x14d8] ;  /* 0x0014d800011d7983 */ /* 0x001ea80000300800 */
        /* <DEDUP_REMOVED lines=15> */
[----:B----4-:R-:W-:Y:S04]  /*72430*/  STS.U8 [R18+UR22+0x3940], R19 ;  /* 0x0039401312007988 */ /* 0x010fe80008000016 */
[----:B------:R-:W4:Y:S04]  /*72440*/  LDL.LU R5, [R1+0x1338] ;  /* 0x0013380001057983 */ /* 0x000f280000300800 */
[----:B------:R0:W-:Y:S04]  /*72450*/  STS.U8 [R18+UR22+0x3b00], R28 ;  /* 0x003b001c12007988 */ /* 0x0001e80008000016 */
[----:B------:R-:W4:Y:S04]  /*72460*/  LDL.LU R6, [R1+0x1334] ;  /* 0x0013340001067983 */ /* 0x000f280000300800 */
[----:B0-----:R-:W4:Y:S04]  /*72470*/  LDL.LU R28, [R1+0x12f8] ;  /* 0x0012f800011c7983 */ /* 0x001f280000300800 */
[----:B------:R-:W4:Y:S04]  /*72480*/  LDL.LU R11, [R1+0x12f4] ;  /* 0x0012f400010b7983 */ /* 0x000f280000300800 */
[----:B------:R-:W4:Y:S04]  /*72490*/  LDL.LU R12, [R1+0x12d8] ;  /* 0x0012d800010c7983 */ /* 0x000f280000300800 */
[----:B------:R-:W4:Y:S04]  /*724a0*/  LDL.LU R13, [R1+0x12d4] ;  /* 0x0012d400010d7983 */ /* 0x000f280000300800 */
[----:B------:R-:W4:Y:S04]  /*724b0*/  LDL.LU R14, [R1+0x1258] ;  /* 0x00125800010e7983 */ /* 0x000f280000300800 */
[----:B------:R-:W4:Y:S04]  /*724c0*/  LDL.LU R19, [R1+0x1254] ;  /* 0x0012540001137983 */ /* 0x000f280000300800 */
[----:B------:R0:W-:Y:S04]  /*724d0*/  STS.U8 [R18+UR22+0x3b40], R21 ;  /* 0x003b401512007988 */ /* 0x0001e80008000016 */
[----:B------:R1:W-:Y:S04]  /*724e0*/  STS.U8 [R18+UR22+0x3d00], R22 ;  /* 0x003d001612007988 */ /* 0x0003e80008000016 */
[----:B------:R1:W-:Y:S04]  /*724f0*/  STS.U8 [R18+UR22+0x3d40], R27 ;  /* 0x003d401b12007988 */ /* 0x0003e80008000016 */
[----:B0-----:R-:W4:Y:S04]  /*72500*/  LDL.LU R21, [R1+0x1238] ;  /* 0x0012380001157983 */ /* 0x001f280000300800 */
[----:B-1----:R-:W4:Y:S04]  /*72510*/  LDL.LU R22, [R1+0x1234] ;  /* 0x0012340001167983 */ /* 0x002f280000300800 */
[----:B------:R-:W4:Y:S04]  /*72520*/  LDL.LU R27, [R1+0x11d8] ;  /* 0x0011d800011b7983 */ /* 0x000f280000300800 */
[----:B--2---:R0:W-:Y:S04]  /*72530*/  STS.U8 [R18+UR22+0x3f00], R29 ;  /* 0x003f001d12007988 */ /* 0x0041e80008000016 */
[----:B0-----:R-:W2:Y:S04]  /*72540*/  LDL.LU R29, [R1+0x11d4] ;  /* 0x0011d400011d7983 */ /* 0x001ea80000300800 */
        /* <DEDUP_REMOVED lines=9> */
[----:B------:R-:W-:Y:S04]  /*725e0*/  STS.U8 [R18+UR22+0x4900], R25 ;  /* 0x0049001912007988 */ /* 0x000fe80008000016 */
[----:B------:R1:W-:Y:S04]  /*725f0*/  STS.U8 [R18+UR22+0x4940], R26 ;  /* 0x0049401a12007988 */ /* 0x0003e80008000016 */
[----:B------:R-:W-:Y:S04]  /*72600*/  STS.U8 [R18+UR22+0x4b00], R0 ;  /* 0x004b000012007988 */ /* 0x000fe80008000016 */
[----:B------:R-:W-:Y:S04]  /*72610*/  STS.U8 [R18+UR22+0x4b40], R2 ;  /* 0x004b400212007988 */ /* 0x000fe80008000016 */
[----:B------:R-:W-:Y:S04]  /*72620*/  STS.U8 [R18+UR22+0x4d00], R3 ;  /* 0x004d000312007988 */ /* 0x000fe80008000016 */
[----:B------:R-:W-:Y:S04]  /*72630*/  STS.U8 [R18+UR22+0x4d40], R4 ;  /* 0x004d400412007988 */ /* 0x000fe80008000016 */
[----:B----4-:R-:W-:Y:S04]  /*72640*/  STS.U8 [R18+UR22+0x4f00], R5 ;  /* 0x004f000512007988 */ /* 0x010fe80008000016 */
[----:B------:R-:W-:Y:S04]  /*72650*/  STS.U8 [R18+UR22+0x4f40], R6 ;  /* 0x004f400612007988 */ /* 0x000fe80008000016 */
[----:B0-----:R-:W3:Y:S04]  /*72660*/  LDL.LU R17, [R1+0x11b8] ;  /* 0x0011b80001117983 */ /* 0x001ee80000300800 */
[----:B------:R0:W-:Y:S04]  /*72670*/  STS.U8 [R18+UR22+0x5100], R28 ;  /* 0x0051001c12007988 */ /* 0x0001e80008000016 */
[----:B-1----:R-:W4:Y:S04]  /*72680*/  LDL.LU R26, [R1+0x11b4] ;  /* 0x0011b400011a7983 */ /* 0x002f280000300800 */
[----:B0-----:R-:W4:Y:S04]  /*72690*/  LDL.LU R28, [R1+0x1178] ;  /* 0x00117800011c7983 */ /* 0x001f280000300800 */
[----:B------:R-:W-:Y:S04]  /*726a0*/  STS.U8 [R18+UR22+0x5140], R11 ;  /* 0x0051400b12007988 */ /* 0x000fe80008000016 */
[----:B------:R-:W-:Y:S04]  /*726b0*/  STS.U8 [R18+UR22+0x5300], R12 ;  /* 0x0053000c12007988 */ /* 0x000fe80008000016 */
[----:B------:R-:W-:Y:S04]  /*726c0*/  STS.U8 [R18+UR22+0x5340], R13 ;  /* 0x0053400d12007988 */ /* 0x000fe80008000016 */
[----:B------:R-:W-:Y:S04]  /*726d0*/  STS.U8 [R18+UR22+0x5500], R14 ;  /* 0x0055000e12007988 */ /* 0x000fe80008000016 */
[----:B------:R0:W-:Y:S04]  /*726e0*/  STS.U8 [R18+UR22+0x5540], R19 ;  /* 0x0055401312007988 */ /* 0x0001e80008000016 */
        /* <DEDUP_REMOVED lines=12> */
[----:B------:R-:W-:Y:S04]  /*727b0*/  STS.U8 [R18+UR22+0x5900], R27 ;  /* 0x0059001b12007988 */ /* 0x000fe80008000016 */
[----:B-1----:R-:W4:Y:S04]  /*727c0*/  LDL.LU R21, [R1+0xca4] ;  /* 0x000ca40001157983 */ /* 0x002f280000300800 */
[----:B0-----:R-:W4:Y:S04]  /*727d0*/  LDL.LU R22, [R1+0x168] ;  /* 0x0001680001167983 */ /* 0x001f280000300800 */
[----:B--2---:R0:W-:Y:S04]  /*727e0*/  STS.U8 [R18+UR22+0x5940], R29 ;  /* 0x0059401d12007988 */ /* 0x0041e80008000016 */
        /* <DEDUP_REMOVED lines=10> */
[----:B---3--:R0:W-:Y:S04]  /*72890*/  STS.U8 [R18+UR22+0x5b00], R17 ;  /* 0x005b001112007988 */ /* 0x0081e80008000016 */
[----:B------:R-:W3:Y:S04]  /*728a0*/  LDL.LU R9, [R1+0x5c] ;  /* 0x00005c0001097983 */ /* 0x000ee80000300800 */
[----:B----4-:R-:W-:Y:S04]  /*728b0*/  STS.U8 [R18+UR22+0x5b40], R26 ;  /* 0x005b401a12007988 */ /* 0x010fe80008000016 */
[----:B------:R-:W4:Y:S04]  /*728c0*/  LDL.LU R10, [R1+0x40] ;  /* 0x00004000010a7983 */ /* 0x000f280000300800 */
[----:B------:R1:W-:Y:S04]  /*728d0*/  STS.U8 [R18+UR22+0x5d00], R28 ;  /* 0x005d001c12007988 */ /* 0x0003e80008000016 */
[----:B0-----:R-:W4:Y:S04]  /*728e0*/  LDL.LU R17, [R1+0x3c] ;  /* 0x00003c0001117983 */ /* 0x001f280000300800 */
[----:B-1----:R-:W4:Y:S04]  /*728f0*/  LDL.LU R28, [R1+0x20] ;  /* 0x00002000011c7983 */ /* 0x002f280000300800 */
[----:B------:R-:W4:Y:S04]  /*72900*/  LDL.LU R26, [R1+0x1c] ;  /* 0x00001c00011a7983 */ /* 0x000f280000300800 */
[----:B------:R0:W-:Y:S04]  /*72910*/  STS.U8 [R18+UR22+0x5d40], R19 ;  /* 0x005d401312007988 */ /* 0x0001e80008000016 */
[----:B------:R1:W-:Y:S04]  /*72920*/  STS.U8 [R18+UR22+0x5f00], R0 ;  /* 0x005f000012007988 */ /* 0x0003e80008000016 */
[----:B------:R1:W-:Y:S04]  /*72930*/  STS.U8 [R18+UR22+0x5f40], R2 ;  /* 0x005f400212007988 */ /* 0x0003e80008000016 */
[----:B------:R1:W-:Y:S04]  /*72940*/  STS.U8 [R18+UR22+0x6100], R3 ;  /* 0x0061000312007988 */ /* 0x0003e80008000016 */
[----:B------:R1:W-:Y:S04]  /*72950*/  STS.U8 [R18+UR22+0x6140], R4 ;  /* 0x0061400412007988 */ /* 0x0003e80008000016 */
[----:B------:R1:W-:Y:S04]  /*72960*/  STS.U8 [R18+UR22+0x6300], R5 ;  /* 0x0063000512007988 */ /* 0x0003e80008000016 */
[----:B0-----:R-:W4:Y:S04]  /*72970*/  LDL.LU R19, [R1] ;  /* 0x0000000001137983 */ /* 0x001f280000300800 */
[----:B-1----:R-:W4:Y:S04]  /*72980*/  LDL.LU R0, [R1+0x5ae8] ;  /* 0x005ae80001007983 */ /* 0x002f280000300800 */
[----:B------:R-:W4:Y:S04]  /*72990*/  LDL.LU R2, [R1+0x5ae4] ;  /* 0x005ae40001027983 */ /* 0x000f280000300800 */
[----:B------:R-:W4:Y:S04]  /*729a0*/  LDL.LU R3, [R1+0x5ae0] ;  /* 0x005ae00001037983 */ /* 0x000f280000300800 */
[----:B------:R-:W4:Y:S04]  /*729b0*/  LDL.LU R4, [R1+0x5adc] ;  /* 0x005adc0001047983 */ /* 0x000f280000300800 */
[----:B------:R-:W4:Y:S04]  /*729c0*/  LDL.LU R5, [R1+0x5ad8] ;  /* 0x005ad80001057983 */ /* 0x000f280000300800 */
[----:B------:R0:W-:Y:S04]  /*729d0*/  STS.U8 [R18+UR22+0x6340], R6 ;  /* 0x0063400612007988 */ /* 0x0001e80008000016 */
        /* <DEDUP_REMOVED lines=10> */
[----:B------:R-:W4:Y:S04]  /*72a80*/  LDL.LU R22, [R1+0x5ac0] ;  /* 0x005ac00001167983 */ /* 0x000f280000300800 */
[----:B--2---:R0:W-:Y:S04]  /*72a90*/  STS.U8 [R18+UR22+0x6940], R29 ;  /* 0x0069401d12007988 */ /* 0x0041e80008000016 */
[----:B0-----:R-:W2:Y:S04]  /*72aa0*/  LDL.LU R29, [R1+0x5abc] ;  /* 0x005abc00011d7983 */ /* 0x001ea80000300800 */
        /* <DEDUP_REMOVED lines=9> */
[----:B0-----:R-:W2:Y:S04]  /*72b40*/  LDL.LU R25, [R1+0x2780] ;  /* 0x0027800001197983 */ /* 0x001ea80000300800 */
[----:B-1----:R-:W2:Y:S04]  /*72b50*/  LDL.LU R12, [R1+0x277c] ;  /* 0x00277c00010c7983 */ /* 0x002ea80000300800 */
[----:B------:R-:W2:Y:S04]  /*72b60*/  LDL.LU R27, [R1+0x2760] ;  /* 0x00276000011b7983 */ /* 0x000ea80000300800 */
[----:B---3--:R-:W-:Y:S04]  /*72b70*/  STS.U8 [R18+UR22+0x7340], R9 ;  /* 0x0073400912007988 */ /* 0x008fe80008000016 */
[----:B----4-:R-:W-:Y:S04]  /*72b80*/  STS.U8 [R18+UR22+0x7500], R10 ;  /* 0x0075000a12007988 */ /* 0x010fe80008000016 */
[----:B------:R-:W-:Y:S04]  /*72b90*/  STS.U8 [R18+UR22+0x7540], R17 ;  /* 0x0075401112007988 */ /* 0x000fe80008000016 */
[----:B------:R0:W-:Y:S04]  /*72ba0*/  STS.U8 [R18+UR22+0x7700], R28 ;  /* 0x0077001c12007988 */ /* 0x0001e80008000016 */
[----:B0-----:R-:W3:Y:S04]  /*72bb0*/  LDL.LU R28, [R1+0x275c] ;  /* 0x00275c00011c7983 */ /* 0x001ee80000300800 */
[----:B------:R-:W-:Y:S04]  /*72bc0*/  STS.U8 [R18+UR22+0x7740], R26 ;  /* 0x0077401a12007988 */ /* 0x000fe80008000016 */
[----:B------:R-:W4:Y:S04]  /*72bd0*/  LDL.LU R15, [R1+0x271c] ;  /* 0x00271c00010f7983 */ /* 0x000f280000300800 */
[----:B------:R-:W4:Y:S04]  /*72be0*/  LDL.LU R16, [R1+0x2700] ;  /* 0x0027000001107983 */ /* 0x000f280000300800 */
[----:B------:R0:W-:Y:S04]  /*72bf0*/  STS.U8 [R18+UR22+0x7900], R19 ;  /* 0x0079001312007988 */ /* 0x0001e80008000016 */
[----:B------:R-:W4:Y:S01]  /*72c00*/  LDL.LU R24, [R1+0x26fc] ;  /* 0x0026fc0001187983 */ /* 0x000f220000300800 */
[----:B------:R-:W-:-:S03]  /*72c10*/  LOP3.LUT R23, R20, 0x30, RZ, 0x3c, !PT ;  /* 0x0000003014177812 */ /* 0x000fc600078e3cff */
[----:B0-----:R-:W4:Y:S04]  /*72c20*/  LDL.LU R19, [R1+0x26e0] ;  /* 0x0026e00001137983 */ /* 0x001f280000300800 */
[----:B------:R-:W4:Y:S04]  /*72c30*/  LDL.LU R9, [R1+0x26dc] ;  /* 0x0026dc0001097983 */ /* 0x000f280000300800 */
[----:B------:R-:W4:Y:S04]  /*72c40*/  LDL.LU R26, [R1+0x26c0] ;  /* 0x0026c000011a7983 */ /* 0x000f280000300800 */
[----:B------:R-:W4:Y:S04]  /*72c50*/  LDL.LU R20, [R1+0x26bc] ;  /* 0x0026bc0001147983 */ /* 0x000f280000300800 */
[----:B--2---:R-:W-:Y:S04]  /*72c60*/  STS.U8 [R18+UR22+0x7940], R29 ;  /* 0x0079401d12007988 */ /* 0x004fe80008000016 */
[----:B------:R-:W-:Y:S04]  /*72c70*/  STS.U8 [R18+UR22+0x7b00], R22 ;  /* 0x007b001612007988 */ /* 0x000fe80008000016 */
[----:B------:R-:W-:Y:S04]  /*72c80*/  STS.U8 [R18+UR22+0x7b40], R21 ;  /* 0x007b401512007988 */ /* 0x000fe80008000016 */
[----:B------:R-:W-:Y:S04]  /*72c90*/  STS.U8 [R18+UR22+0x7d00], R14 ;  /* 0x007d000e12007988 */ /* 0x000fe80008000016 */
[----:B------:R0:W-:Y:S04]  /*72ca0*/  STS.U8 [R18+UR22+0x7d40], R13 ;  /* 0x007d400d12007988 */ /* 0x0001e80008000016 */
[----:B------:R1:W-:Y:S04]  /*72cb0*/  STS.U8 [R18+UR22+0x7f00], R6 ;  /* 0x007f000612007988 */ /* 0x0003e80008000016 */
[----:B------:R2:W-:Y:S04]  /*72cc0*/  STS.U8 [R18+UR22+0x7f40], R5 ;  /* 0x007f400512007988 */ /* 0x0005e80008000016 */
[----:B0-----:R-:W4:Y:S04]  /*72cd0*/  LDL.LU R13, [R1+0x2720] ;  /* 0x00272000010d7983 */ /* 0x001f280000300800 */
[----:B-1----:R-:W4:Y:S04]  /*72ce0*/  LDL.LU R6, [R1+0x273c] ;  /* 0x00273c0001067983 */ /* 0x002f280000300800 */
[----:B--2---:R-:W2:Y:S04]  /*72cf0*/  LDL.LU R5, [R1+0x2740] ;  /* 0x0027400001057983 */ /* 0x004ea80000300800 */
[----:B------:R-:W4:Y:S04]  /*72d00*/  LDL.LU R14, [R1+0x26a0] ;  /* 0x0026a000010e7983 */ /* 0x000f280000300800 */
[----:B------:R-:W4:Y:S04]  /*72d10*/  LDL.LU R21, [R1+0x269c] ;  /* 0x00269c0001157983 */ /* 0x000f280000300800 */
[----:B------:R-:W4:Y:S04]  /*72d20*/  LDL.LU R22, [R1+0x2680] ;  /* 0x0026800001167983 */ /* 0x000f280000300800 */
[----:B------:R-:W-:Y:S04]  /*72d30*/  STS.U8 [R23+UR22+0x180], R25 ;  /* 0x0001801917007988 */ /* 0x000fe80008000016 */
[----:B------:R-:W4:Y:S04]  /*72d40*/  LDL.LU R29, [R1+0x267c] ;  /* 0x00267c00011d7983 */ /* 0x000f280000300800 */
[----:B------:R-:W-:Y:S04]  /*72d50*/  STS.U8 [R23+UR22+0x1c0], R12 ;  /* 0x0001c00c17007988 */ /* 0x000fe80008000016 */
        /* <DEDUP_REMOVED lines=8> */
[----:B---3--:R0:W-:Y:S04]  /*72de0*/  STS.U8 [R23+UR22+0x3c0], R28 ;  /* 0x0003c01c17007988 */ /* 0x0081e80008000016 */
[----:B------:R-:W3:Y:S04]  /*72df0*/  LDL.LU R12, [R1+0x25fc] ;  /* 0x0025fc00010c7983 */ /* 0x000ee80000300800 */
[----:B0-----:R-:W3:Y:S04]  /*72e00*/  LDL.LU R28, [R1+0x25e0] ;  /* 0x0025e000011c7983 */ /* 0x001ee80000300800 */
[----:B--2---:R-:W-:Y:S04]  /*72e10*/  STS.U8 [R23+UR22+0x580], R5 ;  /* 0x0005800517007988 */ /* 0x004fe80008000016 */
[----:B----4-:R-:W-:Y:S04]  /*72e20*/  STS.U8 [R23+UR22+0x5c0], R6 ;  /* 0x0005c00617007988 */ /* 0x010fe80008000016 */
[----:B------:R-:W-:Y:S04]  /*72e30*/  STS.U8 [R23+UR22+0x780], R13 ;  /* 0x0007800d17007988 */ /* 0x000fe80008000016 */
[----:B------:R-:W-:Y:S04]  /*72e40*/  STS.U8 [R23+UR22+0x7c0], R15 ;  /* 0x0007c00f17007988 */ /* 0x000fe80008000016 */
[----:B------:R-:W-:Y:S04]  /*72e50*/  STS.U8 [R23+UR22+0x980], R16 ;  /* 0x0009801017007988 */ /* 0x000fe80008000016 */
[----:B------:R-:W-:Y:S04]  /*72e60*/  STS.U8 [R23+UR22+0x9c0], R24 ;  /* 0x0009c01817007988 */ /* 0x000fe80008000016 */
[----:B------:R0:W-:Y:S04]  /*72e70*/  STS.U8 [R23+UR22+0xb80], R19 ;  /* 0x000b801317007988 */ /* 0x0001e80008000016 */
[----:B------:R1:W-:Y:S04]  /*72e80*/  STS.U8 [R23+UR22+0xbc0], R9 ;  /* 0x000bc00917007988 */ /* 0x0003e80008000016 */
[----:B------:R2:W-:Y:S04]  /*72e90*/  STS.U8 [R23+UR22+0xd80], R26 ;  /* 0x000d801a17007988 */ /* 0x0005e80008000016 */
[----:B------:R4:W-:Y:S04]  /*72ea0*/  STS.U8 [R23+UR22+0xdc0], R20 ;  /* 0x000dc01417007988 */ /* 0x0009e80008000016 */
[----:B------:R-:W-:Y:S04]  /*72eb0*/  STS.U8 [R23+UR22+0xf80], R14 ;  /* 0x000f800e17007988 */ /* 0x000fe80008000016 */
[----:B0-----:R-:W3:Y:S04]  /*72ec0*/  LDL.LU R19, [R1+0x25bc] ;  /* 0x0025bc0001137983 */ /* 0x001ee80000300800 */
[----:B------:R-:W3:Y:S04]  /*72ed0*/  LDL.LU R15, [R1+0x2570] ;  /* 0x00257000010f7983 */ /* 0x000ee80000300800 */
[----:B------:R-:W3:Y:S04]  /*72ee0*/  LDL.LU R16, [R1+0x178c] ;  /* 0x00178c0001107983 */ /* 0x000ee80000300800 */
[----:B------:R-:W3:Y:S04]  /*72ef0*/  LDL.LU R24, [R1+0x1770] ;  /* 0x0017700001187983 */ /* 0x000ee80000300800 */
[----:B-1----:R-:W3:Y:S04]  /*72f00*/  LDL.LU R9, [R1+0x176c] ;  /* 0x00176c0001097983 */ /* 0x002ee80000300800 */
[----:B--2---:R-:W2:Y:S04]  /*72f10*/  LDL.LU R26, [R1+0x1750] ;  /* 0x00175000011a7983 */ /* 0x004ea80000300800 */
[----:B----4-:R-:W4:Y:S04]  /*72f20*/  LDL.LU R20, [R1+0x174c] ;  /* 0x00174c0001147983 */ /* 0x010f280000300800 */
        /* <DEDUP_REMOVED lines=10> */
[----:B---3--:R-:W-:Y:S04]  /*72fd0*/  STS.U8 [R23+UR22+0x19c0], R12 ;  /* 0x0019c00c17007988 */ /* 0x008fe80008000016 */
[----:B0-----:R-:W3:Y:S04]  /*72fe0*/  LDL.LU R27, [R1+0x1730] ;  /* 0x00173000011b7983 */ /* 0x001ee80000300800 */
[----:B------:R-:W3:Y:S04]  /*72ff0*/  LDL.LU R5, [R1+0x172c] ;  /* 0x00172c0001057983 */ /* 0x000ee80000300800 */
[----:B------:R-:W3:Y:S04]  /*73000*/  LDL.LU R6, [R1+0x1710] ;  /* 0x0017100001067983 */ /* 0x000ee80000300800 */
[----:B------:R-:W3:Y:S04]  /*73010*/  LDL.LU R13, [R1+0x16fc] ;  /* 0x0016fc00010d7983 */ /* 0x000ee80000300800 */
[----:B-1----:R-:W3:Y:S04]  /*73020*/  LDL.LU R10, [R1+0x16e0] ;  /* 0x0016e000010a7983 */ /* 0x002ee80000300800 */
[----:B------:R-:W3:Y:S04]  /*73030*/  LDL.LU R17, [R1+0x16dc] ;  /* 0x0016dc0001117983 */ /* 0x000ee80000300800 */
[----:B------:R0:W-:Y:S04]  /*73040*/  STS.U8 [R23+UR22+0x1b80], R28 ;  /* 0x001b801c17007988 */ /* 0x0001e80008000016 */
[----:B------:R-:W3:Y:S04]  /*73050*/  LDL.LU R18, [R1+0x16c0] ;  /* 0x0016c00001127983 */ /* 0x000ee80000300800 */
[----:B0-----:R-:W3:Y:S04]  /*73060*/  LDL.LU R28, [R1+0x16bc] ;  /* 0x0016bc00011c7983 */ /* 0x001ee80000300800 */
[----:B------:R-:W3:Y:S04]  /*73070*/  LDL.LU R25, [R1+0x16a0] ;  /* 0x0016a00001197983 */ /* 0x000ee80000300800 */
[----:B------:R-:W3:Y:S04]  /*73080*/  LDL.LU R12, [R1+0x168c] ;  /* 0x00168c00010c7983 */ /* 0x000ee80000300800 */
[----:B------:R0:W-:Y:S04]  /*73090*/  STS.U8 [R23+UR22+0x1bc0], R19 ;  /* 0x001bc01317007988 */ /* 0x0001e80008000016 */
[----:B------:R-:W-:Y:S04]  /*730a0*/  STS.U8 [R23+UR22+0x1d80], R15 ;  /* 0x001d800f17007988 */ /* 0x000fe80008000016 */
[----:B------:R-:W-:Y:S04]  /*730b0*/  STS.U8 [R23+UR22+0x1dc0], R16 ;  /* 0x001dc01017007988 */ /* 0x000fe80008000016 */
[----:B------:R-:W-:Y:S04]  /*730c0*/  STS.U8 [R23+UR22+0x1f80], R24 ;  /* 0x001f801817007988 */ /* 0x000fe80008000016 */
[----:B------:R-:W-:Y:S04]  /*730d0*/  STS.U8 [R23+UR22+0x1fc0], R9 ;  /* 0x001fc00917007988 */ /* 0x000fe80008000016 */
[----:B--2---:R-:W-:Y:S04]  /*730e0*/  STS.U8 [R23+UR22+0x2180], R26 ;  /* 0x0021801a17007988 */ /* 0x004fe80008000016 */
[----:B0-----:R-:W2:Y:S04]  /*730f0*/  LDL.LU R19, [R1+0x1650] ;  /* 0x0016500001137983 */ /* 0x001ea80000300800 */
        /* <DEDUP_REMOVED lines=8> */
[----:B------:R-:W4:Y:S04]  /*73180*/  LDL.LU R15, [R1+0x15a0] ;  /* 0x0015a000010f7983 */ /* 0x000f280000300800 */
[----:B------:R-:W4:Y:S04]  /*73190*/  LDL.LU R16, [R1+0x158c] ;  /* 0x00158c0001107983 */ /* 0x000f280000300800 */
[----:B---3--:R0:W-:Y:S04]  /*731a0*/  STS.U8 [R23+UR22+0x2380], R27 ;  /* 0x0023801b17007988 */ /* 0x0081e80008000016 */
[----:B------:R-:W3:Y:S04]  /*731b0*/  LDL.LU R24, [R1+0x1570] ;  /* 0x0015700001187983 */ /* 0x000ee80000300800 */
[----:B------:R-:W3:Y:S04]  /*731c0*/  LDL.LU R9, [R1+0x156c] ;  /* 0x00156c0001097983 */ /* 0x000ee80000300800 */
[----:B------:R-:W-:Y:S04]  /*731d0*/  STS.U8 [R23+UR22+0x23c0], R5 ;  /* 0x0023c00517007988 */ /* 0x000fe80008000016 */
[----:B------:R-:W3:Y:S04]  /*731e0*/  LDL.LU R26, [R1+0x1550] ;  /* 0x00155000011a7983 */ /* 0x000ee80000300800 */
        /* <DEDUP_REMOVED lines=8> */
[----:B------:R0:W-:Y:S04]  /*73270*/  STS.U8 [R23+UR22+0x2b80], R25 ;  /* 0x002b801917007988 */ /* 0x0001e80008000016 */
[----:B------:R1:W-:Y:S04]  /*73280*/  STS.U8 [R23+UR22+0x2bc0], R12 ;  /* 0x002bc00c17007988 */ /* 0x0003e80008000016 */
[----:B------:R-:W3:Y:S04]  /*73290*/  LDL.LU R10, [R1+0x152c] ;  /* 0x00152c00010a7983 */ /* 0x000ee80000300800 */
[----:B------:R-:W3:Y:S04]  /*732a0*/  LDL.LU R17, [R1+0x1510] ;  /* 0x0015100001117983 */ /* 0x000ee80000300800 */
[----:B------:R-:W3:Y:S04]  /*732b0*/  LDL.LU R18, [R1+0x14ec] ;  /* 0x0014ec0001127983 */ /* 0x000ee80000300800 */
[----:B0-----:R-:W3:Y:S04]  /*732c0*/  LDL.LU R25, [R1+0x14d0] ;  /* 0x0014d00001197983 */ /* 0x001ee80000300800 */
[----:B-1----:R-:W3:Y:S04]  /*732d0*/  LDL.LU R12, [R1+0x14cc] ;  /* 0x0014cc00010c7983 */ /* 0x002ee80000300800 */
[----:B--2---:R0:W-:Y:S04]  /*732e0*/  STS.U8 [R23+UR22+0x2d80], R19 ;  /* 0x002d801317007988 */ /* 0x0041e80008000016 */
[----:B------:R-:W-:Y:S04]  /*732f0*/  STS.U8 [R23+UR22+0x2dc0], R14 ;  /* 0x002dc00e17007988 */ /* 0x000fe80008000016 */
[----:B------:R-:W-:Y:S04]  /*73300*/  STS.U8 [R23+UR22+0x2f80], R21 ;  /* 0x002f801517007988 */ /* 0x000fe80008000016 */
[----:B------:R-:W-:Y:S04]  /*73310*/  STS.U8 [R23+UR22+0x2fc0], R22 ;  /* 0x002fc01617007988 */ /* 0x000fe80008000016 */
[----:B------:R-:W-:Y:S04]  /*73320*/  STS.U8 [R23+UR22+0x3180], R29 ;  /* 0x0031801d17007988 */ /* 0x000fe80008000016 */
[----:B------:R-:W-:Y:S04]  /*73330*/  STS.U8 [R23+UR22+0x31c0], R7 ;  /* 0x0031c00717007988 */ /* 0x000fe80008000016 */
[----:B----4-:R-:W-:Y:S04]  /*73340*/  STS.U8 [R23+UR22+0x3380], R8 ;  /* 0x0033800817007988 */ /* 0x010fe80008000016 */
[----:B0-----:R-:W2:Y:S04]  /*73350*/  LDL.LU R19, [R1+0x14b0] ;  /* 0x0014b00001137983 */ /* 0x001ea80000300800 */
[----:B------:R0:W-:Y:S04]  /*73360*/  STS.U8 [R23+UR22+0x33c0], R20 ;  /* 0x0033c01417007988 */ /* 0x0001e80008000016 */
[----:B------:R-:W-:Y:S04]  /*73370*/  STS.U8 [R23+UR22+0x3580], R15 ;  /* 0x0035800f17007988 */ /* 0x000fe80008000016 */
[----:B------:R-:W-:Y:S04]  /*73380*/  STS.U8 [R23+UR22+0x35c0], R16 ;  /* 0x0035c01017007988 */ /* 0x000fe80008000016 */
[----:B---3--:R-:W-:Y:S04]  /*73390*/  STS.U8 [R23+UR22+0x3780], R24 ;  /* 0x0037801817007988 */ /* 0x008fe80008000016 */
[----:B------:R-:W-:Y:S04]  /*733a0*/  STS.U8 [R23+UR22+0x37c0], R9 ;  /* 0x0037c00917007988 */ /* 0x000fe80008000016 */
[----:B0-----:R-:W3:Y:S04]  /*733b0*/  LDL.LU R20, [R1+0x14ac] ;  /* 0x0014ac0001147983 */ /* 0x001ee80000300800 */
        /* <DEDUP_REMOVED lines=9> */
[----:B------:R-:W4:Y:S04]  /*73450*/  LDL.LU R15, [R1+0x13ec] ;  /* 0x0013ec00010f7983 */ /* 0x000f280000300800 */
[----:B------:R0:W-:Y:S04]  /*73460*/  STS.U8 [R23+UR22+0x3b80], R28 ;  /* 0x003b801c17007988 */ /* 0x0001e80008000016 */
[----:B-1----:R-:W4:Y:S04]  /*73470*/  LDL.LU R27, [R1+0x13d0] ;  /* 0x0013d000011b7983 */ /* 0x002f280000300800 */
[----:B0-----:R-:W4:Y:S04]  /*73480*/  LDL.LU R28, [R1+0x13ac] ;  /* 0x0013ac00011c7983 */ /* 0x001f280000300800 */
[----:B------:R-:W4:Y:S04]  /*73490*/  LDL.LU R14, [R1+0x1370] ;  /* 0x00137000010e7983 */ /* 0x000f280000300800 */
[----:B------:R-:W4:Y:S04]  /*734a0*/  LDL.LU R21, [R1+0x135c] ;  /* 0x00135c0001157983 */ /* 0x000f280000300800 */
[----:B------:R0:W-:Y:S04]  /*734b0*/  STS.U8 [R23+UR22+0x3bc0], R10 ;  /* 0x003bc00a17007988 */ /* 0x0001e80008000016 */
        /* <DEDUP_REMOVED lines=13> */
[----:B--2---:R0:W-:Y:S04]  /*73590*/  STS.U8 [R23+UR22+0x4180], R19 ;  /* 0x0041801317007988 */ /* 0x0041e80008000016 */
[----:B0-----:R-:W2:Y:S04]  /*735a0*/  LDL.LU R19, [R1+0x11fc] ;  /* 0x0011fc0001137983 */ /* 0x001ea80000300800 */
[----:B---3--:R0:W-:Y:S04]  /*735b0*/  STS.U8 [R23+UR22+0x41c0], R20 ;  /* 0x0041c01417007988 */ /* 0x0081e80008000016 */
[----:B----4-:R-:W-:Y:S04]  /*735c0*/  STS.U8 [R23+UR22+0x4380], R5 ;  /* 0x0043800517007988 */ /* 0x010fe80008000016 */
[----:B------:R-:W-:Y:S04]  /*735d0*/  STS.U8 [R23+UR22+0x43c0], R6 ;  /* 0x0043c00617007988 */ /* 0x000fe80008000016 */
[----:B------:R-:W-:Y:S04]  /*735e0*/  STS.U8 [R23+UR22+0x4580], R13 ;  /* 0x0045800d17007988 */ /* 0x000fe80008000016 */
[----:B------:R-:W-:Y:S04]  /*735f0*/  STS.U8 [R23+UR22+0x45c0], R29 ;  /* 0x0045c01d17007988 */ /* 0x000fe80008000016 */
[----:B------:R-:W-:Y:S04]  /*73600*/  STS.U8 [R23+UR22+0x4780], R7 ;  /* 0x0047800717007988 */ /* 0x000fe80008000016 */
[----:B------:R-:W-:Y:S04]  /*73610*/  STS.U8 [R23+UR22+0x47c0], R8 ;  /* 0x0047c00817007988 */ /* 0x000fe80008000016 */
[----:B0-----:R-:W3:Y:S04]  /*73620*/  LDL.LU R20, [R1+0x11d0] ;  /* 0x0011d00001147983 */ /* 0x001ee80000300800 */
[----:B------:R0:W-:Y:S04]  /*73630*/  STS.U8 [R23+UR22+0x4980], R26 ;  /* 0x0049801a17007988 */ /* 0x0001e80008000016 */
[----:B------:R1:W-:Y:S04]  /*73640*/  STS.U8 [R23+UR22+0x49c0], R15 ;  /* 0x0049c00f17007988 */ /* 0x0003e80008000016 */
[----:B------:R4:W-:Y:S04]  /*73650*/  STS.U8 [R23+UR22+0x4b80], R27 ;  /* 0x004b801b17007988 */ /* 0x0009e80008000016 */
[----:B0-----:R-:W3:Y:S04]  /*73660*/  LDL.LU R26, [R1+0x11cc] ;  /* 0x0011cc00011a7983 */ /* 0x001ee80000300800 */
[----:B------:R-:W3:Y:S04]  /*73670*/  LDL.LU R29, [R1+0x11b0] ;  /* 0x0011b000011d7983 */ /* 0x000ee80000300800 */
[----:B------:R-:W3:Y:S04]  /*73680*/  LDL.LU R7, [R1+0x119c] ;  /* 0x00119c0001077983 */ /* 0x000ee80000300800 */
[----:B------:R-:W3:Y:S04]  /*73690*/  LDL.LU R8, [R1+0x1170] ;  /* 0x0011700001087983 */ /* 0x000ee80000300800 */
[----:B-1----:R-:W3:Y:S04]  /*736a0*/  LDL.LU R15, [R1+0x116c] ;  /* 0x00116c00010f7983 */ /* 0x002ee80000300800 */
[----:B------:R0:W-:Y:S04]  /*736b0*/  STS.U8 [R23+UR22+0x4bc0], R28 ;  /* 0x004bc01c17007988 */ /* 0x0001e80008000016 */
[----:B----4-:R-:W4:Y:S04]  /*736c0*/  LDL.LU R27, [R1+0x1130] ;  /* 0x00113000011b7983 */ /* 0x010f280000300800 */
[----:B0-----:R-:W4:Y:S04]  /*736d0*/  LDL.LU R28, [R1+0x110c] ;  /* 0x00110c00011c7983 */ /* 0x001f280000300800 */
[----:B------:R-:W-:Y:S04]  /*736e0*/  STS.U8 [R23+UR22+0x4d80], R14 ;  /* 0x004d800e17007988 */ /* 0x000fe80008000016 */
[----:B------:R-:W-:Y:S04]  /*736f0*/  STS.U8 [R23+UR22+0x4dc0], R21 ;  /* 0x004dc01517007988 */ /* 0x000fe80008000016 */
[----:B------:R-:W-:Y:S04]  /*73700*/  STS.U8 [R23+UR22+0x4f80], R22 ;  /* 0x004f801617007988 */ /* 0x000fe80008000016 */
[----:B------:R0:W-:Y:S04]  /*73710*/  STS.U8 [R23+UR22+0x4fc0], R16 ;  /* 0x004fc01017007988 */ /* 0x0001e80008000016 */
        /* <DEDUP_REMOVED lines=8> */
[----:B-1----:R-:W4:Y:S04]  /*737a0*/  LDL.LU R12, [R1+0xe8c] ;  /* 0x000e8c00010c7983 */ /* 0x002f280000300800 */
[----:B--2---:R0:W-:Y:S04]  /*737b0*/  STS.U8 [R23+UR22+0x57c0], R19 ;  /* 0x0057c01317007988 */ /* 0x0041e80008000016 */
[----:B0-----:R-:W2:Y:S04]  /*737c0*/  LDL.LU R19, [R1+0xe10] ;  /* 0x000e100001137983 */ /* 0x001ea80000300800 */
[----:B---3--:R0:W-:Y:S04]  /*737d0*/  STS.U8 [R23+UR22+0x5980], R20 ;  /* 0x0059801417007988 */ /* 0x0081e80008000016 */
[----:B0-----:R-:W3:Y:S04]  /*737e0*/  LDL.LU R20, [R1+0xd9c] ;  /* 0x000d9c0001147983 */ /* 0x001ee80000300800 */
[----:B------:R-:W3:Y:S04]  /*737f0*/  LDL.LU R24, [R1+0xd40] ;  /* 0x000d400001187983 */ /* 0x000ee80000300800 */
[----:B------:R-:W3:Y:S04]  /*73800*/  LDL.LU R9, [R1+0xd0c] ;  /* 0x000d0c0001097983 */ /* 0x000ee80000300800 */
[----:B------:R-:W3:Y:S04]  /*73810*/  LDL.LU R10, [R1+0xca0] ;  /* 0x000ca000010a7983 */ /* 0x000ee80000300800 */
[----:B------:R-:W3:Y:S04]  /*73820*/  LDL.LU R17, [R1+0xc7c] ;  /* 0x000c7c0001117983 */ /* 0x000ee80000300800 */
[----:B------:R0:W-:Y:S04]  /*73830*/  STS.U8 [R23+UR22+0x59c0], R26 ;  /* 0x0059c01a17007988 */ /* 0x0001e80008000016 */
[----:B------:R-:W-:Y:S04]  /*73840*/  STS.U8 [R23+UR22+0x5b80], R29 ;  /* 0x005b801d17007988 */ /* 0x000fe80008000016 */
[----:B------:R-:W-:Y:S04]  /*73850*/  STS.U8 [R23+UR22+0x5bc0], R7 ;  /* 0x005bc00717007988 */ /* 0x000fe80008000016 */
[----:B------:R-:W3:Y:S04]  /*73860*/  LDL.LU R18, [R1+0x160] ;  /* 0x0001600001127983 */ /* 0x000ee80000300800 */
[----:B------:R-:W-:Y:S04]  /*73870*/  STS.U8 [R23+UR22+0x5d80], R8 ;  /* 0x005d800817007988 */ /* 0x000fe80008000016 */
[----:B------:R-:W3:Y:S04]  /*73880*/  LDL.LU R25, [R1+0x13c] ;  /* 0x00013c0001197983 */ /* 0x000ee80000300800 */
[----:B------:R-:W-:Y:S04]  /*73890*/  STS.U8 [R23+UR22+0x5dc0], R15 ;  /* 0x005dc00f17007988 */ /* 0x000fe80008000016 */
[----:B----4-:R1:W-:Y:S04]  /*738a0*/  STS.U8 [R23+UR22+0x5f80], R27 ;  /* 0x005f801b17007988 */ /* 0x0103e80008000016 */
[----:B0-----:R-:W4:Y:S04]  /*738b0*/  LDL.LU R26, [R1+0x110] ;  /* 0x00011000011a7983 */ /* 0x001f280000300800 */
[----:B------:R0:W-:Y:S04]  /*738c0*/  STS.U8 [R23+UR22+0x5fc0], R28 ;  /* 0x005fc01c17007988 */ /* 0x0001e80008000016 */
[----:B-1----:R-:W4:Y:S04]  /*738d0*/  LDL.LU R27, [R1+0x10c] ;  /* 0x00010c00011b7983 */ /* 0x002f280000300800 */
        /* <DEDUP_REMOVED lines=11> */
[----:B------:R-:W4:Y:S04]  /*73990*/  LDL.LU R15, [R1+0x18] ;  /* 0x00001800010f7983 */ /* 0x000f280000300800 */
[----:B------:R1:W-:Y:S04]  /*739a0*/  STS.U8 [R23+UR22+0x61c0], R12 ;  /* 0x0061c00c17007988 */ /* 0x0003e80008000016 */
[----:B0-----:R-:W4:Y:S04]  /*739b0*/  LDL.LU R16, [R1+0x14] ;  /* 0x0000140001107983 */ /* 0x001f280000300800 */
[----:B-1----:R-:W4:Y:S04]  /*739c0*/  LDL.LU R12, [R1+0x5ab8] ;  /* 0x005ab800010c7983 */ /* 0x002f280000300800 */
[----:B--2---:R0:W-:Y:S04]  /*739d0*/  STS.U8 [R23+UR22+0x6380], R19 ;  /* 0x0063801317007988 */ /* 0x0041e80008000016 */
[----:B0-----:R-:W2:Y:S04]  /*739e0*/  LDL.LU R19, [R1+0x5ab4] ;  /* 0x005ab40001137983 */ /* 0x001ea80000300800 */
[----:B---3--:R0:W-:Y:S04]  /*739f0*/  STS.U8 [R23+UR22+0x63c0], R20 ;  /* 0x0063c01417007988 */ /* 0x0081e80008000016 */
[----:B------:R-:W-:Y:S04]  /*73a00*/  STS.U8 [R23+UR22+0x6580], R24 ;  /* 0x0065801817007988 */ /* 0x000fe80008000016 */
[----:B------:R1:W-:Y:S04]  /*73a10*/  STS.U8 [R23+UR22+0x65c0], R9 ;  /* 0x0065c00917007988 */ /* 0x0003e80008000016 */
[----:B------:R3:W-:Y:S04]  /*73a20*/  STS.U8 [R23+UR22+0x6780], R10 ;  /* 0x0067800a17007988 */ /* 0x0007e80008000016 */
[----:B------:R3:W-:Y:S04]  /*73a30*/  STS.U8 [R23+UR22+0x67c0], R17 ;  /* 0x0067c01117007988 */ /* 0x0007e80008000016 */
[----:B0-----:R-:W2:Y:S04]  /*73a40*/  LDL.LU R20, [R1+0x5ab0] ;  /* 0x005ab00001147983 */ /* 0x001ea80000300800 */
[----:B-1----:R-:W2:Y:S04]  /*73a50*/  LDL.LU R9, [R1+0x2794] ;  /* 0x0027940001097983 */ /* 0x002ea80000300800 */
[----:B------:R-:W2:Y:S04]  /*73a60*/  LDL.LU R24, [R1+0x27a4] ;  /* 0x0027a40001187983 */ /* 0x000ea80000300800 */
[----:B---3--:R-:W3:Y:S04]  /*73a70*/  LDL.LU R10, [R1+0x27a0] ;  /* 0x0027a000010a7983 */ /* 0x008ee80000300800 */
[----:B------:R0:W-:Y:S04]  /*73a80*/  STS.U8 [R23+UR22+0x6980], R18 ;  /* 0x0069801217007988 */ /* 0x0001e80008000016 */
[----:B------:R-:W3:Y:S04]  /*73a90*/  LDL.LU R17, [R1+0x27ac] ;  /* 0x0027ac0001117983 */ /* 0x000ee80000300800 */
[----:B------:R1:W-:Y:S04]  /*73aa0*/  STS.U8 [R23+UR22+0x69c0], R25 ;  /* 0x0069c01917007988 */ /* 0x0003e80008000016 */
[----:B----4-:R4:W-:Y:S04]  /*73ab0*/  STS.U8 [R23+UR22+0x6b80], R26 ;  /* 0x006b801a17007988 */ /* 0x0109e80008000016 */
[----:B------:R4:W-:Y:S04]  /*73ac0*/  STS.U8 [R23+UR22+0x6bc0], R27 ;  /* 0x006bc01b17007988 */ /* 0x0009e80008000016 */
[----:B0-----:R-:W3:Y:S04]  /*73ad0*/  LDL.LU R18, [R1+0x27a8] ;  /* 0x0027a80001127983 */ /* 0x001ee80000300800 */
[----:B-1----:R-:W3:Y:S04]  /*73ae0*/  LDL.LU R25, [R1+0x27b4] ;  /* 0x0027b40001197983 */ /* 0x002ee80000300800 */
[----:B----4-:R-:W4:Y:S04]  /*73af0*/  LDL.LU R26, [R1+0x27b0] ;  /* 0x0027b000011a7983 */ /* 0x010f280000300800 */
[----:B------:R0:W-:Y:S04]  /*73b00*/  STS.U8 [R23+UR22+0x6d80], R28 ;  /* 0x006d801c17007988 */ /* 0x0001e80008000016 */
[----:B------:R-:W2:Y:S04]  /*73b10*/  LDL.LU R27, [R1+0x5aac] ;  /* 0x005aac00011b7983 */ /* 0x000ea80000300800 */
[----:B0-----:R-:W3:Y:S04]  /*73b20*/  LDL.LU R28, [R1+0x5aa8] ;  /* 0x005aa800011c7983 */ /* 0x001ee80000300800 */
[----:B------:R0:W-:Y:S04]  /*73b30*/  STS.U8 [R23+UR22+0x6dc0], R5 ;  /* 0x006dc00517007988 */ /* 0x0001e80008000016 */
[----:B0-----:R-:W4:Y:S04]  /*73b40*/  LDL R5, [R1+0xbc] ;  /* 0x0000bc0001057983 */ /* 0x001f280000100800 */
        /* <DEDUP_REMOVED lines=12> */
[----:B------:R-:W-:Y:S04]  /*73c10*/  STS.U8 [R23+UR22+0x7b80], R20 ;  /* 0x007b801417007988 */ /* 0x000fe80008000016 */
[----:B------:R-:W-:Y:S04]  /*73c20*/  STS.U8 [R23+UR22+0x7bc0], R19 ;  /* 0x007bc01317007988 */ /* 0x000fe80008000016 */
[----:B------:R-:W-:Y:S04]  /*73c30*/  STS.U8 [R23+UR22+0x7d80], R12 ;  /* 0x007d800c17007988 */ /* 0x000fe80008000016 */
[----:B------:R-:W-:Y:S04]  /*73c40*/  STS.U8 [R23+UR22+0x7dc0], R11 ;  /* 0x007dc00b17007988 */ /* 0x000fe80008000016 */
[----:B------:R-:W-:Y:S04]  /*73c50*/  STS.U8 [R23+UR22+0x7f80], R4 ;  /* 0x007f800417007988 */ /* 0x000fe80008000016 */
[----:B------:R-:W-:Y:S01]  /*73c60*/  STS.U8 [R23+UR22+0x7fc0], R9 ;  /* 0x007fc00917007988 */ /* 0x000fe20008000016 */
[----:B------:R-:W-:Y:S06]  /*73c70*/  BAR.SYNC.DEFER_BLOCKING 0x0 ;  /* 0x0000000000007b1d */ /* 0x000fec0000010000 */
[----:B----4-:R-:W0:Y:S04]  /*73c80*/  LDSM.16.M88.4 R12, [R5] ;  /* 0x00000000050c783b */ /* 0x010e280000000200 */
[----:B------:R-:W1:Y:S04]  /*73c90*/  LDSM.16.M88.4 R20, [R5+0x400] ;  /* 0x000400000514783b */ /* 0x000e680000000200 */
[----:B0-----:R-:W-:Y:S04]  /*73ca0*/  STL.64 [R1+0x2d10], R12 ;  /* 0x002d100c01007387 */ /* 0x001fe80000100a00 */
[----:B------:R0:W-:Y:S02]  /*73cb0*/  STL.64 [R1+0x2d18], R14 ;  /* 0x002d180e01007387 */ /* 0x0001e40000100a00 */
[----:B0-----:R-:W-:-:S02]  /*73cc0*/  IMAD R14, R18, 0x100, R17 ;  /* 0x00000100120e7824 */ /* 0x001fc400078e0211 */
[----:B------:R-:W0:Y:S01]  /*73cd0*/  LDSM.16.M88.4 R16, [R5+0x800] ;  /* 0x000800000510783b */ /* 0x000e220000000200 */
[----:B------:R-:W-:-:S03]  /*73ce0*/  IMAD R15, R26, 0x100, R25 ;  /* 0x000001001a0f7824 */ /* 0x000fc600078e0219 */
[----:B-1----:R-:W-:Y:S01]  /*73cf0*/  STL.64 [R1+0x2d20], R20 ;  /* 0x002d201401007387 */ /* 0x002fe20000100a00 */
[----:B------:R-:W-:-:S03]  /*73d00*/  F2FP.F16.E5M2.UNPACK_B R14, R14 ;  /* 0x0000000eff0e723e */ /* 0x000fc600020004ff */
[----:B------:R-:W-:Y:S01]  /*73d10*/  STL.64 [R1+0x2d28], R22 ;  /* 0x002d281601007387 */ /* 0x000fe20000100a00 */
[----:B------:R-:W-:-:S03]  /*73d20*/  F2FP.F16.E5M2.UNPACK_B R15, R15 ;  /* 0x0000000fff0f723e */ /* 0x000fc600020004ff */
[----:B0-----:R-:W-:Y:S04]  /*73d30*/  STL.64 [R1+0x2d30], R16 ;  /* 0x002d301001007387 */ /* 0x001fe80000100a00 */
[----:B------:R-:W-:Y:S04]  /*73d40*/  STL.64 [R1+0x2d38], R18 ;  /* 0x002d381201007387 */ /* 0x000fe80000100a00 */
[----:B------:R0:W-:Y:S02]  /*73d50*/  STL.64 [R1+0x5a90], R14 ;  /* 0x005a900e01007387 */ /* 0x0001e40000100a00 */
[----:B0-----:R-:W-:-:S05]  /*73d60*/  IMAD.MOV.U32 R15, RZ, RZ, R5 ;  /* 0x000000ffff0f7224 */ /* 0x001fca00078e0005 */
[----:B------:R-:W0:Y:S04]  /*73d70*/  LDSM.16.M88.4 R20, [R15+0xc00] ;  /* 0x000c00000f14783b */ /* 0x000e280000000200 */
[----:B------:R-:W1:Y:S01]  /*73d80*/  LDSM.16.M88.4 R16, [R15+0x1000] ;  /* 0x001000000f10783b */ /* 0x000e620000000200 */
[----:B------:R-:W-:Y:S02]  /*73d90*/  IMAD.MOV.U32 R9, RZ, RZ, R12 ;  /* 0x000000ffff097224 */ /* 0x000fe400078e000c */
[----:B------:R-:W-:Y:S02]  /*73da0*/  IMAD.MOV.U32 R8, RZ, RZ, R13 ;  /* 0x000000ffff087224 */ /* 0x000fe400078e000d */
[----:B------:R-:W-:Y:S02]  /*73db0*/  IMAD R12, R2, 0x100, R3 ;  /* 0x00000100020c7824 */ /* 0x000fe400078e0203 */
[----:B------:R-:W-:Y:S01]  /*73dc0*/  IMAD R13, R10, 0x100, R24 ;  /* 0x000001000a0d7824 */ /* 0x000fe200078e0218 */
[----:B------:R-:W2:Y:S02]  /*73dd0*/  LDSM.16.M88.4 R4, [R15+0x1400] ;  /* 0x001400000f04783b */ /* 0x000ea40000000200 */
[----:B------:R-:W-:-:S02]  /*73de0*/  F2FP.F16.E5M2.UNPACK_B R12, R12 ;  /* 0x0000000cff0c723e */ /* 0x000fc400020004ff */
[----:B------:R-:W-:-:S05]  /*73df0*/  F2FP.F16.E5M2.UNPACK_B R13, R13 ;  /* 0x0000000dff0d723e */ /* 0x000fca00020004ff */
[----:B------:R-:W-:Y:S04]  /*73e00*/  STL.64 [R1+0x5a88], R12 ;  /* 0x005a880c01007387 */ /* 0x000fe80000100a00 */
[----:B0-----:R-:W-:Y:S04]  /*73e10*/  STL.64 [R1+0x2d40], R20 ;  /* 0x002d401401007387 */ /* 0x001fe80000100a00 */
[----:B------:R-:W-:Y:S04]  /*73e20*/  STL.64 [R1+0x2d48], R22 ;  /* 0x002d481601007387 */ /* 0x000fe80000100a00 */
[----:B------:R-:W0:Y:S04]  /*73e30*/  LDSM.16.M88.4 R20, [R15+0x1800] ;  /* 0x001800000f14783b */ /* 0x000e280000000200 */
[----:B-1----:R-:W-:Y:S04]  /*73e40*/  STL.64 [R1+0x2d50], R16 ;  /* 0x002d501001007387 */ /* 0x002fe80000100a00 */
[----:B------:R-:W-:Y:S04]  /*73e50*/  STL.64 [R1+0x2d58], R18 ;  /* 0x002d581201007387 */ /* 0x000fe80000100a00 */
[----:B------:R-:W1:Y:S04]  /*73e60*/  LDSM.16.M88.4 R16, [R15+0x1c00] ;  /* 0x001c00000f10783b */ /* 0x000e680000000200 */
[----:B--2---:R-:W-:Y:S04]  /*73e70*/  STL.64 [R1+0x2d60], R4 ;  /* 0x002d600401007387 */ /* 0x004fe80000100a00 */
[----:B------:R-:W-:Y:S04]  /*73e80*/  STL.64 [R1+0x2d68], R6 ;  /* 0x002d680601007387 */ /* 0x000fe80000100a00 */
[----:B------:R-:W2:Y:S04]  /*73e90*/  LDSM.16.M88.4 R4, [R15+0x2000] ;  /* 0x002000000f04783b */ /* 0x000ea80000000200 */
        /* <DEDUP_REMOVED lines=34> */
[----:B------:R2:W-:Y:S04]  /*740c0*/  STL.64 [R1+0x2e28], R6 ;  /* 0x002e280601007387 */ /* 0x0005e80000100a00 */
[----:B0-----:R-:W-:Y:S04]  /*740d0*/  STL.64 [R1+0x2e30], R20 ;  /* 0x002e301401007387 */ /* 0x001fe80000100a00 */
[----:B------:R-:W-:Y:S04]  /*740e0*/  STL.64 [R1+0x2e38], R22 ;  /* 0x002e381601007387 */ /* 0x000fe80000100a00 */
[----:B-1----:R-:W-:Y:S01]  /*740f0*/  STL.64 [R1+0x2e40], R16 ;  /* 0x002e401001007387 */ /* 0x002fe20000100a00 */
[----:B--2---:R-:W-:-:S03]  /*74100*/  IMAD.MOV.U32 R6, RZ, RZ, R16 ;  /* 0x000000ffff067224 */ /* 0x004fc600078e0010 */
[----:B------:R-:W-:Y:S01]  /*74110*/  STL.64 [R1+0x2e48], R18 ;  /* 0x002e481201007387 */ /* 0x000fe20000100a00 */
[----:B------:R-:W-:-:S03]  /*74120*/  IMAD.MOV.U32 R7, RZ, RZ, R17 ;  /* 0x000000ffff077224 */ /* 0x000fc600078e0011 */
[----:B------:R-:W0:Y:S04]  /*74130*/  LDSM.16.M88.4 R16, [R15+0x5000] ;  /* 0x005000000f10783b */ /* 0x000e280000000200 */
[----:B0-----:R-:W-:Y:S01]  /*74140*/  STL.64 [R1+0x2e50], R16 ;  /* 0x002e501001007387 */ /* 0x001fe20000100a00 */
[----:B------:R-:W-:-:S03]  /*74150*/  IMAD.MOV.U32 R29, RZ, RZ, R16 ;  /* 0x000000ffff1d7224 */ /* 0x000fc600078e0010 */
[----:B------:R-:W-:Y:S01]  /*74160*/  STL.64 [R1+0x2e58], R18 ;  /* 0x002e581201007387 */ /* 0x000fe20000100a00 */
[----:B------:R-:W-:-:S03]  /*74170*/  IMAD.MOV.U32 R28, RZ, RZ, R17 ;  /* 0x000000ffff1c7224 */ /* 0x000fc600078e0011 */
[----:B------:R-:W0:Y:S02]  /*74180*/  LDSM.16.M88.4 R16, [R15+0x5400] ;  /* 0x005400000f10783b */ /* 0x000e240000000200 */
[----:B0-----:R-:W-:Y:S02]  /*74190*/  IMAD.MOV.U32 R5, RZ, RZ, R16 ;  /* 0x000000ffff057224 */ /* 0x001fe400078e0010 */
[----:B------:R-:W-:Y:S01]  /*741a0*/  IMAD.MOV.U32 R4, RZ, RZ, R17 ;  /* 0x000000ffff047224 */ /* 0x000fe200078e0011 */
[----:B------:R-:W-:Y:S04]  /*741b0*/  STL.64 [R1+0x2e60], R16 ;  /* 0x002e601001007387 */ /* 0x000fe80000100a00 */
[----:B------:R-:W-:Y:S04]  /*741c0*/  STL.64 [R1+0x2e68], R18 ;  /* 0x002e681201007387 */ /* 0x000fe80000100a00 */
[----:B------:R-:W-:Y:S04]  /*741d0*/  STL.64 [R1+0x5aa0], R6 ;  /* 0x005aa00601007387 */ /* 0x000fe80000100a00 */
[----:B------:R-:W0:Y:S04]  /*741e0*/  LDSM.16.M88.4 R16, [R15+0x5800] ;  /* 0x005800000f10783b */ /* 0x000e280000000200 */
[----:B------:R-:W-:Y:S04]  /*741f0*/  STL.64 [R1+0x5a98], R4 ;  /* 0x005a980401007387 */ /* 0x000fe80000100a00 */
[----:B------:R-:W1:Y:S04]  /*74200*/  LDSM.16.M88.4 R4, [R15+0x5c00] ;  /* 0x005c00000f04783b */ /* 0x000e680000000200 */
[----:B0-----:R-:W-:Y:S04]  /*74210*/  STL.64 [R1+0x2e70], R16 ;  /* 0x002e701001007387 */ /* 0x001fe80000100a00 */
[----:B------:R-:W-:Y:S04]  /*74220*/  STL.64 [R1+0x2e78], R18 ;  /* 0x002e781201007387 */ /* 0x000fe80000100a00 */
[----:B-1----:R-:W-:Y:S01]  /*74230*/  STL.64 [R1+0x2e80], R4 ;  /* 0x002e800401007387 */ /* 0x002fe20000100a00 */
[----:B------:R-:W-:-:S03]  /*74240*/  IMAD.MOV.U32 R24, RZ, RZ, R4 ;  /* 0x000000ffff187224 */ /* 0x000fc600078e0004 */
[----:B------:R-:W-:Y:S01]  /*74250*/  STL.64 [R1+0x2e88], R6 ;  /* 0x002e880601007387 */ /* 0x000fe20000100a00 */
[----:B------:R-:W-:-:S03]  /*74260*/  IMAD.MOV.U32 R25, RZ, RZ, R5 ;  /* 0x000000ffff197224 */ /* 0x000fc600078e0005 */
[----:B------:R-:W0:Y:S04]  /*74270*/  LDSM.16.M88.4 R4, [R15+0x6000] ;  /* 0x006000000f04783b */ /* 0x000e280000000200 */
[----:B0-----:R-:W-:Y:S01]  /*74280*/  STL.64 [R1+0x2e90], R4 ;  /* 0x002e900401007387 */ /* 0x001fe20000100a00 */
        /* <DEDUP_REMOVED lines=13> */
[----:B------:R-:W0:Y:S01]  /*74360*/  LDSM.16.M88.4 R4, [R15+0x6c00] ;  /* 0x006c00000f04783b */ /* 0x000e220000000200 */
[----:B------:R-:W-:Y:S02]  /*74370*/  IMAD.MOV.U32 R26, RZ, RZ, R16 ;  /* 0x000000ffff1a7224 */ /* 0x000fe400078e0010 */
[----:B------:R-:W-:Y:S01]  /*74380*/  IMAD.MOV.U32 R27, RZ, RZ, R17 ;  /* 0x000000ffff1b7224 */ /* 0x000fe200078e0011 */
[----:B0-----:R-:W-:Y:S01]  /*74390*/  STL.64 [R1+0x2ec0], R4 ;  /* 0x002ec00401007387 */ /* 0x001fe20000100a00 */
[----:B------:R-:W-:-:S03]  /*743a0*/  IMAD.MOV.U32 R16, RZ, RZ, R4 ;  /* 0x000000ffff107224 */ /* 0x000fc600078e0004 */
[----:B------:R-:W-:Y:S01]  /*743b0*/  STL.64 [R1+0x2ec8], R6 ;  /* 0x002ec80601007387 */ /* 0x000fe20000100a00 */
[----:B------:R-:W-:-:S03]  /*743c0*/  IMAD.MOV.U32 R17, RZ, RZ, R5 ;  /* 0x000000ffff117224 */ /* 0x000fc600078e0005 */
[----:B------:R-:W0:Y:S01]  /*743d0*/  LDSM.16.M88.4 R4, [R15+0x7000] ;  /* 0x007000000f04783b */ /* 0x000e220000000200 */
[----:B------:R-:W-:Y:S02]  /*743e0*/  F2FP.F16.E5M2.UNPACK_B R3, R9 ;  /* 0x00000009ff03723e */ /* 0x000fe400020004ff */
[----:B------:R-:W-:Y:S01]  /*743f0*/  F2FP.F16.E5M2.UNPACK_B R2, R8 ;  /* 0x00000008ff02723e */ /* 0x000fe200020004ff */
[----:B0-----:R-:W-:Y:S01]  /*74400*/  STL.64 [R1+0x2ed0], R4 ;  /* 0x002ed00401007387 */ /* 0x001fe20000100a00 */
[----:B------:R-:W-:-:S03]  /*74410*/  IMAD.MOV.U32 R10, RZ, RZ, R4 ;  /* 0x000000ffff0a7224 */ /* 0x000fc600078e0004 */
[----:B------:R-:W-:Y:S01]  /*74420*/  STL.64 [R1+0x2ed8], R6 ;  /* 0x002ed80601007387 */ /* 0x000fe20000100a00 */
[----:B------:R-:W-:-:S03]  /*74430*/  IMAD.MOV.U32 R11, RZ, RZ, R5 ;  /* 0x000000ffff0b7224 */ /* 0x000fc600078e0005 */
[----:B------:R-:W0:Y:S04]  /*74440*/  LDSM.16.M88.4 R4, [R15+0x7400] ;  /* 0x007400000f04783b */ /* 0x000e280000000200 */
[----:B------:R-:W-:Y:S04]  /*74450*/  STL [R1+0xa0], R3 ;  /* 0x0000a00301007387 */ /* 0x000fe80000100800 */
[----:B------:R-:W-:Y:S04]  /*74460*/  STL [R1+0xa4], R2 ;  /* 0x0000a40201007387 */ /* 0x000fe80000100800 */
[----:B0-----:R-:W-:Y:S01]  /*74470*/  STL.64 [R1+0x2ee0], R4 ;  /* 0x002ee00401007387 */ /* 0x001fe20000100a00 */
[----:B------:R-:W-:-:S03]  /*74480*/  IMAD.MOV.U32 R8, RZ, RZ, R4 ;  /* 0x000000ffff087224 */ /* 0x000fc600078e0004 */
[----:B------:R-:W-:Y:S01]  /*74490*/  STL.64 [R1+0x2ee8], R6 ;  /* 0x002ee80601007387 */ /* 0x000fe20000100a00 */
[----:B------:R-:W-:-:S03]  /*744a0*/  IMAD.MOV.U32 R9, RZ, RZ, R5 ;  /* 0x000000ffff097224 */ /* 0x000fc600078e0005 */
[----:B------:R-:W0:Y:S04]  /*744b0*/  LDSM.16.M88.4 R4, [R15+0x7800] ;  /* 0x007800000f04783b */ /* 0x000e280000000200 */
[----:B------:R-:W1:Y:S04]  /*744c0*/  LDSM.16.M88.4 R12, [R15+0x7c00] ;  /* 0x007c00000f0c783b */ /* 0x000e680000000200 */
[----:B0-----:R-:W-:Y:S04]  /*744d0*/  STL.64 [R1+0x2ef0], R4 ;  /* 0x002ef00401007387 */ /* 0x001fe80000100a00 */
[----:B------:R0:W-:Y:S01]  /*744e0*/  STL.64 [R1+0x2ef8], R6 ;  /* 0x002ef80601007387 */ /* 0x0001e20000100a00 */
[----:B------:R-:W-:-:S02]  /*744f0*/  IMAD.MOV.U32 R2, RZ, RZ, R4 ;  /* 0x000000ffff027224 */ /* 0x000fc400078e0004 */
[----:B------:R-:W-:Y:S01]  /*74500*/  IMAD.MOV.U32 R3, RZ, RZ, R5 ;  /* 0x000000ffff037224 */ /* 0x000fe200078e0005 */
[----:B0-----:R-:W2:Y:S04]  /*74510*/  LDL.LU.64 R6, [R1+0x5aa0] ;  /* 0x005aa00001067983 */ /* 0x001ea80000300a00 */
[----:B------:R-:W3:Y:S04]  /*74520*/  LDL.LU.64 R4, [R1+0x5a98] ;  /* 0x005a980001047983 */ /* 0x000ee80000300a00 */
[----:B-1----:R-:W-:Y:S04]  /*74530*/  STL.64 [R1+0x2f00], R12 ;  /* 0x002f000c01007387 */ /* 0x002fe80000100a00 */
[----:B------:R0:W-:Y:S04]  /*74540*/  STL.64 [R1+0x2f08], R14 ;  /* 0x002f080e01007387 */ /* 0x0001e80000100a00 */
[----:B0-----:R-:W4:Y:S04]  /*74550*/  LDL.LU.64 R14, [R1+0x5a90] ;  /* 0x005a9000010e7983 */ /* 0x001f280000300a00 */
[----:B------:R-:W4:Y:S04]  /*74560*/  LDL.LU.64 R12, [R1+0x5a88] ;  /* 0x005a8800010c7983 */ /* 0x000f280000300a00 */
[----:B--2---:R0:W-:Y:S04]  /*74570*/  STL.64 [R1+0xe2a0], R6 ;  /* 0x00e2a00601007387 */ /* 0x0041e80000100a00 */
[----:B0-----:R-:W2:Y:S04]  /*74580*/  LDL R6, [R1+0xa0] ;  /* 0x0000a00001067983 */ /* 0x001ea80000100800 */
[----:B------:R-:W2:Y:S04]  /*74590*/  LDL R7, [R1+0xa4] ;  /* 0x0000a40001077983 */ /* 0x000ea80000100800 */
[----:B---3--:R0:W-:Y:S04]  /*745a0*/  STL.64 [R1+0xe298], R4 ;  /* 0x00e2980401007387 */ /* 0x0081e80000100a00 */
[----:B0-----:R-:W3:Y:S04]  /*745b0*/  LDL R4, [R1+0x2d20] ;  /* 0x002d200001047983 */ /* 0x001ee80000100800 */
[----:B------:R-:W4:Y:S04]  /*745c0*/  LDL R5, [R1+0x2d24] ;  /* 0x002d240001057983 */ /* 0x000f280000100800 */
[----:B------:R0:W-:Y:S04]  /*745d0*/  STL.64 [R1+0xe290], R26 ;  /* 0x00e2901a01007387 */ /* 0x0001e80000100a00 */
[----:B0-----:R-:W2:Y:S04]  /*745e0*/  LDL R27, [R1+0x2d70] ;  /* 0x002d7000011b7983 */ /* 0x001ea80000100800 */
[----:B------:R-:W2:Y:S04]  /*745f0*/  LDL R26, [R1+0x2d74] ;  /* 0x002d7400011a7983 */ /* 0x000ea80000100800 */
[----:B------:R0:W-:Y:S04]  /*74600*/  STL.64 [R1+0xe288], R24 ;  /* 0x00e2881801007387 */ /* 0x0001e80000100a00 */
[----:B0-----:R-:W3:Y:S04]  /*74610*/  LDL R24, [R1+0x2d50] ;  /* 0x002d500001187983 */ /* 0x001ee80000100800 */
[----:B------:R-:W3:Y:S04]  /*74620*/  LDL R25, [R1+0x2d54] ;  /* 0x002d540001197983 */ /* 0x000ee80000100800 */
[----:B--2---:R0:W-:Y:S04]  /*74630*/  STL.64 [R1+0xe340], R26 ;  /* 0x00e3401a01007387 */ /* 0x0041e80000100a00 */
[----:B0-----:R-:W2:Y:S04]  /*74640*/  LDL R27, [R1+0x2d44] ;  /* 0x002d4400011b7983 */ /* 0x001ea80000100800 */
[----:B---3--:R-:W-:Y:S04]  /*74650*/  STL.64 [R1+0xe338], R24 ;  /* 0x00e3381801007387 */ /* 0x008fe80000100a00 */
[----:B------:R0:W-:Y:S04]  /*74660*/  STL.64 [R1+0xe280], R22 ;  /* 0x00e2801601007387 */ /* 0x0001e80000100a00 */
[----:B0-----:R-:W3:Y:S04]  /*74670*/  LDL R22, [R1+0x2d40] ;  /* 0x002d400001167983 */ /* 0x001ee80000100800 */
[----:B------:R-:W3:Y:S01]  /*74680*/  LDL.LU.64 R24, [R1+0xe0] ;  /* 0x0000e00001187983 */ /* 0x000ee20000300a00 */
[----:B--2---:R-:W-:-:S03]  /*74690*/  IMAD.MOV.U32 R23, RZ, RZ, R27 ;  /* 0x000000ffff177224 */ /* 0x004fc600078e001b */
[----:B------:R-:W3:Y:S04]  /*746a0*/  LDL.LU.64 R26, [R1+0xe8] ;  /* 0x0000e800011a7983 */ /* 0x000ee80000300a00 */
[----:B------:R0:W-:Y:S04]  /*746b0*/  STL.64 [R1+0xe278], R20 ;  /* 0x00e2781401007387 */ /* 0x0001e80000100a00 */
[----:B0-----:R-:W2:Y:S04]  /*746c0*/  LDL R20, [R1+0x2d30] ;  /* 0x002d300001147983 */ /* 0x001ea80000100800 */
[----:B------:R-:W2:Y:S04]  /*746d0*/  LDL R21, [R1+0x2d34] ;  /* 0x002d340001157983 */ /* 0x000ea80000100800 */
[----:B------:R-:W-:Y:S04]  /*746e0*/  STL.64 [R1+0xe260], R18 ;  /* 0x00e2601201007387 */ /* 0x000fe80000100a00 */
[----:B------:R0:W-:Y:S04]  /*746f0*/  STL.64 [R1+0xe258], R16 ;  /* 0x00e2581001007387 */ /* 0x0001e80000100a00 */
[----:B0-----:R-:W2:Y:S04]  /*74700*/  LDL.LU.64 R16, [R1+0xf0] ;  /* 0x0000f00001107983 */ /* 0x001ea80000300a00 */
[----:B------:R-:W2:Y:S04]  /*74710*/  LDL.LU.64 R18, [R1+0xf8] ;  /* 0x0000f80001127983 */ /* 0x000ea80000300a00 */
[----:B------:R-:W-:Y:S04]  /*74720*/  STL.64 [R1+0xe250], R10 ;  /* 0x00e2500a01007387 */ /* 0x000fe80000100a00 */
[----:B------:R0:W-:Y:S04]  /*74730*/  STL.64 [R1+0xe248], R8 ;  /* 0x00e2480801007387 */ /* 0x0001e80000100a00 */
[----:B0-----:R-:W2:Y:S04]  /*74740*/  LDL.LU.64 R8, [R1+0xc0] ;  /* 0x0000c00001087983 */ /* 0x001ea80000300a00 */
[----:B------:R-:W2:Y:S01]  /*74750*/  LDL.LU.64 R10, [R1+0xc8] ;  /* 0x0000c800010a7983 */ /* 0x000ea20000300a00 */
[----:B------:R-:W-:-:S02]  /*74760*/  F2FP.F16.E5M2.UNPACK_B R4, R4 ;  /* 0x00000004ff04723e */ /* 0x000fc400020004ff */
[----:B----4-:R-:W-:Y:S01]  /*74770*/  F2FP.F16.E5M2.UNPACK_B R5, R5 ;  /* 0x00000005ff05723e */ /* 0x010fe200020004ff */
[----:B------:R-:W-:Y:S04]  /*74780*/  STL [R1+0xe244], R2 ;  /* 0x00e2440201007387 */ /* 0x000fe80000100800 */
[----:B------:R-:W-:Y:S04]  /*74790*/  STL [R1+0xe240], R3 ;  /* 0x00e2400301007387 */ /* 0x000fe80000100800 */
[----:B------:R-:W-:Y:S01]  /*747a0*/  STL [R1+0x5a84], R0 ;  /* 0x005a840001007387 */ /* 0x000fe20000100800 */
[C---:B---3--:R-:W-:Y:S06]  /*747b0*/  HMMA.16816.F32 R24, R12.reuse, R4, R24 ;  /* 0x000000040c18723c */ /* 0x048fec0000001818 */
[----:B--2---:R-:W-:Y:S01]  /*747c0*/  HMMA.16816.F32 R8, R12, R6, R8 ;  /* 0x000000060c08723c */ /* 0x004fe20000001808 */
[----:B------:R-:W2:Y:S04]  /*747d0*/  LDL R6, [R1+0x2d60] ;  /* 0x002d600001067983 */ /* 0x000ea80000100800 */
[----:B------:R-:W-:-:S15]  /*747e0*/  STL [R1+0x98], R4 ;  /* 0x0000980401007387 */ /* 0x000fde0000100800 */
[----:B------:R-:W-:-:S03]  /*747f0*/  NOP ;  /* 0x0000000000007918 */ /* 0x000fc60000000000 */
[----:B------:R-:W-:Y:S04]  /*74800*/  STL.64 [R1+0x2850], R8 ;  /* 0x0028500801007387 */ /* 0x000fe80000100a00 */
[----:B------:R-:W-:Y:S04]  /*74810*/  STL.64 [R1+0x2858], R10 ;  /* 0x0028580a01007387 */ /* 0x000fe80000100a00 */
[----:B------:R-:W3:Y:S04]  /*74820*/  LDL R7, [R1+0x2d64] ;  /* 0x002d640001077983 */ /* 0x000ee80000100800 */
[----:B------:R-:W-:Y:S04]  /*74830*/  STL [R1+0x9c], R5 ;  /* 0x00009c0501007387 */ /* 0x000fe80000100800 */
[----:B------:R-:W-:Y:S04]  /*74840*/  STL.64 [R1+0x2890], R24 ;  /* 0x0028901801007387 */ /* 0x000fe80000100a00 */
[----:B------:R0:W-:Y:S04]  /*74850*/  STL.64 [R1+0x2898], R26 ;  /* 0x0028981a01007387 */ /* 0x0001e80000100a00 */
[----:B0-----:R-:W4:Y:S04]  /*74860*/  LDL.LU.64 R26, [R1+0xe340] ;  /* 0x00e34000011a7983 */ /* 0x001f280000300a00 */
[----:B------:R-:W2:Y:S01]  /*74870*/  LDL.LU.64 R24, [R1+0xe338] ;  /* 0x00e3380001187983 */ /* 0x000ea20000300a00 */
[----:B------:R-:W-:-:S02]  /*74880*/  F2FP.F16.E5M2.UNPACK_B R10, R20 ;  /* 0x00000014ff0a723e */ /* 0x000fc400020004ff */
[----:B------:R-:W-:-:S07]  /*74890*/  F2FP.F16.E5M2.UNPACK_B R11, R21 ;  /* 0x00000015ff0b723e */ /* 0x000fce00020004ff */
[----:B------:R-:W-:Y:S01]  /*748a0*/  HMMA.16816.F32 R16, R12, R10, R16 ;  /* 0x0000000a0c10723c */ /* 0x000fe20000001810 */
[----:B------:R-:W-:-:S05]  /*748b0*/  IMAD.MOV.U32 R2, RZ, RZ, R4 ;  /* 0x000000ffff027224 */ /* 0x000fca00078e0004 */
[----:B------:R-:W-:Y:S01]  /*748c0*/  STL.64 [R1+0x90], R10 ;  /* 0x0000900a01007387 */ /* 0x000fe20000100a00 */
[----:B------:R-:W-:Y:S01]  /*748d0*/  IMAD.MOV.U32 R3, RZ, RZ, R5 ;  /* 0x000000ffff037224 */ /* 0x000fe200078e0005 */
[----:B------:R-:W-:Y:S02]  /*748e0*/  F2FP.F16.E5M2.UNPACK_B R20, R22 ;  /* 0x00000016ff14723e */ /* 0x000fe400020004ff */
[----:B------:R-:W3:Y:S01]  /*748f0*/  LDL R8, [R1+0x2da0] ;  /* 0x002da00001087983 */ /* 0x000ee20000100800 */
[----:B------:R-:W-:-:S03]  /*74900*/  F2FP.F16.E5M2.UNPACK_B R21, R23 ;  /* 0x00000017ff15723e */ /* 0x000fc600020004ff */
[----:B------:R-:W3:Y:S04]  /*74910*/  LDL R9, [R1+0x2da4] ;  /* 0x002da40001097983 */ /* 0x000ee80000100800 */
[----:B------:R-:W4:Y:S04]  /*74920*/  LDL R4, [R1+0x2db0] ;  /* 0x002db00001047983 */ /* 0x000f280000100800 */
[----:B------:R-:W4:Y:S04]  /*74930*/  LDL R5, [R1+0x2db4] ;  /* 0x002db40001057983 */ /* 0x000f280000100800 */
[----:B------:R2:W-:Y:S04]  /*74940*/  STL.64 [R1+0x28b0], R16 ;  /* 0x0028b01001007387 */ /* 0x0005e80000100a00 */
[----:B------:R0:W-:Y:S04]  /*74950*/  STL.64 [R1+0x28b8], R18 ;  /* 0x0028b81201007387 */ /* 0x0001e80000100a00 */
[----:B------:R-:W-:Y:S04]  /*74960*/  STL [R1+0x88], R20 ;  /* 0x0000881401007387 */ /* 0x000fe80000100800 */
[----:B------:R-:W-:Y:S01]  /*74970*/  STL [R1+0x8c], R21 ;  /* 0x00008c1501007387 */ /* 0x000fe20000100800 */
[----:B--2---:R-:W-:-:S02]  /*74980*/  F2FP.F16.E5M2.UNPACK_B R16, R24 ;  /* 0x00000018ff10723e */ /* 0x004fc400020004ff */
[----:B------:R-:W-:-:S03]  /*74990*/  F2FP.F16.E5M2.UNPACK_B R17, R25 ;  /* 0x00000019ff11723e */ /* 0x000fc600020004ff */
[----:B------:R-:W-:Y:S04]  /*749a0*/  STL [R1+0x80], R16 ;  /* 0x0000801001007387 */ /* 0x000fe80000100800 */
[----:B0-----:R-:W2:Y:S04]  /*749b0*/  LDL R18, [R1+0x2d80] ;  /* 0x002d800001127983 */ /* 0x001ea80000100800 */
[----:B------:R-:W-:Y:S04]  /*749c0*/  STL [R1+0x84], R17 ;  /* 0x0000841101007387 */ /* 0x000fe80000100800 */
[----:B------:R-:W3:Y:S04]  /*749d0*/  LDL R10, [R1+0x2d90] ;  /* 0x002d9000010a7983 */ /* 0x000ee80000100800 */
[----:B------:R-:W3:Y:S04]  /*749e0*/  LDL R11, [R1+0x2d94] ;  /* 0x002d9400010b7983 */ /* 0x000ee80000100800 */
[----:B------:R-:W2:Y:S04]  /*749f0*/  LDL R19, [R1+0x2d84] ;  /* 0x002d840001137983 */ /* 0x000ea80000100800 */
[----:B---3--:R-:W-:Y:S04]  /*74a00*/  STL.64 [R1+0xe320], R10 ;  /* 0x00e3200a01007387 */ /* 0x008fe80000100a00 */
[----:B------:R0:W-:Y:S04]  /*74a10*/  STL.64 [R1+0xe318], R8 ;  /* 0x00e3180801007387 */ /* 0x0001e80000100a00 */
[----:B0-----:R-:W3:Y:S04]  /*74a20*/  LDL.LU.64 R8, [R1+0x140] ;  /* 0x0001400001087983 */ /* 0x001ee80000300a00 */
[----:B------:R-:W3:Y:S04]  /*74a30*/  LDL.LU.64 R10, [R1+0x148] ;  /* 0x00014800010a7983 */ /* 0x000ee80000300a00 */
[----:B------:R-:W2:Y:S04]  /*74a40*/  LDL R24, [R1+0x2dc0] ;  /* 0x002dc00001187983 */ /* 0x000ea80000100800 */
[----:B------:R-:W2:Y:S01]  /*74a50*/  LDL R25, [R1+0x2dc4] ;  /* 0x002dc40001197983 */ /* 0x000ea20000100800 */
[----:B----4-:R-:W-:-:S02]  /*74a60*/  IMAD.MOV.U32 R23, RZ, RZ, R26 ;  /* 0x000000ffff177224 */ /* 0x010fc400078e001a */
[----:B------:R-:W-:Y:S01]  /*74a70*/  IMAD.MOV.U32 R22, RZ, RZ, R27 ;  /* 0x000000ffff167224 */ /* 0x000fe200078e001b */
[----:B--2---:R0:W-:Y:S04]  /*74a80*/  STL.64 [R1+0xe2f0], R24 ;  /* 0x00e2f01801007387 */ /* 0x0041e80000100a00 */
[----:B0-----:R-:W2:Y:S04]  /*74a90*/  LDL.LU.64 R24, [R1+0x120] ;  /* 0x0001200001187983 */ /* 0x001ea80000300a00 */
[----:B------:R-:W2:Y:S01]  /*74aa0*/  LDL.LU.64 R26, [R1+0x128] ;  /* 0x00012800011a7983 */ /* 0x000ea20000300a00 */
[----:B------:R-:W-:Y:S01]  /*74ab0*/  F2FP.F16.E5M2.UNPACK_B R6, R6 ;  /* 0x00000006ff06723e */ /* 0x000fe200020004ff */
[----:B--2---:R-:W-:-:S15]  /*74ac0*/  HMMA.16816.F32 R24, R12, R20, R24 ;  /* 0x000000140c18723c */ /* 0x004fde0000001818 */
[----:B------:R-:W-:-:S08]  /*74ad0*/  NOP ;  /* 0x0000000000007918 */ /* 0x000fd00000000000 */
[----:B------:R-:W-:Y:S04]  /*74ae0*/  STL.64 [R1+0x28d0], R24 ;  /* 0x0028d01801007387 */ /* 0x000fe80000100a00 */
[----:B------:R3:W-:Y:S02]  /*74af0*/  STL.64 [R1+0x28d8], R26 ;  /* 0x0028d81a01007387 */ /* 0x0007e40000100a00 */
[----:B---3--:R-:W-:Y:S02]  /*74b00*/  HMMA.16816.F32 R24, R12, R16, R8 ;  /* 0x000000100c18723c */ /* 0x008fe40000001808 */
[----:B------:R-:W2:Y:S04]  /*74b10*/  LDL.LU.64 R8, [R1+0x170] ;  /* 0x0001700001087983 */ /* 0x000ea80000300a00 */
[----:B------:R-:W-:-:S15]  /*74b20*/  STL [R1+0x78], R6 ;  /* 0x0000780601007387 */ /* 0x000fde0000100800 */
[----:B------:R-:W-:-:S02]  /*74b30*/  NOP ;  /* 0x0000000000007918 */ /* 0x000fc40000000000 */
[----:B------:R-:W-:Y:S04]  /*74b40*/  STL.64 [R1+0x28f0], R24 ;  /* 0x0028f01801007387 */ /* 0x000fe80000100a00 */
[----:B------:R-:W-:Y:S04]  /*74b50*/  STL.64 [R1+0x28f8], R26 ;  /* 0x0028f81a01007387 */ /* 0x000fe80000100a00 */
[----:B------:R-:W3:Y:S01]  /*74b60*/  LDL.LU.64 R10, [R1+0x178] ;  /* 0x00017800010a7983 */ /* 0x000ee20000300a00 */
[----:B------:R-:W-:-:S05]  /*74b70*/  F2FP.F16.E5M2.UNPACK_B R0, R7 ;  /* 0x00000007ff00723e */ /* 0x000fca00020004ff */
[----:B------:R-:W-:Y:S04]  /*74b80*/  STL [R1+0x7c], R0 ;  /* 0x00007c0001007387 */ /* 0x000fe80000100800 */
[----:B---3--:R-:W-:Y:S04]  /*74b90*/  STL.64 [R1+0xe330], R10 ;  /* 0x00e3300a01007387 */ /* 0x008fe80000100a00 */
[----:B--2---:R0:W-:Y:S04]  /*74ba0*/  STL.64 [R1+0xe328], R8 ;  /* 0x00e3280801007387 */ /* 0x0041e80000100a00 */
[----:B0-----:R-:W2:Y:S04]  /*74bb0*/  LDL.LU.64 R8, [R1+0x150] ;  /* 0x0001500001087983 */ /* 0x001ea80000300a00 */
[----:B------:R-:W2:Y:S04]  /*74bc0*/  LDL.LU.64 R10, [R1+0x158] ;  /* 0x00015800010a7983 */ /* 0x000ea80000300a00 */
[----:B------:R-:W3:Y:S04]  /*74bd0*/  LDL.LU.64 R24, [R1+0x190] ;  /* 0x0001900001187983 */ /* 0x000ee80000300a00 */
[----:B------:R-:W4:Y:S04]  /*74be0*/  LDL.LU.64 R26, [R1+0x198] ;  /* 0x00019800011a7983 */ /* 0x000f280000300a00 */
[----:B----4-:R0:W-:Y:S04]  /*74bf0*/  STL.64 [R1+0xe300], R26 ;  /* 0x00e3001a01007387 */ /* 0x0101e80000100a00 */
[----:B---3--:R2:W-:Y:S04]  /*74c00*/  STL.64 [R1+0xe2f8], R24 ;  /* 0x00e2f81801007387 */ /* 0x0085e80000100a00 */
[----:B------:R-:W3:Y:S01]  /*74c10*/  LDL R7, [R1+0x2dd4] ;  /* 0x002dd40001077983 */ /* 0x000ee20000100800 */
[----:B0-----:R-:W-:-:S03]  /*74c20*/  IMAD.MOV.U32 R26, RZ, RZ, R6 ;  /* 0x000000ffff1a7224 */ /* 0x001fc600078e0006 */
[----:B------:R-:W3:Y:S01]  /*74c30*/  LDL R6, [R1+0x2dd0] ;  /* 0x002dd00001067983 */ /* 0x000ee20000100800 */
[----:B------:R-:W-:Y:S01]  /*74c40*/  IMAD.MOV.U32 R27, RZ, RZ, R0 ;  /* 0x000000ffff1b7224 */ /* 0x000fe200078e0000 */
[----:B------:R-:W-:Y:S02]  /*74c50*/  F2FP.F16.E5M2.UNPACK_B R16, R22 ;  /* 0x00000016ff10723e */ /* 0x000fe400020004ff */
[----:B------:R-:W-:-:S04]  /*74c60*/  F2FP.F16.E5M2.UNPACK_B R17, R23 ;  /* 0x00000017ff11723e */ /* 0x000fc800020004ff */
[----:B--2---:R-:W-:Y:S01]  /*74c70*/  HMMA.16816.F32 R24, R12, R26, R8 ;  /* 0x0000001a0c18723c */ /* 0x004fe20000001808 */
[----:B---3--:R-:W-:Y:S04]  /*74c80*/  STL.64 [R1+0xe310], R6 ;  /* 0x00e3100601007387 */ /* 0x008fe80000100a00 */
[----:B------:R0:W-:Y:S04]  /*74c90*/  STL.64 [R1+0xe308], R4 ;  /* 0x00e3080401007387 */ /* 0x0001e80000100a00 */
[----:B0-----:R-:W2:Y:S04]  /*74ca0*/  LDL.LU.64 R4, [R1+0x180] ;  /* 0x0001800001047983 */ /* 0x001ea80000300a00 */
[----:B------:R-:W2:Y:S04]  /*74cb0*/  LDL.LU.64 R6, [R1+0x188] ;  /* 0x0001880001067983 */ /* 0x000ea80000300a00 */
[----:B------:R-:W3:Y:S04]  /*74cc0*/  LDL.LU.64 R20, [R1+0x1a0] ;  /* 0x0001a00001147983 */ /* 0x000ee80000300a00 */
[----:B------:R-:W3:Y:S04]  /*74cd0*/  LDL.LU.64 R22, [R1+0x1a8] ;  /* 0x0001a80001167983 */ /* 0x000ee80000300a00 */
[----:B------:R-:W-:Y:S04]  /*74ce0*/  STL [R1+0x70], R16 ;  /* 0x0000701001007387 */ /* 0x000fe80000100800 */
[----:B------:R-:W4:Y:S04]  /*74cf0*/  LDL.LU.64 R10, [R1+0xe330] ;  /* 0x00e33000010a7983 */ /* 0x000f280000300a00 */
[----:B------:R-:W4:Y:S04]  /*74d00*/  LDL.LU.64 R8, [R1+0xe328] ;  /* 0x00e3280001087983 */ /* 0x000f280000300a00 */
[----:B------:R-:W-:Y:S04]  /*74d10*/  STL [R1+0x74], R17 ;  /* 0x0000741101007387 */ /* 0x000fe80000100800 */
[----:B------:R0:W-:Y:S02]  /*74d20*/  STL.64 [R1+0x2910], R24 ;  /* 0x0029101801007387 */ /* 0x0001e40000100a00 */
[----:B0-----:R-:W-:-:S02]  /*74d30*/  F2FP.F16.E5M2.UNPACK_B R24, R18 ;  /* 0x00000012ff18723e */ /* 0x001fc400020004ff */
[----:B------:R-:W-:Y:S01]  /*74d40*/  F2FP.F16.E5M2.UNPACK_B R25, R19 ;  /* 0x00000013ff19723e */ /* 0x000fe200020004ff */
[----:B------:R-:W-:Y:S01]  /*74d50*/  STL.64 [R1+0x2918], R26 ;  /* 0x0029181a01007387 */ /* 0x000fe20000100a00 */
[----:B----4-:R-:W-:Y:S03]  /*74d60*/  HMMA.16816.F32 R16, R12, R16, R8 ;  /* 0x000000100c10723c */ /* 0x010fe60000001808 */
[----:B------:R-:W4:Y:S04]  /*74d70*/  LDL.LU.64 R10, [R1+0xe320] ;  /* 0x00e32000010a7983 */ /* 0x000f280000300a00 */
[----:B------:R-:W3:-:S15]  /*74d80*/  LDL.LU.64 R8, [R1+0xe318] ;  /* 0x00e3180001087983 */ /* 0x000ede0000300a00 */
[----:B------:R-:W-:-:S01]  /*74d90*/  NOP ;  /* 0x0000000000007918 */ /* 0x000fc20000000000 */
[----:B------:R0:W-:Y:S04]  /*74da0*/  STL.64 [R1+0x2930], R16 ;  /* 0x0029301001007387 */ /* 0x0001e80000100a00 */
[----:B------:R1:W-:Y:S04]  /*74db0*/  STL.64 [R1+0x2938], R18 ;  /* 0x0029381201007387 */ /* 0x0003e80000100a00 */
[----:B0-----:R-:W3:Y:S04]  /*74dc0*/  LDL.LU.64 R16, [R1+0x1b0] ;  /* 0x0001b00001107983 */ /* 0x001ee80000300a00 */
[----:B------:R-:W-:Y:S04]  /*74dd0*/  STL [R1+0x68], R24 ;  /* 0x0000681801007387 */ /* 0x000fe80000100800 */
[----:B-1----:R-:W3:Y:S04]  /*74de0*/  LDL.LU.64 R18, [R1+0x1b8] ;  /* 0x0001b80001127983 */ /* 0x002ee80000300a00 */
[----:B------:R2:W-:Y:S02]  /*74df0*/  STL [R1+0x6c], R25 ;  /* 0x00006c1901007387 */ /* 0x0005e40000100800 */
[----:B--2---:R-:W-:Y:S02]  /*74e00*/  HMMA.16816.F32 R24, R12, R24, R4 ;  /* 0x000000180c18723c */ /* 0x004fe40000001804 */
[----:B------:R-:W2:Y:S04]  /*74e10*/  LDL.LU.64 R6, [R1+0xe310] ;  /* 0x00e3100001067983 */ /* 0x000ea80000300a00 */
[----:B------:R-:W2:-:S15]  /*74e20*/  LDL.LU.64 R4, [R1+0xe308] ;  /* 0x00e3080001047983 */ /* 0x000e9e0000300a00 */
[----:B------:R-:W-:-:S02]  /*74e30*/  NOP ;  /* 0x0000000000007918 */ /* 0x000fc40000000000 */
[----:B------:R-:W-:Y:S04]  /*74e40*/  STL.64 [R1+0x2950], R24 ;  /* 0x0029501801007387 */ /* 0x000fe80000100a00 */
[----:B------:R0:W-:Y:S04]  /*74e50*/  STL.64 [R1+0x2958], R26 ;  /* 0x0029581a01007387 */ /* 0x0001e80000100a00 */
[----:B0-----:R-:W3:Y:S04]  /*74e60*/  LDL.LU.64 R26, [R1+0xe300] ;  /* 0x00e30000011a7983 */ /* 0x001ee80000300a00 */
[----:B------:R-:W3:Y:S01]  /*74e70*/  LDL.LU.64 R24, [R1+0xe2f8] ;  /* 0x00e2f80001187983 */ /* 0x000ee20000300a00 */
[----:B----4-:R-:W-:-:S02]  /*74e80*/  F2FP.F16.E5M2.UNPACK_B R10, R10 ;  /* 0x0000000aff0a723e */ /* 0x010fc400020004ff */
[----:B------:R-:W-:-:S03]  /*74e90*/  F2FP.F16.E5M2.UNPACK_B R11, R11 ;  /* 0x0000000bff0b723e */ /* 0x000fc600020004ff */
[----:B------:R-:W-:Y:S04]  /*74ea0*/  STL [R1+0x60], R10 ;  /* 0x0000600a01007387 */ /* 0x000fe80000100800 */
[----:B------:R-:W-:Y:S01]  /*74eb0*/  STL [R1+0x64], R11 ;  /* 0x0000640b01007387 */ /* 0x000fe20000100800 */
[----:B---3--:R-:W-:-:S15]  /*74ec0*/  HMMA.16816.F32 R24, R12, R10, R24 ;  /* 0x0000000a0c18723c */ /* 0x008fde0000001818 */
[----:B------:R-:W-:-:S08]  /*74ed0*/  NOP ;  /* 0x0000000000007918 */ /* 0x000fd00000000000 */
[----:B------:R0:W-:Y:S04]  /*74ee0*/  STL.64 [R1+0x2970], R24 ;  /* 0x0029701801007387 */ /* 0x0001e80000100a00 */
[----:B------:R1:W-:Y:S04]  /*74ef0*/  STL.64 [R1+0x2978], R26 ;  /* 0x0029781a01007387 */ /* 0x0003e80000100a00 */
[----:B0-----:R-:W3:Y:S01]  /*74f00*/  LDL.LU.64 R24, [R1+0xe2f0] ;  /* 0x00e2f00001187983 */ /* 0x001ee20000300a00 */
[----:B------:R-:W-:Y:S02]  /*74f10*/  F2FP.F16.E5M2.UNPACK_B R8, R8 ;  /* 0x00000008ff08723e */ /* 0x000fe400020004ff */
[----:B------:R-:W-:-:S03]  /*74f20*/  F2FP.F16.E5M2.UNPACK_B R9, R9 ;  /* 0x00000009ff09723e */ /* 0x000fc600020004ff */
[----:B------:R-:W-:Y:S01]  /*74f30*/  STL [R1+0x58], R8 ;  /* 0x0000580801007387 */ /* 0x000fe20000100800 */
[----:B--2---:R-:W-:-:S03]  /*74f40*/  F2FP.F16.E5M2.UNPACK_B R4, R4 ;  /* 0x00000004ff04723e */ /* 0x004fc600020004ff */
[----:B------:R0:W-:Y:S01]  /*74f50*/  STL [R1+0x5c], R9 ;  /* 0x00005c0901007387 */ /* 0x0001e20000100800 */
[----:B------:R-:W-:-:S03]  /*74f60*/  F2FP.F16.E5M2.UNPACK_B R5, R5 ;  /* 0x00000005ff05723e */ /* 0x000fc600020004ff */
[----:B-1----:R-:W2:Y:S01]  /*74f70*/  LDL R26, [R1+0x2de0] ;  /* 0x002de000011a7983 */ /* 0x002ea20000100800 */
[C---:B0-----:R-:W-:Y:S06]  /*74f80*/  HMMA.16816.F32 R8, R12.reuse, R8, R20 ;  /* 0x000000080c08723c */ /* 0x041fec0000001814 */
[----:B------:R-:W-:Y:S06]  /*74f90*/  HMMA.16816.F32 R16, R12, R4, R16 ;  /* 0x000000040c10723c */ /* 0x000fec0000001810 */
[----:B------:R-:W-:Y:S11]  /*74fa0*/  STL [R1+0x50], R4 ;  /* 0x0000500401007387 */ /* 0x000ff60000100800 */
[----:B------:R0:W-:Y:S04]  /*74fb0*/  STL.64 [R1+0x2990], R8 ;  /* 0x0029900801007387 */ /* 0x0001e80000100a00 */
[----:B------:R3:W-:Y:S04]  /*74fc0*/  STL.64 [R1+0x2998], R10 ;  /* 0x0029980a01007387 */ /* 0x0007e80000100a00 */
[----:B------:R-:W4:Y:S04]  /*74fd0*/  LDL R27, [R1+0x2de4] ;  /* 0x002de400011b7983 */ /* 0x000f280000100800 */
[----:B------:R-:W-:Y:S04]  /*74fe0*/  STL [R1+0x54], R5 ;  /* 0x0000540501007387 */ /* 0x000fe80000100800 */
[----:B0-----:R-:W4:Y:S04]  /*74ff0*/  LDL R8, [R1+0x2df0] ;  /* 0x002df00001087983 */ /* 0x001f280000100800 */
[----:B------:R-:W4:Y:S01]  /*75000*/  LDL R9, [R1+0x2df4] ;  /* 0x002df40001097983 */ /* 0x000f220000100800 */
[----:B---3--:R-:W-:-:S02]  /*75010*/  F2FP.F16.E5M2.UNPACK_B R10, R24 ;  /* 0x00000018ff0a723e */ /* 0x008fc400020004ff */
[----:B------:R-:W-:-:S03]  /*75020*/  F2FP.F16.E5M2.UNPACK_B R11, R25 ;  /* 0x00000019ff0b723e */ /* 0x000fc600020004ff */
[----:B------:R-:W-:Y:S04]  /*75030*/  STL [R1+0x48], R10 ;  /* 0x0000480a01007387 */ /* 0x000fe80000100800 */
[----:B------:R0:W-:Y:S04]  /*75040*/  STL.64 [R1+0x29b0], R16 ;  /* 0x0029b01001007387 */ /* 0x0001e80000100a00 */
[----:B------:R-:W-:Y:S04]  /*75050*/  STL.64 [R1+0x29b8], R18 ;  /* 0x0029b81201007387 */ /* 0x000fe80000100a00 */
[----:B0-----:R-:W3:Y:S04]  /*75060*/  LDL R16, [R1+0x2e30] ;  /* 0x002e300001107983 */ /* 0x001ee80000100800 */
[----:B------:R-:W-:Y:S04]  /*75070*/  STL [R1+0x4c], R11 ;  /* 0x00004c0b01007387 */ /* 0x000fe80000100800 */
[----:B------:R-:W3:Y:S01]  /*75080*/  LDL R17, [R1+0x2e34] ;  /* 0x002e340001117983 */ /* 0x000ee20000100800 */
[----:B------:R-:W-:-:S03]  /*75090*/  IMAD.MOV.U32 R0, RZ, RZ, R5 ;  /* 0x000000ffff007224 */ /* 0x000fc600078e0005 */
[----:B---3--:R-:W-:Y:S04]  /*750a0*/  STL.64 [R1+0xe2b8], R16 ;  /* 0x00e2b81001007387 */ /* 0x008fe80000100a00 */
[----:B------:R-:W-:Y:S04]  /*750b0*/  STL [R1+0xe1e8], R0 ;  /* 0x00e1e80001007387 */ /* 0x000fe80000100800 */
[----:B------:R-:W3:Y:S04]  /*750c0*/  LDL.LU.64 R20, [R1+0x1e0] ;  /* 0x0001e00001147983 */ /* 0x000ee80000300a00 */
[----:B------:R-:W2:Y:S04]  /*750d0*/  LDL.LU.64 R22, [R1+0x1e8] ;  /* 0x0001e80001167983 */ /* 0x000ea80000300a00 */
[----:B--2---:R-:W-:Y:S04]  /*750e0*/  STL.64 [R1+0xe2d8], R22 ;  /* 0x00e2d81601007387 */ /* 0x004fe80000100a00 */
[----:B---3--:R0:W-:Y:S04]  /*750f0*/  STL.64 [R1+0xe2d0], R20 ;  /* 0x00e2d01401007387 */ /* 0x0081e80000100a00 */
[----:B0-----:R-:W2:Y:S04]  /*75100*/  LDL.LU.64 R20, [R1+0x1d0] ;  /* 0x0001d00001147983 */ /* 0x001ea80000300a00 */
[----:B------:R-:W3:Y:S04]  /*75110*/  LDL.LU.64 R22, [R1+0x1d8] ;  /* 0x0001d80001167983 */ /* 0x000ee80000300a00 */
[----:B---3--:R-:W-:Y:S04]  /*75120*/  STL.64 [R1+0xe2e8], R22 ;  /* 0x00e2e81601007387 */ /* 0x008fe80000100a00 */
[----:B--2---:R0:W-:Y:S04]  /*75130*/  STL.64 [R1+0xe2e0], R20 ;  /* 0x00e2e01401007387 */ /* 0x0041e80000100a00 */
[----:B0-----:R-:W2:Y:S04]  /*75140*/  LDL.LU.64 R20, [R1+0x1c0] ;  /* 0x0001c00001147983 */ /* 0x001ea80000300a00 */
[----:B------:R-:W2:Y:S01]  /*75150*/  LDL.LU.64 R22, [R1+0x1c8] ;  /* 0x0001c80001167983 */ /* 0x000ea20000300a00 */
[----:B------:R-:W-:-:S02]  /*75160*/  F2FP.F16.E5M2.UNPACK_B R24, R6 ;  /* 0x00000006ff18723e */ /* 0x000fc400020004ff */
[----:B------:R-:W-:-:S03]  /*75170*/  F2FP.F16.E5M2.UNPACK_B R25, R7 ;  /* 0x00000007ff19723e */ /* 0x000fc600020004ff */
[----:B------:R-:W-:Y:S04]  /*75180*/  STL [R1+0x40], R24 ;  /* 0x0000401801007387 */ /* 0x000fe80000100800 */
[----:B------:R-:W3:Y:S04]  /*75190*/  LDL R18, [R1+0x2e00] ;  /* 0x002e000001127983 */ /* 0x000ee80000100800 */
[----:B------:R-:W-:Y:S04]  /*751a0*/  STL [R1+0x44], R25 ;  /* 0x0000441901007387 */ /* 0x000fe80000100800 */
[----:B------:R-:W3:Y:S04]  /*751b0*/  LDL R19, [R1+0x2e04] ;  /* 0x002e040001137983 */ /* 0x000ee80000100800 */
[----:B------:R-:W3:Y:S04]  /*751c0*/  LDL R4, [R1+0x2e10] ;  /* 0x002e100001047983 */ /* 0x000ee80000100800 */
[----:B------:R-:W3:Y:S04]  /*751d0*/  LDL R5, [R1+0x2e14] ;  /* 0x002e140001057983 */ /* 0x000ee80000100800 */
[----:B------:R-:W3:Y:S04]  /*751e0*/  LDL R6, [R1+0x2e20] ;  /* 0x002e200001067983 */ /* 0x000ee80000100800 */
[----:B------:R-:W3:Y:S01]  /*751f0*/  LDL R7, [R1+0x2e24] ;  /* 0x002e240001077983 */ /* 0x000ee20000100800 */
[----:B--2---:R-:W-:-:S15]  /*75200*/  HMMA.16816.F32 R20, R12, R10, R20 ;  /* 0x0000000a0c14723c */ /* 0x004fde0000001814 */
[----:B------:R-:W-:-:S08]  /*75210*/  NOP ;  /* 0x0000000000007918 */ /* 0x000fd00000000000 */
[----:B------:R-:W-:Y:S04]  /*75220*/  STL.64 [R1+0x29d0], R20 ;  /* 0x0029d01401007387 */ /* 0x000fe80000100a00 */
[----:B------:R0:W-:Y:S04]  /*75230*/  STL.64 [R1+0x29d8], R22 ;  /* 0x0029d81601007387 */ /* 0x0001e80000100a00 */
[----:B0-----:R-:W2:Y:S04]  /*75240*/  LDL.LU.64 R22, [R1+0xe2e8] ;  /* 0x00e2e80001167983 */ /* 0x001ea80000300a00 */
[----:B------:R-:W2:Y:S01]  /*75250*/  LDL.LU.64 R20, [R1+0xe2e0] ;  /* 0x00e2e00001147983 */ /* 0x000ea20000300a00 */
[----:B------:R-:W-:-:S05]  /*75260*/  IMAD.MOV.U32 R0, RZ, RZ, R11 ;  /* 0x000000ffff007224 */ /* 0x000fca00078e000b */
[----:B------:R-:W-:Y:S01]  /*75270*/  STL [R1+0xe1ec], R0 ;  /* 0x00e1ec0001007387 */ /* 0x000fe20000100800 */
[----:B--2---:R-:W-:-:S15]  /*75280*/  HMMA.16816.F32 R20, R12, R24, R20 ;  /* 0x000000180c14723c */ /* 0x004fde0000001814 */
[----:B------:R-:W-:-:S08]  /*75290*/  NOP ;  /* 0x0000000000007918 */ /* 0x000fd00000000000 */
[----:B------:R-:W-:Y:S04]  /*752a0*/  STL.64 [R1+0x29f0], R20 ;  /* 0x0029f01401007387 */ /* 0x000fe80000100a00 */
[----:B------:R0:W-:Y:S04]  /*752b0*/  STL.64 [R1+0x29f8], R22 ;  /* 0x0029f81601007387 */ /* 0x0001e80000100a00 */
[----:B0-----:R-:W2:Y:S04]  /*752c0*/  LDL.LU.64 R22, [R1+0xe2d8] ;  /* 0x00e2d80001167983 */ /* 0x001ea80000300a00 */
[----:B------:R-:W2:Y:S01]  /*752d0*/  LDL.LU.64 R20, [R1+0xe2d0] ;  /* 0x00e2d00001147983 */ /* 0x000ea20000300a00 */
[----:B------:R-:W-:-:S02]  /*752e0*/  F2FP.F16.E5M2.UNPACK_B R10, R26 ;  /* 0x0000001aff0a723e */ /* 0x000fc400020004ff */
[----:B----4-:R-:W-:Y:S01]  /*752f0*/  F2FP.F16.E5M2.UNPACK_B R11, R27 ;  /* 0x0000001bff0b723e */ /* 0x010fe200020004ff */
[----:B------:R-:W-:Y:S02]  /*75300*/  IMAD.MOV.U32 R0, RZ, RZ, R25 ;  /* 0x000000ffff007224 */ /* 0x000fe400078e0019 */
[----:B------:R-:W-:Y:S01]  /*75310*/  STL [R1+0x38], R10 ;  /* 0x0000380a01007387 */ /* 0x000fe20000100800 */
[----:B------:R-:W-:-:S03]  /*75320*/  F2FP.F16.E5M2.UNPACK_B R8, R8 ;  /* 0x00000008ff08723e */ /* 0x000fc600020004ff */
[----:B------:R-:W4:Y:S04]  /*75330*/  LDL.LU.64 R24, [R1+0x1f0] ;  /* 0x0001f00001187983 */ /* 0x000f280000300a00 */
[----:B------:R-:W-:Y:S04]  /*75340*/  STL [R1+0x3c], R11 ;  /* 0x00003c0b01007387 */ /* 0x000fe80000100800 */
[----:B------:R-:W4:Y:S04]  /*75350*/  LDL.LU.64 R26, [R1+0x1f8] ;  /* 0x0001f800011a7983 */ /* 0x000f280000300a00 */
[----:B------:R-:W-:Y:S01]  /*75360*/  STL [R1+0xe1f0], R0 ;  /* 0x00e1f00001007387 */ /* 0x000fe20000100800 */
[----:B--2---:R-:W-:-:S15]  /*75370*/  HMMA.16816.F32 R20, R12, R10, R20 ;  /* 0x0000000a0c14723c */ /* 0x004fde0000001814 */
[----:B------:R-:W-:-:S08]  /*75380*/  NOP ;  /* 0x0000000000007918 */ /* 0x000fd00000000000 */
[----:B------:R0:W-:Y:S04]  /*75390*/  STL.64 [R1+0x2a10], R20 ;  /* 0x002a101401007387 */ /* 0x0001e80000100a00 */
[----:B------:R1:W-:Y:S04]  /*753a0*/  STL.64 [R1+0x2a18], R22 ;  /* 0x002a181601007387 */ /* 0x0003e80000100a00 */
[----:B0-----:R-:W2:Y:S04]  /*753b0*/  LDL.LU.64 R20, [R1+0x220] ;  /* 0x0002200001147983 */ /* 0x001ea80000300a00 */
[----:B------:R-:W-:Y:S04]  /*753c0*/  STL [R1+0x30], R8 ;  /* 0x0000300801007387 */ /* 0x000fe80000100800 */
[----:B-1----:R-:W3:Y:S01]  /*753d0*/  LDL.LU.64 R22, [R1+0x228] ;  /* 0x0002280001167983 */ /* 0x002ee20000300a00 */
[----:B------:R-:W-:-:S05]  /*753e0*/  F2FP.F16.E5M2.UNPACK_B R9, R9 ;  /* 0x00000009ff09723e */ /* 0x000fca00020004ff */
[----:B------:R-:W-:Y:S04]  /*753f0*/  STL [R1+0x34], R9 ;  /* 0x0000340901007387 */ /* 0x000fe80000100800 */
[----:B---3--:R-:W-:Y:S04]  /*75400*/  STL.64 [R1+0xe2b0], R22 ;  /* 0x00e2b01601007387 */ /* 0x008fe80000100a00 */
[----:B--2---:R0:W-:Y:S04]  /*75410*/  STL.64 [R1+0xe2a8], R20 ;  /* 0x00e2a81401007387 */ /* 0x0041e80000100a00 */
[----:B0-----:R-:W2:Y:S04]  /*75420*/  LDL.LU.64 R20, [R1+0x210] ;  /* 0x0002100001147983 */ /* 0x001ea80000300a00 */
[----:B------:R-:W3:Y:S01]  /*75430*/  LDL.LU.64 R22, [R1+0x218] ;  /* 0x0002180001167983 */ /* 0x000ee20000300a00 */
[----:B----4-:R-:W-:Y:S01]  /*75440*/  HMMA.16816.F32 R8, R12, R8, R24 ;  /* 0x000000080c08723c */ /* 0x010fe20000001818 */
[----:B------:R-:W-:-:S02]  /*75450*/  F2FP.F16.E5M2.UNPACK_B R16, R18 ;  /* 0x00000012ff10723e */ /* 0x000fc400020004ff */
[----:B------:R-:W-:Y:S01]  /*75460*/  F2FP.F16.E5M2.UNPACK_B R17, R19 ;  /* 0x00000013ff11723e */ /* 0x000fe200020004ff */
[----:B---3--:R-:W-:Y:S04]  /*75470*/  STL.64 [R1+0xe2c8], R22 ;  /* 0x00e2c81601007387 */ /* 0x008fe80000100a00 */
[----:B--2---:R0:W-:Y:S04]  /*75480*/  STL.64 [R1+0xe2c0], R20 ;  /* 0x00e2c01401007387 */ /* 0x0041e80000100a00 */
[----:B0-----:R-:W2:Y:S04]  /*75490*/  LDL.LU.64 R20, [R1+0x200] ;  /* 0x0002000001147983 */ /* 0x001ea80000300a00 */
[----:B------:R-:W2:Y:S01]  /*754a0*/  LDL.LU.64 R22, [R1+0x208] ;  /* 0x0002080001167983 */ /* 0x000ea20000300a00 */
[----:B------:R-:W-:-:S03]  /*754b0*/  F2FP.F16.E5M2.UNPACK_B R4, R4 ;  /* 0x00000004ff04723e */ /* 0x000fc600020004ff */
[----:B------:R-:W3:Y:S04]  /*754c0*/  LDL.LU.64 R24, [R1+0x230] ;  /* 0x0002300001187983 */ /* 0x000ee80000300a00 */
[----:B------:R-:W-:Y:S04]  /*754d0*/  STL [R1+0x28], R16 ;  /* 0x0000281001007387 */ /* 0x000fe80000100800 */
[----:B------:R0:W-:Y:S04]  /*754e0*/  STL.64 [R1+0x2a30], R8 ;  /* 0x002a300801007387 */ /* 0x0001e80000100a00 */
[----:B------:R1:W-:Y:S04]  /*754f0*/  STL.64 [R1+0x2a38], R10 ;  /* 0x002a380a01007387 */ /* 0x0003e80000100a00 */
[----:B------:R-:W3:Y:S04]  /*75500*/  LDL.LU.64 R26, [R1+0x238] ;  /* 0x00023800011a7983 */ /* 0x000ee80000300a00 */
[----:B------:R2:W-:Y:S04]  /*75510*/  STL [R1+0x2c], R17 ;  /* 0x00002c1101007387 */ /* 0x0005e80000100800 */
[----:B0-----:R-:W4:Y:S04]  /*75520*/  LDL.LU.64 R8, [R1+0x240] ;  /* 0x0002400001087983 */ /* 0x001f280000300a00 */
[----:B-1----:R-:W4:Y:S04]  /*75530*/  LDL.LU.64 R10, [R1+0x248] ;  /* 0x00024800010a7983 */ /* 0x002f280000300a00 */
[----:B------:R-:W-:Y:S01]  /*75540*/  STL [R1+0x20], R4 ;  /* 0x0000200401007387 */ /* 0x000fe20000100800 */
[----:B--2---:R-:W-:Y:S03]  /*75550*/  HMMA.16816.F32 R16, R12, R16, R20 ;  /* 0x000000100c10723c */ /* 0x004fe60000001814 */
[----:B------:R-:W2:Y:S04]  /*75560*/  LDL.LU.64 R22, [R1+0xe2c8] ;  /* 0x00e2c80001167983 */ /* 0x000ea80000300a00 */
[----:B------:R-:W2:Y:S01]  /*75570*/  LDL.LU.64 R20, [R1+0xe2c0] ;  /* 0x00e2c00001147983 */ /* 0x000ea20000300a00 */
[----:B------:R-:W-:-:S15]  /*75580*/  F2FP.F16.E5M2.UNPACK_B R5, R5 ;  /* 0x00000005ff05723e */ /* 0x000fde00020004ff */
[----:B------:R0:W-:Y:S04]  /*75590*/  STL.64 [R1+0x2a50], R16 ;  /* 0x002a501001007387 */ /* 0x0001e80000100a00 */
[----:B------:R1:W-:Y:S04]  /*755a0*/  STL.64 [R1+0x2a58], R18 ;  /* 0x002a581201007387 */ /* 0x0003e80000100a00 */
[----:B0-----:R-:W3:Y:S04]  /*755b0*/  LDL.LU.64 R16, [R1+0xe2b8] ;  /* 0x00e2b80001107983 */ /* 0x001ee80000300a00 */
[----:B------:R2:W-:Y:S01]  /*755c0*/  STL [R1+0x24], R5 ;  /* 0x0000240501007387 */ /* 0x0005e20000100800 */
[----:B-1----:R-:W-:-:S02]  /*755d0*/  F2FP.F16.E5M2.UNPACK_B R18, R6 ;  /* 0x00000006ff12723e */ /* 0x002fc400020004ff */
[----:B------:R-:W-:Y:S02]  /*755e0*/  F2FP.F16.E5M2.UNPACK_B R19, R7 ;  /* 0x00000007ff13723e */ /* 0x000fe400020004ff */
[----:B--2---:R-:W-:Y:S01]  /*755f0*/  HMMA.16816.F32 R4, R12, R4, R20 ;  /* 0x000000040c04723c */ /* 0x004fe20000001814 */
[----:B------:R-:W2:Y:S04]  /*75600*/  LDL.LU.64 R22, [R1+0xe2b0] ;  /* 0x00e2b00001167983 */ /* 0x000ea80000300a00 */
[----:B------:R-:W2:-:S15]  /*75610*/  LDL.LU.64 R20, [R1+0xe2a8] ;  /* 0x00e2a80001147983 */ /* 0x000e9e0000300a00 */
[----:B------:R-:W-:-:S03]  /*75620*/  NOP ;  /* 0x0000000000007918 */ /* 0x000fc60000000000 */
[----:B------:R-:W-:Y:S04]  /*75630*/  STL.64 [R1+0x2a70], R4 ;  /* 0x002a700401007387 */ /* 0x000fe80000100a00 */
[----:B------:R0:W-:Y:S04]  /*75640*/  STL.64 [R1+0x2a78], R6 ;  /* 0x002a780601007387 */ /* 0x0001e80000100a00 */
[----:B0-----:R-:W4:Y:S04]  /*75650*/  LDL.LU.64 R6, [R1+0xe2a0] ;  /* 0x00e2a00001067983 */ /* 0x001f280000300a00 */
[----:B------:R-:W4:Y:S01]  /*75660*/  LDL.LU.64 R4, [R1+0xe298] ;  /* 0x00e2980001047983 */ /* 0x000f220000300a00 */
[----:B---3--:R-:W-:-:S02]  /*75670*/  F2FP.F16.E5M2.UNPACK_B R16, R16 ;  /* 0x00000010ff10723e */ /* 0x008fc400020004ff */
[----:B------:R-:W-:Y:S01]  /*75680*/  F2FP.F16.E5M2.UNPACK_B R17, R17 ;  /* 0x00000011ff11723e */ /* 0x000fe200020004ff */
[----:B------:R-:W-:Y:S04]  /*75690*/  STL [R1+0x18], R18 ;  /* 0x0000181201007387 */ /* 0x000fe80000100800 */
[----:B------:R-:W-:Y:S01]  /*756a0*/  STL [R1+0x1c], R19 ;  /* 0x00001c1301007387 */ /* 0x000fe20000100800 */
[----:B--2---:R-:W-:-:S15]  /*756b0*/  HMMA.16816.F32 R20, R12, R18, R20 ;  /* 0x000000120c14723c */ /* 0x004fde0000001814 */
[----:B------:R-:W-:-:S08]  /*756c0*/  NOP ;  /* 0x0000000000007918 */ /* 0x000fd00000000000 */
[----:B------:R0:W-:Y:S04]  /*756d0*/  STL.64 [R1+0x2a90], R20 ;  /* 0x002a901401007387 */ /* 0x0001e80000100a00 */
[----:B------:R1:W-:Y:S01]  /*756e0*/  STL.64 [R1+0x2a98], R22 ;  /* 0x002a981601007387 */ /* 0x0003e20000100a00 */
[----:B----4-:R-:W-:-:S03]  /*756f0*/  F2FP.F16.E5M2.UNPACK_B R6, R6 ;  /* 0x00000006ff06723e */ /* 0x010fc600020004ff */
[----:B0-----:R-:W2:Y:S01]  /*75700*/  LDL.LU.64 R20, [R1+0x250] ;  /* 0x0002500001147983 */ /* 0x001ea20000300a00 */
[----:B------:R-:W-:-:S03]  /*75710*/  F2FP.F16.E5M2.UNPACK_B R7, R7 ;  /* 0x00000007ff07723e */ /* 0x000fc600020004ff */
[----:B------:R-:W-:Y:S04]  /*75720*/  STL [R1+0x10], R16 ;  /* 0x0000101001007387 */ /* 0x000fe80000100800 */
[----:B-1----:R-:W2:Y:S04]  /*75730*/  LDL.LU.64 R22, [R1+0x258] ;  /* 0x0002580001167983 */ /* 0x002ea80000300a00 */
[----:B------:R0:W-:Y:S01]  /*75740*/  STL [R1+0x14], R17 ;  /* 0x0000141101007387 */ /* 0x0001e20000100800 */
[C---:B------:R-:W-:Y:S06]  /*75750*/  HMMA.16816.F32 R8, R12.reuse, R6, R8 ;  /* 0x000000060c08723c */ /* 0x040fec0000001808 */
[----:B0-----:R-:W-:Y:S01]  /*75760*/  HMMA.16816.F32 R16, R12, R16, R24 ;  /* 0x000000100c10723c */ /* 0x001fe20000001818 */
[----:B------:R-:W3:Y:S04]  /*75770*/  LDL.LU.64 R26, [R1+0xe290] ;  /* 0x00e29000011a7983 */ /* 0x000ee80000300a00 */
[----:B------:R-:W4:-:S15]  /*75780*/  LDL.LU.64 R24, [R1+0xe288] ;  /* 0x00e2880001187983 */ /* 0x000f1e0000300a00 */
[----:B------:R-:W-:-:S03]  /*75790*/  NOP ;  /* 0x0000000000007918 */ /* 0x000fc60000000000 */
[----:B------:R0:W-:Y:S04]  /*757a0*/  STL.64 [R1+0x2ab0], R16 ;  /* 0x002ab01001007387 */ /* 0x0001e80000100a00 */
[----:B------:R-:W-:Y:S04]  /*757b0*/  STL.64 [R1+0x2ab8], R18 ;  /* 0x002ab81201007387 */ /* 0x000fe80000100a00 */
[----:B------:R-:W-:Y:S01]  /*757c0*/  STL [R1+0x8], R6 ;  /* 0x0000080601007387 */ /* 0x000fe20000100800 */
[----:B0-----:R-:W-:-:S03]  /*757d0*/  F2FP.F16.E5M2.UNPACK_B R16, R29 ;  /* 0x0000001dff10723e */ /* 0x001fc600020004ff */
[----:B------:R-:W-:Y:S01]  /*757e0*/  STL [R1+0xc], R7 ;  /* 0x00000c0701007387 */ /* 0x000fe20000100800 */
[----:B------:R-:W-:-:S03]  /*757f0*/  F2FP.F16.E5M2.UNPACK_B R17, R28 ;  /* 0x0000001cff11723e */ /* 0x000fc600020004ff */
[----:B------:R0:W-:Y:S04]  /*75800*/  STL.64 [R1+0x2ad0], R8 ;  /* 0x002ad00801007387 */ /* 0x0001e80000100a00 */
[----:B------:R1:W-:Y:S01]  /*75810*/  STL.64 [R1+0x2ad8], R10 ;  /* 0x002ad80a01007387 */ /* 0x0003e20000100a00 */
[----:B------:R-:W-:Y:S02]  /*75820*/  F2FP.F16.E5M2.UNPACK_B R29, R4 ;  /* 0x00000004ff1d723e */ /* 0x000fe400020004ff */
[----:B------:R-:W-:Y:S01]  /*75830*/  F2FP.F16.E5M2.UNPACK_B R28, R5 ;  /* 0x00000005ff1c723e */ /* 0x000fe200020004ff */
[----:B0-----:R-:W4:Y:S04]  /*75840*/  LDL.LU.64 R8, [R1+0x260] ;  /* 0x0002600001087983 */ /* 0x001f280000300a00 */
[----:B------:R-:W-:Y:S04]  /*75850*/  STL [R1], R16 ;  /* 0x0000001001007387 */ /* 0x000fe80000100800 */
[----:B-1----:R-:W4:Y:S04]  /*75860*/  LDL.LU.64 R10, [R1+0x268] ;  /* 0x00026800010a7983 */ /* 0x002f280000300a00 */
[----:B------:R-:W-:Y:S04]  /*75870*/  STL [R1+0x4], R17 ;  /* 0x0000041101007387 */ /* 0x000fe80000100800 */
[----:B------:R-:W2:Y:S04]  /*75880*/  LDL.LU R4, [R1+0x27b8] ;  /* 0x0027b80001047983 */ /* 0x000ea80000300800 */
[----:B------:R-:W2:Y:S04]  /*75890*/  LDL.LU R5, [R1+0x27c0] ;  /* 0x0027c00001057983 */ /* 0x000ea80000300800 */
[----:B------:R-:W3:Y:S04]  /*758a0*/  LDL.LU R6, [R1+0x27c8] ;  /* 0x0027c80001067983 */ /* 0x000ee80000300800 */
[----:B---3--:R-:W-:Y:S04]  /*758b0*/  STL [R1+0xe270], R6 ;  /* 0x00e2700601007387 */ /* 0x008fe80000100800 */
[----:B--2---:R0:W-:Y:S02]  /*758c0*/  STL.64 [R1+0xe268], R4 ;  /* 0x00e2680401007387 */ /* 0x0041e40000100a00 */
[----:B0-----:R-:W-:Y:S02]  /*758d0*/  HMMA.16816.F32 R4, R12, R16, R20 ;  /* 0x000000100c04723c */ /* 0x001fe40000001814 */
[----:B------:R-:W2:-:S15]  /*758e0*/  LDL.LU.64 R20, [R1+0x270] ;  /* 0x0002700001147983 */ /* 0x000e9e0000300a00 */
[----:B------:R-:W-:-:S06]  /*758f0*/  NOP ;  /* 0x0000000000007918 */ /* 0x000fcc0000000000 */
[----:B------:R0:W-:Y:S04]  /*75900*/  STL.64 [R1+0x2af0], R4 ;  /* 0x002af00401007387 */ /* 0x0001e80000100a00 */
[----:B------:R1:W-:Y:S04]  /*75910*/  STL.64 [R1+0x2af8], R6 ;  /* 0x002af80601007387 */ /* 0x0003e80000100a00 */
[----:B------:R-:W2:Y:S01]  /*75920*/  LDL.LU.64 R22, [R1+0x278] ;  /* 0x0002780001167983 */ /* 0x000ea20000300a00 */
[----:B------:R-:W-:Y:S01]  /*75930*/  F2FP.F16.E5M2.UNPACK_B R26, R26 ;  /* 0x0000001aff1a723e */ /* 0x000fe200020004ff */
[C---:B----4-:R-:W-:Y:S01]  /*75940*/  HMMA.16816.F32 R8, R12.reuse, R28, R8 ;  /* 0x0000001c0c08723c */ /* 0x050fe20000001808 */
[----:B------:R-:W-:Y:S01]  /*75950*/  F2FP.F16.E5M2.UNPACK_B R27, R27 ;  /* 0x0000001bff1b723e */ /* 0x000fe200020004ff */
[----:B------:R-:W-:Y:S01]  /*75960*/  IMAD.MOV.U32 R0, RZ, RZ, R17 ;  /* 0x000000ffff007224 */ /* 0x000fe200078e0011 */
[----:B0-----:R-:W3:Y:S04]  /*75970*/  LDL.LU.64 R4, [R1+0x280] ;  /* 0x0002800001047983 */ /* 0x001ee80000300a00 */
[----:B-1----:R-:W3:Y:S04]  /*75980*/  LDL.LU.64 R6, [R1+0x288] ;  /* 0x0002880001067983 */ /* 0x002ee80000300a00 */
[----:B------:R0:W-:Y:S04]  /*75990*/  STL [R1+0xe218], R0 ;  /* 0x00e2180001007387 */ /* 0x0001e80000100800 */
[----:B0-----:R-:W4:Y:S04]  /*759a0*/  LDL.LU R0, [R1+0x27cc] ;  /* 0x0027cc0001007983 */ /* 0x001f280000300800 */
[----:B------:R-:W4:Y:S04]  /*759b0*/  LDL.LU.64 R16, [R1+0x290] ;  /* 0x0002900001107983 */ /* 0x000f280000300a00 */
[----:B------:R-:W4:Y:S04]  /*759c0*/  LDL.LU.64 R18, [R1+0x298] ;  /* 0x0002980001127983 */ /* 0x000f280000300a00 */
[----:B------:R0:W-:Y:S04]  /*759d0*/  STL.64 [R1+0x2b10], R8 ;  /* 0x002b100801007387 */ /* 0x0001e80000100a00 */
[----:B------:R1:W-:Y:S04]  /*759e0*/  STL.64 [R1+0x2b18], R10 ;  /* 0x002b180a01007387 */ /* 0x0003e80000100a00 */
[----:B0-----:R-:W4:Y:S04]  /*759f0*/  LDL.LU.64 R8, [R1+0x2a0] ;  /* 0x0002a00001087983 */ /* 0x001f280000300a00 */
[----:B-1----:R-:W4:Y:S04]  /*75a00*/  LDL.LU.64 R10, [R1+0x2a8] ;  /* 0x0002a800010a7983 */ /* 0x002f280000300a00 */
[----:B------:R0:W-:Y:S04]  /*75a10*/  STL [R1+0xe21c], R29 ;  /* 0x00e21c1d01007387 */ /* 0x0001e80000100800 */
[----:B0-----:R-:W4:Y:S01]  /*75a20*/  LDL.LU R29, [R1+0x27c4] ;  /* 0x0027c400011d7983 */ /* 0x001f220000300800 */
[----:B--2---:R-:W-:-:S15]  /*75a30*/  HMMA.16816.F32 R20, R12, R26, R20 ;  /* 0x0000001a0c14723c */ /* 0x004fde0000001814 */
[----:B------:R-:W-:-:S08]  /*75a40*/  NOP ;  /* 0x0000000000007918 */ /* 0x000fd00000000000 */
[----:B------:R-:W-:Y:S04]  /*75a50*/  STL.64 [R1+0x2b30], R20 ;  /* 0x002b301401007387 */ /* 0x000fe80000100a00 */
[----:B------:R0:W-:Y:S04]  /*75a60*/  STL.64 [R1+0x2b38], R22 ;  /* 0x002b381601007387 */ /* 0x0001e80000100a00 */
[----:B0-----:R-:W2:Y:S04]  /*75a70*/  LDL.LU.64 R22, [R1+0xe280] ;  /* 0x00e2800001167983 */ /* 0x001ea80000300a00 */
[----:B------:R-:W4:Y:S01]  /*75a80*/  LDL.LU.64 R20, [R1+0xe278] ;  /* 0x00e2780001147983 */ /* 0x000f220000300a00 */
[----:B------:R-:W-:-:S02]  /*75a90*/  F2FP.F16.E5M2.UNPACK_B R24, R24 ;  /* 0x00000018ff18723e */ /* 0x000fc400020004ff */
[----:B------:R-:W-:-:S07]  /*75aa0*/  F2FP.F16.E5M2.UNPACK_B R25, R25 ;  /* 0x00000019ff19723e */ /* 0x000fce00020004ff */
[----:B---3--:R-:W-:-:S15]  /*75ab0*/  HMMA.16816.F32 R4, R12, R24, R4 ;  /* 0x000000180c04723c */ /* 0x008fde0000001804 */
[----:B------:R-:W-:-:S08]  /*75ac0*/  NOP ;  /* 0x0000000000007918 */ /* 0x000fd00000000000 */
[----:B------:R-:W-:Y:S04]  /*75ad0*/  STL.64 [R1+0x2b50], R4 ;  /* 0x002b500401007387 */ /* 0x000fe80000100a00 */
[----:B------:R0:W-:Y:S04]  /*75ae0*/  STL.64 [R1+0x2b58], R6 ;  /* 0x002b580601007387 */ /* 0x0001e80000100a00 */
[----:B0-----:R-:W3:Y:S04]  /*75af0*/  LDL.LU R6, [R1+0xe270] ;  /* 0x00e2700001067983 */ /* 0x001ee80000300800 */
[----:B------:R-:W3:Y:S04]  /*75b00*/  LDL.LU.64 R4, [R1+0xe268] ;  /* 0x00e2680001047983 */ /* 0x000ee80000300a00 */
[----:B------:R-:W3:Y:S04]  /*75b10*/  LDL.LU R7, [R1+0x27d0] ;  /* 0x0027d00001077983 */ /* 0x000ee80000300800 */
[----:B------:R0:W-:Y:S04]  /*75b20*/  STL.64 [R1+0xe0b8], R26 ;  /* 0x00e0b81a01007387 */ /* 0x0001e80000100a00 */
[----:B0-----:R-:W3:Y:S04]  /*75b30*/  LDL.LU R27, [R1+0x27bc] ;  /* 0x0027bc00011b7983 */ /* 0x001ee80000300800 */
[----:B------:R-:W-:Y:S01]  /*75b40*/  STL.64 [R1+0xe0b0], R24 ;  /* 0x00e0b01801007387 */ /* 0x000fe20000100a00 */
[----:B--2---:R-:W-:-:S02]  /*75b50*/  F2FP.F16.E5M2.UNPACK_B R22, R22 ;  /* 0x00000016ff16723e */ /* 0x004fc400020004ff */
[----:B------:R-:W-:Y:S02]  /*75b60*/  F2FP.F16.E5M2.UNPACK_B R23, R23 ;  /* 0x00000017ff17723e */ /* 0x000fe400020004ff */
[----:B----4-:R-:W-:Y:S02]  /*75b70*/  F2FP.F16.E5M2.UNPACK_B R20, R20 ;  /* 0x00000014ff14723e */ /* 0x010fe400020004ff */
[----:B------:R-:W-:-:S03]  /*75b80*/  F2FP.F16.E5M2.UNPACK_B R21, R21 ;  /* 0x00000015ff15723e */ /* 0x000fc600020004ff */
[C---:B------:R-:W-:Y:S06]  /*75b90*/  HMMA.16816.F32 R16, R12.reuse, R22, R16 ;  /* 0x000000160c10723c */ /* 0x040fec0000001810 */
[----:B------:R-:W-:-:S15]  /*75ba0*/  HMMA.16816.F32 R8, R12, R20, R8 ;  /* 0x000000140c08723c */ /* 0x000fde0000001808 */
[----:B------:R-:W-:-:S02]  /*75bb0*/  NOP ;  /* 0x0000000000007918 */ /* 0x000fc40000000000 */
[----:B------:R-:W-:Y:S04]  /*75bc0*/  STL.64 [R1+0x2b70], R16 ;  /* 0x002b701001007387 */ /* 0x000fe80000100a00 */
[----:B------:R0:W-:Y:S04]  /*75bd0*/  STL.64 [R1+0x2b78], R18 ;  /* 0x002b781201007387 */ /* 0x0001e80000100a00 */
[----:B0-----:R-:W2:Y:S04]  /*75be0*/  LDL.LU.64 R18, [R1+0xe260] ;  /* 0x00e2600001127983 */ /* 0x001ea80000300a00 */
[----:B------:R-:W4:Y:S04]  /*75bf0*/  LDL.LU.64 R16, [R1+0xe258] ;  /* 0x00e2580001107983 */ /* 0x000f280000300a00 */
[----:B------:R-:W-:Y:S04]  /*75c00*/  STL.64 [R1+0x2b90], R8 ;  /* 0x002b900801007387 */ /* 0x000fe80000100a00 */
[----:B------:R0:W-:Y:S04]  /*75c10*/  STL.64 [R1+0x2b98], R10 ;  /* 0x002b980a01007387 */ /* 0x0001e80000100a00 */
[----:B0-----:R-:W4:Y:S04]  /*75c20*/  LDL.LU.64 R10, [R1+0xe250] ;  /* 0x00e25000010a7983 */ /* 0x001f280000300a00 */
[----:B------:R-:W4:Y:S04]  /*75c30*/  LDL.LU.64 R8, [R1+0xe248] ;  /* 0x00e2480001087983 */ /* 0x000f280000300a00 */
[----:B------:R-:W-:Y:S04]  /*75c40*/  STL.64 [R1+0xe0a8], R22 ;  /* 0x00e0a81601007387 */ /* 0x000fe80000100a00 */
[----:B------:R0:W-:Y:S04]  /*75c50*/  STL.64 [R1+0xe0a0], R20 ;  /* 0x00e0a01401007387 */ /* 0x0001e80000100a00 */
[----:B0-----:R-:W4:Y:S04]  /*75c60*/  LDL.LU.64 R20, [R1+0x2b0] ;  /* 0x0002b00001147983 */ /* 0x001f280000300a00 */
[----:B------:R-:W4:Y:S01]  /*75c70*/  LDL.LU.64 R22, [R1+0x2b8] ;  /* 0x0002b80001167983 */ /* 0x000f220000300a00 */
[----:B---3--:R-:W-:-:S02]  /*75c80*/  IMAD R6, R6, 0x100, R0 ;  /* 0x0000010006067824 */ /* 0x008fc400078e0200 */
[----:B------:R-:W-:Y:S02]  /*75c90*/  IMAD R4, R4, 0x100, R27 ;  /* 0x0000010004047824 */ /* 0x000fe400078e021b */
[----:B------:R-:W-:Y:S01]  /*75ca0*/  IMAD R5, R5, 0x100, R29 ;  /* 0x0000010005057824 */ /* 0x000fe200078e021d */
[----:B--2---:R-:W-:Y:S02]  /*75cb0*/  F2FP.F16.E5M2.UNPACK_B R18, R18 ;  /* 0x00000012ff12723e */ /* 0x004fe400020004ff */
[----:B------:R-:W-:-:S07]  /*75cc0*/  F2FP.F16.E5M2.UNPACK_B R19, R19 ;  /* 0x00000013ff13723e */ /* 0x000fce00020004ff */
[----:B----4-:R-:W-:-:S15]  /*75cd0*/  HMMA.16816.F32 R20, R12, R18, R20 ;  /* 0x000000120c14723c */ /* 0x010fde0000001814 */
[----:B------:R-:W-:-:S08]  /*75ce0*/  NOP ;  /* 0x0000000000007918 */ /* 0x000fd00000000000 */
[----:B------:R-:W-:Y:S04]  /*75cf0*/  STL.64 [R1+0x2bb0], R20 ;  /* 0x002bb01401007387 */ /* 0x000fe80000100a00 */
[----:B------:R-:W-:Y:S04]  /*75d00*/  STL.64 [R1+0x2bb8], R22 ;  /* 0x002bb81601007387 */ /* 0x000fe80000100a00 */
[----:B------:R-:W2:Y:S04]  /*75d10*/  LDL.64 R26, [R1+0xa0] ;  /* 0x0000a000011a7983 */ /* 0x000ea80000100a00 */
[----:B------:R-:W-:Y:S04]  /*75d20*/  STL.64 [R1+0xe238], R6 ;  /* 0x00e2380601007387 */ /* 0x000fe80000100a00 */
[----:B------:R0:W-:Y:S04]  /*75d30*/  STL.64 [R1+0xe230], R4 ;  /* 0x00e2300401007387 */ /* 0x0001e80000100a00 */
[----:B0-----:R-:W3:Y:S04]  /*75d40*/  LDL.LU.64 R4, [R1+0x2c0] ;  /* 0x0002c00001047983 */ /* 0x001ee80000300a00 */
[----:B------:R-:W3:Y:S01]  /*75d50*/  LDL.LU.64 R6, [R1+0x2c8] ;  /* 0x0002c80001067983 */ /* 0x000ee20000300a00 */
[----:B------:R-:W-:-:S02]  /*75d60*/  F2FP.F16.E5M2.UNPACK_B R16, R16 ;  /* 0x00000010ff10723e */ /* 0x000fc400020004ff */
[----:B------:R-:W-:Y:S01]  /*75d70*/  F2FP.F16.E5M2.UNPACK_B R17, R17 ;  /* 0x00000011ff11723e */ /* 0x000fe200020004ff */
[----:B------:R-:W4:Y:S01]  /*75d80*/  LDL.LU.64 R20, [R1+0x2d0] ;  /* 0x0002d00001147983 */ /* 0x000f220000300a00 */
[----:B------:R-:W-:Y:S02]  /*75d90*/  IMAD.MOV.U32 R24, RZ, RZ, R2 ;  /* 0x000000ffff187224 */ /* 0x000fe400078e0002 */
[----:B------:R-:W-:Y:S01]  /*75da0*/  IMAD.MOV.U32 R25, RZ, RZ, R3 ;  /* 0x000000ffff197224 */ /* 0x000fe200078e0003 */
[----:B------:R-:W4:Y:S04]  /*75db0*/  LDL.LU.64 R22, [R1+0x2d8] ;  /* 0x0002d80001167983 */ /* 0x000f280000300a00 */
[----:B------:R-:W4:Y:S04]  /*75dc0*/  LDL.LU R2, [R1+0xe244] ;  /* 0x00e2440001027983 */ /* 0x000f280000300800 */
[----:B------:R-:W4:Y:S04]  /*75dd0*/  LDL.LU R3, [R1+0xe240] ;  /* 0x00e2400001037983 */ /* 0x000f280000300800 */
[----:B------:R-:W4:Y:S04]  /*75de0*/  LDL R29, [R1+0x2f00] ;  /* 0x002f0000011d7983 */ /* 0x000f280000100800 */
[----:B------:R-:W4:Y:S04]  /*75df0*/  LDL R0, [R1+0x2f04] ;  /* 0x002f040001007983 */ /* 0x000f280000100800 */
[----:B--2---:R0:W-:Y:S04]  /*75e00*/  STL.64 [R1+0xe200], R26 ;  /* 0x00e2001a01007387 */ /* 0x0041e80000100a00 */
[----:B0-----:R-:W2:Y:S01]  /*75e10*/  LDL.LU R27, [R1+0x27d4] ;  /* 0x0027d400011b7983 */ /* 0x001ea20000300800 */
[----:B---3--:R-:W-:Y:S03]  /*75e20*/  HMMA.16816.F32 R4, R12, R16, R4 ;  /* 0x000000100c04723c */ /* 0x008fe60000001804 */
[----:B------:R-:W-:-:S15]  /*75e30*/  STL.64 [R1+0xe1f8], R24 ;  /* 0x00e1f81801007387 */ /* 0x000fde0000100a00 */
[----:B------:R-:W-:-:S05]  /*75e40*/  NOP ;  /* 0x0000000000007918 */ /* 0x000fca0000000000 */
[----:B------:R-:W-:Y:S04]  /*75e50*/  STL.64 [R1+0x2bd0], R4 ;  /* 0x002bd00401007387 */ /* 0x000fe80000100a00 */
[----:B------:R0:W-:Y:S04]  /*75e60*/  STL.64 [R1+0x2bd8], R6 ;  /* 0x002bd80601007387 */ /* 0x0001e80000100a00 */
[----:B0-----:R-:W2:Y:S04]  /*75e70*/  LDL.LU.64 R6, [R1+0xe238] ;  /* 0x00e2380001067983 */ /* 0x001ea80000300a00 */
[----:B------:R-:W3:Y:S04]  /*75e80*/  LDL.LU.64 R4, [R1+0xe230] ;  /* 0x00e2300001047983 */ /* 0x000ee80000300a00 */
[----:B------:R-:W-:Y:S04]  /*75e90*/  STL.64 [R1+0xe090], R18 ;  /* 0x00e0901201007387 */ /* 0x000fe80000100a00 */
[----:B------:R4:W-:Y:S04]  /*75ea0*/  STL.64 [R1+0xe088], R16 ;  /* 0x00e0881001007387 */ /* 0x0009e80000100a00 */
[----:B------:R-:W3:Y:S01]  /*75eb0*/  LDL.LU.64 R24, [R1+0xbb0] ;  /* 0x000bb00001187983 */ /* 0x000ee20000300a00 */
[----:B------:R-:W-:-:S02]  /*75ec0*/  F2FP.F16.E5M2.UNPACK_B R10, R10 ;  /* 0x0000000aff0a723e */ /* 0x000fc400020004ff */
[----:B------:R-:W-:Y:S01]  /*75ed0*/  F2FP.F16.E5M2.UNPACK_B R11, R11 ;  /* 0x0000000bff0b723e */ /* 0x000fe200020004ff */
[----:B--2---:R-:W-:Y:S02]  /*75ee0*/  IMAD R7, R7, 0x100, R27 ;  /* 0x0000010007077824 */ /* 0x004fe400078e021b */
[----:B------:R-:W2:Y:S04]  /*75ef0*/  LDL.LU.64 R26, [R1+0xbb8] ;  /* 0x000bb800011a7983 */ /* 0x000ea80000300a00 */
[----:B----4-:R-:W-:-:S15]  /*75f00*/  HMMA.16816.F32 R16, R12, R10, R20 ;  /* 0x0000000a0c10723c */ /* 0x010fde0000001814 */
[----:B------:R-:W-:-:S08]  /*75f10*/  NOP ;  /* 0x0000000000007918 */ /* 0x000fd00000000000 */
[----:B------:R-:W-:Y:S04]  /*75f20*/  STL.64 [R1+0x2c10], R16 ;  /* 0x002c101001007387 */ /* 0x000fe80000100a00 */
[----:B------:R-:W-:Y:S04]  /*75f30*/  STL.64 [R1+0x2c18], R18 ;  /* 0x002c181201007387 */ /* 0x000fe80000100a00 */
[----:B--2---:R-:W-:Y:S04]  /*75f40*/  STL.64 [R1+0xe210], R26 ;  /* 0x00e2101a01007387 */ /* 0x004fe80000100a00 */
[----:B---3--:R0:W-:Y:S04]  /*75f50*/  STL.64 [R1+0xe208], R24 ;  /* 0x00e2081801007387 */ /* 0x0081e80000100a00 */
[----:B0-----:R-:W2:Y:S04]  /*75f60*/  LDL.LU.64 R24, [R1+0xc40] ;  /* 0x000c400001187983 */ /* 0x001ea80000300a00 */
[----:B------:R-:W3:Y:S01]  /*75f70*/  LDL.LU.64 R26, [R1+0xc48] ;  /* 0x000c4800011a7983 */ /* 0x000ee20000300a00 */
[----:B------:R-:W-:-:S02]  /*75f80*/  F2FP.F16.E5M2.UNPACK_B R8, R8 ;  /* 0x00000008ff08723e */ /* 0x000fc400020004ff */
[----:B------:R-:W-:Y:S01]  /*75f90*/  F2FP.F16.E5M2.UNPACK_B R9, R9 ;  /* 0x00000009ff09723e */ /* 0x000fe200020004ff */
[----:B---3--:R-:W-:Y:S04]  /*75fa0*/  STL.64 [R1+0xe228], R26 ;  /* 0x00e2281a01007387 */ /* 0x008fe80000100a00 */
[----:B--2---:R0:W-:Y:S04]  /*75fb0*/  STL.64 [R1+0xe220], R24 ;  /* 0x00e2201801007387 */ /* 0x0041e80000100a00 */
[----:B0-----:R-:W2:Y:S04]  /*75fc0*/  LDL.LU.64 R24, [R1+0xc50] ;  /* 0x000c500001187983 */ /* 0x001ea80000300a00 */
[----:B------:R-:W2:Y:S04]  /*75fd0*/  LDL.LU.64 R26, [R1+0xc58] ;  /* 0x000c5800011a7983 */ /* 0x000ea80000300a00 */
[----:B------:R-:W3:Y:S04]  /*75fe0*/  LDL.LU.64 R20, [R1+0xba0] ;  /* 0x000ba00001147983 */ /* 0x000ee80000300a00 */
[----:B------:R-:W3:Y:S04]  /*75ff0*/  LDL.LU.64 R22, [R1+0xba8] ;  /* 0x000ba80001167983 */ /* 0x000ee80000300a00 */
[----:B------:R-:W4:Y:S04]  /*76000*/  LDL.LU.64 R16, [R1+0xb90] ;  /* 0x000b900001107983 */ /* 0x000f280000300a00 */
[----:B------:R-:W4:Y:S01]  /*76010*/  LDL.LU.64 R18, [R1+0xb98] ;  /* 0x000b980001127983 */ /* 0x000f220000300a00 */
[----:B--2---:R-:W-:-:S15]  /*76020*/  HMMA.16816.F32 R24, R12, R8, R24 ;  /* 0x000000080c18723c */ /* 0x004fde0000001818 */
[----:B------:R-:W-:-:S08]  /*76030*/  NOP ;  /* 0x0000000000007918 */ /* 0x000fd00000000000 */
[----:B------:R-:W-:Y:S04]  /*76040*/  STL.64 [R1+0x2c30], R24 ;  /* 0x002c301801007387 */ /* 0x000fe80000100a00 */
[----:B------:R0:W-:Y:S04]  /*76050*/  STL.64 [R1+0x2c38], R26 ;  /* 0x002c381a01007387 */ /* 0x0001e80000100a00 */
[----:B0-----:R-:W2:Y:S04]  /*76060*/  LDL.LU.64 R26, [R1+0xe228] ;  /* 0x00e22800011a7983 */ /* 0x001ea80000300a00 */
[----:B------:R-:W2:Y:S01]  /*76070*/  LDL.LU.64 R24, [R1+0xe220] ;  /* 0x00e2200001187983 */ /* 0x000ea20000300a00 */
[----:B------:R-:W-:-:S02]  /*76080*/  F2FP.F16.E5M2.UNPACK_B R2, R2 ;  /* 0x00000002ff02723e */ /* 0x000fc400020004ff */
[----:B------:R-:W-:Y:S02]  /*76090*/  F2FP.F16.E5M2.UNPACK_B R3, R3 ;  /* 0x00000003ff03723e */ /* 0x000fe400020004ff */
[----:B------:R-:W-:Y:S02]  /*760a0*/  F2FP.F16.E5M2.UNPACK_B R29, R29 ;  /* 0x0000001dff1d723e */ /* 0x000fe400020004ff */
[----:B------:R-:W-:Y:S01]  /*760b0*/  F2FP.F16.E5M2.UNPACK_B R0, R0 ;  /* 0x00000000ff00723e */ /* 0x000fe200020004ff */
[----:B------:R-:W-:Y:S04]  /*760c0*/  STL [R1+0xe070], R9 ;  /* 0x00e0700901007387 */ /* 0x000fe80000100800 */
[----:B------:R-:W-:Y:S04]  /*760d0*/  STL [R1+0xa8], R29 ;  /* 0x0000a81d01007387 */ /* 0x000fe80000100800 */
[----:B------:R0:W-:Y:S04]  /*760e0*/  STL.64 [R1+0xe0c8], R10 ;  /* 0x00e0c80a01007387 */ /* 0x0001e80000100a00 */
[----:B------:R1:W-:Y:S01]  /*760f0*/  STL [R1+0xac], R0 ;  /* 0x0000ac0001007387 */ /* 0x0003e20000100800 */
[----:B0-----:R-:W-:-:S03]  /*76100*/  IMAD.MOV.U32 R10, RZ, RZ, R29 ;  /* 0x000000ffff0a7224 */ /* 0x001fc600078e001d */
[----:B------:R-:W4:Y:S01]  /*76110*/  LDL.LU R29, [R1+0xe21c] ;  /* 0x00e21c00011d7983 */ /* 0x000f220000300800 */
[----:B------:R-:W-:-:S03]  /*76120*/  IMAD.MOV.U32 R11, RZ, RZ, R0 ;  /* 0x000000ffff0b7224 */ /* 0x000fc600078e0000 */
[----:B-1----:R-:W4:Y:S04]  /*76130*/  LDL.LU R0, [R1+0xe218] ;  /* 0x00e2180001007983 */ /* 0x002f280000300800 */
[----:B------:R-:W-:Y:S01]  /*76140*/  STL [R1+0xe0c0], R8 ;  /* 0x00e0c00801007387 */ /* 0x000fe20000100800 */
[----:B--2---:R-:W-:-:S15]  /*76150*/  HMMA.16816.F32 R24, R12, R2, R24 ;  /* 0x000000020c18723c */ /* 0x004fde0000001818 */
[----:B------:R-:W-:-:S08]  /*76160*/  NOP ;  /* 0x0000000000007918 */ /* 0x000fd00000000000 */
[----:B------:R-:W-:Y:S04]  /*76170*/  STL.64 [R1+0x2c20], R24 ;  /* 0x002c201801007387 */ /* 0x000fe80000100a00 */
[----:B------:R0:W-:Y:S04]  /*76180*/  STL.64 [R1+0x2c28], R26 ;  /* 0x002c281a01007387 */ /* 0x0001e80000100a00 */
[----:B0-----:R-:W2:Y:S04]  /*76190*/  LDL.LU.64 R26, [R1+0xe210] ;  /* 0x00e21000011a7983 */ /* 0x001ea80000300a00 */
[----:B------:R-:W2:Y:S04]  /*761a0*/  LDL.LU.64 R24, [R1+0xe208] ;  /* 0x00e2080001187983 */ /* 0x000ea80000300a00 */
[----:B------:R0:W-:Y:S04]  /*761b0*/  STL [R1+0xe09c], R2 ;  /* 0x00e09c0201007387 */ /* 0x0001e80000100800 */
[----:B------:R1:W-:Y:S01]  /*761c0*/  STL [R1+0xe098], R3 ;  /* 0x00e0980301007387 */ /* 0x0003e20000100800 */
[----:B--2---:R-:W-:Y:S03]  /*761d0*/  HMMA.16816.F32 R12, R12, R10, R24 ;  /* 0x0000000a0c0c723c */ /* 0x004fe60000001818 */
[----:B------:R-:W3:Y:S01]  /*761e0*/  LDL.LU.64 R26, [R1+0xe200] ;  /* 0x00e20000011a7983 */ /* 0x000ee20000300a00 */
[----:B------:R-:W-:-:S02]  /*761f0*/  F2FP.F16.E5M2.UNPACK_B R4, R4 ;  /* 0x00000004ff04723e */ /* 0x000fc400020004ff */
[----:B------:R-:W-:Y:S01]  /*76200*/  F2FP.F16.E5M2.UNPACK_B R5, R5 ;  /* 0x00000005ff05723e */ /* 0x000fe200020004ff */
[----:B------:R-:W4:Y:S01]  /*76210*/  LDL.LU.64 R24, [R1+0xe1f8] ;  /* 0x00e1f80001187983 */ /* 0x000f220000300a00 */
[----:B------:R-:W-:Y:S02]  /*76220*/  F2FP.F16.E5M2.UNPACK_B R6, R6 ;  /* 0x00000006ff06723e */ /* 0x000fe400020004ff */
[----:B------:R-:W-:-:S13]  /*76230*/  F2FP.F16.E5M2.UNPACK_B R7, R7 ;  /* 0x00000007ff07723e */ /* 0x000fda00020004ff */
[----:B------:R-:W-:Y:S04]  /*76240*/  STL.64 [R1+0x2bf0], R12 ;  /* 0x002bf00c01007387 */ /* 0x000fe80000100a00 */
[----:B------:R-:W-:Y:S01]  /*76250*/  STL.64 [R1+0x2bf8], R14 ;  /* 0x002bf80e01007387 */ /* 0x000fe20000100a00 */
[----:B---3--:R-:W-:Y:S06]  /*76260*/  HMMA.16816.F32 R8, R4, R26, R20 ;  /* 0x0000001a0408723c */ /* 0x008fec0000001814 */
[----:B0-----:R-:W-:-:S02]  /*76270*/  IMAD.MOV.U32 R2, RZ, RZ, R26 ;  /* 0x000000ffff027224 */ /* 0x001fc400078e001a */
[----:B-1----:R-:W-:-:S15]  /*76280*/  IMAD.MOV.U32 R3, RZ, RZ, R27 ;  /* 0x000000ffff037224 */ /* 0x002fde00078e001b */
[----:B------:R-:W-:Y:S04]  /*76290*/  STL.64 [R1+0x2be0], R8 ;  /* 0x002be00801007387 */ /* 0x000fe80000100a00 */
[----:B------:R4:W-:Y:S04]  /*762a0*/  STL.64 [R1+0x2be8], R10 ;  /* 0x002be80a01007387 */ /* 0x0009e80000100a00 */
[----:B------:R-:W2:Y:S04]  /*762b0*/  LDL R26, [R1+0x10] ;  /* 0x00001000011a7983 */ /* 0x000ea80000100800 */
[----:B------:R-:W2:Y:S01]  /*762c0*/  LDL R27, [R1+0x14] ;  /* 0x00001400011b7983 */ /* 0x000ea20000100800 */
[----:B----4-:R-:W-:Y:S03]  /*762d0*/  HMMA.16816.F32 R8, R4, R24, R16 ;  /* 0x000000180408723c */ /* 0x010fe60000001810 */
[----:B------:R-:W3:-:S15]  /*762e0*/  LDL R24, [R1+0x18] ;  /* 0x0000180001187983 */ /* 0x000ede0000100800 */
[----:B------:R-:W-:-:S05]  /*762f0*/  NOP ;  /* 0x0000000000007918 */ /* 0x000fca0000000000 */
[----:B------:R-:W-:Y:S04]  /*76300*/  STL.64 [R1+0x2bc0], R8 ;  /* 0x002bc00801007387 */ /* 0x000fe80000100a00 */
[----:B------:R-:W-:Y:S04]  /*76310*/  STL.64 [R1+0x2bc8], R10 ;  /* 0x002bc80a01007387 */ /* 0x000fe80000100a00 */
[----:B------:R-:W3:Y:S04]  /*76320*/  LDL R25, [R1+0x1c] ;  /* 0x00001c0001197983 */ /* 0x000ee80000100800 */
[----:B--2---:R0:W-:Y:S04]  /*76330*/  STL.64 [R1+0xe0e8], R26 ;  /* 0x00e0e81a01007387 */ /* 0x0041e80000100a00 */
[----:B------:R-:W2:Y:S04]  /*76340*/  LDL R22, [R1+0x58] ;  /* 0x0000580001167983 */ /* 0x000ea80000100800 */
[----:B------:R-:W2:Y:S04]  /*76350*/  LDL R23, [R1+0x5c] ;  /* 0x00005c0001177983 */ /* 0x000ea80000100800 */
[----:B------:R-:W4:Y:S04]  /*76360*/  LDL.64 R20, [R1+0x60] ;  /* 0x0000600001147983 */ /* 0x000f280000100a00 */
[----:B0-----:R-:W3:Y:S04]  /*76370*/  LDL R26, [R1+0x20] ;  /* 0x00002000011a7983 */ /* 0x001ee80000100800 */
[----:B------:R-:W3:Y:S01]  /*76380*/  LDL R27, [R1+0x24] ;  /* 0x00002400011b7983 */ /* 0x000ee20000100800 */
[----:B------:R-:W-:-:S03]  /*76390*/  IMAD.MOV.U32 R19, RZ, RZ, R0 ;  /* 0x000000ffff137224 */ /* 0x000fc600078e0000 */
[----:B--2---:R-:W-:Y:S04]  /*763a0*/  STL.64 [R1+0xe188], R22 ;  /* 0x00e1881601007387 */ /* 0x004fe80000100a00 */
[----:B----4-:R-:W-:Y:S04]  /*763b0*/  STL.64 [R1+0xe180], R20 ;  /* 0x00e1801401007387 */ /* 0x010fe80000100a00 */
[----:B---3--:R0:W-:Y:S04]  /*763c0*/  STL.64 [R1+0xe0e0], R24 ;  /* 0x00e0e01801007387 */ /* 0x0081e80000100a00 */
[----:B------:R-:W-:Y:S04]  /*763d0*/  STL.64 [R1+0xe100], R26 ;  /* 0x00e1001a01007387 */ /* 0x000fe80000100a00 */
[----:B------:R-:W2:Y:S04]  /*763e0*/  LDL.64 R16, [R1+0x8] ;  /* 0x0000080001107983 */ /* 0x000ea80000100a00 */
[----:B------:R-:W3:Y:S04]  /*763f0*/  LDL R18, [R1] ;  /* 0x0000000001127983 */ /* 0x000ee80000100800 */
[----:B------:R-:W4:Y:S04]  /*76400*/  LDL.LU R0, [R1+0xe1f0] ;  /* 0x00e1f00001007983 */ /* 0x000f280000300800 */
[----:B0-----:R-:W2:Y:S04]  /*76410*/  LDL R24, [R1+0x28] ;  /* 0x0000280001187983 */ /* 0x001ea80000100800 */
[----:B------:R-:W2:Y:S04]  /*76420*/  LDL R25, [R1+0x2c] ;  /* 0x00002c0001197983 */ /* 0x000ea80000100800 */
[----:B------:R-:W3:Y:S04]  /*76430*/  LDL R10, [R1+0x38] ;  /* 0x00003800010a7983 */ /* 0x000ee80000100800 */
[----:B------:R-:W3:Y:S04]  /*76440*/  LDL R11, [R1+0x3c] ;  /* 0x00003c00010b7983 */ /* 0x000ee80000100800 */
[----:B------:R-:W2:Y:S01]  /*76450*/  LDL R8, [R1+0x40] ;  /* 0x0000400001087983 */ /* 0x000ea20000100800 */
[----:B----4-:R-:W-:-:S03]  /*76460*/  IMAD.MOV.U32 R9, RZ, RZ, R0 ;  /* 0x000000ffff097224 */ /* 0x010fc600078e0000 */
[----:B------:R-:W4:Y:S04]  /*76470*/  LDL.LU R0, [R1+0xe1ec] ;  /* 0x00e1ec0001007983 */ /* 0x000f280000300800 */
[----:B------:R-:W3:Y:S04]  /*76480*/  LDL.LU.64 R20, [R1+0xb30] ;  /* 0x000b300001147983 */ /* 0x000ee80000300a00 */
[----:B------:R-:W2:Y:S04]  /*76490*/  LDL.LU.64 R22, [R1+0xb38] ;  /* 0x000b380001167983 */ /* 0x000ea80000300a00 */
[----:B--2---:R0:W-:Y:S04]  /*764a0*/  STL.64 [R1+0xe198], R22 ;  /* 0x00e1981601007387 */ /* 0x0041e80000100a00 */
[----:B0-----:R-:W2:Y:S04]  /*764b0*/  LDL R22, [R1+0x70] ;  /* 0x0000700001167983 */ /* 0x001ea80000100800 */
[----:B------:R-:W2:Y:S04]  /*764c0*/  LDL R23, [R1+0x74] ;  /* 0x0000740001177983 */ /* 0x000ea80000100800 */
[----:B---3--:R0:W-:Y:S04]  /*764d0*/  STL.64 [R1+0xe190], R20 ;  /* 0x00e1901401007387 */ /* 0x0081e80000100a00 */
[----:B0-----:R-:W3:Y:S04]  /*764e0*/  LDL R20, [R1+0x78] ;  /* 0x0000780001147983 */ /* 0x001ee80000100800 */
[----:B------:R-:W3:Y:S04]  /*764f0*/  LDL R21, [R1+0x7c] ;  /* 0x00007c0001157983 */ /* 0x000ee80000100800 */
        /* <DEDUP_REMOVED lines=9> */
[----:B------:R-:W4:Y:S04]  /*76590*/  LDL.LU.64 R12, [R1+0xb10] ;  /* 0x000b1000010c7983 */ /* 0x000f280000300a00 */
[----:B------:R-:W3:Y:S04]  /*765a0*/  LDL.LU.64 R14, [R1+0xb18] ;  /* 0x000b1800010e7983 */ /* 0x000ee80000300a00 */
[----:B---3--:R-:W-:Y:S04]  /*765b0*/  STL.64 [R1+0xe1a8], R14 ;  /* 0x00e1a80e01007387 */ /* 0x008fe80000100a00 */
[----:B----4-:R0:W-:Y:S04]  /*765c0*/  STL.64 [R1+0xe1a0], R12 ;  /* 0x00e1a00c01007387 */ /* 0x0101e80000100a00 */
[----:B0-----:R-:W3:Y:S04]  /*765d0*/  LDL.LU.64 R12, [R1+0xb40] ;  /* 0x000b4000010c7983 */ /* 0x001ee80000300a00 */
[----:B------:R-:W4:Y:S04]  /*765e0*/  LDL.LU.64 R14, [R1+0xb48] ;  /* 0x000b4800010e7983 */ /* 0x000f280000300a00 */
[----:B----4-:R-:W-:Y:S04]  /*765f0*/  STL.64 [R1+0xe1c8], R14 ;  /* 0x00e1c80e01007387 */ /* 0x010fe80000100a00 */
[----:B---3--:R0:W-:Y:S04]  /*76600*/  STL.64 [R1+0xe1c0], R12 ;  /* 0x00e1c00c01007387 */ /* 0x0081e80000100a00 */
[----:B0-----:R-:W3:Y:S04]  /*76610*/  LDL.LU.64 R12, [R1+0xb60] ;  /* 0x000b6000010c7983 */ /* 0x001ee80000300a00 */
[----:B------:R-:W4:Y:S04]  /*76620*/  LDL.LU.64 R14, [R1+0xb68] ;  /* 0x000b6800010e7983 */ /* 0x000f280000300a00 */
[----:B----4-:R-:W-:Y:S04]  /*76630*/  STL.64 [R1+0xe1e0], R14 ;  /* 0x00e1e00e01007387 */ /* 0x010fe80000100a00 */
[----:B---3--:R0:W-:Y:S04]  /*76640*/  STL.64 [R1+0xe1d8], R12 ;  /* 0x00e1d80c01007387 */ /* 0x0081e80000100a00 */
[----:B0-----:R-:W3:Y:S04]  /*76650*/  LDL.LU.64 R12, [R1+0xb70] ;  /* 0x000b7000010c7983 */ /* 0x001ee80000300a00 */
[----:B------:R-:W3:Y:S04]  /*76660*/  LDL.LU.64 R14, [R1+0xb78] ;  /* 0x000b7800010e7983 */ /* 0x000ee80000300a00 */
[----:B------:R-:W-:Y:S04]  /*76670*/  STL.64 [R1+0xe138], R10 ;  /* 0x00e1380a01007387 */ /* 0x000fe80000100a00 */
[----:B------:R0:W-:Y:S04]  /*76680*/  STL.64 [R1+0xe150], R8 ;  /* 0x00e1500801007387 */ /* 0x0001e80000100a00 */
[----:B0-----:R-:W2:Y:S04]  /*76690*/  LDL.LU.64 R8, [R1+0xb80] ;  /* 0x000b800001087983 */ /* 0x001ea80000300a00 */
[----:B------:R-:W2:Y:S04]  /*766a0*/  LDL.LU.64 R10, [R1+0xb88] ;  /* 0x000b8800010a7983 */ /* 0x000ea80000300a00 */
[----:B------:R-:W4:Y:S01]  /*766b0*/  LDL.64 R26, [R1+0x30] ;  /* 0x00003000011a7983 */ /* 0x000f220000100a00 */
[C---:B--2---:R-:W-:Y:S03]  /*766c0*/  HMMA.16816.F32 R8, R4.reuse, R22, R8 ;  /* 0x000000160408723c */ /* 0x044fe60000001808 */
[----:B----4-:R-:W-:Y:S04]  /*766d0*/  STL.64 [R1+0xe130], R26 ;  /* 0x00e1301a01007387 */ /* 0x010fe80000100a00 */
[----:B------:R0:W-:Y:S04]  /*766e0*/  STL.64 [R1+0xe128], R24 ;  /* 0x00e1281801007387 */ /* 0x0001e80000100a00 */
[----:B0-----:R-:W2:Y:S04]  /*766f0*/  LDL.LU.64 R24, [R1+0xb20] ;  /* 0x000b200001187983 */ /* 0x001ea80000300a00 */
[----:B------:R-:W2:Y:S04]  /*76700*/  LDL.LU.64 R26, [R1+0xb28] ;  /* 0x000b2800011a7983 */ /* 0x000ea80000300a00 */
[----:B------:R0:W-:Y:S04]  /*76710*/  STL.64 [R1+0xe0f8], R18 ;  /* 0x00e0f81201007387 */ /* 0x0001e80000100a00 */
[----:B0-----:R-:W4:Y:S04]  /*76720*/  LDL R18, [R1+0x68] ;  /* 0x0000680001127983 */ /* 0x001f280000100800 */
[----:B------:R-:W4:Y:S04]  /*76730*/  LDL R19, [R1+0x6c] ;  /* 0x00006c0001137983 */ /* 0x000f280000100800 */
[----:B------:R-:W-:Y:S04]  /*76740*/  STL.64 [R1+0xe0f0], R16 ;  /* 0x00e0f01001007387 */ /* 0x000fe80000100a00 */
[----:B------:R-:W-:Y:S04]  /*76750*/  STL.64 [R1+0x2ba0], R8 ;  /* 0x002ba00801007387 */ /* 0x000fe80000100a00 */
[----:B------:R0:W-:Y:S04]  /*76760*/  STL.64 [R1+0x2ba8], R10 ;  /* 0x002ba80a01007387 */ /* 0x0001e80000100a00 */
[----:B0-----:R-:W2:Y:S01]  /*76770*/  LDL R10, [R1+0x48] ;  /* 0x00004800010a7983 */ /* 0x001ea20000100800 */
[----:B---3--:R-:W-:Y:S01]  /*76780*/  HMMA.16816.F32 R20, R4, R20, R12 ;  /* 0x000000140414723c */ /* 0x008fe2000000180c */
[----:B------:R-:W-:-:S02]  /*76790*/  IMAD.MOV.U32 R11, RZ, RZ, R0 ;  /* 0x000000ffff0b7224 */ /* 0x000fc400078e0000 */
[----:B------:R-:W3:Y:S04]  /*767a0*/  LDL.LU R0, [R1+0xe1e8] ;  /* 0x00e1e80001007983 */ /* 0x000ee80000300800 */
[----:B--2---:R0:W-:Y:S04]  /*767b0*/  STL.64 [R1+0xe168], R10 ;  /* 0x00e1680a01007387 */ /* 0x0041e80000100a00 */
[----:B------:R-:W2:Y:S04]  /*767c0*/  LDL.LU.64 R8, [R1+0xb50] ;  /* 0x000b500001087983 */ /* 0x000ea80000300a00 */
[----:B0-----:R-:W2:Y:S04]  /*767d0*/  LDL.LU.64 R10, [R1+0xb58] ;  /* 0x000b5800010a7983 */ /* 0x001ea80000300a00 */
[----:B------:R-:W4:Y:S04]  /*767e0*/  LDL.LU.64 R14, [R1+0xe1e0] ;  /* 0x00e1e000010e7983 */ /* 0x000f280000300a00 */
[----:B------:R-:W4:Y:S04]  /*767f0*/  LDL.LU.64 R12, [R1+0xe1d8] ;  /* 0x00e1d800010c7983 */ /* 0x000f280000300a00 */
[----:B------:R-:W-:Y:S04]  /*76800*/  STL.64 [R1+0x2b80], R20 ;  /* 0x002b801401007387 */ /* 0x000fe80000100a00 */
[----:B------:R0:W-:Y:S04]  /*76810*/  STL.64 [R1+0x2b88], R22 ;  /* 0x002b881601007387 */ /* 0x0001e80000100a00 */
[----:B0-----:R-:W4:Y:S02]  /*76820*/  LDL.LU.64 R22, [R1+0xe1d0] ;  /* 0x00e1d00001167983 */ /* 0x001f240000300a00 */
[----:B----4-:R-:W-:Y:S02]  /*76830*/  HMMA.16816.F32 R20, R4, R22, R12 ;  /* 0x000000160414723c */ /* 0x010fe4000000180c */
[----:B------:R-:W4:Y:S04]  /*76840*/  LDL.LU.64 R14, [R1+0xe1c8] ;  /* 0x00e1c800010e7983 */ /* 0x000f280000300a00 */
[----:B------:R-:W4:-:S15]  /*76850*/  LDL.LU.64 R12, [R1+0xe1c0] ;  /* 0x00e1c000010c7983 */ /* 0x000f1e0000300a00 */
[----:B------:R-:W-:-:S02]  /*76860*/  NOP ;  /* 0x0000000000007918 */ /* 0x000fc40000000000 */
[----:B------:R-:W-:Y:S04]  /*76870*/  STL.64 [R1+0x2b60], R20 ;  /* 0x002b601401007387 */ /* 0x000fe80000100a00 */
[----:B------:R0:W-:Y:S04]  /*76880*/  STL.64 [R1+0x2b68], R22 ;  /* 0x002b681601007387 */ /* 0x0001e80000100a00 */
[----:B0-----:R-:W4:Y:S04]  /*76890*/  LDL.LU.64 R22, [R1+0xe1b8] ;  /* 0x00e1b80001167983 */ /* 0x001f280000300a00 */
[----:B------:R-:W2:Y:S02]  /*768a0*/  LDL.LU.64 R20, [R1+0xe1b0] ;  /* 0x00e1b00001147983 */ /* 0x000ea40000300a00 */
[C---:B--2---:R-:W-:Y:S06]  /*768b0*/  HMMA.16816.F32 R8, R4.reuse, R20, R8 ;  /* 0x000000140408723c */ /* 0x044fec0000001808 */
[----:B----4-:R-:W-:-:S15]  /*768c0*/  HMMA.16816.F32 R20, R4, R22, R12 ;  /* 0x000000160414723c */ /* 0x010fde000000180c */
[----:B------:R-:W-:-:S02]  /*768d0*/  NOP ;  /* 0x0000000000007918 */ /* 0x000fc40000000000 */
[----:B------:R0:W-:Y:S04]  /*768e0*/  STL.64 [R1+0x2b40], R8 ;  /* 0x002b400801007387 */ /* 0x0001e80000100a00 */
[----:B------:R-:W-:Y:S04]  /*768f0*/  STL.64 [R1+0x2b48], R10 ;  /* 0x002b480a01007387 */ /* 0x000fe80000100a00 */
[----:B0-----:R-:W2:Y:S04]  /*76900*/  LDL R8, [R1+0x50] ;  /* 0x0000500001087983 */ /* 0x001ea80000100800 */
[----:B------:R-:W4:Y:S04]  /*76910*/  LDL.LU.64 R14, [R1+0xe1a8] ;  /* 0x00e1a800010e7983 */ /* 0x000f280000300a00 */
[----:B------:R-:W4:Y:S04]  /*76920*/  LDL.LU.64 R12, [R1+0xe1a0] ;  /* 0x00e1a000010c7983 */ /* 0x000f280000300a00 */
[----:B------:R-:W-:Y:S04]  /*76930*/  STL.64 [R1+0x2b20], R20 ;  /* 0x002b201401007387 */ /* 0x000fe80000100a00 */
[----:B------:R0:W-:Y:S04]  /*76940*/  STL.64 [R1+0x2b28], R22 ;  /* 0x002b281601007387 */ /* 0x0001e80000100a00 */
[----:B0-----:R-:W3:Y:S04]  /*76950*/  LDL.LU.64 R22, [R1+0xe198] ;  /* 0x00e1980001167983 */ /* 0x001ee80000300a00 */
[----:B------:R-:W3:Y:S02]  /*76960*/  LDL.LU.64 R20, [R1+0xe190] ;  /* 0x00e1900001147983 */ /* 0x000ee40000300a00 */
[----:B---3--:R-:W-:Y:S02]  /*76970*/  HMMA.16816.F32 R16, R4, R18, R20 ;  /* 0x000000120410723c */ /* 0x008fe40000001814 */
[----:B------:R-:W4:Y:S04]  /*76980*/  LDL.LU.64 R22, [R1+0xe188] ;  /* 0x00e1880001167983 */ /* 0x000f280000300a00 */
[----:B------:R-:W3:-:S15]  /*76990*/  LDL.LU.64 R20, [R1+0xe180] ;  /* 0x00e1800001147983 */ /* 0x000ede0000300a00 */
[----:B------:R-:W-:-:S02]  /*769a0*/  NOP ;  /* 0x0000000000007918 */ /* 0x000fc40000000000 */
[----:B------:R-:W-:Y:S04]  /*769b0*/  STL.64 [R1+0x2b00], R16 ;  /* 0x002b001001007387 */ /* 0x000fe80000100a00 */
[----:B------:R3:W-:Y:S01]  /*769c0*/  STL.64 [R1+0x2b08], R18 ;  /* 0x002b081201007387 */ /* 0x0007e20000100a00 */
[----:B------:R-:W-:Y:S01]  /*769d0*/  IMAD.MOV.U32 R9, RZ, RZ, R0 ;  /* 0x000000ffff097224 */ /* 0x000fe200078e0000 */
[----:B---3--:R-:W-:Y:S06]  /*769e0*/  HMMA.16816.F32 R16, R4, R20, R24 ;  /* 0x000000140410723c */ /* 0x008fec0000001818 */
[----:B------:R-:W-:-:S05]  /*769f0*/  IMAD.MOV.U32 R0, RZ, RZ, R21 ;  /* 0x000000ffff007224 */ /* 0x000fca00078e0015 */
[----:B------:R-:W-:-:S12]  /*76a00*/  STL [R1+0xe000], R0 ;  /* 0x00e0000001007387 */ /* 0x000fd80000100800 */
[----:B------:R-:W-:Y:S04]  /*76a10*/  STL.64 [R1+0x2ae0], R16 ;  /* 0x002ae01001007387 */ /* 0x000fe80000100a00 */
[----:B------:R-:W-:Y:S04]  /*76a20*/  STL.64 [R1+0x2ae8], R18 ;  /* 0x002ae81201007387 */ /* 0x000fe80000100a00 */
[----:B------:R-:W3:Y:S04]  /*76a30*/  LDL.LU.64 R24, [R1+0xad0] ;  /* 0x000ad00001187983 */ /* 0x000ee80000300a00 */
[----:B------:R-:W2:Y:S01]  /*76a40*/  LDL.LU.64 R26, [R1+0xad8] ;  /* 0x000ad800011a7983 */ /* 0x000ea20000300a00 */
[----:B----4-:R-:W-:-:S15]  /*76a50*/  HMMA.16816.F32 R12, R4, R22, R12 ;  /* 0x00000016040c723c */ /* 0x010fde000000180c */
[----:B------:R-:W-:-:S08]  /*76a60*/  NOP ;  /* 0x0000000000007918 */ /* 0x000fd00000000000 */
[----:B------:R-:W-:Y:S04]  /*76a70*/  STL.64 [R1+0x2ac0], R12 ;  /* 0x002ac00c01007387 */ /* 0x000fe80000100a00 */
[----:B------:R-:W-:Y:S04]  /*76a80*/  STL.64 [R1+0x2ac8], R14 ;  /* 0x002ac80e01007387 */ /* 0x000fe80000100a00 */
[----:B--2---:R-:W-:Y:S04]  /*76a90*/  STL.64 [R1+0xe148], R26 ;  /* 0x00e1481a01007387 */ /* 0x004fe80000100a00 */
[----:B---3--:R0:W-:Y:S04]  /*76aa0*/  STL.64 [R1+0xe140], R24 ;  /* 0x00e1401801007387 */ /* 0x0081e80000100a00 */
[----:B0-----:R-:W2:Y:S04]  /*76ab0*/  LDL.LU.64 R24, [R1+0xae0] ;  /* 0x000ae00001187983 */ /* 0x001ea80000300a00 */
[----:B------:R-:W3:Y:S04]  /*76ac0*/  LDL.LU.64 R26, [R1+0xae8] ;  /* 0x000ae800011a7983 */ /* 0x000ee80000300a00 */
[----:B---3--:R-:W-:Y:S04]  /*76ad0*/  STL.64 [R1+0xe160], R26 ;  /* 0x00e1601a01007387 */ /* 0x008fe80000100a00 */
[----:B--2---:R0:W-:Y:S04]  /*76ae0*/  STL.64 [R1+0xe158], R24 ;  /* 0x00e1581801007387 */ /* 0x0041e80000100a00 */
[----:B0-----:R-:W2:Y:S04]  /*76af0*/  LDL.LU.64 R24, [R1+0xaf0] ;  /* 0x000af00001187983 */ /* 0x001ea80000300a00 */
[----:B------:R-:W3:Y:S04]  /*76b00*/  LDL.LU.64 R26, [R1+0xaf8] ;  /* 0x000af800011a7983 */ /* 0x000ee80000300a00 */
[----:B---3--:R-:W-:Y:S04]  /*76b10*/  STL.64 [R1+0xe178], R26 ;  /* 0x00e1781a01007387 */ /* 0x008fe80000100a00 */
[----:B--2---:R0:W-:Y:S04]  /*76b20*/  STL.64 [R1+0xe170], R24 ;  /* 0x00e1701801007387 */ /* 0x0041e80000100a00 */
[----:B0-----:R-:W2:Y:S04]  /*76b30*/  LDL.LU.64 R24, [R1+0xb00] ;  /* 0x000b000001187983 */ /* 0x001ea80000300a00 */
[----:B------:R-:W2:Y:S04]  /*76b40*/  LDL.LU.64 R26, [R1+0xb08] ;  /* 0x000b0800011a7983 */ /* 0x000ea80000300a00 */
[----:B------:R-:W3:Y:S04]  /*76b50*/  LDL.LU.64 R16, [R1+0xaa0] ;  /* 0x000aa00001107983 */ /* 0x000ee80000300a00 */
[----:B------:R-:W4:Y:S04]  /*76b60*/  LDL.LU.64 R18, [R1+0xaa8] ;  /* 0x000aa80001127983 */ /* 0x000f280000300a00 */
[----:B----4-:R-:W-:Y:S04]  /*76b70*/  STL.64 [R1+0xe110], R18 ;  /* 0x00e1101201007387 */ /* 0x010fe80000100a00 */
[----:B---3--:R0:W-:Y:S04]  /*76b80*/  STL.64 [R1+0xe108], R16 ;  /* 0x00e1081001007387 */ /* 0x0081e80000100a00 */
[----:B0-----:R-:W3:Y:S04]  /*76b90*/  LDL.LU.64 R16, [R1+0xab0] ;  /* 0x000ab00001107983 */ /* 0x001ee80000300a00 */
[----:B------:R-:W4:Y:S01]  /*76ba0*/  LDL.LU.64 R18, [R1+0xab8] ;  /* 0x000ab80001127983 */ /* 0x000f220000300a00 */
[C---:B--2---:R-:W-:Y:S03]  /*76bb0*/  HMMA.16816.F32 R8, R4.reuse, R8, R24 ;  /* 0x000000080408723c */ /* 0x044fe60000001818 */
[----:B----4-:R-:W-:Y:S04]  /*76bc0*/  STL.64 [R1+0xe120], R18 ;  /* 0x00e1201201007387 */ /* 0x010fe80000100a00 */
[----:B---3--:R0:W-:Y:S04]  /*76bd0*/  STL.64 [R1+0xe118], R16 ;  /* 0x00e1181001007387 */ /* 0x0081e80000100a00 */
[----:B0-----:R-:W2:Y:S04]  /*76be0*/  LDL.LU.64 R16, [R1+0xac0] ;  /* 0x000ac00001107983 */ /* 0x001ea80000300a00 */
[----:B------:R-:W2:Y:S04]  /*76bf0*/  LDL.LU.64 R18, [R1+0xac8] ;  /* 0x000ac80001127983 */ /* 0x000ea80000300a00 */
[----:B------:R-:W3:Y:S04]  /*76c00*/  LDL.LU.64 R20, [R1+0xa90] ;  /* 0x000a900001147983 */ /* 0x000ee80000300a00 */
[----:B------:R-:W3:Y:S04]  /*76c10*/  LDL.LU.64 R22, [R1+0xa98] ;  /* 0x000a980001167983 */ /* 0x000ee80000300a00 */
[----:B------:R-:W4:Y:S04]  /*76c20*/  LDL.LU.64 R12, [R1+0xa80] ;  /* 0x000a8000010c7983 */ /* 0x000f280000300a00 */
[----:B------:R-:W4:Y:S04]  /*76c30*/  LDL.LU.64 R14, [R1+0xa88] ;  /* 0x000a8800010e7983 */ /* 0x000f280000300a00 */
[----:B------:R-:W2:Y:S04]  /*76c40*/  LDL.LU.64 R26, [R1+0xe178] ;  /* 0x00e17800011a7983 */ /* 0x000ea80000300a00 */
[----:B------:R-:W2:Y:S04]  /*76c50*/  LDL.LU.64 R24, [R1+0xe170] ;  /* 0x00e1700001187983 */ /* 0x000ea80000300a00 */
[----:B------:R-:W-:Y:S04]  /*76c60*/  STL.64 [R1+0x2aa0], R8 ;  /* 0x002aa00801007387 */ /* 0x000fe80000100a00 */
[----:B------:R0:W-:Y:S04]  /*76c70*/  STL.64 [R1+0x2aa8], R10 ;  /* 0x002aa80a01007387 */ /* 0x0001e80000100a00 */
[----:B0-----:R-:W2:Y:S02]  /*76c80*/  LDL.LU.64 R10, [R1+0xe168] ;  /* 0x00e16800010a7983 */ /* 0x001ea40000300a00 */
[----:B--2---:R-:W-:Y:S02]  /*76c90*/  HMMA.16816.F32 R8, R4, R10, R24 ;  /* 0x0000000a0408723c */ /* 0x004fe40000001818 */
[----:B------:R-:W2:Y:S04]  /*76ca0*/  LDL.LU.64 R26, [R1+0xe160] ;  /* 0x00e16000011a7983 */ /* 0x000ea80000300a00 */
[----:B------:R-:W2:-:S15]  /*76cb0*/  LDL.LU.64 R24, [R1+0xe158] ;  /* 0x00e1580001187983 */ /* 0x000e9e0000300a00 */
[----:B------:R-:W-:-:S02]  /*76cc0*/  NOP ;  /* 0x0000000000007918 */ /* 0x000fc40000000000 */
[----:B------:R0:W-:Y:S04]  /*76cd0*/  STL.64 [R1+0x2a80], R8 ;  /* 0x002a800801007387 */ /* 0x0001e80000100a00 */
[----:B------:R2:W-:Y:S04]  /*76ce0*/  STL.64 [R1+0x2a88], R10 ;  /* 0x002a880a01007387 */ /* 0x0005e80000100a00 */
[----:B0-----:R-:W2:Y:S02]  /*76cf0*/  LDL.LU.64 R8, [R1+0xe150] ;  /* 0x00e1500001087983 */ /* 0x001ea40000300a00 */
[----:B--2---:R-:W-:Y:S02]  /*76d00*/  HMMA.16816.F32 R8, R4, R8, R24 ;  /* 0x000000080408723c */ /* 0x004fe40000001818 */
[----:B------:R-:W2:Y:S04]  /*76d10*/  LDL.LU.64 R26, [R1+0xe148] ;  /* 0x00e14800011a7983 */ /* 0x000ea80000300a00 */
[----:B------:R-:W2:-:S15]  /*76d20*/  LDL.LU.64 R24, [R1+0xe140] ;  /* 0x00e1400001187983 */ /* 0x000e9e0000300a00 */
[----:B------:R-:W-:-:S02]  /*76d30*/  NOP ;  /* 0x0000000000007918 */ /* 0x000fc40000000000 */
[----:B------:R-:W-:Y:S04]  /*76d40*/  STL.64 [R1+0x2a60], R8 ;  /* 0x002a600801007387 */ /* 0x000fe80000100a00 */
[----:B------:R0:W-:Y:S04]  /*76d50*/  STL.64 [R1+0x2a68], R10 ;  /* 0x002a680a01007387 */ /* 0x0001e80000100a00 */
[----:B0-----:R-:W2:Y:S02]  /*76d60*/  LDL.LU.64 R10, [R1+0xe138] ;  /* 0x00e13800010a7983 */ /* 0x001ea40000300a00 */
[----:B--2---:R-:W-:Y:S02]  /*76d70*/  HMMA.16816.F32 R8, R4, R10, R24 ;  /* 0x0000000a0408723c */ /* 0x004fe40000001818 */
[----:B------:R-:W2:Y:S04]  /*76d80*/  LDL.LU.64 R26, [R1+0xe130] ;  /* 0x00e13000011a7983 */ /* 0x000ea80000300a00 */
[----:B------:R-:W3:-:S15]  /*76d90*/  LDL.LU.64 R24, [R1+0xe128] ;  /* 0x00e1280001187983 */ /* 0x000ede0000300a00 */
[----:B------:R-:W-:-:S02]  /*76da0*/  NOP ;  /* 0x0000000000007918 */ /* 0x000fc40000000000 */
[----:B------:R0:W-:Y:S04]  /*76db0*/  STL.64 [R1+0x2a40], R8 ;  /* 0x002a400801007387 */ /* 0x0001e80000100a00 */
[----:B------:R1:W-:Y:S04]  /*76dc0*/  STL.64 [R1+0x2a48], R10 ;  /* 0x002a480a01007387 */ /* 0x0003e80000100a00 */
[----:B0-----:R-:W4:Y:S04]  /*76dd0*/  LDL.LU.64 R8, [R1+0xa60] ;  /* 0x000a600001087983 */ /* 0x001f280000300a00 */
[----:B-1----:R-:W3:Y:S01]  /*76de0*/  LDL.LU.64 R10, [R1+0xa68] ;  /* 0x000a6800010a7983 */ /* 0x002ee20000300a00 */
[----:B--2---:R-:W-:Y:S03]  /*76df0*/  HMMA.16816.F32 R16, R4, R26, R16 ;  /* 0x0000001a0410723c */ /* 0x004fe60000001810 */
[----:B---3--:R-:W-:Y:S04]  /*76e00*/  STL.64 [R1+0xe0d8], R10 ;  /* 0x00e0d80a01007387 */ /* 0x008fe80000100a00 */
[----:B----4-:R0:W-:Y:S04]  /*76e10*/  STL.64 [R1+0xe0d0], R8 ;  /* 0x00e0d00801007387 */ /* 0x0101e80000100a00 */
[----:B0-----:R-:W2:Y:S04]  /*76e20*/  LDL.LU.64 R8, [R1+0xa70] ;  /* 0x000a700001087983 */ /* 0x001ea80000300a00 */
[----:B------:R-:W2:Y:S08]  /*76e30*/  LDL.LU.64 R10, [R1+0xa78] ;  /* 0x000a7800010a7983 */ /* 0x000eb00000300a00 */
[----:B------:R-:W-:Y:S04]  /*76e40*/  STL.64 [R1+0x2a20], R16 ;  /* 0x002a201001007387 */ /* 0x000fe80000100a00 */
[----:B------:R0:W-:Y:S04]  /*76e50*/  STL.64 [R1+0x2a28], R18 ;  /* 0x002a281201007387 */ /* 0x0001e80000100a00 */
[----:B0-----:R-:W3:Y:S04]  /*76e60*/  LDL.LU.64 R18, [R1+0xe120] ;  /* 0x00e1200001127983 */ /* 0x001ee80000300a00 */
[----:B------:R-:W3:Y:S01]  /*76e70*/  LDL.LU.64 R16, [R1+0xe118] ;  /* 0x00e1180001107983 */ /* 0x000ee20000300a00 */
[----:B------:R-:W-:-:S05]  /*76e80*/  IMAD.MOV.U32 R0, RZ, RZ, R27 ;  /* 0x000000ffff007224 */ /* 0x000fca00078e001b */
[----:B------:R-:W-:Y:S01]  /*76e90*/  STL [R1+0xe038], R0 ;  /* 0x00e0380001007387 */ /* 0x000fe20000100800 */
[----:B---3--:R-:W-:Y:S03]  /*76ea0*/  HMMA.16816.F32 R24, R4, R24, R16 ;  /* 0x000000180418723c */ /* 0x008fe60000001810 */
[----:B------:R-:W3:Y:S04]  /*76eb0*/  LDL.LU.64 R18, [R1+0xe110] ;  /* 0x00e1100001127983 */ /* 0x000ee80000300a00 */
[----:B------:R-:W3:-:S15]  /*76ec0*/  LDL.LU.64 R16, [R1+0xe108] ;  /* 0x00e1080001107983 */ /* 0x000ede0000300a00 */
[----:B------:R-:W-:-:S01]  /*76ed0*/  NOP ;  /* 0x0000000000007918 */ /* 0x000fc20000000000 */
[----:B------:R-:W-:Y:S04]  /*76ee0*/  STL.64 [R1+0x2a00], R24 ;  /* 0x002a001801007387 */ /* 0x000fe80000100a00 */
[----:B------:R0:W-:Y:S04]  /*76ef0*/  STL.64 [R1+0x2a08], R26 ;  /* 0x002a081a01007387 */ /* 0x0001e80000100a00 */
[----:B0-----:R-:W3:Y:S02]  /*76f00*/  LDL.LU.64 R26, [R1+0xe100] ;  /* 0x00e10000011a7983 */ /* 0x001ee40000300a00 */
[----:B---3--:R-:W-:Y:S02]  /*76f10*/  HMMA.16816.F32 R24, R4, R26, R16 ;  /* 0x0000001a0418723c */ /* 0x008fe40000001810 */
[----:B------:R-:W3:Y:S04]  /*76f20*/  LDL.LU.64 R18, [R1+0xe0f8] ;  /* 0x00e0f80001127983 */ /* 0x000ee80000300a00 */
[----:B------:R-:W2:-:S15]  /*76f30*/  LDL.LU.64 R16, [R1+0xe0f0] ;  /* 0x00e0f00001107983 */ /* 0x000e9e0000300a00 */
[----:B------:R-:W-:-:S02]  /*76f40*/  NOP ;  /* 0x0000000000007918 */ /* 0x000fc40000000000 */
[----:B------:R-:W-:Y:S04]  /*76f50*/  STL.64 [R1+0x29e0], R24 ;  /* 0x0029e01801007387 */ /* 0x000fe80000100a00 */
[----:B------:R0:W-:Y:S04]  /*76f60*/  STL.64 [R1+0x29e8], R26 ;  /* 0x0029e81a01007387 */ /* 0x0001e80000100a00 */
[----:B0-----:R-:W4:Y:S04]  /*76f70*/  LDL.LU.64 R26, [R1+0xe0e8] ;  /* 0x00e0e800011a7983 */ /* 0x001f280000300a00 */
[----:B------:R-:W3:Y:S01]  /*76f80*/  LDL.LU.64 R24, [R1+0xe0e0] ;  /* 0x00e0e00001187983 */ /* 0x000ee20000300a00 */
[C---:B--2---:R-:W-:Y:S06]  /*76f90*/  HMMA.16816.F32 R8, R4.reuse, R16, R8 ;  /* 0x000000100408723c */ /* 0x044fec0000001808 */
[C---:B----4-:R-:W-:Y:S06]  /*76fa0*/  HMMA.16816.F32 R12, R4.reuse, R26, R12 ;  /* 0x0000001a040c723c */ /* 0x050fec000000180c */
[----:B---3--:R-:W-:Y:S01]  /*76fb0*/  HMMA.16816.F32 R20, R4, R24, R20 ;  /* 0x000000180414723c */ /* 0x008fe20000001814 */
[----:B------:R-:W2:-:S15]  /*76fc0*/  LDL.LU.64 R24, [R1+0xa50] ;  /* 0x000a500001187983 */ /* 0x000e9e0000300a00 */
[----:B------:R-:W-:-:S07]  /*76fd0*/  NOP ;  /* 0x0000000000007918 */ /* 0x000fce0000000000 */
[----:B------:R0:W-:Y:S04]  /*76fe0*/  STL.64 [R1+0x29c0], R20 ;  /* 0x0029c01401007387 */ /* 0x0001e80000100a00 */
[----:B------:R1:W-:Y:S04]  /*76ff0*/  STL.64 [R1+0x29c8], R22 ;  /* 0x0029c81601007387 */ /* 0x0003e80000100a00 */
[----:B------:R-:W2:Y:S04]  /*77000*/  LDL.LU.64 R26, [R1+0xa58] ;  /* 0x000a5800011a7983 */ /* 0x000ea80000300a00 */
[----:B------:R3:W-:Y:S04]  /*77010*/  STL.64 [R1+0x29a0], R12 ;  /* 0x0029a00c01007387 */ /* 0x0007e80000100a00 */
[----:B------:R-:W-:Y:S04]  /*77020*/  STL.64 [R1+0x29a8], R14 ;  /* 0x0029a80e01007387 */ /* 0x000fe80000100a00 */
[----:B0-----:R-:W4:Y:S04]  /*77030*/  LDL.LU.64 R20, [R1+0xa30] ;  /* 0x000a300001147983 */ /* 0x001f280000300a00 */
[----:B-1----:R-:W4:Y:S04]  /*77040*/  LDL.LU.64 R22, [R1+0xa38] ;  /* 0x000a380001167983 */ /* 0x002f280000300a00 */
[----:B---3--:R-:W3:Y:S04]  /*77050*/  LDL.LU R12, [R1+0x27d8] ;  /* 0x0027d800010c7983 */ /* 0x008ee80000300800 */
[----:B------:R-:W-:Y:S04]  /*77060*/  STL.64 [R1+0x2980], R8 ;  /* 0x0029800801007387 */ /* 0x000fe80000100a00 */
[----:B------:R0:W-:Y:S04]  /*77070*/  STL.64 [R1+0x2988], R10 ;  /* 0x0029880a01007387 */ /* 0x0001e80000100a00 */
[----:B0-----:R-:W2:Y:S04]  /*77080*/  LDL.LU.64 R10, [R1+0xe0d8] ;  /* 0x00e0d800010a7983 */ /* 0x001ea80000300a00 */
[----:B------:R-:W2:Y:S01]  /*77090*/  LDL.LU.64 R8, [R1+0xe0d0] ;  /* 0x00e0d00001087983 */ /* 0x000ea20000300a00 */
[----:B------:R-:W-:-:S03]  /*770a0*/  IMAD.MOV.U32 R0, RZ, RZ, R17 ;  /* 0x000000ffff007224 */ /* 0x000fc600078e0011 */
[----:B------:R-:W3:Y:S04]  /*770b0*/  LDL.LU R13, [R1+0x27e0] ;  /* 0x0027e000010d7983 */ /* 0x000ee80000300800 */
[----:B------:R-:W3:Y:S01]  /*770c0*/  LDL.LU R14, [R1+0x27e8] ;  /* 0x0027e800010e7983 */ /* 0x000ee20000300800 */
[----:B--2---:R-:W-:Y:S03]  /*770d0*/  HMMA.16816.F32 R16, R4, R18, R8 ;  /* 0x000000120410723c */ /* 0x004fe60000001808 */
[----:B------:R-:W2:Y:S04]  /*770e0*/  LDL.LU.64 R10, [R1+0xe0c8] ;  /* 0x00e0c800010a7983 */ /* 0x000ea80000300a00 */
[----:B------:R-:W4:-:S15]  /*770f0*/  LDL.LU R8, [R1+0xe0c0] ;  /* 0x00e0c00001087983 */ /* 0x000f1e0000300800 */
[----:B------:R-:W-:-:S01]  /*77100*/  NOP ;  /* 0x0000000000007918 */ /* 0x000fc20000000000 */
[----:B------:R0:W-:Y:S04]  /*77110*/  STL.64 [R1+0x2960], R16 ;  /* 0x0029601001007387 */ /* 0x0001e80000100a00 */
[----:B------:R1:W-:Y:S04]  /*77120*/  STL.64 [R1+0x2968], R18 ;  /* 0x0029681201007387 */ /* 0x0003e80000100a00 */
[----:B0-----:R-:W3:Y:S04]  /*77130*/  LDL.LU.64 R16, [R1+0xa10] ;  /* 0x000a100001107983 */ /* 0x001ee80000300a00 */
[----:B-1----:R-:W3:Y:S04]  /*77140*/  LDL.LU.64 R18, [R1+0xa18] ;  /* 0x000a180001127983 */ /* 0x002ee80000300a00 */
[----:B------:R-:W4:Y:S01]  /*77150*/  LDL.LU R9, [R1+0x27f4] ;  /* 0x0027f40001097983 */ /* 0x000f220000300800 */
[C---:B------:R-:W-:Y:S03]  /*77160*/  HMMA.16816.F32 R24, R4.reuse, R28, R24 ;  /* 0x0000001c0418723c */ /* 0x040fe60000001818 */
[----:B--2---:R-:W-:Y:S04]  /*77170*/  STL.64 [R1+0xe080], R10 ;  /* 0x00e0800a01007387 */ /* 0x004fe80000100a00 */
[----:B----4-:R0:W-:Y:S04]  /*77180*/  STL.64 [R1+0xe078], R8 ;  /* 0x00e0780801007387 */ /* 0x0101e80000100a00 */
[----:B0-----:R-:W2:Y:S04]  /*77190*/  LDL.LU.64 R8, [R1+0xa40] ;  /* 0x000a400001087983 */ /* 0x001ea80000300a00 */
[----:B------:R-:W2:Y:S04]  /*771a0*/  LDL.LU.64 R10, [R1+0xa48] ;  /* 0x000a4800010a7983 */ /* 0x000ea80000300a00 */
[----:B------:R-:W4:Y:S04]  /*771b0*/  LDL.LU R15, [R1+0x27f0] ;  /* 0x0027f000010f7983 */ /* 0x000f280000300800 */
[----:B------:R-:W-:Y:S04]  /*771c0*/  STL.64 [R1+0x2940], R24 ;  /* 0x0029401801007387 */ /* 0x000fe80000100a00 */
[----:B------:R0:W-:Y:S04]  /*771d0*/  STL.64 [R1+0x2948], R26 ;  /* 0x0029481a01007387 */ /* 0x0001e80000100a00 */
[----:B0-----:R-:W2:Y:S04]  /*771e0*/  LDL.LU.64 R26, [R1+0xe0b8] ;  /* 0x00e0b800011a7983 */ /* 0x001ea80000300a00 */
[----:B------:R-:W3:Y:S01]  /*771f0*/  LDL.LU.64 R24, [R1+0xe0b0] ;  /* 0x00e0b00001187983 */ /* 0x000ee20000300a00 */
[C---:B--2---:R-:W-:Y:S06]  /*77200*/  HMMA.16816.F32 R8, R4.reuse, R26, R8 ;  /* 0x0000001a0408723c */ /* 0x044fec0000001808 */
[----:B---3--:R-:W-:-:S15]  /*77210*/  HMMA.16816.F32 R20, R4, R24, R20 ;  /* 0x000000180414723c */ /* 0x008fde0000001814 */
[----:B------:R-:W-:-:S02]  /*77220*/  NOP ;  /* 0x0000000000007918 */ /* 0x000fc40000000000 */
[----:B------:R0:W-:Y:S04]  /*77230*/  STL.64 [R1+0x2920], R8 ;  /* 0x0029200801007387 */ /* 0x0001e80000100a00 */
[----:B------:R1:W-:Y:S04]  /*77240*/  STL.64 [R1+0x2928], R10 ;  /* 0x0029280a01007387 */ /* 0x0003e80000100a00 */
[----:B0-----:R-:W2:Y:S04]  /*77250*/  LDL.LU.64 R8, [R1+0xa00] ;  /* 0x000a000001087983 */ /* 0x001ea80000300a00 */
[----:B-1----:R-:W2:Y:S04]  /*77260*/  LDL.LU.64 R10, [R1+0xa08] ;  /* 0x000a0800010a7983 */ /* 0x002ea80000300a00 */
[----:B------:R-:W-:Y:S04]  /*77270*/  STL.64 [R1+0x2900], R20 ;  /* 0x0029001401007387 */ /* 0x000fe80000100a00 */
[----:B------:R0:W-:Y:S04]  /*77280*/  STL.64 [R1+0x2908], R22 ;  /* 0x0029081601007387 */ /* 0x0001e80000100a00 */
[----:B0-----:R-:W3:Y:S04]  /*77290*/  LDL.LU.64 R22, [R1+0xe0a8] ;  /* 0x00e0a80001167983 */ /* 0x001ee80000300a00 */
[----:B------:R-:W4:Y:S04]  /*772a0*/  LDL.LU.64 R20, [R1+0xe0a0] ;  /* 0x00e0a00001147983 */ /* 0x000f280000300a00 */
[----:B------:R-:W-:Y:S04]  /*772b0*/  STL.64 [R1+0xdf30], R26 ;  /* 0x00df301a01007387 */ /* 0x000fe80000100a00 */
[----:B------:R0:W-:Y:S04]  /*772c0*/  STL.64 [R1+0xdf28], R24 ;  /* 0x00df281801007387 */ /* 0x0001e80000100a00 */
[----:B0-----:R-:W3:Y:S04]  /*772d0*/  LDL.LU.64 R24, [R1+0xa20] ;  /* 0x000a200001187983 */ /* 0x001ee80000300a00 */
[----:B------:R-:W3:Y:S02]  /*772e0*/  LDL.LU.64 R26, [R1+0xa28] ;  /* 0x000a2800011a7983 */ /* 0x000ee40000300a00 */
[----:B---3--:R-:W-:-:S15]  /*772f0*/  HMMA.16816.F32 R24, R4, R22, R24 ;  /* 0x000000160418723c */ /* 0x008fde0000001818 */
[----:B------:R-:W-:-:S08]  /*77300*/  NOP ;  /* 0x0000000000007918 */ /* 0x000fd00000000000 */
[----:B------:R0:W-:Y:S04]  /*77310*/  STL.64 [R1+0x28e0], R24 ;  /* 0x0028e01801007387 */ /* 0x0001e80000100a00 */
[----:B------:R1:W-:Y:S04]  /*77320*/  STL.64 [R1+0x28e8], R26 ;  /* 0x0028e81a01007387 */ /* 0x0003e80000100a00 */
[----:B0-----:R-:W3:Y:S01]  /*77330*/  LDL.64 R24, [R1+0xa8] ;  /* 0x0000a80001187983 */ /* 0x001ee20000100a00 */
[----:B----4-:R-:W-:Y:S01]  /*77340*/  HMMA.16816.F32 R16, R4, R20, R16 ;  /* 0x000000140410723c */ /* 0x010fe20000001810 */
[----:B-1----:R-:W-:-:S02]  /*77350*/  IMAD.MOV.U32 R26, RZ, RZ, R2 ;  /* 0x000000ffff1a7224 */ /* 0x002fc400078e0002 */
[----:B------:R-:W-:Y:S01]  /*77360*/  IMAD.MOV.U32 R27, RZ, RZ, R3 ;  /* 0x000000ffff1b7224 */ /* 0x000fe200078e0003 */
[----:B------:R-:W4:Y:S04]  /*77370*/  LDL.LU R2, [R1+0xe09c] ;  /* 0x00e09c0001027983 */ /* 0x000f280000300800 */
[----:B------:R-:W4:Y:S04]  /*77380*/  LDL.LU R3, [R1+0xe098] ;  /* 0x00e0980001037983 */ /* 0x000f280000300800 */
[----:B------:R-:W-:Y:S04]  /*77390*/  STL.64 [R1+0xe068], R26 ;  /* 0x00e0681a01007387 */ /* 0x000fe80000100a00 */
[----:B---3--:R0:W-:Y:S04]  /*773a0*/  STL.64 [R1+0xe060], R24 ;  /* 0x00e0601801007387 */ /* 0x0081e80000100a00 */
[----:B0-----:R-:W3:Y:S04]  /*773b0*/  LDL.LU.64 R24, [R1+0x9e0] ;  /* 0x0009e00001187983 */ /* 0x001ee80000300a00 */
[----:B------:R-:W3:Y:S04]  /*773c0*/  LDL.LU.64 R26, [R1+0x9e8] ;  /* 0x0009e800011a7983 */ /* 0x000ee80000300a00 */
[----:B------:R-:W-:Y:S04]  /*773d0*/  STL.64 [R1+0x28c0], R16 ;  /* 0x0028c01001007387 */ /* 0x000fe80000100a00 */
[----:B------:R0:W-:Y:S04]  /*773e0*/  STL.64 [R1+0x28c8], R18 ;  /* 0x0028c81201007387 */ /* 0x0001e80000100a00 */
[----:B0-----:R-:W2:Y:S04]  /*773f0*/  LDL.LU.64 R18, [R1+0xe090] ;  /* 0x00e0900001127983 */ /* 0x001ea80000300a00 */
[----:B------:R-:W4:Y:S04]  /*77400*/  LDL.LU.64 R16, [R1+0xe088] ;  /* 0x00e0880001107983 */ /* 0x000f280000300a00 */
[----:B------:R-:W-:Y:S04]  /*77410*/  STL.64 [R1+0xdf10], R22 ;  /* 0x00df101601007387 */ /* 0x000fe80000100a00 */
[----:B------:R0:W-:Y:S04]  /*77420*/  STL.64 [R1+0xdf08], R20 ;  /* 0x00df081401007387 */ /* 0x0001e80000100a00 */
[----:B0-----:R-:W4:Y:S04]  /*77430*/  LDL.LU.64 R20, [R1+0x9f0] ;  /* 0x0009f00001147983 */ /* 0x001f280000300a00 */
[----:B------:R-:W4:Y:S01]  /*77440*/  LDL.LU.64 R22, [R1+0x9f8] ;  /* 0x0009f80001167983 */ /* 0x000f220000300a00 */
[C---:B--2---:R-:W-:Y:S06]  /*77450*/  HMMA.16816.F32 R8, R4.reuse, R18, R8 ;  /* 0x000000120408723c */ /* 0x044fec0000001808 */
[----:B----4-:R-:W-:-:S15]  /*77460*/  HMMA.16816.F32 R20, R4, R16, R20 ;  /* 0x000000100414723c */ /* 0x010fde0000001814 */
[----:B------:R-:W-:-:S02]  /*77470*/  NOP ;  /* 0x0000000000007918 */ /* 0x000fc40000000000 */
[----:B------:R-:W-:Y:S04]  /*77480*/  STL.64 [R1+0x28a0], R8 ;  /* 0x0028a00801007387 */ /* 0x000fe80000100a00 */
[----:B------:R0:W-:Y:S04]  /*77490*/  STL.64 [R1+0x28a8], R10 ;  /* 0x0028a80a01007387 */ /* 0x0001e80000100a00 */
[----:B0-----:R-:W3:Y:S04]  /*774a0*/  LDL.LU.64 R10, [R1+0xe080] ;  /* 0x00e08000010a7983 */ /* 0x001ee80000300a00 */
[----:B------:R-:W2:Y:S04]  /*774b0*/  LDL.LU.64 R8, [R1+0xe078] ;  /* 0x00e0780001087983 */ /* 0x000ea80000300a00 */
[----:B------:R0:W-:Y:S04]  /*774c0*/  STL.64 [R1+0x2880], R20 ;  /* 0x0028801401007387 */ /* 0x0001e80000100a00 */
[----:B------:R1:W-:Y:S04]  /*774d0*/  STL.64 [R1+0x2888], R22 ;  /* 0x0028881601007387 */ /* 0x0003e80000100a00 */
[----:B0-----:R-:W4:Y:S04]  /*774e0*/  LDL.LU.64 R20, [R1+0xc30] ;  /* 0x000c300001147983 */ /* 0x001f280000300a00 */
[----:B-1----:R-:W4:Y:S04]  /*774f0*/  LDL.LU.64 R22, [R1+0xc38] ;  /* 0x000c380001167983 */ /* 0x002f280000300a00 */
[----:B------:R0:W-:Y:S04]  /*77500*/  STL.64 [R1+0xdef0], R18 ;  /* 0x00def01201007387 */ /* 0x0001e80000100a00 */
[----:B0-----:R-:W3:Y:S04]  /*77510*/  LDL.LU R19, [R1+0x27dc] ;  /* 0x0027dc0001137983 */ /* 0x001ee80000300800 */
[----:B------:R0:W-:Y:S04]  /*77520*/  STL.64 [R1+0xdee8], R16 ;  /* 0x00dee81001007387 */ /* 0x0001e80000100a00 */
[----:B0-----:R-:W4:Y:S04]  /*77530*/  LDL.LU R16, [R1+0x27e4] ;  /* 0x0027e40001107983 */ /* 0x001f280000300800 */
[----:B------:R-:W4:Y:S01]  /*77540*/  LDL.LU R17, [R1+0x27ec] ;  /* 0x0027ec0001117983 */ /* 0x000f220000300800 */
[----:B---3--:R-:W-:-:S03]  /*77550*/  IMAD R12, R12, 0x100, R19 ;  /* 0x000001000c0c7824 */ /* 0x008fc600078e0213 */
[----:B------:R-:W3:Y:S01]  /*77560*/  LDL.64 R18, [R1+0x98] ;  /* 0x0000980001127983 */ /* 0x000ee20000100a00 */
[----:B------:R-:W-:Y:S01]  /*77570*/  HMMA.16816.F32 R24, R4, R10, R24 ;  /* 0x0000000a0418723c */ /* 0x000fe20000001818 */
[----:B--2---:R-:W-:Y:S02]  /*77580*/  IMAD R15, R15, 0x100, R9 ;  /* 0x000001000f0f7824 */ /* 0x004fe400078e0209 */
[----:B----4-:R-:W-:Y:S02]  /*77590*/  IMAD R13, R13, 0x100, R16 ;  /* 0x000001000d0d7824 */ /* 0x010fe400078e0210 */
[----:B------:R-:W-:Y:S01]  /*775a0*/  IMAD R14, R14, 0x100, R17 ;  /* 0x000001000e0e7824 */ /* 0x000fe200078e0211 */
[----:B---3--:R-:W-:-:S15]  /*775b0*/  STL.64 [R1+0xe058], R18 ;  /* 0x00e0581201007387 */ /* 0x008fde0000100a00 */
[----:B------:R-:W-:-:S02]  /*775c0*/  NOP ;  /* 0x0000000000007918 */ /* 0x000fc40000000000 */
[----:B------:R0:W-:Y:S04]  /*775d0*/  STL.64 [R1+0x2870], R24 ;  /* 0x0028701801007387 */ /* 0x0001e80000100a00 */
[----:B------:R1:W-:Y:S04]  /*775e0*/  STL.64 [R1+0x2878], R26 ;  /* 0x0028781a01007387 */ /* 0x0003e80000100a00 */
[----:B0-----:R-:W2:Y:S04]  /*775f0*/  LDL.LU.64 R24, [R1+0xc20] ;  /* 0x000c200001187983 */ /* 0x001ea80000300a00 */
[----:B-1----:R-:W2:Y:S04]  /*77600*/  LDL.LU.64 R26, [R1+0xc28] ;  /* 0x000c2800011a7983 */ /* 0x002ea80000300a00 */
[----:B------:R-:W3:Y:S04]  /*77610*/  LDL.LU.64 R16, [R1+0x9d0] ;  /* 0x0009d00001107983 */ /* 0x000ee80000300a00 */
[----:B------:R-:W3:Y:S04]  /*77620*/  LDL.LU.64 R18, [R1+0x9d8] ;  /* 0x0009d80001127983 */ /* 0x000ee80000300a00 */
[----:B------:R-:W4:Y:S02]  /*77630*/  LDL.LU R9, [R1+0xe070] ;  /* 0x00e0700001097983 */ /* 0x000f240000300800 */
[----:B----4-:R-:W-:-:S15]  /*77640*/  HMMA.16816.F32 R20, R4, R8, R20 ;  /* 0x000000080414723c */ /* 0x010fde0000001814 */
[----:B------:R-:W-:-:S08]  /*77650*/  NOP ;  /* 0x0000000000007918 */ /* 0x000fd00000000000 */
[----:B------:R0:W-:Y:S04]  /*77660*/  STL.64 [R1+0x2c00], R20 ;  /* 0x002c001401007387 */ /* 0x0001e80000100a00 */
[----:B------:R-:W-:Y:S04]  /*77670*/  STL.64 [R1+0x2c08], R22 ;  /* 0x002c081601007387 */ /* 0x000fe80000100a00 */
[----:B0-----:R-:W4:Y:S04]  /*77680*/  LDL R20, [R1+0x68] ;  /* 0x0000680001147983 */ /* 0x001f280000100800 */
[----:B------:R-:W4:Y:S01]  /*77690*/  LDL R21, [R1+0x6c] ;  /* 0x00006c0001157983 */ /* 0x000f220000100800 */
[----:B--2---:R-:W-:Y:S03]  /*776a0*/  HMMA.16816.F32 R24, R4, R2, R24 ;  /* 0x000000020418723c */ /* 0x004fe60000001818 */
[----:B----4-:R0:W-:Y:S04]  /*776b0*/  STL.64 [R1+0xe040], R20 ;  /* 0x00e0401401007387 */ /* 0x0101e80000100a00 */
[----:B0-----:R-:W2:Y:S04]  /*776c0*/  LDL.LU.64 R20, [R1+0x9c0] ;  /* 0x0009c00001147983 */ /* 0x001ea80000300a00 */
[----:B------:R-:W2:Y:S04]  /*776d0*/  LDL.LU.64 R22, [R1+0x9c8] ;  /* 0x0009c80001167983 */ /* 0x000ea80000300a00 */
[----:B------:R-:W-:Y:S04]  /*776e0*/  STL [R1+0xdec4], R8 ;  /* 0x00dec40801007387 */ /* 0x000fe80000100800 */
[----:B------:R-:W-:Y:S04]  /*776f0*/  STL [R1+0xdec0], R9 ;  /* 0x00dec00901007387 */ /* 0x000fe80000100800 */
[----:B------:R-:W-:Y:S04]  /*77700*/  STL.64 [R1+0x2860], R24 ;  /* 0x0028601801007387 */ /* 0x000fe80000100a00 */
[----:B------:R0:W-:Y:S04]  /*77710*/  STL.64 [R1+0x2868], R26 ;  /* 0x0028681a01007387 */ /* 0x0001e80000100a00 */
[----:B0-----:R-:W2:Y:S04]  /*77720*/  LDL.LU.64 R26, [R1+0xe068] ;  /* 0x00e06800011a7983 */ /* 0x001ea80000300a00 */
[----:B------:R-:W3:Y:S01]  /*77730*/  LDL.LU.64 R24, [R1+0xe060] ;  /* 0x00e0600001187983 */ /* 0x000ee20000300a00 */
[----:B------:R-:W-:-:S02]  /*77740*/  F2FP.F16.E5M2.UNPACK_B R12, R12 ;  /* 0x0000000cff0c723e */ /* 0x000fc400020004ff */
[----:B------:R-:W-:Y:S02]  /*77750*/  F2FP.F16.E5M2.UNPACK_B R13, R13 ;  /* 0x0000000dff0d723e */ /* 0x000fe400020004ff */
[----:B------:R-:W-:Y:S02]  /*77760*/  F2FP.F16.E5M2.UNPACK_B R14, R14 ;  /* 0x0000000eff0e723e */ /* 0x000fe400020004ff */
[----:B------:R-:W-:Y:S01]  /*77770*/  F2FP.F16.E5M2.UNPACK_B R15, R15 ;  /* 0x0000000fff0f723e */ /* 0x000fe200020004ff */
[----:B------:R-:W-:Y:S04]  /*77780*/  STL [R1+0xdeb4], R2 ;  /* 0x00deb40201007387 */ /* 0x000fe80000100800 */
[----:B------:R-:W-:Y:S02]  /*77790*/  STL [R1+0xdeb0], R3 ;  /* 0x00deb00301007387 */ /* 0x000fe40000100800 */
[----:B--2---:R-:W-:Y:S06]  /*777a0*/  HMMA.16816.F32 R20, R12, R26, R20 ;  /* 0x0000001a0c14723c */ /* 0x004fec0000001814 */
[----:B---3--:R-:W-:Y:S01]  /*777b0*/  HMMA.16816.F32 R4, R4, R24, R16 ;  /* 0x000000180404723c */ /* 0x008fe20000001810 */
[----:B------:R-:W2:Y:S05]  /*777c0*/  LDL.LU.64 R18, [R1+0xe058] ;  /* 0x00e0580001127983 */ /* 0x000eaa0000300a00 */
[----:B------:R-:W-:-:S15]  /*777d0*/  IMAD.MOV.U32 R8, RZ, RZ, R25 ;  /* 0x000000ffff087224 */ /* 0x000fde00078e0019 */
[----:B------:R-:W-:-:S02]  /*777e0*/  NOP ;  /* 0x0000000000007918 */ /* 0x000fc40000000000 */
[----:B------:R0:W-:Y:S04]  /*777f0*/  STL.64 [R1+0x2840], R4 ;  /* 0x0028400401007387 */ /* 0x0001e80000100a00 */
[----:B------:R-:W-:Y:S04]  /*77800*/  STL.64 [R1+0x2848], R6 ;  /* 0x0028480601007387 */ /* 0x000fe80000100a00 */
[----:B------:R-:W3:Y:S04]  /*77810*/  LDL R26, [R1+0x10] ;  /* 0x00001000011a7983 */ /* 0x000ee80000100800 */
[----:B0-----:R-:W4:Y:S04]  /*77820*/  LDL R4, [R1+0x70] ;  /* 0x0000700001047983 */ /* 0x001f280000100800 */
[----:B------:R-:W4:Y:S04]  /*77830*/  LDL R5, [R1+0x74] ;  /* 0x0000740001057983 */ /* 0x000f280000100800 */
[----:B------:R-:W-:Y:S04]  /*77840*/  STL.64 [R1+0x2830], R20 ;  /* 0x0028301401007387 */ /* 0x000fe80000100a00 */
[----:B------:R0:W-:Y:S04]  /*77850*/  STL.64 [R1+0x2838], R22 ;  /* 0x0028381601007387 */ /* 0x0001e80000100a00 */
[----:B------:R-:W3:Y:S04]  /*77860*/  LDL R27, [R1+0x14] ;  /* 0x00001400011b7983 */ /* 0x000ee80000100800 */
[----:B------:R-:W2:Y:S04]  /*77870*/  LDL R24, [R1+0x18] ;  /* 0x0000180001187983 */ /* 0x000ea80000100800 */
[----:B------:R-:W2:Y:S04]  /*77880*/  LDL R25, [R1+0x1c] ;  /* 0x00001c0001197983 */ /* 0x000ea80000100800 */
[----:B0-----:R-:W4:Y:S04]  /*77890*/  LDL R22, [R1+0x90] ;  /* 0x0000900001167983 */ /* 0x001f280000100800 */
[----:B------:R-:W4:Y:S04]  /*778a0*/  LDL R23, [R1+0x94] ;  /* 0x0000940001177983 */ /* 0x000f280000100800 */
[----:B---3--:R-:W-:Y:S04]  /*778b0*/  STL.64 [R1+0xdf38], R26 ;  /* 0x00df381a01007387 */ /* 0x008fe80000100a00 */
[----:B--2---:R0:W-:Y:S04]  /*778c0*/  STL.64 [R1+0xdf48], R24 ;  /* 0x00df481801007387 */ /* 0x0041e80000100a00 */
[----:B0-----:R-:W2:Y:S04]  /*778d0*/  LDL.LU.64 R24, [R1+0x9b0] ;  /* 0x0009b00001187983 */ /* 0x001ea80000300a00 */
[----:B------:R-:W2:Y:S02]  /*778e0*/  LDL.LU.64 R26, [R1+0x9b8] ;  /* 0x0009b800011a7983 */ /* 0x000ea40000300a00 */
[----:B--2---:R-:W-:-:S15]  /*778f0*/  HMMA.16816.F32 R24, R12, R18, R24 ;  /* 0x000000120c18723c */ /* 0x004fde0000001818 */
[----:B------:R-:W-:-:S08]  /*77900*/  NOP ;  /* 0x0000000000007918 */ /* 0x000fd00000000000 */
[----:B------:R0:W-:Y:S04]  /*77910*/  STL.64 [R1+0x2820], R24 ;  /* 0x0028201801007387 */ /* 0x0001e80000100a00 */
[----:B------:R1:W-:Y:S04]  /*77920*/  STL.64 [R1+0x2828], R26 ;  /* 0x0028281a01007387 */ /* 0x0003e80000100a00 */
[----:B0-----:R-:W2:Y:S04]  /*77930*/  LDL.LU.64 R24, [R1+0x960] ;  /* 0x0009600001187983 */ /* 0x001ea80000300a00 */
[----:B-1----:R-:W3:Y:S04]  /*77940*/  LDL.LU.64 R26, [R1+0x968] ;  /* 0x00096800011a7983 */ /* 0x002ee80000300a00 */
[----:B---3--:R0:W-:Y:S04]  /*77950*/  STL.64 [R1+0xe010], R26 ;  /* 0x00e0101a01007387 */ /* 0x0081e80000100a00 */
[----:B0-----:R-:W3:Y:S04]  /*77960*/  LDL R26, [R1+0x80] ;  /* 0x00008000011a7983 */ /* 0x001ee80000100800 */
[----:B------:R-:W3:Y:S04]  /*77970*/  LDL R27, [R1+0x84] ;  /* 0x00008400011b7983 */ /* 0x000ee80000100800 */
[----:B--2---:R0:W-:Y:S04]  /*77980*/  STL.64 [R1+0xe008], R24 ;  /* 0x00e0081801007387 */ /* 0x0041e80000100a00 */
[----:B0-----:R-:W2:Y:S01]  /*77990*/  LDL.64 R24, [R1+0x88] ;  /* 0x0000880001187983 */ /* 0x001ea20000100a00 */
[----:B------:R-:W-:-:S03]  /*779a0*/  IMAD.MOV.U32 R9, RZ, RZ, R18 ;  /* 0x000000ffff097224 */ /* 0x000fc600078e0012 */
[----:B---3--:R-:W-:Y:S04]  /*779b0*/  STL.64 [R1+0xe050], R26 ;  /* 0x00e0501a01007387 */ /* 0x008fe80000100a00 */
[----:B--2---:R0:W-:Y:S04]  /*779c0*/  STL.64 [R1+0xe048], R24 ;  /* 0x00e0481801007387 */ /* 0x0041e80000100a00 */
[----:B0-----:R-:W4:Y:S04]  /*779d0*/  LDL.LU.64 R24, [R1+0x9a0] ;  /* 0x0009a00001187983 */ /* 0x001f280000300a00 */
[----:B------:R-:W4:Y:S04]  /*779e0*/  LDL.LU.64 R26, [R1+0x9a8] ;  /* 0x0009a800011a7983 */ /* 0x000f280000300a00 */
[----:B------:R-:W2:Y:S04]  /*779f0*/  LDL.LU.64 R16, [R1+0x950] ;  /* 0x0009500001107983 */ /* 0x000ea80000300a00 */
        /* <DEDUP_REMOVED lines=9> */
[----:B------:R-:W3:Y:S04]  /*77a90*/  LDL R6, [R1+0x20] ;  /* 0x0000200001067983 */ /* 0x000ee80000100800 */
[----:B------:R-:W3:Y:S01]  /*77aa0*/  LDL R7, [R1+0x24] ;  /* 0x0000240001077983 */ /* 0x000ee20000100800 */
[----:B----4-:R-:W-:Y:S03]  /*77ab0*/  HMMA.16816.F32 R20, R12, R22, R24 ;  /* 0x000000160c14723c */ /* 0x010fe60000001818 */
[----:B---3--:R0:W-:Y:S04]  /*77ac0*/  STL.64 [R1+0xdfa8], R6 ;  /* 0x00dfa80601007387 */ /* 0x0081e80000100a00 */
[----:B0-----:R-:W3:Y:S04]  /*77ad0*/  LDL R6, [R1+0x78] ;  /* 0x0000780001067983 */ /* 0x001ee80000100800 */
[----:B------:R-:W3:Y:S04]  /*77ae0*/  LDL R7, [R1+0x7c] ;  /* 0x00007c0001077983 */ /* 0x000ee80000100800 */
[----:B------:R-:W-:Y:S04]  /*77af0*/  STL.64 [R1+0xded0], R10 ;  /* 0x00ded00a01007387 */ /* 0x000fe80000100a00 */
[----:B------:R0:W-:Y:S04]  /*77b00*/  STL.64 [R1+0xdec8], R8 ;  /* 0x00dec80801007387 */ /* 0x0001e80000100a00 */
[----:B0-----:R-:W3:Y:S04]  /*77b10*/  LDL.LU.64 R8, [R1+0x970] ;  /* 0x0009700001087983 */ /* 0x001ee80000300a00 */
[----:B------:R-:W3:Y:S04]  /*77b20*/  LDL.LU.64 R10, [R1+0x978] ;  /* 0x00097800010a7983 */ /* 0x000ee80000300a00 */
[----:B------:R-:W4:Y:S04]  /*77b30*/  LDL.LU.64 R26, [R1+0xe050] ;  /* 0x00e05000011a7983 */ /* 0x000f280000300a00 */
[----:B------:R-:W2:Y:S04]  /*77b40*/  LDL.LU.64 R24, [R1+0xe048] ;  /* 0x00e0480001187983 */ /* 0x000ea80000300a00 */
[----:B------:R0:W-:Y:S04]  /*77b50*/  STL.64 [R1+0x2810], R20 ;  /* 0x0028101401007387 */ /* 0x0001e80000100a00 */
[----:B------:R1:W-:Y:S04]  /*77b60*/  STL.64 [R1+0x2818], R22 ;  /* 0x0028181601007387 */ /* 0x0003e80000100a00 */
[----:B0-----:R-:W3:Y:S04]  /*77b70*/  LDL.LU.64 R20, [R1+0xe040] ;  /* 0x00e0400001147983 */ /* 0x001ee80000300a00 */
[----:B-1----:R-:W4:Y:S01]  /*77b80*/  LDL R22, [R1+0x8] ;  /* 0x0000080001167983 */ /* 0x002f220000100800 */
[----:B------:R-:W-:-:S03]  /*77b90*/  IMAD.MOV.U32 R23, RZ, RZ, R0 ;  /* 0x000000ffff177224 */ /* 0x000fc600078e0000 */
[----:B------:R-:W3:Y:S01]  /*77ba0*/  LDL.LU R0, [R1+0xe038] ;  /* 0x00e0380001007983 */ /* 0x000ee20000300800 */
[----:B--2---:R-:W-:Y:S03]  /*77bb0*/  HMMA.16816.F32 R16, R12, R24, R16 ;  /* 0x000000180c10723c */ /* 0x004fe60000001810 */
[----:B----4-:R-:W-:-:S15]  /*77bc0*/  STL.64 [R1+0xdf40], R22 ;  /* 0x00df401601007387 */ /* 0x010fde0000100a00 */
[----:B------:R-:W-:-:S05]  /*77bd0*/  NOP ;  /* 0x0000000000007918 */ /* 0x000fca0000000000 */
[----:B------:R-:W-:Y:S04]  /*77be0*/  STL.64 [R1+0x2800], R16 ;  /* 0x0028001001007387 */ /* 0x000fe80000100a00 */
[----:B------:R0:W-:Y:S04]  /*77bf0*/  STL.64 [R1+0x2808], R18 ;  /* 0x0028081201007387 */ /* 0x0001e80000100a00 */
[----:B0-----:R-:W2:Y:S04]  /*77c00*/  LDL.LU.64 R18, [R1+0xe030] ;  /* 0x00e0300001127983 */ /* 0x001ea80000300a00 */
[----:B------:R-:W2:Y:S01]  /*77c10*/  LDL.LU.64 R16, [R1+0xe028] ;  /* 0x00e0280001107983 */ /* 0x000ea20000300a00 */
[----:B------:R-:W-:-:S02]  /*77c20*/  IMAD.MOV.U32 R2, RZ, RZ, R24 ;  /* 0x000000ffff027224 */ /* 0x000fc400078e0018 */
[----:B------:R-:W-:Y:S02]  /*77c30*/  IMAD.MOV.U32 R3, RZ, RZ, R25 ;  /* 0x000000ffff037224 */ /* 0x000fe400078e0019 */
        /* <DEDUP_REMOVED lines=8> */
[----:B---3--:R-:W-:-:S15]  /*77cc0*/  HMMA.16816.F32 R8, R12, R6, R8 ;  /* 0x000000060c08723c */ /* 0x008fde0000001808 */
[----:B------:R-:W-:-:S08]  /*77cd0*/  NOP ;  /* 0x0000000000007918 */ /* 0x000fd00000000000 */
[----:B------:R-:W-:Y:S04]  /*77ce0*/  STL.64 [R1+0x27e0], R8 ;  /* 0x0027e00801007387 */ /* 0x000fe80000100a00 */
[----:B------:R4:W-:Y:S02]  /*77cf0*/  STL.64 [R1+0x27e8], R10 ;  /* 0x0027e80a01007387 */ /* 0x0009e40000100a00 */
[C---:B----4-:R-:W-:Y:S06]  /*77d00*/  HMMA.16816.F32 R8, R12.reuse, R4, R24 ;  /* 0x000000040c08723c */ /* 0x050fec0000001818 */
[----:B--2---:R-:W-:Y:S01]  /*77d10*/  HMMA.16816.F32 R4, R12, R20, R16 ;  /* 0x000000140c04723c */ /* 0x004fe20000001810 */
[----:B------:R-:W2:-:S15]  /*77d20*/  LDL R16, [R1+0x48] ;  /* 0x0000480001107983 */ /* 0x000e9e0000100800 */
[----:B------:R-:W-:-:S01]  /*77d30*/  NOP ;  /* 0x0000000000007918 */ /* 0x000fc20000000000 */
[----:B------:R-:W-:Y:S04]  /*77d40*/  STL.64 [R1+0x27d0], R8 ;  /* 0x0027d00801007387 */ /* 0x000fe80000100a00 */
[----:B------:R-:W-:Y:S04]  /*77d50*/  STL.64 [R1+0x27d8], R10 ;  /* 0x0027d80a01007387 */ /* 0x000fe80000100a00 */
[----:B------:R-:W-:Y:S04]  /*77d60*/  STL.64 [R1+0x27c0], R4 ;  /* 0x0027c00401007387 */ /* 0x000fe80000100a00 */
[----:B------:R-:W-:Y:S04]  /*77d70*/  STL.64 [R1+0x27c8], R6 ;  /* 0x0027c80601007387 */ /* 0x000fe80000100a00 */
[----:B------:R-:W3:Y:S04]  /*77d80*/  LDL.64 R18, [R1+0x40] ;  /* 0x0000400001127983 */ /* 0x000ee80000100a00 */
[----:B------:R-:W2:Y:S04]  /*77d90*/  LDL R17, [R1+0x4c] ;  /* 0x00004c0001117983 */ /* 0x000ea80000100800 */
[----:B---3--:R0:W-:Y:S04]  /*77da0*/  STL.64 [R1+0xdfb8], R18 ;  /* 0x00dfb81201007387 */ /* 0x0081e80000100a00 */
[----:B--2---:R-:W-:Y:S04]  /*77db0*/  STL.64 [R1+0xdfb0], R16 ;  /* 0x00dfb01001007387 */ /* 0x004fe80000100a00 */
[----:B------:R-:W2:Y:S04]  /*77dc0*/  LDL.LU.64 R24, [R1+0x8c0] ;  /* 0x0008c00001187983 */ /* 0x000ea80000300a00 */
[----:B------:R-:W3:Y:S04]  /*77dd0*/  LDL.LU.64 R26, [R1+0x8c8] ;  /* 0x0008c800011a7983 */ /* 0x000ee80000300a00 */
[----:B---3--:R1:W-:Y:S04]  /*77de0*/  STL.64 [R1+0xdf58], R26 ;  /* 0x00df581a01007387 */ /* 0x0083e80000100a00 */
[----:B0-----:R-:W3:Y:S04]  /*77df0*/  LDL R18, [R1+0x50] ;  /* 0x0000500001127983 */ /* 0x001ee80000100800 */
[----:B------:R-:W3:Y:S04]  /*77e00*/  LDL R19, [R1+0x54] ;  /* 0x0000540001137983 */ /* 0x000ee80000100800 */
[----:B-1----:R-:W4:Y:S04]  /*77e10*/  LDL R26, [R1+0x28] ;  /* 0x00002800011a7983 */ /* 0x002f280000100800 */
[----:B------:R-:W4:Y:S04]  /*77e20*/  LDL R27, [R1+0x2c] ;  /* 0x00002c00011b7983 */ /* 0x000f280000100800 */
[----:B---3--:R-:W-:Y:S04]  /*77e30*/  STL.64 [R1+0xdfd0], R18 ;  /* 0x00dfd01201007387 */ /* 0x008fe80000100a00 */
[----:B--2---:R0:W-:Y:S04]  /*77e40*/  STL.64 [R1+0xdf50], R24 ;  /* 0x00df501801007387 */ /* 0x0041e80000100a00 */
[----:B0-----:R-:W2:Y:S01]  /*77e50*/  LDL R24, [R1+0x30] ;  /* 0x0000300001187983 */ /* 0x001ea20000100800 */
[----:B------:R-:W-:-:S03]  /*77e60*/  IMAD.MOV.U32 R25, RZ, RZ, R0 ;  /* 0x000000ffff197224 */ /* 0x000fc600078e0000 */
[----:B------:R-:W3:Y:S04]  /*77e70*/  LDL.LU R0, [R1+0xe000] ;  /* 0x00e0000001007983 */ /* 0x000ee80000300800 */
[----:B------:R-:W4:Y:S04]  /*77e80*/  LDL R16, [R1+0x58] ;  /* 0x0000580001107983 */ /* 0x000f280000100800 */
[----:B------:R-:W4:Y:S04]  /*77e90*/  LDL R17, [R1+0x5c] ;  /* 0x00005c0001117983 */ /* 0x000f280000100800 */
[----:B----4-:R-:W-:Y:S04]  /*77ea0*/  STL.64 [R1+0xdfe8], R16 ;  /* 0x00dfe81001007387 */ /* 0x010fe80000100a00 */
[----:B------:R0:W-:Y:S04]  /*77eb0*/  STL.64 [R1+0xdf70], R26 ;  /* 0x00df701a01007387 */ /* 0x0001e80000100a00 */
[----:B------:R-:W4:Y:S04]  /*77ec0*/  LDL R18, [R1+0x60] ;  /* 0x0000600001127983 */ /* 0x000f280000100800 */
[----:B0-----:R-:W3:Y:S04]  /*77ed0*/  LDL R26, [R1+0x38] ;  /* 0x00003800011a7983 */ /* 0x001ee80000100800 */
[----:B------:R-:W3:Y:S04]  /*77ee0*/  LDL R27, [R1+0x3c] ;  /* 0x00003c00011b7983 */ /* 0x000ee80000100800 */
[----:B------:R-:W2:Y:S04]  /*77ef0*/  LDL.LU.64 R4, [R1+0x910] ;  /* 0x0009100001047983 */ /* 0x000ea80000300a00 */
[----:B------:R-:W4:Y:S04]  /*77f00*/  LDL.LU.64 R6, [R1+0x918] ;  /* 0x0009180001067983 */ /* 0x000f280000300a00 */
[----:B----4-:R-:W-:Y:S04]  /*77f10*/  STL.64 [R1+0xdfc8], R6 ;  /* 0x00dfc80601007387 */ /* 0x010fe80000100a00 */
[----:B--2---:R0:W-:Y:S04]  /*77f20*/  STL.64 [R1+0xdfc0], R4 ;  /* 0x00dfc00401007387 */ /* 0x0041e80000100a00 */
[----:B0-----:R-:W2:Y:S04]  /*77f30*/  LDL.LU.64 R4, [R1+0x920] ;  /* 0x0009200001047983 */ /* 0x001ea80000300a00 */
        /* <DEDUP_REMOVED lines=8> */
[----:B------:R-:W2:Y:S04]  /*77fc0*/  LDL.LU.64 R6, [R1+0x948] ;  /* 0x0009480001067983 */ /* 0x000ea80000300a00 */
[----:B------:R0:W-:Y:S04]  /*77fd0*/  STL.64 [R1+0xdf88], R24 ;  /* 0x00df881801007387 */ /* 0x0001e80000100a00 */
[----:B---3--:R1:W-:Y:S04]  /*77fe0*/  STL.64 [R1+0xdfa0], R26 ;  /* 0x00dfa01a01007387 */ /* 0x0083e80000100a00 */
[----:B0-----:R-:W3:Y:S04]  /*77ff0*/  LDL.LU.64 R24, [R1+0x900] ;  /* 0x0009000001187983 */ /* 0x001ee80000300a00 */
[----:B-1----:R-:W3:Y:S04]  /*78000*/  LDL.LU.64 R26, [R1+0x908] ;  /* 0x00090800011a7983 */ /* 0x002ee80000300a00 */
[----:B------:R-:W4:Y:S04]  /*78010*/  LDL.LU.64 R20, [R1+0x8b0] ;  /* 0x0008b00001147983 */ /* 0x000f280000300a00 */
[----:B------:R-:W2:Y:S04]  /*78020*/  LDL.LU.64 R22, [R1+0x8b8] ;  /* 0x0008b80001167983 */ /* 0x000ea80000300a00 */
[----:B--2---:R-:W-:Y:S04]  /*78030*/  STL.64 [R1+0xdf68], R22 ;  /* 0x00df681601007387 */ /* 0x004fe80000100a00 */
[----:B----4-:R0:W-:Y:S04]  /*78040*/  STL.64 [R1+0xdf60], R20 ;  /* 0x00df601401007387 */ /* 0x0101e80000100a00 */
[----:B0-----:R-:W2:Y:S04]  /*78050*/  LDL.LU.64 R20, [R1+0x8d0] ;  /* 0x0008d00001147983 */ /* 0x001ea80000300a00 */
[----:B------:R-:W4:Y:S01]  /*78060*/  LDL.LU.64 R22, [R1+0x8d8] ;  /* 0x0008d80001167983 */ /* 0x000f220000300a00 */
[----:B------:R-:W-:-:S07]  /*78070*/  IMAD.MOV.U32 R19, RZ, RZ, R0 ;  /* 0x000000ffff137224 */ /* 0x000fce00078e0000 */
[C---:B------:R-:W-:Y:S01]  /*78080*/  HMMA.16816.F32 R16, R12.reuse, R18, R4 ;  /* 0x000000120c10723c */ /* 0x040fe20000001804 */
        /* <DEDUP_REMOVED lines=8> */
[----:B------:R-:W4:Y:S04]  /*78110*/  LDL.LU.64 R8, [R1+0x8a0] ;  /* 0x0008a00001087983 */ /* 0x000f280000300a00 */
[----:B------:R-:W4:Y:S04]  /*78120*/  LDL.LU.64 R10, [R1+0x8a8] ;  /* 0x0008a800010a7983 */ /* 0x000f280000300a00 */
[----:B------:R-:W3:Y:S04]  /*78130*/  LDL.LU.64 R6, [R1+0xdff8] ;  /* 0x00dff80001067983 */ /* 0x000ee80000300a00 */
[----:B------:R-:W3:Y:S04]  /*78140*/  LDL.LU.64 R4, [R1+0xdff0] ;  /* 0x00dff00001047983 */ /* 0x000ee80000300a00 */
[----:B------:R0:W-:Y:S04]  /*78150*/  STL.64 [R1+0x27b0], R16 ;  /* 0x0027b01001007387 */ /* 0x0001e80000100a00 */
[----:B------:R3:W-:Y:S04]  /*78160*/  STL.64 [R1+0x27b8], R18 ;  /* 0x0027b81201007387 */ /* 0x0007e80000100a00 */
[----:B0-----:R-:W3:Y:S02]  /*78170*/  LDL.LU.64 R16, [R1+0xdfe8] ;  /* 0x00dfe80001107983 */ /* 0x001ee40000300a00 */
[----:B---3--:R-:W-:Y:S02]  /*78180*/  HMMA.16816.F32 R16, R12, R16, R4 ;  /* 0x000000100c10723c */ /* 0x008fe40000001804 */
[----:B------:R-:W3:Y:S04]  /*78190*/  LDL.LU.64 R6, [R1+0xdfe0] ;  /* 0x00dfe00001067983 */ /* 0x000ee80000300a00 */
[----:B------:R-:W3:-:S15]  /*781a0*/  LDL.LU.64 R4, [R1+0xdfd8] ;  /* 0x00dfd80001047983 */ /* 0x000ede0000300a00 */
[----:B------:R-:W-:-:S02]  /*781b0*/  NOP ;  /* 0x0000000000007918 */ /* 0x000fc40000000000 */
[----:B------:R-:W-:Y:S04]  /*781c0*/  STL.64 [R1+0x27a0], R16 ;  /* 0x0027a01001007387 */ /* 0x000fe80000100a00 */
        /* <DEDUP_REMOVED lines=8> */
[----:B0-----:R-:W2:Y:S04]  /*78250*/  LDL.LU.64 R18, [R1+0xdfb8] ;  /* 0x00dfb80001127983 */ /* 0x001ea80000300a00 */
[----:B------:R-:W3:Y:S02]  /*78260*/  LDL.LU.64 R16, [R1+0xdfb0] ;  /* 0x00dfb00001107983 */ /* 0x000ee40000300a00 */
[C---:B---3--:R-:W-:Y:S06]  /*78270*/  HMMA.16816.F32 R4, R12.reuse, R16, R4 ;  /* 0x000000100c04723c */ /* 0x048fec0000001804 */
[----:B--2---:R-:W-:-:S15]  /*78280*/  HMMA.16816.F32 R24, R12, R18, R24 ;  /* 0x000000120c18723c */ /* 0x004fde0000001818 */
[----:B------:R-:W-:-:S02]  /*78290*/  NOP ;  /* 0x0000000000007918 */ /* 0x000fc40000000000 */
[----:B------:R-:W-:Y:S04]  /*782a0*/  STL.64 [R1+0x2780], R4 ;  /* 0x0027800401007387 */ /* 0x000fe80000100a00 */
[----:B------:R0:W-:Y:S04]  /*782b0*/  STL.64 [R1+0x2788], R6 ;  /* 0x0027880601007387 */ /* 0x0001e80000100a00 */
[----:B0-----:R-:W2:Y:S04]  /*782c0*/  LDL.LU.64 R6, [R1+0xdfa8] ;  /* 0x00dfa80001067983 */ /* 0x001ea80000300a00 */
[----:B------:R-:W3:Y:S04]  /*782d0*/  LDL.LU R4, [R1+0x2c40] ;  /* 0x002c400001047983 */ /* 0x000ee80000300800 */
[----:B------:R-:W3:Y:S04]  /*782e0*/  LDL.LU R5, [R1+0x2c48] ;  /* 0x002c480001057983 */ /* 0x000ee80000300800 */
[----:B------:R-:W-:Y:S04]  /*782f0*/  STL.64 [R1+0x2770], R24 ;  /* 0x0027701801007387 */ /* 0x000fe80000100a00 */
[----:B------:R0:W-:Y:S04]  /*78300*/  STL.64 [R1+0x2778], R26 ;  /* 0x0027781a01007387 */ /* 0x0001e80000100a00 */
[----:B0-----:R-:W4:Y:S01]  /*78310*/  LDL.LU.64 R26, [R1+0xdfa0] ;  /* 0x00dfa000011a7983 */ /* 0x001f220000300a00 */
[----:B------:R-:W-:-:S03]  /*78320*/  IMAD.MOV.U32 R0, RZ, RZ, R19 ;  /* 0x000000ffff007224 */ /* 0x000fc600078e0013 */
[----:B------:R-:W3:Y:S04]  /*78330*/  LDL.LU.64 R16, [R1+0x890] ;  /* 0x0008900001107983 */ /* 0x000ee80000300a00 */
[----:B------:R-:W3:Y:S01]  /*78340*/  LDL.LU.64 R18, [R1+0x898] ;  /* 0x0008980001127983 */ /* 0x000ee20000300a00 */
[----:B----4-:R-:W-:Y:S03]  /*78350*/  HMMA.16816.F32 R24, R12, R26, R20 ;  /* 0x0000001a0c18723c */ /* 0x010fe60000001814 */
[----:B------:R-:W4:Y:S04]  /*78360*/  LDL.LU.64 R22, [R1+0xdf98] ;  /* 0x00df980001167983 */ /* 0x000f280000300a00 */
[----:B------:R-:W4:-:S15]  /*78370*/  LDL.LU.64 R20, [R1+0xdf90] ;  /* 0x00df900001147983 */ /* 0x000f1e0000300a00 */
[----:B------:R-:W-:-:S01]  /*78380*/  NOP ;  /* 0x0000000000007918 */ /* 0x000fc20000000000 */
[----:B------:R0:W-:Y:S04]  /*78390*/  STL.64 [R1+0x2760], R24 ;  /* 0x0027601801007387 */ /* 0x0001e80000100a00 */
        /* <DEDUP_REMOVED lines=15> */
[----:B0-----:R-:W2:Y:S04]  /*78490*/  LDL.LU.64 R26, [R1+0xdf58] ;  /* 0x00df5800011a7983 */ /* 0x001ea80000300a00 */
[----:B------:R-:W2:Y:S02]  /*784a0*/  LDL.LU.64 R24, [R1+0xdf50] ;  /* 0x00df500001187983 */ /* 0x000ea40000300a00 */
[----:B--2---:R-:W-:-:S15]  /*784b0*/  HMMA.16816.F32 R24, R12, R6, R24 ;  /* 0x000000060c18723c */ /* 0x004fde0000001818 */
[----:B------:R-:W-:-:S08]  /*784c0*/  NOP ;  /* 0x0000000000007918 */ /* 0x000fd00000000000 */
[----:B------:R0:W-:Y:S04]  /*784d0*/  STL.64 [R1+0x2730], R24 ;  /* 0x0027301801007387 */ /* 0x0001e80000100a00 */
[----:B------:R4:W-:Y:S04]  /*784e0*/  STL.64 [R1+0x2738], R26 ;  /* 0x0027381a01007387 */ /* 0x0009e80000100a00 */
[----:B0-----:R-:W4:Y:S04]  /*784f0*/  LDL.LU.64 R24, [R1+0xdf48] ;  /* 0x00df480001187983 */ /* 0x001f280000300a00 */
[----:B------:R-:W2:Y:S01]  /*78500*/  LDL.LU R6, [R1+0x2c50] ;  /* 0x002c500001067983 */ /* 0x000ea20000300800 */
[----:B----4-:R-:W-:Y:S03]  /*78510*/  HMMA.16816.F32 R24, R12, R24, R20 ;  /* 0x000000180c18723c */ /* 0x010fe60000001814 */
[----:B------:R-:W3:-:S15]  /*78520*/  LDL.LU.64 R22, [R1+0xdf40] ;  /* 0x00df400001167983 */ /* 0x000ede0000300a00 */
[----:B------:R-:W-:-:S05]  /*78530*/  NOP ;  /* 0x0000000000007918 */ /* 0x000fca0000000000 */
[----:B------:R-:W-:Y:S04]  /*78540*/  STL.64 [R1+0x2720], R24 ;  /* 0x0027201801007387 */ /* 0x000fe80000100a00 */
[----:B------:R0:W-:Y:S04]  /*78550*/  STL.64 [R1+0x2728], R26 ;  /* 0x0027281a01007387 */ /* 0x0001e80000100a00 */
[----:B0-----:R-:W4:Y:S04]  /*78560*/  LDL.LU.64 R26, [R1+0xdf38] ;  /* 0x00df3800011a7983 */ /* 0x001f280000300a00 */
[----:B------:R-:W2:Y:S01]  /*78570*/  LDL.LU.64 R24, [R1+0x880] ;  /* 0x0008800001187983 */ /* 0x000ea20000300a00 */
[----:B----4-:R-:W-:Y:S03]  /*78580*/  HMMA.16816.F32 R8, R12, R26, R8 ;  /* 0x0000001a0c08723c */ /* 0x010fe60000001808 */
[----:B------:R-:W4:-:S15]  /*78590*/  LDL.LU.64 R26, [R1+0x888] ;  /* 0x00088800011a7983 */ /* 0x000f1e0000300a00 */
[----:B------:R-:W-:-:S05]  /*785a0*/  NOP ;  /* 0x0000000000007918 */ /* 0x000fca0000000000 */
[----:B------:R0:W-:Y:S04]  /*785b0*/  STL.64 [R1+0x2710], R8 ;  /* 0x0027100801007387 */ /* 0x0001e80000100a00 */
[----:B------:R1:W-:Y:S04]  /*785c0*/  STL.64 [R1+0x2718], R10 ;  /* 0x0027180a01007387 */ /* 0x0003e80000100a00 */
[----:B0-----:R-:W4:Y:S04]  /*785d0*/  LDL.LU.64 R8, [R1+0x870] ;  /* 0x0008700001087983 */ /* 0x001f280000300a00 */
[----:B-1----:R-:W4:Y:S04]  /*785e0*/  LDL.LU.64 R10, [R1+0x878] ;  /* 0x00087800010a7983 */ /* 0x002f280000300a00 */
[----:B------:R-:W2:Y:S01]  /*785f0*/  LDL.LU R7, [R1+0x2c58] ;  /* 0x002c580001077983 */ /* 0x000ea20000300800 */
[C---:B---3--:R-:W-:Y:S03]  /*78600*/  HMMA.16816.F32 R16, R12.reuse, R22, R16 ;  /* 0x000000160c10723c */ /* 0x048fe60000001810 */
[----:B--2---:R0:W-:Y:S04]  /*78610*/  STL.64 [R1+0xdee0], R6 ;  /* 0x00dee00601007387 */ /* 0x0041e80000100a00 */
[----:B0-----:R-:W4:Y:S04]  /*78620*/  LDL R6, [R1] ;  /* 0x0000000001067983 */ /* 0x001f280000100800 */
[----:B------:R-:W4:Y:S04]  /*78630*/  LDL R7, [R1+0x4] ;  /* 0x0000040001077983 */ /* 0x000f280000100800 */
[----:B------:R-:W-:Y:S04]  /*78640*/  STL.64 [R1+0xded8], R4 ;  /* 0x00ded80401007387 */ /* 0x000fe80000100a00 */
[----:B------:R-:W2:Y:S04]  /*78650*/  LDL.LU.64 R20, [R1+0x850] ;  /* 0x0008500001147983 */ /* 0x000ea80000300a00 */
[----:B------:R-:W3:Y:S04]  /*78660*/  LDL.LU.64 R22, [R1+0x858] ;  /* 0x0008580001167983 */ /* 0x000ee80000300a00 */
[----:B------:R-:W-:Y:S04]  /*78670*/  STL.64 [R1+0x2700], R16 ;  /* 0x0027001001007387 */ /* 0x000fe80000100a00 */
[----:B------:R-:W-:Y:S04]  /*78680*/  STL.64 [R1+0x2708], R18 ;  /* 0x0027081201007387 */ /* 0x000fe80000100a00 */
[----:B---3--:R-:W-:Y:S04]  /*78690*/  STL.64 [R1+0xdf20], R22 ;  /* 0x00df201601007387 */ /* 0x008fe80000100a00 */
[----:B--2---:R0:W-:Y:S04]  /*786a0*/  STL.64 [R1+0xdf18], R20 ;  /* 0x00df181401007387 */ /* 0x0041e80000100a00 */
[----:B0-----:R-:W2:Y:S04]  /*786b0*/  LDL.LU.64 R20, [R1+0x860] ;  /* 0x0008600001147983 */ /* 0x001ea80000300a00 */
[----:B------:R-:W2:Y:S04]  /*786c0*/  LDL.LU.64 R22, [R1+0x868] ;  /* 0x0008680001167983 */ /* 0x000ea80000300a00 */
[----:B------:R-:W3:Y:S04]  /*786d0*/  LDL.LU.64 R16, [R1+0x830] ;  /* 0x0008300001107983 */ /* 0x000ee80000300a00 */
[----:B------:R-:W2:Y:S01]  /*786e0*/  LDL.LU.64 R18, [R1+0x838] ;  /* 0x0008380001127983 */ /* 0x000ea20000300a00 */
[C---:B----4-:R-:W-:Y:S03]  /*786f0*/  HMMA.16816.F32 R4, R12.reuse, R6, R24 ;  /* 0x000000060c04723c */ /* 0x050fe60000001818 */
[----:B--2---:R-:W-:Y:S04]  /*78700*/  STL.64 [R1+0xdf00], R18 ;  /* 0x00df001201007387 */ /* 0x004fe80000100a00 */
[----:B---3--:R0:W-:Y:S04]  /*78710*/  STL.64 [R1+0xdef8], R16 ;  /* 0x00def81001007387 */ /* 0x0081e80000100a00 */
[----:B0-----:R-:W2:Y:S04]  /*78720*/  LDL.LU.64 R16, [R1+0x840] ;  /* 0x0008400001107983 */ /* 0x001ea80000300a00 */
[----:B------:R-:W2:Y:S04]  /*78730*/  LDL.LU.64 R18, [R1+0x848] ;  /* 0x0008480001127983 */ /* 0x000ea80000300a00 */
[----:B------:R-:W3:Y:S01]  /*78740*/  LDL.LU.64 R26, [R1+0xdf30] ;  /* 0x00df3000011a7983 */ /* 0x000ee20000300a00 */
[C---:B------:R-:W-:Y:S03]  /*78750*/  HMMA.16816.F32 R8, R12.reuse, R28, R8 ;  /* 0x0000001c0c08723c */ /* 0x040fe60000001808 */
[----:B------:R-:W4:Y:S04]  /*78760*/  LDL.LU.64 R24, [R1+0xdf28] ;  /* 0x00df280001187983 */ /* 0x000f280000300a00 */
[----:B------:R0:W-:Y:S04]  /*78770*/  STL.64 [R1+0x26f0], R4 ;  /* 0x0026f00401007387 */ /* 0x0001e80000100a00 */
[----:B------:R1:W-:Y:S04]  /*78780*/  STL.64 [R1+0x26f8], R6 ;  /* 0x0026f80601007387 */ /* 0x0003e80000100a00 */
[----:B0-----:R-:W2:Y:S04]  /*78790*/  LDL.LU.64 R4, [R1+0x820] ;  /* 0x0008200001047983 */ /* 0x001ea80000300a00 */
[----:B-1----:R-:W2:Y:S04]  /*787a0*/  LDL.LU.64 R6, [R1+0x828] ;  /* 0x0008280001067983 */ /* 0x002ea80000300a00 */
[----:B------:R0:W-:Y:S04]  /*787b0*/  STL.64 [R1+0x26e0], R8 ;  /* 0x0026e00801007387 */ /* 0x0001e80000100a00 */
[----:B------:R1:W-:Y:S04]  /*787c0*/  STL.64 [R1+0x26e8], R10 ;  /* 0x0026e80a01007387 */ /* 0x0003e80000100a00 */
[----:B0-----:R-:W2:Y:S04]  /*787d0*/  LDL.LU.64 R8, [R1+0x810] ;  /* 0x0008100001087983 */ /* 0x001ea80000300a00 */
[----:B-1----:R-:W2:Y:S04]  /*787e0*/  LDL.LU.64 R10, [R1+0x818] ;  /* 0x00081800010a7983 */ /* 0x002ea80000300a00 */
[----:B------:R0:W-:Y:S04]  /*787f0*/  STL.64 [R1+0xde68], R28 ;  /* 0x00de681c01007387 */ /* 0x0001e80000100a00 */
[----:B0-----:R-:W2:Y:S04]  /*78800*/  LDL.LU R28, [R1+0x2c44] ;  /* 0x002c4400011c7983 */ /* 0x001ea80000300800 */
[----:B------:R-:W2:Y:S01]  /*78810*/  LDL.LU R29, [R1+0x2c4c] ;  /* 0x002c4c00011d7983 */ /* 0x000ea20000300800 */
[----:B---3--:R-:W-:-:S15]  /*78820*/  HMMA.16816.F32 R20, R12, R26, R20 ;  /* 0x0000001a0c14723c */ /* 0x008fde0000001814 */
[----:B------:R-:W-:-:S08]  /*78830*/  NOP ;  /* 0x0000000000007918 */ /* 0x000fd00000000000 */
[----:B------:R-:W-:Y:S04]  /*78840*/  STL.64 [R1+0x26d0], R20 ;  /* 0x0026d01401007387 */ /* 0x000fe80000100a00 */
[----:B------:R0:W-:Y:S04]  /*78850*/  STL.64 [R1+0x26d8], R22 ;  /* 0x0026d81601007387 */ /* 0x0001e80000100a00 */
[----:B0-----:R-:W4:Y:S04]  /*78860*/  LDL.LU.64 R22, [R1+0xdf20] ;  /* 0x00df200001167983 */ /* 0x001f280000300a00 */
[----:B------:R-:W4:Y:S02]  /*78870*/  LDL.LU.64 R20, [R1+0xdf18] ;  /* 0x00df180001147983 */ /* 0x000f240000300a00 */
[----:B----4-:R-:W-:-:S15]  /*78880*/  HMMA.16816.F32 R20, R12, R24, R20 ;  /* 0x000000180c14723c */ /* 0x010fde0000001814 */
[----:B------:R-:W-:-:S08]  /*78890*/  NOP ;  /* 0x0000000000007918 */ /* 0x000fd00000000000 */
[----:B------:R-:W-:Y:S04]  /*788a0*/  STL.64 [R1+0x26c0], R20 ;  /* 0x0026c01401007387 */ /* 0x000fe80000100a00 */
[----:B------:R0:W-:Y:S04]  /*788b0*/  STL.64 [R1+0x26c8], R22 ;  /* 0x0026c81601007387 */ /* 0x0001e80000100a00 */
[----:B0-----:R-:W2:Y:S04]  /*788c0*/  LDL.LU.64 R22, [R1+0xdf10] ;  /* 0x00df100001167983 */ /* 0x001ea80000300a00 */
[----:B------:R-:W3:Y:S04]  /*788d0*/  LDL.LU.64 R20, [R1+0xdf08] ;  /* 0x00df080001147983 */ /* 0x000ee80000300a00 */
[----:B------:R0:W-:Y:S04]  /*788e0*/  STL.64 [R1+0xddb0], R26 ;  /* 0x00ddb01a01007387 */ /* 0x0001e80000100a00 */
[----:B0-----:R-:W4:Y:S04]  /*788f0*/  LDL.LU R26, [R1+0x2c54] ;  /* 0x002c5400011a7983 */ /* 0x001f280000300800 */
[----:B------:R-:W4:Y:S04]  /*78900*/  LDL.LU R27, [R1+0x2c5c] ;  /* 0x002c5c00011b7983 */ /* 0x000f280000300800 */
[----:B------:R-:W-:Y:S01]  /*78910*/  STL.64 [R1+0xdda8], R24 ;  /* 0x00dda81801007387 */ /* 0x000fe20000100a00 */
[----:B--2---:R-:W-:-:S15]  /*78920*/  HMMA.16816.F32 R16, R12, R22, R16 ;  /* 0x000000160c10723c */ /* 0x004fde0000001810 */
[----:B------:R-:W-:-:S08]  /*78930*/  NOP ;  /* 0x0000000000007918 */ /* 0x000fd00000000000 */
[----:B------:R-:W-:Y:S04]  /*78940*/  STL.64 [R1+0x26b0], R16 ;  /* 0x0026b01001007387 */ /* 0x000fe80000100a00 */
[----:B------:R0:W-:Y:S04]  /*78950*/  STL.64 [R1+0x26b8], R18 ;  /* 0x0026b81201007387 */ /* 0x0001e80000100a00 */
[----:B0-----:R-:W3:Y:S04]  /*78960*/  LDL.LU.64 R18, [R1+0xdf00] ;  /* 0x00df000001127983 */ /* 0x001ee80000300a00 */
[----:B------:R-:W3:Y:S02]  /*78970*/  LDL.LU.64 R16, [R1+0xdef8] ;  /* 0x00def80001107983 */ /* 0x000ee40000300a00 */
[----:B---3--:R-:W-:-:S15]  /*78980*/  HMMA.16816.F32 R16, R12, R20, R16 ;  /* 0x000000140c10723c */ /* 0x008fde0000001810 */
[----:B------:R-:W-:-:S08]  /*78990*/  NOP ;  /* 0x0000000000007918 */ /* 0x000fd00000000000 */
[----:B------:R-:W-:Y:S04]  /*789a0*/  STL.64 [R1+0x26a0], R16 ;  /* 0x0026a01001007387 */ /* 0x000fe80000100a00 */
[----:B------:R0:W-:Y:S04]  /*789b0*/  STL.64 [R1+0x26a8], R18 ;  /* 0x0026a81201007387 */ /* 0x0001e80000100a00 */
[----:B0-----:R-:W2:Y:S04]  /*789c0*/  LDL.LU.64 R18, [R1+0xdef0] ;  /* 0x00def00001127983 */ /* 0x001ea80000300a00 */
[----:B------:R-:W3:Y:S04]  /*789d0*/  LDL.LU.64 R16, [R1+0xdee8] ;  /* 0x00dee80001107983 */ /* 0x000ee80000300a00 */
[----:B------:R-:W-:Y:S04]  /*789e0*/  STL.64 [R1+0xddc0], R22 ;  /* 0x00ddc01601007387 */ /* 0x000fe80000100a00 */
[----:B------:R0:W-:Y:S04]  /*789f0*/  STL.64 [R1+0xddb8], R20 ;  /* 0x00ddb81401007387 */ /* 0x0001e80000100a00 */
[----:B0-----:R-:W4:Y:S04]  /*78a00*/  LDL.LU.64 R20, [R1+0x800] ;  /* 0x0008000001147983 */ /* 0x001f280000300a00 */
[----:B------:R-:W4:Y:S01]  /*78a10*/  LDL.LU.64 R22, [R1+0x808] ;  /* 0x0008080001167983 */ /* 0x000f220000300a00 */
[C---:B--2---:R-:W-:Y:S06]  /*78a20*/  HMMA.16816.F32 R4, R12.reuse, R18, R4 ;  /* 0x000000120c04723c */ /* 0x044fec0000001804 */
[----:B---3--:R-:W-:-:S15]  /*78a30*/  HMMA.16816.F32 R8, R12, R16, R8 ;  /* 0x000000100c08723c */ /* 0x008fde0000001808 */
[----:B------:R-:W-:-:S02]  /*78a40*/  NOP ;  /* 0x0000000000007918 */ /* 0x000fc40000000000 */
[----:B------:R-:W-:Y:S04]  /*78a50*/  STL.64 [R1+0x2690], R4 ;  /* 0x0026900401007387 */ /* 0x000fe80000100a00 */
[----:B------:R0:W-:Y:S04]  /*78a60*/  STL.64 [R1+0x2698], R6 ;  /* 0x0026980601007387 */ /* 0x0001e80000100a00 */
[----:B0-----:R-:W2:Y:S04]  /*78a70*/  LDL.LU.64 R6, [R1+0xdee0] ;  /* 0x00dee00001067983 */ /* 0x001ea80000300a00 */
[----:B------:R-:W3:Y:S04]  /*78a80*/  LDL.LU.64 R4, [R1+0xded8] ;  /* 0x00ded80001047983 */ /* 0x000ee80000300a00 */
[----:B------:R-:W-:Y:S04]  /*78a90*/  STL.64 [R1+0x2680], R8 ;  /* 0x0026800801007387 */ /* 0x000fe80000100a00 */
[----:B------:R0:W-:Y:S04]  /*78aa0*/  STL.64 [R1+0x2688], R10 ;  /* 0x0026880a01007387 */ /* 0x0001e80000100a00 */
[----:B0-----:R-:W4:Y:S04]  /*78ab0*/  LDL.LU.64 R10, [R1+0xded0] ;  /* 0x00ded000010a7983 */ /* 0x001f280000300a00 */
[----:B------:R-:W2:Y:S04]  /*78ac0*/  LDL.LU.64 R8, [R1+0xdec8] ;  /* 0x00dec80001087983 */ /* 0x000ea80000300a00 */
[----:B------:R-:W-:Y:S04]  /*78ad0*/  STL.64 [R1+0xdda0], R18 ;  /* 0x00dda01201007387 */ /* 0x000fe80000100a00 */
[----:B------:R4:W-:Y:S02]  /*78ae0*/  STL.64 [R1+0xdd98], R16 ;  /* 0x00dd981001007387 */ /* 0x0009e40000100a00 */
[----:B----4-:R-:W-:Y:S02]  /*78af0*/  HMMA.16816.F32 R16, R12, R10, R20 ;  /* 0x0000000a0c10723c */ /* 0x010fe40000001814 */
[----:B------:R-:W4:Y:S05]  /*78b00*/  LDL R20, [R1+0xa8] ;  /* 0x0000a80001147983 */ /* 0x000f2a0000100800 */
[----:B--2---:R-:W-:-:S02]  /*78b10*/  IMAD.MOV.U32 R21, RZ, RZ, R8 ;  /* 0x000000ffff157224 */ /* 0x004fc400078e0008 */
[----:B---3--:R-:W-:Y:S02]  /*78b20*/  IMAD R4, R4, 0x100, R28 ;  /* 0x0000010004047824 */ /* 0x008fe400078e021c */
[----:B------:R-:W-:-:S12]  /*78b30*/  IMAD.MOV.U32 R28, RZ, RZ, R9 ;  /* 0x000000ffff1c7224 */ /* 0x000fd800078e0009 */
[----:B------:R-:W-:Y:S04]  /*78b40*/  STL.64 [R1+0x2670], R16 ;  /* 0x0026701001007387 */ /* 0x000fe80000100a00 */
[----:B------:R-:W-:Y:S04]  /*78b50*/  STL.64 [R1+0x2678], R18 ;  /* 0x0026781201007387 */ /* 0x000fe80000100a00 */
[----:B------:R-:W2:Y:S04]  /*78b60*/  LDL.LU R8, [R1+0xdec4] ;  /* 0x00dec40001087983 */ /* 0x000ea80000300800 */
[----:B----4-:R0:W-:Y:S04]  /*78b70*/  STL.64 [R1+0xdeb8], R20 ;  /* 0x00deb81401007387 */ /* 0x0101e80000100a00 */
[----:B0-----:R-:W2:Y:S04]  /*78b80*/  LDL.LU.64 R20, [R1+0xc10] ;  /* 0x000c100001147983 */ /* 0x001ea80000300a00 */
[----:B------:R-:W2:Y:S04]  /*78b90*/  LDL.LU.64 R22, [R1+0xc18] ;  /* 0x000c180001167983 */ /* 0x000ea80000300a00 */
[----:B------:R-:W2:Y:S01]  /*78ba0*/  LDL.LU R9, [R1+0xdec0] ;  /* 0x00dec00001097983 */ /* 0x000ea20000300800 */
[----:B------:R-:W-:-:S03]  /*78bb0*/  IMAD R5, R5, 0x100, R29 ;  /* 0x0000010005057824 */ /* 0x000fc600078e021d */
[----:B------:R-:W3:Y:S04]  /*78bc0*/  LDL R29, [R1+0x9c] ;  /* 0x00009c00011d7983 */ /* 0x000ee80000100800 */
[----:B------:R-:W4:Y:S01]  /*78bd0*/  LDL.LU.64 R16, [R1+0xc00] ;  /* 0x000c000001107983 */ /* 0x000f220000300a00 */
[----:B------:R-:W-:-:S03]  /*78be0*/  IMAD R6, R6, 0x100, R26 ;  /* 0x0000010006067824 */ /* 0x000fc600078e021a */
[----:B------:R-:W4:Y:S01]  /*78bf0*/  LDL.LU.64 R18, [R1+0xc08] ;  /* 0x000c080001127983 */ /* 0x000f220000300a00 */
[----:B------:R-:W-:-:S03]  /*78c00*/  IMAD R7, R7, 0x100, R27 ;  /* 0x0000010007077824 */ /* 0x000fc600078e021b */
[----:B------:R-:W3:Y:S01]  /*78c10*/  LDL.64 R24, [R1+0x90] ;  /* 0x0000900001187983 */ /* 0x000ee20000100a00 */
[----:B------:R-:W-:Y:S02]  /*78c20*/  IMAD.MOV.U32 R26, RZ, RZ, R2 ;  /* 0x000000ffff1a7224 */ /* 0x000fe400078e0002 */
[----:B------:R-:W-:Y:S01]  /*78c30*/  IMAD.MOV.U32 R27, RZ, RZ, R3 ;  /* 0x000000ffff1b7224 */ /* 0x000fe200078e0003 */
[----:B--2---:R-:W-:-:S15]  /*78c40*/  HMMA.16816.F32 R20, R12, R8, R20 ;  /* 0x000000080c14723c */ /* 0x004fde0000001814 */
[----:B------:R-:W-:-:S08]  /*78c50*/  NOP ;  /* 0x0000000000007918 */ /* 0x000fd00000000000 */
[----:B------:R0:W-:Y:S04]  /*78c60*/  STL.64 [R1+0x2660], R20 ;  /* 0x0026601401007387 */ /* 0x0001e80000100a00 */
[----:B------:R-:W-:Y:S04]  /*78c70*/  STL.64 [R1+0x2668], R22 ;  /* 0x0026681601007387 */ /* 0x000fe80000100a00 */
[----:B0-----:R-:W2:Y:S04]  /*78c80*/  LDL.LU.64 R20, [R1+0xdeb8] ;  /* 0x00deb80001147983 */ /* 0x001ea80000300a00 */
[----:B------:R-:W4:Y:S04]  /*78c90*/  LDL.LU R2, [R1+0xdeb4] ;  /* 0x00deb40001027983 */ /* 0x000f280000300800 */
[----:B------:R-:W4:Y:S04]  /*78ca0*/  LDL.LU R3, [R1+0xdeb0] ;  /* 0x00deb00001037983 */ /* 0x000f280000300800 */
[----:B------:R0:W-:Y:S04]  /*78cb0*/  STL.64 [R1+0xde98], R26 ;  /* 0x00de981a01007387 */ /* 0x0001e80000100a00 */
[----:B0-----:R-:W2:Y:S04]  /*78cc0*/  LDL R26, [R1+0xa0] ;  /* 0x0000a000011a7983 */ /* 0x001ea80000100800 */
[----:B------:R-:W2:Y:S04]  /*78cd0*/  LDL R27, [R1+0xa4] ;  /* 0x0000a400011b7983 */ /* 0x000ea80000100800 */
[----:B---3--:R-:W-:Y:S04]  /*78ce0*/  STL.64 [R1+0xde90], R24 ;  /* 0x00de901801007387 */ /* 0x008fe80000100a00 */
[----:B------:R-:W-:Y:S04]  /*78cf0*/  STL.64 [R1+0xdd80], R10 ;  /* 0x00dd800a01007387 */ /* 0x000fe80000100a00 */
[----:B------:R0:W-:Y:S04]  /*78d00*/  STL.64 [R1+0xdd78], R8 ;  /* 0x00dd780801007387 */ /* 0x0001e80000100a00 */
[----:B0-----:R-:W2:Y:S04]  /*78d10*/  LDL.LU.64 R8, [R1+0x7f0] ;  /* 0x0007f00001087983 */ /* 0x001ea80000300a00 */
[----:B------:R-:W2:Y:S01]  /*78d20*/  LDL.LU.64 R10, [R1+0x7f8] ;  /* 0x0007f800010a7983 */ /* 0x000ea20000300a00 */
[----:B----4-:R-:W-:-:S15]  /*78d30*/  HMMA.16816.F32 R16, R12, R2, R16 ;  /* 0x000000020c10723c */ /* 0x010fde0000001810 */
[----:B------:R-:W-:-:S08]  /*78d40*/  NOP ;  /* 0x0000000000007918 */ /* 0x000fd00000000000 */
[----:B------:R0:W-:Y:S04]  /*78d50*/  STL.64 [R1+0x2650], R16 ;  /* 0x0026501001007387 */ /* 0x0001e80000100a00 */
[----:B------:R1:W-:Y:S04]  /*78d60*/  STL.64 [R1+0x2658], R18 ;  /* 0x0026581201007387 */ /* 0x0003e80000100a00 */
[----:B------:R-:W3:Y:S04]  /*78d70*/  LDL R22, [R1+0x68] ;  /* 0x0000680001167983 */ /* 0x000ee80000100800 */
[----:B0-----:R-:W4:Y:S04]  /*78d80*/  LDL R16, [R1+0x78] ;  /* 0x0000780001107983 */ /* 0x001f280000100800 */
[----:B-1----:R-:W3:Y:S04]  /*78d90*/  LDL.64 R18, [R1+0x80] ;  /* 0x0000800001127983 */ /* 0x002ee80000100a00 */
[----:B------:R-:W4:Y:S04]  /*78da0*/  LDL R17, [R1+0x7c] ;  /* 0x00007c0001117983 */ /* 0x000f280000100800 */
[----:B------:R-:W4:Y:S01]  /*78db0*/  LDL R23, [R1+0x6c] ;  /* 0x00006c0001177983 */ /* 0x000f220000100800 */
[----:B--2---:R-:W-:Y:S03]  /*78dc0*/  HMMA.16816.F32 R8, R12, R20, R8 ;  /* 0x000000140c08723c */ /* 0x004fe60000001808 */
[----:B---3--:R-:W-:Y:S04]  /*78dd0*/  STL.64 [R1+0xdea8], R18 ;  /* 0x00dea81201007387 */ /* 0x008fe80000100a00 */
[----:B----4-:R0:W-:Y:S04]  /*78de0*/  STL.64 [R1+0xdea0], R16 ;  /* 0x00dea01001007387 */ /* 0x0101e80000100a00 */
[----:B0-----:R-:W2:Y:S04]  /*78df0*/  LDL.LU.64 R16, [R1+0x7e0] ;  /* 0x0007e00001107983 */ /* 0x001ea80000300a00 */
[----:B------:R-:W2:Y:S04]  /*78e00*/  LDL.LU.64 R18, [R1+0x7e8] ;  /* 0x0007e80001127983 */ /* 0x000ea80000300a00 */
[----:B------:R-:W-:Y:S04]  /*78e10*/  STL [R1+0xdd60], R2 ;  /* 0x00dd600201007387 */ /* 0x000fe80000100800 */
[----:B------:R-:W-:Y:S04]  /*78e20*/  STL [R1+0xdd5c], R3 ;  /* 0x00dd5c0301007387 */ /* 0x000fe80000100800 */
[----:B------:R-:W3:Y:S04]  /*78e30*/  LDL.LU.64 R12, [R1+0x7d0] ;  /* 0x0007d000010c7983 */ /* 0x000ee80000300a00 */
[----:B------:R-:W3:Y:S04]  /*78e40*/  LDL.LU.64 R14, [R1+0x7d8] ;  /* 0x0007d800010e7983 */ /* 0x000ee80000300a00 */
[----:B------:R0:W-:Y:S04]  /*78e50*/  STL.64 [R1+0x2640], R8 ;  /* 0x0026400801007387 */ /* 0x0001e80000100a00 */
[----:B------:R1:W-:Y:S04]  /*78e60*/  STL.64 [R1+0x2648], R10 ;  /* 0x0026480a01007387 */ /* 0x0003e80000100a00 */
[----:B------:R-:W4:Y:S04]  /*78e70*/  LDL R20, [R1+0x70] ;  /* 0x0000700001147983 */ /* 0x000f280000100800 */
[----:B------:R-:W4:Y:S01]  /*78e80*/  LDL R21, [R1+0x74] ;  /* 0x0000740001157983 */ /* 0x000f220000100800 */
[----:B------:R-:W-:-:S02]  /*78e90*/  F2FP.F16.E5M2.UNPACK_B R4, R4 ;  /* 0x00000004ff04723e */ /* 0x000fc400020004ff */
[----:B------:R-:W-:Y:S01]  /*78ea0*/  F2FP.F16.E5M2.UNPACK_B R5, R5 ;  /* 0x00000005ff05723e */ /* 0x000fe200020004ff */
[----:B0-----:R-:W3:Y:S01]  /*78eb0*/  LDL.LU.64 R8, [R1+0x7b0] ;  /* 0x0007b00001087983 */ /* 0x001ee20000300a00 */
[----:B------:R-:W-:Y:S02]  /*78ec0*/  F2FP.F16.E5M2.UNPACK_B R6, R6 ;  /* 0x00000006ff06723e */ /* 0x000fe400020004ff */
[----:B------:R-:W-:Y:S01]  /*78ed0*/  F2FP.F16.E5M2.UNPACK_B R7, R7 ;  /* 0x00000007ff07723e */ /* 0x000fe200020004ff */
[----:B-1----:R-:W3:Y:S04]  /*78ee0*/  LDL.LU.64 R10, [R1+0x7b8] ;  /* 0x0007b800010a7983 */ /* 0x002ee80000300a00 */
[----:B------:R-:W-:Y:S02]  /*78ef0*/  STL.64 [R1+0xde88], R22 ;  /* 0x00de881601007387 */ /* 0x000fe40000100a00 */
[C---:B--2---:R-:W-:Y:S02]  /*78f00*/  HMMA.16816.F32 R24, R4.reuse, R26, R16 ;  /* 0x0000001a0418723c */ /* 0x044fe40000001810 */
[----:B----4-:R0:W-:Y:S04]  /*78f10*/  STL.64 [R1+0xde80], R20 ;  /* 0x00de801401007387 */ /* 0x0101e80000100a00 */
[----:B0-----:R-:W2:Y:S04]  /*78f20*/  LDL.LU.64 R20, [R1+0x7c0] ;  /* 0x0007c00001147983 */ /* 0x001ea80000300a00 */
[----:B------:R-:W2:Y:S04]  /*78f30*/  LDL.LU.64 R22, [R1+0x7c8] ;  /* 0x0007c80001167983 */ /* 0x000ea80000300a00 */
[----:B------:R-:W4:Y:S04]  /*78f40*/  LDL.LU.64 R18, [R1+0xdea8] ;  /* 0x00dea80001127983 */ /* 0x000f280000300a00 */
[----:B------:R-:W4:Y:S05]  /*78f50*/  LDL.LU.64 R16, [R1+0xdea0] ;  /* 0x00dea00001107983 */ /* 0x000f2a0000300a00 */
[----:B------:R-:W-:Y:S04]  /*78f60*/  STL.64 [R1+0x2630], R24 ;  /* 0x0026301801007387 */ /* 0x000fe80000100a00 */
[----:B------:R0:W-:Y:S04]  /*78f70*/  STL.64 [R1+0x2638], R26 ;  /* 0x0026381a01007387 */ /* 0x0001e80000100a00 */
[----:B0-----:R-:W4:Y:S04]  /*78f80*/  LDL.LU.64 R26, [R1+0xde98] ;  /* 0x00de9800011a7983 */ /* 0x001f280000300a00 */
[----:B------:R-:W2:Y:S01]  /*78f90*/  LDL.LU.64 R24, [R1+0xde90] ;  /* 0x00de900001187983 */ /* 0x000ea20000300a00 */
[----:B---3--:R-:W-:-:S15]  /*78fa0*/  HMMA.16816.F32 R12, R4, R28, R12 ;  /* 0x0000001c040c723c */ /* 0x008fde000000180c */
[----:B------:R-:W-:-:S08]  /*78fb0*/  NOP ;  /* 0x0000000000007918 */ /* 0x000fd00000000000 */
[----:B------:R0:W-:Y:S04]  /*78fc0*/  STL.64 [R1+0x2620], R12 ;  /* 0x0026200c01007387 */ /* 0x0001e80000100a00 */
[----:B------:R1:W-:Y:S04]  /*78fd0*/  STL.64 [R1+0x2628], R14 ;  /* 0x0026280e01007387 */ /* 0x0003e80000100a00 */
[----:B------:R-:W3:Y:S04]  /*78fe0*/  LDL.64 R28, [R1+0x60] ;  /* 0x00006000011c7983 */ /* 0x000ee80000100a00 */
[----:B0-----:R-:W4:Y:S04]  /*78ff0*/  LDL R12, [R1+0x58] ;  /* 0x00005800010c7983 */ /* 0x001f280000100800 */
[----:B------:R-:W4:Y:S01]  /*79000*/  LDL R13, [R1+0x5c] ;  /* 0x00005c00010d7983 */ /* 0x000f220000100800 */
[----:B--2---:R-:W-:-:S15]  /*79010*/  HMMA.16816.F32 R20, R4, R24, R20 ;  /* 0x000000180414723c */ /* 0x004fde0000001814 */
[----:B------:R-:W-:-:S08]  /*79020*/  NOP ;  /* 0x0000000000007918 */ /* 0x000fd00000000000 */
[----:B------:R0:W-:Y:S04]  /*79030*/  STL.64 [R1+0x2610], R20 ;  /* 0x0026101401007387 */ /* 0x0001e80000100a00 */
[----:B------:R2:W-:Y:S04]  /*79040*/  STL.64 [R1+0x2618], R22 ;  /* 0x0026181601007387 */ /* 0x0005e80000100a00 */
[----:B-1----:R-:W3:Y:S04]  /*79050*/  LDL R14, [R1+0x50] ;  /* 0x00005000010e7983 */ /* 0x002ee80000100800 */
[----:B------:R-:W3:Y:S04]  /*79060*/  LDL R15, [R1+0x54] ;  /* 0x00005400010f7983 */ /* 0x000ee80000100800 */
[----:B0-----:R-:W4:Y:S04]  /*79070*/  LDL.LU.64 R20, [R1+0x790] ;  /* 0x0007900001147983 */ /* 0x001f280000300a00 */
[----:B--2---:R-:W2:Y:S04]  /*79080*/  LDL.LU.64 R22, [R1+0x798] ;  /* 0x0007980001167983 */ /* 0x004ea80000300a00 */
[----:B---3--:R-:W-:Y:S04]  /*79090*/  STL.64 [R1+0xde78], R14 ;  /* 0x00de780e01007387 */ /* 0x008fe80000100a00 */
[----:B----4-:R0:W-:Y:S04]  /*790a0*/  STL.64 [R1+0xde70], R12 ;  /* 0x00de700c01007387 */ /* 0x0101e80000100a00 */
[----:B0-----:R-:W3:Y:S04]  /*790b0*/  LDL.LU.64 R12, [R1+0x7a0] ;  /* 0x0007a000010c7983 */ /* 0x001ee80000300a00 */
[----:B------:R-:W3:Y:S01]  /*790c0*/  LDL.LU.64 R14, [R1+0x7a8] ;  /* 0x0007a800010e7983 */ /* 0x000ee20000300a00 */
[----:B------:R-:W-:-:S02]  /*790d0*/  IMAD.MOV.U32 R2, RZ, RZ, R24 ;  /* 0x000000ffff027224 */ /* 0x000fc400078e0018 */
[----:B------:R-:W-:Y:S02]  /*790e0*/  IMAD.MOV.U32 R3, RZ, RZ, R25 ;  /* 0x000000ffff037224 */ /* 0x000fe400078e0019 */
[----:B------:R-:W-:Y:S01]  /*790f0*/  HMMA.16816.F32 R24, R4, R26, R8 ;  /* 0x0000001a0418723c */ /* 0x000fe20000001808 */
[----:B------:R-:W4:Y:S04]  /*79100*/  LDL.LU.64 R8, [R1+0x770] ;  /* 0x0007700001087983 */ /* 0x000f280000300a00 */
[----:B------:R-:W4:-:S15]  /*79110*/  LDL.LU.64 R10, [R1+0x778] ;  /* 0x00077800010a7983 */ /* 0x000f1e0000300a00 */
[----:B------:R-:W-:-:S03]  /*79120*/  NOP ;  /* 0x0000000000007918 */ /* 0x000fc60000000000 */
[----:B------:R0:W-:Y:S04]  /*79130*/  STL.64 [R1+0x2600], R24 ;  /* 0x0026001801007387 */ /* 0x0001e80000100a00 */
[----:B------:R1:W-:Y:S04]  /*79140*/  STL.64 [R1+0x2608], R26 ;  /* 0x0026081a01007387 */ /* 0x0003e80000100a00 */
[----:B0-----:R-:W4:Y:S04]  /*79150*/  LDL.64 R24, [R1+0x48] ;  /* 0x0000480001187983 */ /* 0x001f280000100a00 */
[----:B-1----:R-:W4:Y:S01]  /*79160*/  LDL R26, [R1+0x40] ;  /* 0x00004000011a7983 */ /* 0x002f220000100800 */
[----:B------:R-:W-:-:S02]  /*79170*/  IMAD.MOV.U32 R27, RZ, RZ, R0 ;  /* 0x000000ffff1b7224 */ /* 0x000fc400078e0000 */
[----:B------:R-:W-:Y:S01]  /*79180*/  IMAD.MOV.U32 R0, RZ, RZ, R19 ;  /* 0x000000ffff007224 */ /* 0x000fe200078e0013 */
[----:B---3--:R-:W-:Y:S01]  /*79190*/  HMMA.16816.F32 R12, R4, R18, R12 ;  /* 0x00000012040c723c */ /* 0x008fe2000000180c */
[----:B------:R-:W3:-:S15]  /*791a0*/  LDL R18, [R1] ;  /* 0x0000000001127983 */ /* 0x000ede0000100800 */
[----:B------:R-:W-:-:S07]  /*791b0*/  NOP ;  /* 0x0000000000007918 */ /* 0x000fce0000000000 */
[----:B------:R0:W-:Y:S04]  /*791c0*/  STL.64 [R1+0x25f0], R12 ;  /* 0x0025f00c01007387 */ /* 0x0001e80000100a00 */
[----:B------:R1:W-:Y:S04]  /*791d0*/  STL.64 [R1+0x25f8], R14 ;  /* 0x0025f80e01007387 */ /* 0x0003e80000100a00 */
[----:B------:R-:W3:Y:S04]  /*791e0*/  LDL R19, [R1+0x4] ;  /* 0x0000040001137983 */ /* 0x000ee80000100800 */
[----:B0-----:R-:W4:Y:S04]  /*791f0*/  LDL.LU.64 R12, [R1+0x760] ;  /* 0x00076000010c7983 */ /* 0x001f280000300a00 */
[----:B-1----:R-:W4:Y:S04]  /*79200*/  LDL.LU.64 R14, [R1+0x768] ;  /* 0x00076800010e7983 */ /* 0x002f280000300a00 */
[----:B---3--:R2:W-:Y:S02]  /*79210*/  STL.64 [R1+0xddc8], R18 ;  /* 0x00ddc81201007387 */ /* 0x0085e40000100a00 */
[----:B--2---:R-:W-:Y:S02]  /*79220*/  HMMA.16816.F32 R16, R4, R16, R20 ;  /* 0x000000100410723c */ /* 0x004fe40000001814 */
[----:B------:R-:W-:Y:S04]  /*79230*/  STL [R1+0xdd58], R0 ;  /* 0x00dd580001007387 */ /* 0x000fe80000100800 */
[----:B------:R-:W4:Y:S04]  /*79240*/  LDL.LU.64 R22, [R1+0xde88] ;  /* 0x00de880001167983 */ /* 0x000f280000300a00 */
[----:B------:R-:W2:-:S13]  /*79250*/  LDL.LU.64 R20, [R1+0xde80] ;  /* 0x00de800001147983 */ /* 0x000e9a0000300a00 */
[----:B------:R0:W-:Y:S04]  /*79260*/  STL.64 [R1+0x25e0], R16 ;  /* 0x0025e01001007387 */ /* 0x0001e80000100a00 */
[----:B------:R-:W-:Y:S04]  /*79270*/  STL.64 [R1+0x25e8], R18 ;  /* 0x0025e81201007387 */ /* 0x000fe80000100a00 */
[----:B0-----:R-:W3:Y:S04]  /*79280*/  LDL R16, [R1+0x8] ;  /* 0x0000080001107983 */ /* 0x001ee80000100800 */
[----:B------:R-:W3:Y:S04]  /*79290*/  LDL R17, [R1+0xc] ;  /* 0x00000c0001117983 */ /* 0x000ee80000100800 */
[----:B---3--:R0:W-:Y:S04]  /*792a0*/  STL.64 [R1+0xdde0], R16 ;  /* 0x00dde01001007387 */ /* 0x0081e80000100a00 */
[----:B0-----:R-:W2:Y:S04]  /*792b0*/  LDL.LU.64 R16, [R1+0x780] ;  /* 0x0007800001107983 */ /* 0x001ea80000300a00 */
[----:B------:R-:W2:Y:S01]  /*792c0*/  LDL.LU.64 R18, [R1+0x788] ;  /* 0x0007880001127983 */ /* 0x000ea20000300a00 */
[C---:B----4-:R-:W-:Y:S06]  /*792d0*/  HMMA.16816.F32 R8, R4.reuse, R22, R8 ;  /* 0x000000160408723c */ /* 0x050fec0000001808 */
[----:B--2---:R-:W-:-:S15]  /*792e0*/  HMMA.16816.F32 R16, R4, R20, R16 ;  /* 0x000000140410723c */ /* 0x004fde0000001810 */
[----:B------:R-:W-:-:S08]  /*792f0*/  NOP ;  /* 0x0000000000007918 */ /* 0x000fd00000000000 */
[----:B------:R-:W-:Y:S04]  /*79300*/  STL.64 [R1+0x25b0], R16 ;  /* 0x0025b01001007387 */ /* 0x000fe80000100a00 */
[----:B------:R0:W-:Y:S04]  /*79310*/  STL.64 [R1+0x25b8], R18 ;  /* 0x0025b81201007387 */ /* 0x0001e80000100a00 */
[----:B0-----:R-:W2:Y:S04]  /*79320*/  LDL R18, [R1+0x10] ;  /* 0x0000100001127983 */ /* 0x001ea80000100800 */
[----:B------:R0:W-:Y:S04]  /*79330*/  STL.64 [R1+0x2570], R8 ;  /* 0x0025700801007387 */ /* 0x0001e80000100a00 */
[----:B------:R1:W-:Y:S04]  /*79340*/  STL.64 [R1+0x2578], R10 ;  /* 0x0025780a01007387 */ /* 0x0003e80000100a00 */
[----:B------:R-:W2:Y:S01]  /*79350*/  LDL R19, [R1+0x14] ;  /* 0x0000140001137983 */ /* 0x000ea20000100800 */
[----:B------:R-:W-:Y:S03]  /*79360*/  HMMA.16816.F32 R12, R4, R28, R12 ;  /* 0x0000001c040c723c */ /* 0x000fe6000000180c */
[----:B------:R-:W3:Y:S04]  /*79370*/  LDL.LU.64 R20, [R1+0x730] ;  /* 0x0007300001147983 */ /* 0x000ee80000300a00 */
[----:B------:R-:W3:Y:S04]  /*79380*/  LDL.LU.64 R22, [R1+0x738] ;  /* 0x0007380001167983 */ /* 0x000ee80000300a00 */
[----:B0-----:R-:W4:Y:S04]  /*79390*/  LDL.LU.64 R8, [R1+0x720] ;  /* 0x0007200001087983 */ /* 0x001f280000300a00 */
[----:B-1----:R-:W4:Y:S04]  /*793a0*/  LDL.LU.64 R10, [R1+0x728] ;  /* 0x00072800010a7983 */ /* 0x002f280000300a00 */
[----:B--2---:R0:W-:Y:S04]  /*793b0*/  STL.64 [R1+0xddf8], R18 ;  /* 0x00ddf81201007387 */ /* 0x0041e80000100a00 */
[----:B------:R-:W2:Y:S04]  /*793c0*/  LDL.LU.64 R16, [R1+0x750] ;  /* 0x0007500001107983 */ /* 0x000ea80000300a00 */
[----:B0-----:R-:W2:Y:S04]  /*793d0*/  LDL.LU.64 R18, [R1+0x758] ;  /* 0x0007580001127983 */ /* 0x001ea80000300a00 */
[----:B------:R-:W-:Y:S04]  /*793e0*/  STL.64 [R1+0x1780], R12 ;  /* 0x0017800c01007387 */ /* 0x000fe80000100a00 */
[----:B------:R0:W-:Y:S04]  /*793f0*/  STL.64 [R1+0x1788], R14 ;  /* 0x0017880e01007387 */ /* 0x0001e80000100a00 */
[----:B0-----:R-:W3:Y:S04]  /*79400*/  LDL.LU.64 R14, [R1+0xde78] ;  /* 0x00de7800010e7983 */ /* 0x001ee80000300a00 */
[----:B------:R-:W2:Y:S01]  /*79410*/  LDL.LU.64 R12, [R1+0xde70] ;  /* 0x00de7000010c7983 */ /* 0x000ea20000300a00 */
[----:B------:R-:W-:-:S03]  /*79420*/  IMAD.MOV.U32 R0, RZ, RZ, R29 ;  /* 0x000000ffff007224 */ /* 0x000fc600078e001d */
[----:B------:R-:W4:Y:S04]  /*79430*/  LDL.LU.64 R28, [R1+0xde68] ;  /* 0x00de6800011c7983 */ /* 0x000f280000300a00 */
[----:B------:R-:W-:Y:S01]  /*79440*/  STL [R1+0xdd64], R0 ;  /* 0x00dd640001007387 */ /* 0x000fe20000100800 */
[----:B--2---:R-:W-:-:S15]  /*79450*/  HMMA.16816.F32 R16, R4, R12, R16 ;  /* 0x0000000c0410723c */ /* 0x004fde0000001810 */
[----:B------:R-:W-:-:S08]  /*79460*/  NOP ;  /* 0x0000000000007918 */ /* 0x000fd00000000000 */
[----:B------:R0:W-:Y:S04]  /*79470*/  STL.64 [R1+0x1770], R16 ;  /* 0x0017701001007387 */ /* 0x0001e80000100a00 */
[----:B------:R-:W-:Y:S04]  /*79480*/  STL.64 [R1+0x1778], R18 ;  /* 0x0017781201007387 */ /* 0x000fe80000100a00 */
[----:B0-----:R-:W2:Y:S04]  /*79490*/  LDL R16, [R1+0x18] ;  /* 0x0000180001107983 */ /* 0x001ea80000100800 */
[----:B------:R-:W2:Y:S04]  /*794a0*/  LDL R17, [R1+0x1c] ;  /* 0x00001c0001117983 */ /* 0x000ea80000100800 */
[----:B--2---:R0:W-:Y:S04]  /*794b0*/  STL.64 [R1+0xde10], R16 ;  /* 0x00de101001007387 */ /* 0x0041e80000100a00 */
[----:B0-----:R-:W3:Y:S04]  /*794c0*/  LDL.LU.64 R16, [R1+0x740] ;  /* 0x0007400001107983 */ /* 0x001ee80000300a00 */
[----:B------:R-:W3:Y:S02]  /*794d0*/  LDL.LU.64 R18, [R1+0x748] ;  /* 0x0007480001127983 */ /* 0x000ee40000300a00 */
[----:B---3--:R-:W-:Y:S02]  /*794e0*/  HMMA.16816.F32 R12, R4, R14, R16 ;  /* 0x0000000e040c723c */ /* 0x008fe40000001810 */
[----:B------:R-:W2:-:S15]  /*794f0*/  LDL R18, [R1+0x20] ;  /* 0x0000200001127983 */ /* 0x000e9e0000100800 */
[----:B------:R-:W-:-:S06]  /*79500*/  NOP ;  /* 0x0000000000007918 */ /* 0x000fcc0000000000 */
[----:B------:R-:W-:Y:S04]  /*79510*/  STL.64 [R1+0x1760], R12 ;  /* 0x0017600c01007387 */ /* 0x000fe80000100a00 */
[----:B------:R0:W-:Y:S04]  /*79520*/  STL.64 [R1+0x1768], R14 ;  /* 0x0017680e01007387 */ /* 0x0001e80000100a00 */
[----:B------:R-:W2:Y:S04]  /*79530*/  LDL R19, [R1+0x24] ;  /* 0x0000240001137983 */ /* 0x000ea80000100800 */
[----:B--2---:R-:W-:Y:S04]  /*79540*/  STL.64 [R1+0xde28], R18 ;  /* 0x00de281201007387 */ /* 0x004fe80000100a00 */
[----:B0-----:R-:W2:Y:S04]  /*79550*/  LDL.LU R14, [R1+0x2c70] ;  /* 0x002c7000010e7983 */ /* 0x001ea80000300800 */
[----:B------:R-:W2:Y:S01]  /*79560*/  LDL.LU R15, [R1+0x2c78] ;  /* 0x002c7800010f7983 */ /* 0x000ea20000300800 */
[C---:B----4-:R-:W-:Y:S03]  /*79570*/  HMMA.16816.F32 R8, R4.reuse, R26, R8 ;  /* 0x0000001a0408723c */ /* 0x050fe60000001808 */
[----:B--2---:R0:W-:Y:S03]  /*79580*/  STL.64 [R1+0xde58], R14 ;  /* 0x00de580e01007387 */ /* 0x0041e60000100a00 */
[----:B0-----:R-:W-:-:S15]  /*79590*/  HMMA.16816.F32 R12, R4, R24, R20 ;  /* 0x00000018040c723c */ /* 0x001fde0000001814 */
[----:B------:R-:W-:-:S08]  /*795a0*/  NOP ;  /* 0x0000000000007918 */ /* 0x000fd00000000000 */
[----:B------:R0:W-:Y:S04]  /*795b0*/  STL.64 [R1+0x1750], R12 ;  /* 0x0017500c01007387 */ /* 0x0001e80000100a00 */
[----:B------:R-:W-:Y:S04]  /*795c0*/  STL.64 [R1+0x1758], R14 ;  /* 0x0017580e01007387 */ /* 0x000fe80000100a00 */
[----:B------:R-:W2:Y:S04]  /*795d0*/  LDL R16, [R1+0x28] ;  /* 0x0000280001107983 */ /* 0x000ea80000100800 */
[----:B------:R-:W-:Y:S04]  /*795e0*/  STL.64 [R1+0x1740], R8 ;  /* 0x0017400801007387 */ /* 0x000fe80000100a00 */
[----:B------:R-:W-:Y:S04]  /*795f0*/  STL.64 [R1+0x1748], R10 ;  /* 0x0017480a01007387 */ /* 0x000fe80000100a00 */
[----:B------:R-:W2:Y:S04]  /*79600*/  LDL R17, [R1+0x2c] ;  /* 0x00002c0001117983 */ /* 0x000ea80000100800 */
[----:B------:R-:W3:Y:S04]  /*79610*/  LDL R18, [R1+0x30] ;  /* 0x0000300001127983 */ /* 0x000ee80000100800 */
[----:B------:R-:W3:Y:S04]  /*79620*/  LDL R19, [R1+0x34] ;  /* 0x0000340001137983 */ /* 0x000ee80000100800 */
[----:B0-----:R-:W4:Y:S04]  /*79630*/  LDL R12, [R1+0x38] ;  /* 0x00003800010c7983 */ /* 0x001f280000100800 */
[----:B------:R-:W4:Y:S04]  /*79640*/  LDL R13, [R1+0x3c] ;  /* 0x00003c00010d7983 */ /* 0x000f280000100800 */
[----:B--2---:R0:W-:Y:S04]  /*79650*/  STL.64 [R1+0xde40], R16 ;  /* 0x00de401001007387 */ /* 0x0041e80000100a00 */
[----:B---3--:R1:W-:Y:S04]  /*79660*/  STL.64 [R1+0xde60], R18 ;  /* 0x00de601201007387 */ /* 0x0083e80000100a00 */
[----:B0-----:R-:W4:Y:S04]  /*79670*/  LDL.LU.64 R16, [R1+0x710] ;  /* 0x0007100001107983 */ /* 0x001f280000300a00 */
[----:B-1----:R-:W4:Y:S04]  /*79680*/  LDL.LU.64 R18, [R1+0x718] ;  /* 0x0007180001127983 */ /* 0x002f280000300a00 */
        /* <DEDUP_REMOVED lines=21> */
[----:B------:R-:W3:Y:S01]  /*797e0*/  LDL.LU.64 R22, [R1+0x6f8] ;  /* 0x0006f80001167983 */ /* 0x000ee20000300a00 */
[----:B----4-:R-:W-:Y:S01]  /*797f0*/  HMMA.16816.F32 R12, R4, R12, R16 ;  /* 0x0000000c040c723c */ /* 0x010fe20000001810 */
[----:B------:R-:W-:-:S02]  /*79800*/  IMAD.MOV.U32 R0, RZ, RZ, R25 ;  /* 0x000000ffff007224 */ /* 0x000fc400078e0019 */
[----:B---3--:R-:W-:Y:S04]  /*79810*/  STL.64 [R1+0xde50], R22 ;  /* 0x00de501601007387 */ /* 0x008fe80000100a00 */
[----:B--2---:R0:W-:Y:S04]  /*79820*/  STL.64 [R1+0xde48], R20 ;  /* 0x00de481401007387 */ /* 0x0041e80000100a00 */
[----:B0-----:R-:W2:Y:S04]  /*79830*/  LDL.LU.64 R20, [R1+0x700] ;  /* 0x0007000001147983 */ /* 0x001ea80000300a00 */
[----:B------:R-:W2:Y:S04]  /*79840*/  LDL.LU.64 R22, [R1+0x708] ;  /* 0x0007080001167983 */ /* 0x000ea80000300a00 */
[----:B------:R-:W3:Y:S04]  /*79850*/  LDL.LU.64 R24, [R1+0x690] ;  /* 0x0006900001187983 */ /* 0x000ee80000300a00 */
[----:B------:R-:W3:Y:S04]  /*79860*/  LDL.LU.64 R26, [R1+0x698] ;  /* 0x00069800011a7983 */ /* 0x000ee80000300a00 */
[----:B------:R-:W4:Y:S04]  /*79870*/  LDL.LU.64 R8, [R1+0x670] ;  /* 0x0006700001087983 */ /* 0x000f280000300a00 */
[----:B------:R-:W4:Y:S04]  /*79880*/  LDL.LU.64 R10, [R1+0x678] ;  /* 0x00067800010a7983 */ /* 0x000f280000300a00 */
[----:B------:R-:W2:Y:S04]  /*79890*/  LDL.LU.64 R18, [R1+0xde60] ;  /* 0x00de600001127983 */ /* 0x000ea80000300a00 */
[----:B------:R-:W-:Y:S04]  /*798a0*/  STL.64 [R1+0x1730], R12 ;  /* 0x0017300c01007387 */ /* 0x000fe80000100a00 */
[----:B------:R0:W-:Y:S04]  /*798b0*/  STL.64 [R1+0x1738], R14 ;  /* 0x0017380e01007387 */ /* 0x0001e80000100a00 */
[----:B0-----:R-:W3:Y:S04]  /*798c0*/  LDL.LU.64 R14, [R1+0xde58] ;  /* 0x00de5800010e7983 */ /* 0x001ee80000300a00 */
[----:B------:R-:W4:Y:S04]  /*798d0*/  LDL.LU R12, [R1+0x2c60] ;  /* 0x002c6000010c7983 */ /* 0x000f280000300800 */
[----:B------:R-:W4:Y:S01]  /*798e0*/  LDL.LU R13, [R1+0x2c68] ;  /* 0x002c6800010d7983 */ /* 0x000f220000300800 */
[C---:B--2---:R-:W-:Y:S03]  /*798f0*/  HMMA.16816.F32 R16, R4.reuse, R18, R20 ;  /* 0x000000120410723c */ /* 0x044fe60000001814 */
[----:B---3--:R-:W-:Y:S04]  /*79900*/  STL.64 [R1+0xdd90], R14 ;  /* 0x00dd900e01007387 */ /* 0x008fe80000100a00 */
[----:B----4-:R0:W-:Y:S04]  /*79910*/  STL.64 [R1+0xdd88], R12 ;  /* 0x00dd880c01007387 */ /* 0x0101e80000100a00 */
[----:B0-----:R-:W2:Y:S04]  /*79920*/  LDL.LU.64 R12, [R1+0x680] ;  /* 0x00068000010c7983 */ /* 0x001ea80000300a00 */
[----:B------:R-:W2:Y:S04]  /*79930*/  LDL.LU.64 R14, [R1+0x688] ;  /* 0x00068800010e7983 */ /* 0x000ea80000300a00 */
        /* <DEDUP_REMOVED lines=39> */
[----:B0-----:R-:W3:Y:S01]  /*79bb0*/  LDL.LU.64 R18, [R1+0xddc8] ;  /* 0x00ddc80001127983 */ /* 0x001ee20000300a00 */
[C---:B------:R-:W-:Y:S06]  /*79bc0*/  HMMA.16816.F32 R24, R4.reuse, R28, R24 ;  /* 0x0000001c0418723c */ /* 0x040fec0000001818 */
[----:B---3--:R-:W-:Y:S01]  /*79bd0*/  HMMA.16816.F32 R16, R4, R18, R20 ;  /* 0x000000120410723c */ /* 0x008fe20000001814 */
[----:B------:R-:W3:Y:S04]  /*79be0*/  LDL.LU.64 R22, [R1+0xddc0] ;  /* 0x00ddc00001167983 */ /* 0x000ee80000300a00 */
[----:B------:R-:W4:-:S15]  /*79bf0*/  LDL.LU.64 R20, [R1+0xddb8] ;  /* 0x00ddb80001147983 */ /* 0x000f1e0000300a00 */
[----:B------:R-:W-:-:S03]  /*79c00*/  NOP ;  /* 0x0000000000007918 */ /* 0x000fc60000000000 */
[----:B------:R0:W-:Y:S04]  /*79c10*/  STL.64 [R1+0x16b0], R16 ;  /* 0x0016b01001007387 */ /* 0x0001e80000100a00 */
[----:B------:R1:W-:Y:S04]  /*79c20*/  STL.64 [R1+0x16b8], R18 ;  /* 0x0016b81201007387 */ /* 0x0003e80000100a00 */
[----:B0-----:R-:W4:Y:S04]  /*79c30*/  LDL.LU.64 R16, [R1+0x650] ;  /* 0x0006500001107983 */ /* 0x001f280000300a00 */
[----:B-1----:R-:W4:Y:S04]  /*79c40*/  LDL.LU.64 R18, [R1+0x658] ;  /* 0x0006580001127983 */ /* 0x002f280000300a00 */
        /* <DEDUP_REMOVED lines=11> */
[----:B------:R0:W-:Y:S04]  /*79d00*/  STL.64 [R1+0x1650], R8 ;  /* 0x0016500801007387 */ /* 0x0001e80000100a00 */
[----:B------:R1:W-:Y:S04]  /*79d10*/  STL.64 [R1+0x1658], R10 ;  /* 0x0016580a01007387 */ /* 0x0003e80000100a00 */
[----:B0-----:R-:W3:Y:S04]  /*79d20*/  LDL.LU.64 R8, [R1+0x630] ;  /* 0x0006300001087983 */ /* 0x001ee80000300a00 */
[----:B-1----:R-:W3:Y:S04]  /*79d30*/  LDL.LU.64 R10, [R1+0x638] ;  /* 0x00063800010a7983 */ /* 0x002ee80000300a00 */
[----:B------:R-:W-:Y:S04]  /*79d40*/  STL.64 [R1+0xdc70], R26 ;  /* 0x00dc701a01007387 */ /* 0x000fe80000100a00 */
[----:B------:R0:W-:Y:S04]  /*79d50*/  STL.64 [R1+0xdc68], R24 ;  /* 0x00dc681801007387 */ /* 0x0001e80000100a00 */
[----:B0-----:R-:W4:Y:S04]  /*79d60*/  LDL.LU.64 R24, [R1+0x660] ;  /* 0x0006600001187983 */ /* 0x001f280000300a00 */
[----:B------:R-:W4:Y:S02]  /*79d70*/  LDL.LU.64 R26, [R1+0x668] ;  /* 0x00066800011a7983 */ /* 0x000f240000300a00 */
[----:B----4-:R-:W-:-:S15]  /*79d80*/  HMMA.16816.F32 R24, R4, R22, R24 ;  /* 0x000000160418723c */ /* 0x010fde0000001818 */
[----:B------:R-:W-:-:S08]  /*79d90*/  NOP ;  /* 0x0000000000007918 */ /* 0x000fd00000000000 */
[----:B------:R0:W-:Y:S04]  /*79da0*/  STL.64 [R1+0x1630], R24 ;  /* 0x0016301801007387 */ /* 0x0001e80000100a00 */
[----:B------:R1:W-:Y:S04]  /*79db0*/  STL.64 [R1+0x1638], R26 ;  /* 0x0016381a01007387 */ /* 0x0003e80000100a00 */
[----:B0-----:R-:W4:Y:S04]  /*79dc0*/  LDL.LU.64 R24, [R1+0xbf0] ;  /* 0x000bf00001187983 */ /* 0x001f280000300a00 */
[----:B-1----:R-:W2:Y:S01]  /*79dd0*/  LDL.LU.64 R26, [R1+0xbf8] ;  /* 0x000bf800011a7983 */ /* 0x002ea20000300a00 */
[C---:B------:R-:W-:Y:S03]  /*79de0*/  HMMA.16816.F32 R16, R4.reuse, R20, R16 ;  /* 0x000000140410723c */ /* 0x040fe60000001810 */
[----:B--2---:R-:W-:Y:S04]  /*79df0*/  STL.64 [R1+0xdd70], R26 ;  /* 0x00dd701a01007387 */ /* 0x004fe80000100a00 */
[----:B----4-:R0:W-:Y:S04]  /*79e00*/  STL.64 [R1+0xdd68], R24 ;  /* 0x00dd681801007387 */ /* 0x0101e80000100a00 */
[----:B0-----:R-:W2:Y:S04]  /*79e10*/  LDL.LU.64 R24, [R1+0x620] ;  /* 0x0006200001187983 */ /* 0x001ea80000300a00 */
[----:B------:R-:W2:Y:S08]  /*79e20*/  LDL.LU.64 R26, [R1+0x628] ;  /* 0x00062800011a7983 */ /* 0x000eb00000300a00 */
[----:B------:R-:W-:Y:S04]  /*79e30*/  STL.64 [R1+0x1620], R16 ;  /* 0x0016201001007387 */ /* 0x000fe80000100a00 */
[----:B------:R0:W-:Y:S04]  /*79e40*/  STL.64 [R1+0x1628], R18 ;  /* 0x0016281201007387 */ /* 0x0001e80000100a00 */
[----:B0-----:R-:W4:Y:S04]  /*79e50*/  LDL.LU.64 R18, [R1+0xdda0] ;  /* 0x00dda00001127983 */ /* 0x001f280000300a00 */
[----:B------:R-:W3:Y:S04]  /*79e60*/  LDL.LU.64 R16, [R1+0xdd98] ;  /* 0x00dd980001107983 */ /* 0x000ee80000300a00 */
[----:B------:R0:W-:Y:S04]  /*79e70*/  STL.64 [R1+0xdc50], R22 ;  /* 0x00dc501601007387 */ /* 0x0001e80000100a00 */
[----:B0-----:R-:W2:Y:S04]  /*79e80*/  LDL.LU R22, [R1+0x2c74] ;  /* 0x002c740001167983 */ /* 0x001ea80000300800 */
[----:B------:R-:W2:Y:S04]  /*79e90*/  LDL.LU R23, [R1+0x2c7c] ;  /* 0x002c7c0001177983 */ /* 0x000ea80000300800 */
[----:B------:R0:W-:Y:S04]  /*79ea0*/  STL.64 [R1+0xdc48], R20 ;  /* 0x00dc481401007387 */ /* 0x0001e80000100a00 */
[----:B0-----:R-:W2:Y:S04]  /*79eb0*/  LDL.LU R20, [R1+0x2c64] ;  /* 0x002c640001147983 */ /* 0x001ea80000300800 */
[----:B------:R-:W2:Y:S01]  /*79ec0*/  LDL.LU R21, [R1+0x2c6c] ;  /* 0x002c6c0001157983 */ /* 0x000ea20000300800 */
[C---:B----4-:R-:W-:Y:S06]  /*79ed0*/  HMMA.16816.F32 R12, R4.reuse, R18, R12 ;  /* 0x00000012040c723c */ /* 0x050fec000000180c */
[----:B---3--:R-:W-:-:S15]  /*79ee0*/  HMMA.16816.F32 R8, R4, R16, R8 ;  /* 0x000000100408723c */ /* 0x008fde0000001808 */
[----:B------:R-:W-:-:S02]  /*79ef0*/  NOP ;  /* 0x0000000000007918 */ /* 0x000fc40000000000 */
[----:B------:R-:W-:Y:S04]  /*79f00*/  STL.64 [R1+0x1610], R12 ;  /* 0x0016100c01007387 */ /* 0x000fe80000100a00 */
[----:B------:R0:W-:Y:S04]  /*79f10*/  STL.64 [R1+0x1618], R14 ;  /* 0x0016180e01007387 */ /* 0x0001e80000100a00 */
[----:B0-----:R-:W3:Y:S04]  /*79f20*/  LDL.LU.64 R14, [R1+0xdd90] ;  /* 0x00dd9000010e7983 */ /* 0x001ee80000300a00 */
[----:B------:R-:W4:Y:S04]  /*79f30*/  LDL.LU.64 R12, [R1+0xdd88] ;  /* 0x00dd8800010c7983 */ /* 0x000f280000300a00 */
[----:B------:R-:W-:Y:S04]  /*79f40*/  STL.64 [R1+0x1600], R8 ;  /* 0x0016000801007387 */ /* 0x000fe80000100a00 */
[----:B------:R0:W-:Y:S04]  /*79f50*/  STL.64 [R1+0x1608], R10 ;  /* 0x0016080a01007387 */ /* 0x0001e80000100a00 */
[----:B0-----:R-:W2:Y:S04]  /*79f60*/  LDL.LU.64 R10, [R1+0xdd80] ;  /* 0x00dd8000010a7983 */ /* 0x001ea80000300a00 */
[----:B------:R-:W3:Y:S04]  /*79f70*/  LDL.LU.64 R8, [R1+0xdd78] ;  /* 0x00dd780001087983 */ /* 0x000ee80000300a00 */
[----:B------:R0:W-:Y:S04]  /*79f80*/  STL.64 [R1+0xdc30], R18 ;  /* 0x00dc301201007387 */ /* 0x0001e80000100a00 */
[----:B0-----:R-:W3:Y:S04]  /*79f90*/  LDL.64 R18, [R1+0xa8] ;  /* 0x0000a80001127983 */ /* 0x001ee80000100a00 */
[----:B------:R-:W-:Y:S01]  /*79fa0*/  STL.64 [R1+0xdc28], R16 ;  /* 0x00dc281001007387 */ /* 0x000fe20000100a00 */
[----:B--2---:R-:W-:-:S15]  /*79fb0*/  HMMA.16816.F32 R24, R4, R10, R24 ;  /* 0x0000000a0418723c */ /* 0x004fde0000001818 */
[----:B------:R-:W-:-:S08]  /*79fc0*/  NOP ;  /* 0x0000000000007918 */ /* 0x000fd00000000000 */
[----:B------:R-:W-:Y:S04]  /*79fd0*/  STL.64 [R1+0x15f0], R24 ;  /* 0x0015f01801007387 */ /* 0x000fe80000100a00 */
[----:B------:R0:W-:Y:S04]  /*79fe0*/  STL.64 [R1+0x15f8], R26 ;  /* 0x0015f81a01007387 */ /* 0x0001e80000100a00 */
[----:B0-----:R-:W2:Y:S04]  /*79ff0*/  LDL.LU.64 R26, [R1+0xdd70] ;  /* 0x00dd7000011a7983 */ /* 0x001ea80000300a00 */
[----:B------:R-:W2:Y:S01]  /*7a000*/  LDL.LU.64 R24, [R1+0xdd68] ;  /* 0x00dd680001187983 */ /* 0x000ea20000300a00 */
[----:B----4-:R-:W-:-:S02]  /*7a010*/  IMAD R12, R12, 0x100, R20 ;  /* 0x000001000c0c7824 */ /* 0x010fc400078e0214 */
[----:B------:R-:W-:Y:S02]  /*7a020*/  IMAD R13, R13, 0x100, R21 ;  /* 0x000001000d0d7824 */ /* 0x000fe400078e0215 */
[----:B---3--:R-:W-:Y:S02]  /*7a030*/  IMAD R14, R14, 0x100, R22 ;  /* 0x000001000e0e7824 */ /* 0x008fe400078e0216 */
[----:B------:R-:W-:Y:S02]  /*7a040*/  IMAD R15, R15, 0x100, R23 ;  /* 0x000001000f0f7824 */ /* 0x000fe400078e0217 */
[----:B--2---:R-:W-:Y:S01]  /*7a050*/  HMMA.16816.F32 R20, R4, R8, R24 ;  /* 0x000000080414723c */ /* 0x004fe20000001818 */
[----:B------:R-:W2:Y:S06]  /*7a060*/  LDL R24, [R1+0x48] ;  /* 0x0000480001187983 */ /* 0x000eac0000100800 */
[----:B------:R-:W-:-:S15]  /*7a070*/  IMAD.MOV.U32 R25, RZ, RZ, R0 ;  /* 0x000000ffff197224 */ /* 0x000fde00078e0000 */
[----:B------:R-:W-:-:S01]  /*7a080*/  NOP ;  /* 0x0000000000007918 */ /* 0x000fc20000000000 */
[----:B------:R-:W-:Y:S04]  /*7a090*/  STL.64 [R1+0x15e0], R20 ;  /* 0x0015e01401007387 */ /* 0x000fe80000100a00 */
[----:B------:R0:W-:Y:S04]  /*7a0a0*/  STL.64 [R1+0x15e8], R22 ;  /* 0x0015e81601007387 */ /* 0x0001e80000100a00 */
[----:B------:R-:W3:Y:S04]  /*7a0b0*/  LDL.LU R0, [R1+0xdd64] ;  /* 0x00dd640001007983 */ /* 0x000ee80000300800 */
[----:B0-----:R-:W4:Y:S04]  /*7a0c0*/  LDL R22, [R1+0x88] ;  /* 0x0000880001167983 */ /* 0x001f280000100800 */
[----:B------:R-:W4:Y:S01]  /*7a0d0*/  LDL R23, [R1+0x8c] ;  /* 0x00008c0001177983 */ /* 0x000f220000100800 */
[----:B------:R-:W-:-:S02]  /*7a0e0*/  IMAD.MOV.U32 R20, RZ, RZ, R2 ;  /* 0x000000ffff147224 */ /* 0x000fc400078e0002 */
[----:B------:R-:W-:Y:S01]  /*7a0f0*/  IMAD.MOV.U32 R21, RZ, RZ, R3 ;  /* 0x000000ffff157224 */ /* 0x000fe200078e0003 */
[----:B------:R-:W3:Y:S04]  /*7a100*/  LDL.LU R2, [R1+0xdd60] ;  /* 0x00dd600001027983 */ /* 0x000ee80000300800 */
[----:B------:R-:W3:Y:S04]  /*7a110*/  LDL.LU R3, [R1+0xdd5c] ;  /* 0x00dd5c0001037983 */ /* 0x000ee80000300800 */
[----:B----4-:R-:W-:Y:S04]  /*7a120*/  STL.64 [R1+0xdd40], R22 ;  /* 0x00dd401601007387 */ /* 0x010fe80000100a00 */
[----:B------:R0:W-:Y:S04]  /*7a130*/  STL.64 [R1+0xdd38], R20 ;  /* 0x00dd381401007387 */ /* 0x0001e80000100a00 */
[----:B0-----:R-:W3:Y:S04]  /*7a140*/  LDL.LU.64 R20, [R1+0xbe0] ;  /* 0x000be00001147983 */ /* 0x001ee80000300a00 */
[----:B------:R-:W3:Y:S04]  /*7a150*/  LDL.LU.64 R22, [R1+0xbe8] ;  /* 0x000be80001167983 */ /* 0x000ee80000300a00 */
[----:B------:R-:W4:Y:S04]  /*7a160*/  LDL.64 R26, [R1+0x40] ;  /* 0x00004000011a7983 */ /* 0x000f280000100a00 */
[----:B----4-:R-:W-:Y:S04]  /*7a170*/  STL.64 [R1+0xdcb0], R26 ;  /* 0x00dcb01a01007387 */ /* 0x010fe80000100a00 */
[----:B--2---:R0:W-:Y:S04]  /*7a180*/  STL.64 [R1+0xdca8], R24 ;  /* 0x00dca81801007387 */ /* 0x0041e80000100a00 */
[----:B0-----:R-:W2:Y:S04]  /*7a190*/  LDL.LU.64 R24, [R1+0x610] ;  /* 0x0006100001187983 */ /* 0x001ea80000300a00 */
[----:B------:R-:W2:Y:S01]  /*7a1a0*/  LDL.LU.64 R26, [R1+0x618] ;  /* 0x00061800011a7983 */ /* 0x000ea20000300a00 */
[----:B---3--:R-:W-:Y:S03]  /*7a1b0*/  HMMA.16816.F32 R20, R4, R2, R20 ;  /* 0x000000020414723c */ /* 0x008fe60000001814 */
[----:B------:R0:W-:Y:S04]  /*7a1c0*/  STL [R1+0xdbec], R8 ;  /* 0x00dbec0801007387 */ /* 0x0001e80000100800 */
[----:B------:R1:W-:Y:S01]  /*7a1d0*/  STL [R1+0xdbe8], R9 ;  /* 0x00dbe80901007387 */ /* 0x0003e20000100800 */
[----:B0-----:R-:W-:-:S02]  /*7a1e0*/  IMAD.MOV.U32 R8, RZ, RZ, R18 ;  /* 0x000000ffff087224 */ /* 0x001fc400078e0012 */
[----:B-1----:R-:W-:-:S13]  /*7a1f0*/  IMAD.MOV.U32 R9, RZ, RZ, R19 ;  /* 0x000000ffff097224 */ /* 0x002fda00078e0013 */
[----:B------:R-:W-:Y:S04]  /*7a200*/  STL.64 [R1+0x15d0], R20 ;  /* 0x0015d01401007387 */ /* 0x000fe80000100a00 */
[----:B------:R0:W-:Y:S04]  /*7a210*/  STL.64 [R1+0x15d8], R22 ;  /* 0x0015d81601007387 */ /* 0x0001e80000100a00 */
[----:B0-----:R-:W3:Y:S04]  /*7a220*/  LDL R22, [R1+0xa0] ;  /* 0x0000a00001167983 */ /* 0x001ee80000100800 */
[----:B------:R-:W3:Y:S04]  /*7a230*/  LDL R23, [R1+0xa4] ;  /* 0x0000a40001177983 */ /* 0x000ee80000100800 */
[----:B------:R-:W-:Y:S04]  /*7a240*/  STL [R1+0xdbdc], R2 ;  /* 0x00dbdc0201007387 */ /* 0x000fe80000100800 */
[----:B------:R0:W-:Y:S04]  /*7a250*/  STL [R1+0xdbd8], R3 ;  /* 0x00dbd80301007387 */ /* 0x0001e80000100800 */
[----:B0-----:R-:W4:Y:S01]  /*7a260*/  LDL.64 R2, [R1+0x50] ;  /* 0x0000500001027983 */ /* 0x001f220000100a00 */
[----:B--2---:R-:W-:-:S15]  /*7a270*/  HMMA.16816.F32 R4, R4, R18, R24 ;  /* 0x000000120404723c */ /* 0x004fde0000001818 */
[----:B------:R-:W-:-:S08]  /*7a280*/  NOP ;  /* 0x0000000000007918 */ /* 0x000fd00000000000 */
[----:B------:R-:W-:Y:S04]  /*7a290*/  STL.64 [R1+0x15a0], R4 ;  /* 0x0015a00401007387 */ /* 0x000fe80000100a00 */
[----:B------:R-:W-:Y:S04]  /*7a2a0*/  STL.64 [R1+0x15a8], R6 ;  /* 0x0015a80601007387 */ /* 0x000fe80000100a00 */
[----:B------:R0:W-:Y:S04]  /*7a2b0*/  STL [R1+0xdbf4], R9 ;  /* 0x00dbf40901007387 */ /* 0x0001e80000100800 */
[----:B------:R1:W-:Y:S04]  /*7a2c0*/  STL [R1+0xdbf0], R8 ;  /* 0x00dbf00801007387 */ /* 0x0003e80000100800 */
[----:B0-----:R-:W2:Y:S04]  /*7a2d0*/  LDL R9, [R1+0x5c] ;  /* 0x00005c0001097983 */ /* 0x001ea80000100800 */
[----:B-1----:R-:W2:Y:S04]  /*7a2e0*/  LDL R8, [R1+0x58] ;  /* 0x0000580001087983 */ /* 0x002ea80000100800 */
[----:B------:R-:W3:Y:S04]  /*7a2f0*/  LDL.LU.64 R24, [R1+0x5e0] ;  /* 0x0005e00001187983 */ /* 0x000ee80000300a00 */
[----:B------:R-:W4:Y:S04]  /*7a300*/  LDL.LU.64 R26, [R1+0x5e8] ;  /* 0x0005e800011a7983 */ /* 0x000f280000300a00 */
[----:B----4-:R-:W-:Y:S04]  /*7a310*/  STL.64 [R1+0xdd50], R26 ;  /* 0x00dd501a01007387 */ /* 0x010fe80000100a00 */
[----:B---3--:R0:W-:Y:S04]  /*7a320*/  STL.64 [R1+0xdd48], R24 ;  /* 0x00dd481801007387 */ /* 0x0081e80000100a00 */
[----:B0-----:R-:W3:Y:S04]  /*7a330*/  LDL.LU.64 R24, [R1+0x600] ;  /* 0x0006000001187983 */ /* 0x001ee80000300a00 */
[----:B------:R-:W3:Y:S04]  /*7a340*/  LDL.LU.64 R26, [R1+0x608] ;  /* 0x00060800011a7983 */ /* 0x000ee80000300a00 */
[----:B------:R-:W4:Y:S04]  /*7a350*/  LDL.LU.64 R4, [R1+0x5d0] ;  /* 0x0005d00001047983 */ /* 0x000f280000300a00 */
[----:B------:R-:W4:Y:S04]  /*7a360*/  LDL.LU.64 R6, [R1+0x5d8] ;  /* 0x0005d80001067983 */ /* 0x000f280000300a00 */
[----:B------:R0:W-:Y:S04]  /*7a370*/  STL.64 [R1+0xdcb8], R10 ;  /* 0x00dcb80a01007387 */ /* 0x0001e80000100a00 */
[----:B0-----:R-:W3:Y:S01]  /*7a380*/  LDL R10, [R1+0x60] ;  /* 0x00006000010a7983 */ /* 0x001ee20000100800 */
[----:B------:R-:W-:-:S03]  /*7a390*/  IMAD.MOV.U32 R11, RZ, RZ, R0 ;  /* 0x000000ffff0b7224 */ /* 0x000fc600078e0000 */
[----:B------:R-:W4:Y:S04]  /*7a3a0*/  LDL.LU R0, [R1+0xdd58] ;  /* 0x00dd580001007983 */ /* 0x000f280000300800 */
[----:B------:R-:W2:Y:S01]  /*7a3b0*/  LDL.64 R18, [R1+0x78] ;  /* 0x0000780001127983 */ /* 0x000ea20000100a00 */
[----:B------:R-:W-:Y:S02]  /*7a3c0*/  F2FP.F16.E5M2.UNPACK_B R12, R12 ;  /* 0x0000000cff0c723e */ /* 0x000fe400020004ff */
[----:B------:R-:W-:Y:S02]  /*7a3d0*/  F2FP.F16.E5M2.UNPACK_B R13, R13 ;  /* 0x0000000dff0d723e */ /* 0x000fe400020004ff */
[----:B------:R-:W-:Y:S02]  /*7a3e0*/  F2FP.F16.E5M2.UNPACK_B R14, R14 ;  /* 0x0000000eff0e723e */ /* 0x000fe400020004ff */
[----:B------:R-:W-:Y:S01]  /*7a3f0*/  F2FP.F16.E5M2.UNPACK_B R15, R15 ;  /* 0x0000000fff0f723e */ /* 0x000fe200020004ff */
[----:B--2---:R0:W-:Y:S04]  /*7a400*/  STL.64 [R1+0xdd20], R18 ;  /* 0x00dd201201007387 */ /* 0x0041e80000100a00 */
[----:B0-----:R-:W2:Y:S04]  /*7a410*/  LDL R18, [R1+0x98] ;  /* 0x0000980001127983 */ /* 0x001ea80000100800 */
[----:B------:R-:W2:Y:S04]  /*7a420*/  LDL R19, [R1+0x9c] ;  /* 0x00009c0001137983 */ /* 0x000ea80000100800 */
[----:B------:R0:W-:Y:S04]  /*7a430*/  STL.64 [R1+0xdcd0], R8 ;  /* 0x00dcd00801007387 */ /* 0x0001e80000100a00 */
[----:B0-----:R-:W4:Y:S04]  /*7a440*/  LDL.64 R8, [R1+0x68] ;  /* 0x0000680001087983 */ /* 0x001f280000100a00 */
[----:B---3--:R0:W-:Y:S01]  /*7a450*/  STL.64 [R1+0xdd00], R10 ;  /* 0x00dd000a01007387 */ /* 0x0081e20000100a00 */
[C---:B------:R-:W-:Y:S03]  /*7a460*/  HMMA.16816.F32 R20, R12.reuse, R22, R24 ;  /* 0x000000160c14723c */ /* 0x040fe60000001818 */
[----:B------:R-:W3:Y:S04]  /*7a470*/  LDL R16, [R1+0x80] ;  /* 0x0000800001107983 */ /* 0x000ee80000100800 */
[----:B0-----:R-:W2:Y:S04]  /*7a480*/  LDL R10, [R1+0x70] ;  /* 0x00007000010a7983 */ /* 0x001ea80000100800 */
[----:B------:R-:W2:Y:S04]  /*7a490*/  LDL R11, [R1+0x74] ;  /* 0x00007400010b7983 */ /* 0x000ea80000100800 */
[----:B----4-:R0:W-:Y:S04]  /*7a4a0*/  STL.64 [R1+0xdcf8], R8 ;  /* 0x00dcf80801007387 */ /* 0x0101e80000100a00 */
[----:B--2---:R1:W-:Y:S04]  /*7a4b0*/  STL.64 [R1+0xdd18], R10 ;  /* 0x00dd180a01007387 */ /* 0x0043e80000100a00 */
[----:B0-----:R-:W2:Y:S04]  /*7a4c0*/  LDL.LU.64 R8, [R1+0x5f0] ;  /* 0x0005f00001087983 */ /* 0x001ea80000300a00 */
[----:B-1----:R-:W2:Y:S04]  /*7a4d0*/  LDL.LU.64 R10, [R1+0x5f8] ;  /* 0x0005f800010a7983 */ /* 0x002ea80000300a00 */
[----:B------:R-:W4:Y:S04]  /*7a4e0*/  LDL.LU.64 R26, [R1+0xdd50] ;  /* 0x00dd5000011a7983 */ /* 0x000f280000300a00 */
[----:B------:R-:W4:Y:S04]  /*7a4f0*/  LDL.LU.64 R24, [R1+0xdd48] ;  /* 0x00dd480001187983 */ /* 0x000f280000300a00 */
[----:B------:R-:W-:Y:S04]  /*7a500*/  STL.64 [R1+0x1580], R20 ;  /* 0x0015801401007387 */ /* 0x000fe80000100a00 */
[----:B------:R0:W-:Y:S04]  /*7a510*/  STL.64 [R1+0x1588], R22 ;  /* 0x0015881601007387 */ /* 0x0001e80000100a00 */
[----:B0-----:R-:W3:Y:S04]  /*7a520*/  LDL.LU.64 R22, [R1+0xdd40] ;  /* 0x00dd400001167983 */ /* 0x001ee80000300a00 */
[----:B------:R-:W4:Y:S01]  /*7a530*/  LDL.LU.64 R20, [R1+0xdd38] ;  /* 0x00dd380001147983 */ /* 0x000f220000300a00 */
[C---:B--2---:R-:W-:Y:S06]  /*7a540*/  HMMA.16816.F32 R8, R12.reuse, R18, R8 ;  /* 0x000000120c08723c */ /* 0x044fec0000001808 */
[----:B----4-:R-:W-:-:S15]  /*7a550*/  HMMA.16816.F32 R24, R12, R20, R24 ;  /* 0x000000140c18723c */ /* 0x010fde0000001818 */
[----:B------:R-:W-:-:S02]  /*7a560*/  NOP ;  /* 0x0000000000007918 */ /* 0x000fc40000000000 */
[----:B------:R0:W-:Y:S04]  /*7a570*/  STL.64 [R1+0x1570], R8 ;  /* 0x0015700801007387 */ /* 0x0001e80000100a00 */
[----:B------:R1:W-:Y:S04]  /*7a580*/  STL.64 [R1+0x1578], R10 ;  /* 0x0015780a01007387 */ /* 0x0003e80000100a00 */
[----:B0-----:R-:W2:Y:S04]  /*7a590*/  LDL.LU.64 R8, [R1+0x5b0] ;  /* 0x0005b00001087983 */ /* 0x001ea80000300a00 */
[----:B------:R-:W-:Y:S04]  /*7a5a0*/  STL.64 [R1+0x1560], R24 ;  /* 0x0015601801007387 */ /* 0x000fe80000100a00 */
[----:B------:R-:W-:Y:S04]  /*7a5b0*/  STL.64 [R1+0x1568], R26 ;  /* 0x0015681a01007387 */ /* 0x000fe80000100a00 */
[----:B-1----:R-:W4:Y:S01]  /*7a5c0*/  LDL.LU.64 R10, [R1+0x5b8] ;  /* 0x0005b800010a7983 */ /* 0x002f220000300a00 */
[----:B---3--:R-:W-:-:S15]  /*7a5d0*/  HMMA.16816.F32 R4, R12, R22, R4 ;  /* 0x000000160c04723c */ /* 0x008fde0000001804 */
[----:B------:R-:W-:-:S08]  /*7a5e0*/  NOP ;  /* 0x0000000000007918 */ /* 0x000fd00000000000 */
[----:B------:R-:W-:Y:S04]  /*7a5f0*/  STL.64 [R1+0x1550], R4 ;  /* 0x0015500401007387 */ /* 0x000fe80000100a00 */
[----:B------:R-:W-:Y:S04]  /*7a600*/  STL.64 [R1+0x1558], R6 ;  /* 0x0015580601007387 */ /* 0x000fe80000100a00 */
[----:B----4-:R-:W-:Y:S04]  /*7a610*/  STL.64 [R1+0xdd30], R10 ;  /* 0x00dd300a01007387 */ /* 0x010fe80000100a00 */
        /* <DEDUP_REMOVED lines=12> */
[----:B------:R-:W4:Y:S01]  /*7a6e0*/  LDL.LU.64 R26, [R1+0x588] ;  /* 0x00058800011a7983 */ /* 0x000f220000300a00 */
[----:B------:R-:W-:-:S07]  /*7a6f0*/  IMAD.MOV.U32 R17, RZ, RZ, R0 ;  /* 0x000000ffff117224 */ /* 0x000fce00078e0000 */
[C---:B--2---:R-:W-:Y:S01]  /*7a700*/  HMMA.16816.F32 R16, R12.reuse, R16, R8 ;  /* 0x000000100c10723c */ /* 0x044fe20000001808 */
[----:B----4-:R-:W-:Y:S04]  /*7a710*/  STL.64 [R1+0xdcf0], R26 ;  /* 0x00dcf01a01007387 */ /* 0x010fe80000100a00 */
[----:B---3--:R0:W-:Y:S04]  /*7a720*/  STL.64 [R1+0xdce8], R24 ;  /* 0x00dce81801007387 */ /* 0x0081e80000100a00 */
[----:B0-----:R-:W2:Y:S04]  /*7a730*/  LDL.LU.64 R24, [R1+0x590] ;  /* 0x0005900001187983 */ /* 0x001ea80000300a00 */
[----:B------:R-:W3:Y:S04]  /*7a740*/  LDL.LU.64 R26, [R1+0x598] ;  /* 0x00059800011a7983 */ /* 0x000ee80000300a00 */
        /* <DEDUP_REMOVED lines=12> */
[----:B0-----:R-:W2:Y:S04]  /*7a810*/  LDL.LU.64 R18, [R1+0xdd20] ;  /* 0x00dd200001127983 */ /* 0x001ea80000300a00 */
[----:B------:R-:W3:Y:S01]  /*7a820*/  LDL.64 R16, [R1+0x38] ;  /* 0x0000380001107983 */ /* 0x000ee20000100a00 */
[----:B--2---:R-:W-:-:S15]  /*7a830*/  HMMA.16816.F32 R8, R12, R18, R8 ;  /* 0x000000120c08723c */ /* 0x004fde0000001808 */
[----:B------:R-:W-:-:S08]  /*7a840*/  NOP ;  /* 0x0000000000007918 */ /* 0x000fd00000000000 */
[----:B------:R-:W-:Y:S04]  /*7a850*/  STL.64 [R1+0x1530], R8 ;  /* 0x0015300801007387 */ /* 0x000fe80000100a00 */
[----:B------:R0:W-:Y:S04]  /*7a860*/  STL.64 [R1+0x1538], R10 ;  /* 0x0015380a01007387 */ /* 0x0001e80000100a00 */
[----:B0-----:R-:W2:Y:S01]  /*7a870*/  LDL.LU.64 R10, [R1+0xdd18] ;  /* 0x00dd1800010a7983 */ /* 0x001ea20000300a00 */
[----:B------:R-:W-:-:S03]  /*7a880*/  IMAD.MOV.U32 R0, RZ, RZ, R19 ;  /* 0x000000ffff007224 */ /* 0x000fc600078e0013 */
[----:B------:R-:W3:Y:S04]  /*7a890*/  LDL.64 R18, [R1+0x30] ;  /* 0x0000300001127983 */ /* 0x000ee80000100a00 */
[----:B------:R-:W-:Y:S01]  /*7a8a0*/  STL [R1+0xdb78], R0 ;  /* 0x00db780001007387 */ /* 0x000fe20000100800 */
[----:B--2---:R-:W-:Y:S03]  /*7a8b0*/  HMMA.16816.F32 R8, R12, R10, R24 ;  /* 0x0000000a0c08723c */ /* 0x004fe60000001818 */
[----:B------:R-:W2:Y:S04]  /*7a8c0*/  LDL.LU.64 R26, [R1+0xdd10] ;  /* 0x00dd1000011a7983 */ /* 0x000ea80000300a00 */
[----:B------:R-:W2:-:S15]  /*7a8d0*/  LDL.LU.64 R24, [R1+0xdd08] ;  /* 0x00dd080001187983 */ /* 0x000e9e0000300a00 */
[----:B------:R-:W-:-:S01]  /*7a8e0*/  NOP ;  /* 0x0000000000007918 */ /* 0x000fc20000000000 */
[----:B------:R-:W-:Y:S04]  /*7a8f0*/  STL.64 [R1+0x1520], R8 ;  /* 0x0015200801007387 */ /* 0x000fe80000100a00 */
[----:B------:R0:W-:Y:S04]  /*7a900*/  STL.64 [R1+0x1528], R10 ;  /* 0x0015280a01007387 */ /* 0x0001e80000100a00 */
[----:B0-----:R-:W4:Y:S04]  /*7a910*/  LDL.LU.64 R10, [R1+0xdd00] ;  /* 0x00dd0000010a7983 */ /* 0x001f280000300a00 */
[----:B------:R-:W2:Y:S02]  /*7a920*/  LDL.LU.64 R8, [R1+0xdcf8] ;  /* 0x00dcf80001087983 */ /* 0x000ea40000300a00 */
[----:B--2---:R-:W-:-:S15]  /*7a930*/  HMMA.16816.F32 R24, R12, R8, R24 ;  /* 0x000000080c18723c */ /* 0x004fde0000001818 */
[----:B------:R-:W-:-:S08]  /*7a940*/  NOP ;  /* 0x0000000000007918 */ /* 0x000fd00000000000 */
[----:B------:R-:W-:Y:S04]  /*7a950*/  STL.64 [R1+0x1510], R24 ;  /* 0x0015101801007387 */ /* 0x000fe80000100a00 */
[----:B------:R0:W-:Y:S04]  /*7a960*/  STL.64 [R1+0x1518], R26 ;  /* 0x0015181a01007387 */ /* 0x0001e80000100a00 */
[----:B0-----:R-:W4:Y:S04]  /*7a970*/  LDL.LU.64 R26, [R1+0xdcf0] ;  /* 0x00dcf000011a7983 */ /* 0x001f280000300a00 */
[----:B------:R-:W4:Y:S01]  /*7a980*/  LDL.LU.64 R24, [R1+0xdce8] ;  /* 0x00dce80001187983 */ /* 0x000f220000300a00 */
[----:B------:R-:W-:-:S05]  /*7a990*/  IMAD.MOV.U32 R0, RZ, RZ, R8 ;  /* 0x000000ffff007224 */ /* 0x000fca00078e0008 */
[----:B------:R-:W-:Y:S01]  /*7a9a0*/  STL [R1+0xdb7c], R0 ;  /* 0x00db7c0001007387 */ /* 0x000fe20000100800 */
[----:B----4-:R-:W-:Y:S03]  /*7a9b0*/  HMMA.16816.F32 R8, R12, R10, R24 ;  /* 0x0000000a0c08723c */ /* 0x010fe60000001818 */
[----:B------:R-:W2:Y:S04]  /*7a9c0*/  LDL.LU.64 R26, [R1+0xdce0] ;  /* 0x00dce000011a7983 */ /* 0x000ea80000300a00 */
[----:B------:R-:W2:-:S15]  /*7a9d0*/  LDL.LU.64 R24, [R1+0xdcd8] ;  /* 0x00dcd80001187983 */ /* 0x000e9e0000300a00 */
[----:B------:R-:W-:-:S01]  /*7a9e0*/  NOP ;  /* 0x0000000000007918 */ /* 0x000fc20000000000 */
        /* <DEDUP_REMOVED lines=9> */
[----:B0-----:R-:W4:Y:S01]  /*7aa80*/  LDL.LU.64 R10, [R1+0xdcb8] ;  /* 0x00dcb800010a7983 */ /* 0x001f220000300a00 */
[----:B--2---:R-:W-:-:S15]  /*7aa90*/  HMMA.16816.F32 R24, R12, R2, R24 ;  /* 0x000000020c18723c */ /* 0x004fde0000001818 */
[----:B------:R-:W-:-:S08]  /*7aaa0*/  NOP ;  /* 0x0000000000007918 */ /* 0x000fd00000000000 */
[----:B------:R-:W-:Y:S04]  /*7aab0*/  STL.64 [R1+0x14c0], R24 ;  /* 0x0014c01801007387 */ /* 0x000fe80000100a00 */
[----:B------:R0:W-:Y:S04]  /*7aac0*/  STL.64 [R1+0x14c8], R26 ;  /* 0x0014c81a01007387 */ /* 0x0001e80000100a00 */
[----:B0-----:R-:W2:Y:S04]  /*7aad0*/  LDL.LU.64 R26, [R1+0xdcb0] ;  /* 0x00dcb000011a7983 */ /* 0x001ea80000300a00 */
[----:B------:R-:W3:Y:S01]  /*7aae0*/  LDL.LU.64 R24, [R1+0xdca8] ;  /* 0x00dca80001187983 */ /* 0x000ee20000300a00 */
[----:B------:R-:W-:-:S05]  /*7aaf0*/  IMAD.MOV.U32 R0, RZ, RZ, R2 ;  /* 0x000000ffff007224 */ /* 0x000fca00078e0002 */
[----:B------:R0:W-:Y:S01]  /*7ab00*/  STL [R1+0xdb80], R0 ;  /* 0x00db800001007387 */ /* 0x0001e20000100800 */
[C---:B--2---:R-:W-:Y:S06]  /*7ab10*/  HMMA.16816.F32 R4, R12.reuse, R26, R4 ;  /* 0x0000001a0c04723c */ /* 0x044fec0000001804 */
[----:B---3--:R-:W-:Y:S01]  /*7ab20*/  HMMA.16816.F32 R20, R12, R24, R20 ;  /* 0x000000180c14723c */ /* 0x008fe20000001814 */
[----:B0-----:R-:W-:-:S15]  /*7ab30*/  IMAD.MOV.U32 R0, RZ, RZ, R27 ;  /* 0x000000ffff007224 */ /* 0x001fde00078e001b */
[----:B------:R-:W-:-:S07]  /*7ab40*/  NOP ;  /* 0x0000000000007918 */ /* 0x000fce0000000000 */
[----:B------:R-:W-:Y:S04]  /*7ab50*/  STL.64 [R1+0x14b0], R20 ;  /* 0x0014b01401007387 */ /* 0x000fe80000100a00 */
[----:B------:R0:W-:Y:S04]  /*7ab60*/  STL.64 [R1+0x14b8], R22 ;  /* 0x0014b81601007387 */ /* 0x0001e80000100a00 */
[----:B0-----:R-:W2:Y:S04]  /*7ab70*/  LDL R22, [R1+0x8] ;  /* 0x0000080001167983 */ /* 0x001ea80000100800 */
[----:B------:R-:W-:Y:S04]  /*7ab80*/  STL.64 [R1+0x14a0], R4 ;  /* 0x0014a00401007387 */ /* 0x000fe80000100a00 */
[----:B------:R0:W-:Y:S04]  /*7ab90*/  STL.64 [R1+0x14a8], R6 ;  /* 0x0014a80601007387 */ /* 0x0001e80000100a00 */
[----:B------:R-:W3:Y:S04]  /*7aba0*/  LDL.64 R26, [R1+0x18] ;  /* 0x00001800011a7983 */ /* 0x000ee80000100a00 */
[----:B------:R-:W4:Y:S04]  /*7abb0*/  LDL.64 R24, [R1+0x20] ;  /* 0x0000200001187983 */ /* 0x000f280000100a00 */
[----:B------:R-:W2:Y:S04]  /*7abc0*/  LDL R23, [R1+0xc] ;  /* 0x00000c0001177983 */ /* 0x000ea80000100800 */
[----:B------:R-:W2:Y:S04]  /*7abd0*/  LDL R20, [R1+0x10] ;  /* 0x0000100001147983 */ /* 0x000ea80000100800 */
[----:B------:R-:W2:Y:S04]  /*7abe0*/  LDL R21, [R1+0x14] ;  /* 0x0000140001157983 */ /* 0x000ea80000100800 */
[----:B0-----:R-:W2:Y:S04]  /*7abf0*/  LDL R6, [R1+0x28] ;  /* 0x0000280001067983 */ /* 0x001ea80000100800 */
[----:B------:R-:W2:Y:S04]  /*7ac00*/  LDL R7, [R1+0x2c] ;  /* 0x00002c0001077983 */ /* 0x000ea80000100800 */
[----:B---3--:R-:W-:Y:S04]  /*7ac10*/  STL.64 [R1+0xdca0], R26 ;  /* 0x00dca01a01007387 */ /* 0x008fe80000100a00 */
[----:B----4-:R0:W-:Y:S04]  /*7ac20*/  STL.64 [R1+0xdc98], R24 ;  /* 0x00dc981801007387 */ /* 0x0101e80000100a00 */
[----:B0-----:R-:W3:Y:S04]  /*7ac30*/  LDL.LU.64 R24, [R1+0x520] ;  /* 0x0005200001187983 */ /* 0x001ee80000300a00 */
[----:B------:R-:W3:Y:S04]  /*7ac40*/  LDL.LU.64 R26, [R1+0x528] ;  /* 0x00052800011a7983 */ /* 0x000ee80000300a00 */
[----:B--2---:R-:W-:Y:S04]  /*7ac50*/  STL.64 [R1+0xdc78], R22 ;  /* 0x00dc781601007387 */ /* 0x004fe80000100a00 */
[----:B------:R0:W-:Y:S04]  /*7ac60*/  STL.64 [R1+0xdc90], R20 ;  /* 0x00dc901401007387 */ /* 0x0001e80000100a00 */
[----:B0-----:R-:W2:Y:S04]  /*7ac70*/  LDL.LU.64 R20, [R1+0x530] ;  /* 0x0005300001147983 */ /* 0x001ea80000300a00 */
[----:B------:R-:W2:Y:S04]  /*7ac80*/  LDL.LU.64 R22, [R1+0x538] ;  /* 0x0005380001167983 */ /* 0x000ea80000300a00 */
[----:B------:R-:W-:Y:S01]  /*7ac90*/  STL [R1+0xdbf8], R0 ;  /* 0x00dbf80001007387 */ /* 0x000fe20000100800 */
[----:B------:R-:W-:-:S02]  /*7aca0*/  IMAD.MOV.U32 R3, RZ, RZ, R17 ;  /* 0x000000ffff037224 */ /* 0x000fc400078e0011 */
[----:B------:R-:W-:Y:S02]  /*7acb0*/  IMAD.MOV.U32 R2, RZ, RZ, R16 ;  /* 0x000000ffff027224 */ /* 0x000fe400078e0010 */
[----:B------:R-:W-:Y:S02]  /*7acc0*/  IMAD.MOV.U32 R9, RZ, RZ, R18 ;  /* 0x000000ffff097224 */ /* 0x000fe400078e0012 */
[----:B------:R-:W-:Y:S01]  /*7acd0*/  IMAD.MOV.U32 R8, RZ, RZ, R19 ;  /* 0x000000ffff087224 */ /* 0x000fe200078e0013 */
[----:B--2---:R-:W-:-:S15]  /*7ace0*/  HMMA.16816.F32 R20, R12, R16, R20 ;  /* 0x000000100c14723c */ /* 0x004fde0000001814 */
[----:B------:R-:W-:-:S08]  /*7acf0*/  NOP ;  /* 0x0000000000007918 */ /* 0x000fd00000000000 */
[----:B------:R-:W-:Y:S04]  /*7ad00*/  STL.64 [R1+0x1490], R20 ;  /* 0x0014901401007387 */ /* 0x000fe80000100a00 */
[----:B------:R3:W-:Y:S02]  /*7ad10*/  STL.64 [R1+0x1498], R22 ;  /* 0x0014981601007387 */ /* 0x0007e40000100a00 */
[----:B---3--:R-:W-:Y:S02]  /*7ad20*/  HMMA.16816.F32 R20, R12, R18, R24 ;  /* 0x000000120c14723c */ /* 0x008fe40000001818 */
[----:B------:R-:W-:Y:S04]  /*7ad30*/  STL [R1+0xdc00], R3 ;  /* 0x00dc000301007387 */ /* 0x000fe80000100800 */
[----:B------:R-:W-:-:S15]  /*7ad40*/  STL [R1+0xdbfc], R2 ;  /* 0x00dbfc0201007387 */ /* 0x000fde0000100800 */
[----:B------:R-:W-:-:S02]  /*7ad50*/  NOP ;  /* 0x0000000000007918 */ /* 0x000fc40000000000 */
[----:B------:R-:W-:Y:S04]  /*7ad60*/  STL.64 [R1+0x1480], R20 ;  /* 0x0014801401007387 */ /* 0x000fe80000100a00 */
[----:B------:R-:W-:Y:S04]  /*7ad70*/  STL.64 [R1+0x1488], R22 ;  /* 0x0014881601007387 */ /* 0x000fe80000100a00 */
[----:B------:R-:W2:Y:S04]  /*7ad80*/  LDL.LU.64 R24, [R1+0x510] ;  /* 0x0005100001187983 */ /* 0x000ea80000300a00 */
[----:B------:R-:W2:Y:S04]  /*7ad90*/  LDL.LU.64 R26, [R1+0x518] ;  /* 0x00051800011a7983 */ /* 0x000ea80000300a00 */
[----:B------:R0:W-:Y:S04]  /*7ada0*/  STL.64 [R1+0xdc10], R10 ;  /* 0x00dc100a01007387 */ /* 0x0001e80000100a00 */
[----:B0-----:R-:W3:Y:S04]  /*7adb0*/  LDL R10, [R1] ;  /* 0x00000000010a7983 */ /* 0x001ee80000100800 */
[----:B------:R-:W3:Y:S04]  /*7adc0*/  LDL R11, [R1+0x4] ;  /* 0x00000400010b7983 */ /* 0x000ee80000100800 */
[----:B------:R-:W4:Y:S04]  /*7add0*/  LDL.LU.64 R20, [R1+0x500] ;  /* 0x0005000001147983 */ /* 0x000f280000300a00 */
[----:B------:R-:W4:Y:S04]  /*7ade0*/  LDL.LU.64 R22, [R1+0x508] ;  /* 0x0005080001167983 */ /* 0x000f280000300a00 */
[----:B------:R-:W3:Y:S04]  /*7adf0*/  LDL.LU.64 R16, [R1+0x4d0] ;  /* 0x0004d00001107983 */ /* 0x000ee80000300a00 */
[----:B------:R-:W4:Y:S01]  /*7ae00*/  LDL.LU.64 R18, [R1+0x4d8] ;  /* 0x0004d80001127983 */ /* 0x000f220000300a00 */
[C---:B--2---:R-:W-:Y:S03]  /*7ae10*/  HMMA.16816.F32 R24, R12.reuse, R6, R24 ;  /* 0x000000060c18723c */ /* 0x044fe60000001818 */
[----:B----4-:R-:W-:Y:S04]  /*7ae20*/  STL.64 [R1+0xdc88], R18 ;  /* 0x00dc881201007387 */ /* 0x010fe80000100a00 */
[----:B---3--:R0:W-:Y:S04]  /*7ae30*/  STL.64 [R1+0xdc80], R16 ;  /* 0x00dc801001007387 */ /* 0x0081e80000100a00 */
[----:B0-----:R-:W2:Y:S04]  /*7ae40*/  LDL.LU.64 R16, [R1+0x4e0] ;  /* 0x0004e00001107983 */ /* 0x001ea80000300a00 */
[----:B------:R-:W2:Y:S04]  /*7ae50*/  LDL.LU.64 R18, [R1+0x4e8] ;  /* 0x0004e80001127983 */ /* 0x000ea80000300a00 */
[----:B------:R-:W-:Y:S04]  /*7ae60*/  STL.64 [R1+0xdc08], R8 ;  /* 0x00dc080801007387 */ /* 0x000fe80000100a00 */
[----:B------:R-:W3:Y:S04]  /*7ae70*/  LDL.LU R4, [R1+0x2c80] ;  /* 0x002c800001047983 */ /* 0x000ee80000300800 */
[----:B------:R-:W3:Y:S04]  /*7ae80*/  LDL.LU R5, [R1+0x2c88] ;  /* 0x002c880001057983 */ /* 0x000ee80000300800 */
[----:B------:R-:W-:Y:S04]  /*7ae90*/  STL.64 [R1+0x1460], R24 ;  /* 0x0014601801007387 */ /* 0x000fe80000100a00 */
[----:B------:R0:W-:Y:S04]  /*7aea0*/  STL.64 [R1+0x1468], R26 ;  /* 0x0014681a01007387 */ /* 0x0001e80000100a00 */
[----:B0-----:R-:W4:Y:S04]  /*7aeb0*/  LDL.LU.64 R26, [R1+0xdca0] ;  /* 0x00dca000011a7983 */ /* 0x001f280000300a00 */
[----:B------:R-:W2:Y:S04]  /*7aec0*/  LDL.LU.64 R24, [R1+0xdc98] ;  /* 0x00dc980001187983 */ /* 0x000ea80000300a00 */
[----:B------:R-:W3:Y:S04]  /*7aed0*/  LDL.LU R6, [R1+0x2c90] ;  /* 0x002c900001067983 */ /* 0x000ee80000300800 */
[----:B------:R-:W3:Y:S01]  /*7aee0*/  LDL.LU R7, [R1+0x2c98] ;  /* 0x002c980001077983 */ /* 0x000ee20000300800 */
[----:B--2---:R-:W-:Y:S03]  /*7aef0*/  HMMA.16816.F32 R20, R12, R24, R20 ;  /* 0x000000180c14723c */ /* 0x004fe60000001814 */
[----:B---3--:R-:W-:Y:S04]  /*7af00*/  STL.64 [R1+0xdc20], R6 ;  /* 0x00dc200601007387 */ /* 0x008fe80000100a00 */
[----:B------:R0:W-:Y:S04]  /*7af10*/  STL.64 [R1+0xdc18], R4 ;  /* 0x00dc180401007387 */ /* 0x0001e80000100a00 */
[----:B0-----:R-:W2:Y:S04]  /*7af20*/  LDL.LU.64 R4, [R1+0x4f0] ;  /* 0x0004f00001047983 */ /* 0x001ea80000300a00 */
[----:B------:R-:W2:Y:S08]  /*7af30*/  LDL.LU.64 R6, [R1+0x4f8] ;  /* 0x0004f80001067983 */ /* 0x000eb00000300a00 */
[----:B------:R0:W-:Y:S04]  /*7af40*/  STL.64 [R1+0x1440], R20 ;  /* 0x0014401401007387 */ /* 0x0001e80000100a00 */
[----:B------:R1:W-:Y:S04]  /*7af50*/  STL.64 [R1+0x1448], R22 ;  /* 0x0014481601007387 */ /* 0x0003e80000100a00 */
[----:B0-----:R-:W1:Y:S01]  /*7af60*/  LDL.LU.64 R20, [R1+0xdc90] ;  /* 0x00dc900001147983 */ /* 0x001e620000300a00 */
[----:B------:R-:W-:-:S02]  /*7af70*/  IMAD.MOV.U32 R2, RZ, RZ, R24 ;  /* 0x000000ffff027224 */ /* 0x000fc400078e0018 */
[----:B------:R-:W-:Y:S02]  /*7af80*/  IMAD.MOV.U32 R0, RZ, RZ, R25 ;  /* 0x000000ffff007224 */ /* 0x000fe400078e0019 */
[----:B------:R-:W3:Y:S01]  /*7af90*/  LDL.LU.64 R24, [R1+0x4c0] ;  /* 0x0004c00001187983 */ /* 0x000ee20000300a00 */
[----:B----4-:R-:W-:Y:S01]  /*7afa0*/  IMAD.MOV.U32 R3, RZ, RZ, R27 ;  /* 0x000000ffff037224 */ /* 0x010fe200078e001b */
[C---:B--2---:R-:W-:Y:S06]  /*7afb0*/  HMMA.16816.F32 R4, R12.reuse, R26, R4 ;  /* 0x0000001a0c04723c */ /* 0x044fec0000001804 */
[----:B-1----:R-:W-:-:S15]  /*7afc0*/  HMMA.16816.F32 R20, R12, R20, R16 ;  /* 0x000000140c14723c */ /* 0x002fde0000001810 */
[----:B------:R-:W-:-:S02]  /*7afd0*/  NOP ;  /* 0x0000000000007918 */ /* 0x000fc40000000000 */
[----:B------:R0:W-:Y:S04]  /*7afe0*/  STL.64 [R1+0x1410], R4 ;  /* 0x0014100401007387 */ /* 0x0001e80000100a00 */
[----:B------:R1:W-:Y:S04]  /*7aff0*/  STL.64 [R1+0x1418], R6 ;  /* 0x0014180601007387 */ /* 0x0003e80000100a00 */
[----:B------:R-:W3:Y:S04]  /*7b000*/  LDL.LU.64 R26, [R1+0x4c8] ;  /* 0x0004c800011a7983 */ /* 0x000ee80000300a00 */
[----:B0-----:R-:W2:Y:S04]  /*7b010*/  LDL.LU.64 R4, [R1+0x4b0] ;  /* 0x0004b00001047983 */ /* 0x001ea80000300a00 */
[----:B-1----:R-:W2:Y:S04]  /*7b020*/  LDL.LU.64 R6, [R1+0x4b8] ;  /* 0x0004b80001067983 */ /* 0x002ea80000300a00 */
[----:B------:R-:W4:Y:S04]  /*7b030*/  LDL.LU.64 R18, [R1+0xdc88] ;  /* 0x00dc880001127983 */ /* 0x000f280000300a00 */
[----:B------:R-:W4:Y:S04]  /*7b040*/  LDL.LU.64 R16, [R1+0xdc80] ;  /* 0x00dc800001107983 */ /* 0x000f280000300a00 */
[----:B------:R-:W-:Y:S04]  /*7b050*/  STL.64 [R1+0x1400], R20 ;  /* 0x0014001401007387 */ /* 0x000fe80000100a00 */
[----:B------:R0:W-:Y:S04]  /*7b060*/  STL.64 [R1+0x1408], R22 ;  /* 0x0014081601007387 */ /* 0x0001e80000100a00 */
[----:B0-----:R-:W4:Y:S04]  /*7b070*/  LDL.LU.64 R22, [R1+0xdc78] ;  /* 0x00dc780001167983 */ /* 0x001f280000300a00 */
[----:B------:R-:W3:Y:S01]  /*7b080*/  LDL.LU.64 R20, [R1+0x490] ;  /* 0x0004900001147983 */ /* 0x000ee20000300a00 */
[----:B----4-:R-:W-:Y:S03]  /*7b090*/  HMMA.16816.F32 R16, R12, R22, R16 ;  /* 0x000000160c10723c */ /* 0x010fe60000001810 */
[----:B------:R-:W4:-:S15]  /*7b0a0*/  LDL.LU.64 R22, [R1+0x498] ;  /* 0x0004980001167983 */ /* 0x000f1e0000300a00 */
[----:B------:R-:W-:-:S05]  /*7b0b0*/  NOP ;  /* 0x0000000000007918 */ /* 0x000fca0000000000 */
[----:B------:R-:W-:Y:S04]  /*7b0c0*/  STL.64 [R1+0x13f0], R16 ;  /* 0x0013f01001007387 */ /* 0x000fe80000100a00 */
[----:B------:R-:W-:Y:S04]  /*7b0d0*/  STL.64 [R1+0x13f8], R18 ;  /* 0x0013f81201007387 */ /* 0x000fe80000100a00 */
[----:B----4-:R-:W-:Y:S04]  /*7b0e0*/  STL.64 [R1+0xdc60], R22 ;  /* 0x00dc601601007387 */ /* 0x010fe80000100a00 */
[----:B---3--:R0:W-:Y:S04]  /*7b0f0*/  STL.64 [R1+0xdc58], R20 ;  /* 0x00dc581401007387 */ /* 0x0081e80000100a00 */
[----:B0-----:R-:W3:Y:S04]  /*7b100*/  LDL.LU.64 R20, [R1+0x4a0] ;  /* 0x0004a00001147983 */ /* 0x001ee80000300a00 */
[----:B------:R-:W3:Y:S04]  /*7b110*/  LDL.LU.64 R22, [R1+0x4a8] ;  /* 0x0004a80001167983 */ /* 0x000ee80000300a00 */
[----:B------:R-:W4:Y:S04]  /*7b120*/  LDL.LU.64 R16, [R1+0x470] ;  /* 0x0004700001107983 */ /* 0x000f280000300a00 */
[----:B------:R-:W2:Y:S01]  /*7b130*/  LDL.LU.64 R18, [R1+0x478] ;  /* 0x0004780001127983 */ /* 0x000ea20000300a00 */
[C---:B------:R-:W-:Y:S03]  /*7b140*/  HMMA.16816.F32 R8, R12.reuse, R10, R24 ;  /* 0x0000000a0c08723c */ /* 0x040fe60000001818 */
[----:B--2---:R-:W-:Y:S04]  /*7b150*/  STL.64 [R1+0xdc40], R18 ;  /* 0x00dc401201007387 */ /* 0x004fe80000100a00 */
[----:B----4-:R0:W-:Y:S04]  /*7b160*/  STL.64 [R1+0xdc38], R16 ;  /* 0x00dc381001007387 */ /* 0x0101e80000100a00 */
[----:B0-----:R-:W2:Y:S04]  /*7b170*/  LDL.LU.64 R16, [R1+0x480] ;  /* 0x0004800001107983 */ /* 0x001ea80000300a00 */
[----:B------:R-:W2:Y:S04]  /*7b180*/  LDL.LU.64 R18, [R1+0x488] ;  /* 0x0004880001127983 */ /* 0x000ea80000300a00 */
[----:B------:R-:W3:Y:S04]  /*7b190*/  LDL.LU.64 R26, [R1+0xdc70] ;  /* 0x00dc7000011a7983 */ /* 0x000ee80000300a00 */
[----:B------:R-:W4:Y:S04]  /*7b1a0*/  LDL.LU.64 R24, [R1+0xdc68] ;  /* 0x00dc680001187983 */ /* 0x000f280000300a00 */
[----:B------:R-:W-:Y:S04]  /*7b1b0*/  STL.64 [R1+0x13e0], R8 ;  /* 0x0013e00801007387 */ /* 0x000fe80000100a00 */
[----:B------:R0:W-:Y:S02]  /*7b1c0*/  STL.64 [R1+0x13e8], R10 ;  /* 0x0013e80a01007387 */ /* 0x0001e40000100a00 */
[----:B0-----:R-:W-:Y:S02]  /*7b1d0*/  HMMA.16816.F32 R8, R12, R28, R4 ;  /* 0x0000001c0c08723c */ /* 0x001fe40000001804 */
[----:B------:R-:W2:Y:S04]  /*7b1e0*/  LDL.LU.64 R4, [R1+0x460] ;  /* 0x0004600001047983 */ /* 0x000ea80000300a00 */
[----:B------:R-:W2:-:S15]  /*7b1f0*/  LDL.LU.64 R6, [R1+0x468] ;  /* 0x0004680001067983 */ /* 0x000e9e0000300a00 */
[----:B------:R-:W-:-:S02]  /*7b200*/  NOP ;  /* 0x0000000000007918 */ /* 0x000fc40000000000 */
        /* <DEDUP_REMOVED lines=50> */
[----:B------:R0:W-:Y:S04]  /*7b530*/  STL.64 [R1+0xda20], R18 ;  /* 0x00da201201007387 */ /* 0x0001e80000100a00 */
[----:B------:R-:W-:Y:S04]  /*7b540*/  STL.64 [R1+0xda18], R16 ;  /* 0x00da181001007387 */ /* 0x000fe80000100a00 */
[----:B0-----:R-:W2:Y:S01]  /*7b550*/  LDL R18, [R1+0x88] ;  /* 0x0000880001127983 */ /* 0x001ea20000100800 */
[----:B----4-:R-:W-:Y:S01]  /*7b560*/  HMMA.16816.F32 R20, R12, R10, R20 ;  /* 0x0000000a0c14723c */ /* 0x010fe20000001814 */
[----:B---3--:R-:W-:-:S02]  /*7b570*/  IMAD R4, R4, 0x100, R28 ;  /* 0x0000010004047824 */ /* 0x008fc400078e021c */
[----:B------:R-:W-:Y:S01]  /*7b580*/  IMAD R5, R5, 0x100, R29 ;  /* 0x0000010005057824 */ /* 0x000fe200078e021d */
[----:B------:R-:W3:Y:S04]  /*7b590*/  LDL R28, [R1+0x80] ;  /* 0x00008000011c7983 */ /* 0x000ee80000100800 */
[----:B------:R-:W3:-:S15]  /*7b5a0*/  LDL R29, [R1+0x84] ;  /* 0x00008400011d7983 */ /* 0x000ede0000100800 */
[----:B------:R0:W-:Y:S04]  /*7b5b0*/  STL.64 [R1+0x12e0], R20 ;  /* 0x0012e01401007387 */ /* 0x0001e80000100a00 */
[----:B------:R-:W-:Y:S04]  /*7b5c0*/  STL.64 [R1+0x12e8], R22 ;  /* 0x0012e81601007387 */ /* 0x000fe80000100a00 */
[----:B------:R-:W4:Y:S01]  /*7b5d0*/  LDL R19, [R1+0x8c] ;  /* 0x00008c0001137983 */ /* 0x000f220000100800 */
[----:B--2---:R-:W-:Y:S02]  /*7b5e0*/  IMAD R6, R6, 0x100, R26 ;  /* 0x0000010006067824 */ /* 0x004fe400078e021a */
[----:B------:R-:W-:-:S02]  /*7b5f0*/  IMAD R7, R7, 0x100, R27 ;  /* 0x0000010007077824 */ /* 0x000fc400078e021b */
[----:B------:R-:W-:Y:S01]  /*7b600*/  IMAD.MOV.U32 R27, RZ, RZ, R3 ;  /* 0x000000ffff1b7224 */ /* 0x000fe200078e0003 */
[----:B----4-:R1:W-:Y:S04]  /*7b610*/  STL.64 [R1+0xdbe0], R18 ;  /* 0x00dbe01201007387 */ /* 0x0103e80000100a00 */
[----:B------:R-:W2:Y:S01]  /*7b620*/  LDL R26, [R1+0x18] ;  /* 0x00001800011a7983 */ /* 0x000ea20000100800 */
[----:B------:R-:W-:Y:S02]  /*7b630*/  IMAD.MOV.U32 R24, RZ, RZ, R2 ;  /* 0x000000ffff187224 */ /* 0x000fe400078e0002 */
[----:B------:R-:W-:Y:S01]  /*7b640*/  IMAD.MOV.U32 R25, RZ, RZ, R0 ;  /* 0x000000ffff197224 */ /* 0x000fe200078e0000 */
[----:B------:R-:W4:Y:S01]  /*7b650*/  LDL.LU R3, [R1+0xdc00] ;  /* 0x00dc000001037983 */ /* 0x000f220000300800 */
[----:B0-----:R-:W-:-:S03]  /*7b660*/  IMAD.MOV.U32 R20, RZ, RZ, R9 ;  /* 0x000000ffff147224 */ /* 0x001fc600078e0009 */
[----:B------:R-:W3:Y:S01]  /*7b670*/  LDL.LU R2, [R1+0xdbfc] ;  /* 0x00dbfc0001027983 */ /* 0x000ee20000300800 */
[----:B------:R-:W-:-:S03]  /*7b680*/  IMAD.MOV.U32 R21, RZ, RZ, R8 ;  /* 0x000000ffff157224 */ /* 0x000fc600078e0008 */
[----:B------:R-:W4:Y:S04]  /*7b690*/  LDL.LU R0, [R1+0xdbf8] ;  /* 0x00dbf80001007983 */ /* 0x000f280000300800 */
[----:B------:R-:W3:Y:S04]  /*7b6a0*/  LDL.LU R9, [R1+0xdbf4] ;  /* 0x00dbf40001097983 */ /* 0x000ee80000300800 */
[----:B------:R-:W4:Y:S04]  /*7b6b0*/  LDL.LU R8, [R1+0xdbf0] ;  /* 0x00dbf00001087983 */ /* 0x000f280000300800 */
[----:B------:R-:W3:Y:S04]  /*7b6c0*/  LDL.LU.64 R16, [R1+0xbd0] ;  /* 0x000bd00001107983 */ /* 0x000ee80000300a00 */
[----:B-1----:R-:W3:Y:S04]  /*7b6d0*/  LDL.LU.64 R18, [R1+0xbd8] ;  /* 0x000bd80001127983 */ /* 0x002ee80000300a00 */
[----:B--2---:R-:W-:Y:S04]  /*7b6e0*/  STL.64 [R1+0xda98], R26 ;  /* 0x00da981a01007387 */ /* 0x004fe80000100a00 */
[----:B------:R0:W-:Y:S04]  /*7b6f0*/  STL.64 [R1+0xda90], R24 ;  /* 0x00da901801007387 */ /* 0x0001e80000100a00 */
[----:B0-----:R-:W2:Y:S04]  /*7b700*/  LDL.LU.64 R24, [R1+0x3e0] ;  /* 0x0003e00001187983 */ /* 0x001ea80000300a00 */
[----:B------:R-:W4:Y:S04]  /*7b710*/  LDL.LU.64 R26, [R1+0x3e8] ;  /* 0x0003e800011a7983 */ /* 0x000f280000300a00 */
[----:B----4-:R-:W-:Y:S04]  /*7b720*/  STL.64 [R1+0xdb90], R26 ;  /* 0x00db901a01007387 */ /* 0x010fe80000100a00 */
[----:B--2---:R0:W-:Y:S04]  /*7b730*/  STL.64 [R1+0xdb88], R24 ;  /* 0x00db881801007387 */ /* 0x0041e80000100a00 */
[----:B0-----:R-:W2:Y:S04]  /*7b740*/  LDL.LU.64 R24, [R1+0x410] ;  /* 0x0004100001187983 */ /* 0x001ea80000300a00 */
[----:B------:R-:W4:Y:S04]  /*7b750*/  LDL.LU.64 R26, [R1+0x418] ;  /* 0x00041800011a7983 */ /* 0x000f280000300a00 */
[----:B----4-:R0:W-:Y:S04]  /*7b760*/  STL.64 [R1+0xdba0], R26 ;  /* 0x00dba01a01007387 */ /* 0x0101e80000100a00 */
[----:B0-----:R-:W4:Y:S04]  /*7b770*/  LDL R26, [R1+0xa0] ;  /* 0x0000a000011a7983 */ /* 0x001f280000100800 */
[----:B------:R-:W4:Y:S04]  /*7b780*/  LDL R27, [R1+0xa4] ;  /* 0x0000a400011b7983 */ /* 0x000f280000100800 */
[----:B--2---:R0:W-:Y:S02]  /*7b790*/  STL.64 [R1+0xdb98], R24 ;  /* 0x00db981801007387 */ /* 0x0041e40000100a00 */
[----:B0-----:R-:W-:-:S02]  /*7b7a0*/  IMAD.MOV.U32 R24, RZ, RZ, R8 ;  /* 0x000000ffff187224 */ /* 0x001fc400078e0008 */
[----:B---3--:R-:W-:Y:S01]  /*7b7b0*/  IMAD.MOV.U32 R25, RZ, RZ, R9 ;  /* 0x000000ffff197224 */ /* 0x008fe200078e0009 */
[----:B------:R-:W2:Y:S04]  /*7b7c0*/  LDL.LU R8, [R1+0xdbec] ;  /* 0x00dbec0001087983 */ /* 0x000ea80000300800 */
[----:B------:R-:W2:Y:S04]  /*7b7d0*/  LDL.LU R9, [R1+0xdbe8] ;  /* 0x00dbe80001097983 */ /* 0x000ea80000300800 */
[----:B----4-:R-:W-:Y:S04]  /*7b7e0*/  STL.64 [R1+0xdbd0], R26 ;  /* 0x00dbd01a01007387 */ /* 0x010fe80000100a00 */
[----:B------:R0:W-:Y:S04]  /*7b7f0*/  STL.64 [R1+0xdbc8], R24 ;  /* 0x00dbc81801007387 */ /* 0x0001e80000100a00 */
[----:B0-----:R-:W3:Y:S04]  /*7b800*/  LDL.LU.64 R24, [R1+0xbc0] ;  /* 0x000bc00001187983 */ /* 0x001ee80000300a00 */
[----:B------:R-:W3:Y:S04]  /*7b810*/  LDL.LU.64 R26, [R1+0xbc8] ;  /* 0x000bc800011a7983 */ /* 0x000ee80000300a00 */
[----:B------:R-:W4:Y:S04]  /*7b820*/  LDL.64 R22, [R1+0x28] ;  /* 0x0000280001167983 */ /* 0x000f280000100a00 */
[----:B----4-:R-:W-:Y:S04]  /*7b830*/  STL.64 [R1+0xdaa0], R22 ;  /* 0x00daa01601007387 */ /* 0x010fe80000100a00 */
[----:B------:R0:W-:Y:S04]  /*7b840*/  STL.64 [R1+0xdab8], R20 ;  /* 0x00dab81401007387 */ /* 0x0001e80000100a00 */
[----:B0-----:R-:W4:Y:S04]  /*7b850*/  LDL.LU.64 R20, [R1+0x3f0] ;  /* 0x0003f00001147983 */ /* 0x001f280000300a00 */
[----:B------:R-:W3:Y:S01]  /*7b860*/  LDL.LU.64 R22, [R1+0x3f8] ;  /* 0x0003f80001167983 */ /* 0x000ee20000300a00 */
[----:B--2---:R-:W-:Y:S03]  /*7b870*/  HMMA.16816.F32 R16, R12, R8, R16 ;  /* 0x000000080c10723c */ /* 0x004fe60000001810 */
[----:B---3--:R-:W-:Y:S04]  /*7b880*/  STL.64 [R1+0xdbb0], R22 ;  /* 0x00dbb01601007387 */ /* 0x008fe80000100a00 */
[----:B----4-:R0:W-:Y:S04]  /*7b890*/  STL.64 [R1+0xdba8], R20 ;  /* 0x00dba81401007387 */ /* 0x0101e80000100a00 */
[----:B0-----:R-:W2:Y:S04]  /*7b8a0*/  LDL.LU.64 R20, [R1+0x420] ;  /* 0x0004200001147983 */ /* 0x001ea80000300a00 */
[----:B------:R-:W3:Y:S04]  /*7b8b0*/  LDL.LU.64 R22, [R1+0x428] ;  /* 0x0004280001167983 */ /* 0x000ee80000300a00 */
[----:B---3--:R-:W-:Y:S04]  /*7b8c0*/  STL.64 [R1+0xdbc0], R22 ;  /* 0x00dbc01601007387 */ /* 0x008fe80000100a00 */
[----:B--2---:R0:W-:Y:S04]  /*7b8d0*/  STL.64 [R1+0xdbb8], R20 ;  /* 0x00dbb81401007387 */ /* 0x0041e80000100a00 */
[----:B0-----:R-:W2:Y:S04]  /*7b8e0*/  LDL.LU.64 R20, [R1+0x430] ;  /* 0x0004300001147983 */ /* 0x001ea80000300a00 */
[----:B------:R-:W2:Y:S04]  /*7b8f0*/  LDL.LU.64 R22, [R1+0x438] ;  /* 0x0004380001167983 */ /* 0x000ea80000300a00 */
[----:B------:R0:W-:Y:S04]  /*7b900*/  STL.64 [R1+0x12d0], R16 ;  /* 0x0012d01001007387 */ /* 0x0001e80000100a00 */
[----:B------:R1:W-:Y:S01]  /*7b910*/  STL.64 [R1+0x12d8], R18 ;  /* 0x0012d81201007387 */ /* 0x0003e20000100a00 */
[----:B0-----:R-:W-:-:S02]  /*7b920*/  IMAD.MOV.U32 R16, RZ, RZ, R2 ;  /* 0x000000ffff107224 */ /* 0x001fc400078e0002 */
[----:B------:R-:W-:Y:S01]  /*7b930*/  IMAD.MOV.U32 R17, RZ, RZ, R3 ;  /* 0x000000ffff117224 */ /* 0x000fe200078e0003 */
[----:B-1----:R-:W3:Y:S04]  /*7b940*/  LDL.LU.64 R18, [R1+0xdbe0] ;  /* 0x00dbe00001127983 */ /* 0x002ee80000300a00 */
[----:B------:R-:W4:Y:S04]  /*7b950*/  LDL.LU R2, [R1+0xdbdc] ;  /* 0x00dbdc0001027983 */ /* 0x000f280000300800 */
[----:B------:R-:W4:Y:S04]  /*7b960*/  LDL.LU R3, [R1+0xdbd8] ;  /* 0x00dbd80001037983 */ /* 0x000f280000300800 */
[----:B------:R0:W-:Y:S04]  /*7b970*/  STL.64 [R1+0xdb10], R16 ;  /* 0x00db101001007387 */ /* 0x0001e80000100a00 */
[----:B0-----:R-:W3:Y:S04]  /*7b980*/  LDL R16, [R1+0x90] ;  /* 0x0000900001107983 */ /* 0x001ee80000100800 */
[----:B------:R-:W3:Y:S04]  /*7b990*/  LDL R17, [R1+0x94] ;  /* 0x0000940001117983 */ /* 0x000ee80000100800 */
[----:B------:R-:W-:Y:S04]  /*7b9a0*/  STL.64 [R1+0xda10], R10 ;  /* 0x00da100a01007387 */ /* 0x000fe80000100a00 */
[----:B------:R0:W-:Y:S04]  /*7b9b0*/  STL.64 [R1+0xda08], R8 ;  /* 0x00da080801007387 */ /* 0x0001e80000100a00 */
[----:B0-----:R-:W3:Y:S04]  /*7b9c0*/  LDL.LU.64 R8, [R1+0x400] ;  /* 0x0004000001087983 */ /* 0x001ee80000300a00 */
[----:B------:R-:W3:Y:S01]  /*7b9d0*/  LDL.LU.64 R10, [R1+0x408] ;  /* 0x00040800010a7983 */ /* 0x000ee20000300a00 */
[----:B----4-:R-:W-:-:S15]  /*7b9e0*/  HMMA.16816.F32 R24, R12, R2, R24 ;  /* 0x000000020c18723c */ /* 0x010fde0000001818 */
[----:B------:R-:W-:-:S08]  /*7b9f0*/  NOP ;  /* 0x0000000000007918 */ /* 0x000fd00000000000 */
[----:B------:R-:W-:Y:S04]  /*7ba00*/  STL.64 [R1+0x12b0], R24 ;  /* 0x0012b01801007387 */ /* 0x000fe80000100a00 */
[----:B------:R0:W-:Y:S04]  /*7ba10*/  STL.64 [R1+0x12b8], R26 ;  /* 0x0012b81a01007387 */ /* 0x0001e80000100a00 */
[----:B0-----:R-:W4:Y:S04]  /*7ba20*/  LDL.LU.64 R26, [R1+0xdbd0] ;  /* 0x00dbd000011a7983 */ /* 0x001f280000300a00 */
[----:B------:R-:W2:Y:S01]  /*7ba30*/  LDL.LU.64 R24, [R1+0xdbc8] ;  /* 0x00dbc80001187983 */ /* 0x000ea20000300a00 */
[----:B------:R-:W-:-:S02]  /*7ba40*/  F2FP.F16.E5M2.UNPACK_B R4, R4 ;  /* 0x00000004ff04723e */ /* 0x000fc400020004ff */
[----:B------:R-:W-:Y:S02]  /*7ba50*/  F2FP.F16.E5M2.UNPACK_B R5, R5 ;  /* 0x00000005ff05723e */ /* 0x000fe400020004ff */
[----:B------:R-:W-:Y:S01]  /*7ba60*/  F2FP.F16.E5M2.UNPACK_B R6, R6 ;  /* 0x00000006ff06723e */ /* 0x000fe200020004ff */
[----:B--2---:R-:W-:Y:S01]  /*7ba70*/  HMMA.16816.F32 R12, R12, R24, R20 ;  /* 0x000000180c0c723c */ /* 0x004fe20000001814 */
[----:B------:R-:W4:Y:S04]  /*7ba80*/  LDL.LU.64 R22, [R1+0xdbc0] ;  /* 0x00dbc00001167983 */ /* 0x000f280000300a00 */
[----:B------:R-:W4:Y:S01]  /*7ba90*/  LDL.LU.64 R20, [R1+0xdbb8] ;  /* 0x00dbb80001147983 */ /* 0x000f220000300a00 */
[----:B------:R-:W-:-:S15]  /*7baa0*/  F2FP.F16.E5M2.UNPACK_B R7, R7 ;  /* 0x00000007ff07723e */ /* 0x000fde00020004ff */
[----:B------:R-:W-:-:S02]  /*7bab0*/  NOP ;  /* 0x0000000000007918 */ /* 0x000fc40000000000 */
[----:B------:R-:W-:Y:S04]  /*7bac0*/  STL.64 [R1+0x1250], R12 ;  /* 0x0012500c01007387 */ /* 0x000fe80000100a00 */
[----:B------:R0:W-:Y:S04]  /*7bad0*/  STL.64 [R1+0x1258], R14 ;  /* 0x0012580e01007387 */ /* 0x0001e80000100a00 */
[----:B0-----:R-:W2:Y:S04]  /*7bae0*/  LDL R14, [R1+0x98] ;  /* 0x00009800010e7983 */ /* 0x001ea80000100800 */
[----:B------:R-:W2:Y:S01]  /*7baf0*/  LDL R15, [R1+0x9c] ;  /* 0x00009c00010f7983 */ /* 0x000ea20000100800 */
[----:B----4-:R-:W-:Y:S03]  /*7bb00*/  HMMA.16816.F32 R24, R4, R26, R20 ;  /* 0x0000001a0418723c */ /* 0x010fe60000001814 */
[----:B------:R-:W4:Y:S04]  /*7bb10*/  LDL.LU.64 R22, [R1+0xdbb0] ;  /* 0x00dbb00001167983 */ /* 0x000f280000300a00 */
[----:B------:R-:W4:-:S15]  /*7bb20*/  LDL.LU.64 R20, [R1+0xdba8] ;  /* 0x00dba80001147983 */ /* 0x000f1e0000300a00 */
[----:B------:R-:W-:-:S01]  /*7bb30*/  NOP ;  /* 0x0000000000007918 */ /* 0x000fc20000000000 */
[----:B------:R-:W-:Y:S04]  /*7bb40*/  STL.64 [R1+0x1240], R24 ;  /* 0x0012401801007387 */ /* 0x000fe80000100a00 */
[----:B------:R0:W-:Y:S04]  /*7bb50*/  STL.64 [R1+0x1248], R26 ;  /* 0x0012481a01007387 */ /* 0x0001e80000100a00 */
[----:B0-----:R-:W2:Y:S04]  /*7bb60*/  LDL.LU.64 R26, [R1+0xdba0] ;  /* 0x00dba000011a7983 */ /* 0x001ea80000300a00 */
[----:B------:R-:W2:Y:S01]  /*7bb70*/  LDL.LU.64 R24, [R1+0xdb98] ;  /* 0x00db980001187983 */ /* 0x000ea20000300a00 */
[C---:B---3--:R-:W-:Y:S06]  /*7bb80*/  HMMA.16816.F32 R8, R4.reuse, R16, R8 ;  /* 0x000000100408723c */ /* 0x048fec0000001808 */
[----:B--2---:R-:W-:Y:S01]  /*7bb90*/  HMMA.16816.F32 R12, R4, R14, R24 ;  /* 0x0000000e040c723c */ /* 0x004fe20000001818 */
[----:B------:R-:W2:Y:S04]  /*7bba0*/  LDL.LU.64 R26, [R1+0xdb90] ;  /* 0x00db9000011a7983 */ /* 0x000ea80000300a00 */
[----:B------:R-:W2:-:S15]  /*7bbb0*/  LDL.LU.64 R24, [R1+0xdb88] ;  /* 0x00db880001187983 */ /* 0x000e9e0000300a00 */
[----:B------:R-:W-:-:S03]  /*7bbc0*/  NOP ;  /* 0x0000000000007918 */ /* 0x000fc60000000000 */
[----:B------:R-:W-:Y:S04]  /*7bbd0*/  STL.64 [R1+0x1230], R12 ;  /* 0x0012300c01007387 */ /* 0x000fe80000100a00 */
[----:B------:R4:W-:Y:S02]  /*7bbe0*/  STL.64 [R1+0x1238], R14 ;  /* 0x0012380e01007387 */ /* 0x0009e40000100a00 */
[----:B----4-:R-:W-:Y:S02]  /*7bbf0*/  HMMA.16816.F32 R12, R4, R18, R20 ;  /* 0x00000012040c723c */ /* 0x010fe40000001814 */
[----:B------:R-:W-:Y:S04]  /*7bc00*/  STL.64 [R1+0x11f0], R8 ;  /* 0x0011f00801007387 */ /* 0x000fe80000100a00 */
[----:B------:R2:W-:Y:S04]  /*7bc10*/  STL.64 [R1+0x11f8], R10 ;  /* 0x0011f80a01007387 */ /* 0x0005e80000100a00 */
[----:B------:R-:W3:-:S13]  /*7bc20*/  LDL.LU.64 R20, [R1+0x350] ;  /* 0x0003500001147983 */ /* 0x000eda0000300a00 */
[----:B------:R-:W-:Y:S04]  /*7bc30*/  STL.64 [R1+0x11d0], R12 ;  /* 0x0011d00c01007387 */ /* 0x000fe80000100a00 */
[----:B------:R-:W-:Y:S04]  /*7bc40*/  STL.64 [R1+0x11d8], R14 ;  /* 0x0011d80e01007387 */ /* 0x000fe80000100a00 */
[----:B------:R-:W4:Y:S01]  /*7bc50*/  LDL.LU.64 R22, [R1+0x358] ;  /* 0x0003580001167983 */ /* 0x000f220000300a00 */
[----:B--2---:R-:W-:-:S15]  /*7bc60*/  HMMA.16816.F32 R8, R4, R28, R24 ;  /* 0x0000001c0408723c */ /* 0x004fde0000001818 */
[----:B------:R-:W-:-:S08]  /*7bc70*/  NOP ;  /* 0x0000000000007918 */ /* 0x000fd00000000000 */
[----:B------:R-:W-:Y:S04]  /*7bc80*/  STL.64 [R1+0x11c0], R8 ;  /* 0x0011c00801007387 */ /* 0x000fe80000100a00 */
[----:B------:R-:W-:Y:S04]  /*7bc90*/  STL.64 [R1+0x11c8], R10 ;  /* 0x0011c80a01007387 */ /* 0x000fe80000100a00 */
[----:B----4-:R0:W-:Y:S04]  /*7bca0*/  STL.64 [R1+0xdac8], R22 ;  /* 0x00dac81601007387 */ /* 0x0101e80000100a00 */
[----:B0-----:R-:W2:Y:S01]  /*7bcb0*/  LDL R22, [R1+0x40] ;  /* 0x0000400001167983 */ /* 0x001ea20000100800 */
[----:B------:R-:W-:-:S03]  /*7bcc0*/  IMAD.MOV.U32 R23, RZ, RZ, R0 ;  /* 0x000000ffff177224 */ /* 0x000fc600078e0000 */
[----:B------:R-:W4:Y:S04]  /*7bcd0*/  LDL.LU R0, [R1+0xdb80] ;  /* 0x00db800001007983 */ /* 0x000f280000300800 */
[----:B---3--:R0:W-:Y:S04]  /*7bce0*/  STL.64 [R1+0xdac0], R20 ;  /* 0x00dac01401007387 */ /* 0x0081e80000100a00 */
[----:B------:R-:W3:Y:S04]  /*7bcf0*/  LDL R28, [R1+0x58] ;  /* 0x00005800011c7983 */ /* 0x000ee80000100800 */
[----:B------:R-:W3:Y:S04]  /*7bd00*/  LDL R29, [R1+0x5c] ;  /* 0x00005c00011d7983 */ /* 0x000ee80000100800 */
[----:B0-----:R-:W3:Y:S04]  /*7bd10*/  LDL R20, [R1+0x48] ;  /* 0x0000480001147983 */ /* 0x001ee80000100800 */
[----:B------:R-:W3:Y:S04]  /*7bd20*/  LDL R21, [R1+0x4c] ;  /* 0x00004c0001157983 */ /* 0x000ee80000100800 */
[----:B--2---:R4:W-:Y:S02]  /*7bd30*/  STL.64 [R1+0xdae0], R22 ;  /* 0x00dae01601007387 */ /* 0x0049e40000100a00 */
[----:B----4-:R-:W-:-:S02]  /*7bd40*/  IMAD.MOV.U32 R22, RZ, RZ, R0 ;  /* 0x000000ffff167224 */ /* 0x010fc400078e0000 */
[----:B------:R-:W2:Y:S04]  /*7bd50*/  LDL.LU R0, [R1+0xdb7c] ;  /* 0x00db7c0001007983 */ /* 0x000ea80000300800 */
[----:B------:R-:W4:Y:S04]  /*7bd60*/  LDL R23, [R1+0x54] ;  /* 0x0000540001177983 */ /* 0x000f280000100800 */
[----:B------:R-:W3:Y:S04]  /*7bd70*/  LDL.LU.64 R16, [R1+0x390] ;  /* 0x0003900001107983 */ /* 0x000ee80000300a00 */
[----:B------:R-:W2:Y:S04]  /*7bd80*/  LDL.LU.64 R18, [R1+0x398] ;  /* 0x0003980001127983 */ /* 0x000ea80000300a00 */
[----:B--2---:R0:W-:Y:S04]  /*7bd90*/  STL.64 [R1+0xdb20], R18 ;  /* 0x00db201201007387 */ /* 0x0041e80000100a00 */
[----:B0-----:R-:W2:Y:S04]  /*7bda0*/  LDL R18, [R1+0x60] ;  /* 0x0000600001127983 */ /* 0x001ea80000100800 */
[----:B------:R-:W2:Y:S04]  /*7bdb0*/  LDL R19, [R1+0x64] ;  /* 0x0000640001137983 */ /* 0x000ea80000100800 */
[----:B---3--:R0:W-:Y:S02]  /*7bdc0*/  STL.64 [R1+0xdb18], R16 ;  /* 0x00db181001007387 */ /* 0x0081e40000100a00 */
[----:B0-----:R-:W-:-:S02]  /*7bdd0*/  IMAD.MOV.U32 R16, RZ, RZ, R0 ;  /* 0x000000ffff107224 */ /* 0x001fc400078e0000 */
[----:B------:R-:W3:Y:S04]  /*7bde0*/  LDL.LU R0, [R1+0xdb78] ;  /* 0x00db780001007983 */ /* 0x000ee80000300800 */
[----:B------:R-:W4:Y:S04]  /*7bdf0*/  LDL R17, [R1+0x6c] ;  /* 0x00006c0001117983 */ /* 0x000f280000100800 */
[----:B--2---:R0:W-:Y:S04]  /*7be00*/  STL.64 [R1+0xdb30], R18 ;  /* 0x00db301201007387 */ /* 0x0041e80000100a00 */
[----:B0-----:R-:W2:Y:S04]  /*7be10*/  LDL R18, [R1+0x70] ;  /* 0x0000700001127983 */ /* 0x001ea80000100800 */
[----:B------:R-:W2:Y:S04]  /*7be20*/  LDL R19, [R1+0x74] ;  /* 0x0000740001137983 */ /* 0x000ea80000100800 */
[----:B----4-:R0:W-:Y:S04]  /*7be30*/  STL.64 [R1+0xdb48], R16 ;  /* 0x00db481001007387 */ /* 0x0101e80000100a00 */
[----:B0-----:R-:W4:Y:S04]  /*7be40*/  LDL R16, [R1+0x78] ;  /* 0x0000780001107983 */ /* 0x001f280000100800 */
[----:B--2---:R-:W-:Y:S04]  /*7be50*/  STL.64 [R1+0xdb60], R18 ;  /* 0x00db601201007387 */ /* 0x004fe80000100a00 */
[----:B------:R0:W-:Y:S04]  /*7be60*/  STL.64 [R1+0xdaf8], R20 ;  /* 0x00daf81401007387 */ /* 0x0001e80000100a00 */
[----:B------:R1:W-:Y:S04]  /*7be70*/  STL.64 [R1+0xdb28], R22 ;  /* 0x00db281601007387 */ /* 0x0003e80000100a00 */
[----:B0-----:R-:W2:Y:S04]  /*7be80*/  LDL.LU.64 R20, [R1+0x3a0] ;  /* 0x0003a00001147983 */ /* 0x001ea80000300a00 */
[----:B-1----:R-:W3:Y:S04]  /*7be90*/  LDL.LU.64 R22, [R1+0x3a8] ;  /* 0x0003a80001167983 */ /* 0x002ee80000300a00 */
        /* <DEDUP_REMOVED lines=22> */
[----:B------:R-:W-:-:S07]  /*7c000*/  IMAD.MOV.U32 R17, RZ, RZ, R0 ;  /* 0x000000ffff117224 */ /* 0x000fce00078e0000 */
[C---:B----4-:R-:W-:Y:S01]  /*7c010*/  HMMA.16816.F32 R16, R4.reuse, R16, R20 ;  /* 0x000000100410723c */ /* 0x050fe20000001814 */
        /* <DEDUP_REMOVED lines=32> */
[----:B------:R-:W2:-:S15]  /*7c220*/  LDL.LU.64 R22, [R1+0xdb28] ;  /* 0x00db280001167983 */ /* 0x000e9e0000300a00 */
[----:B------:R-:W-:-:S06]  /*7c230*/  NOP ;  /* 0x0000000000007918 */ /* 0x000fcc0000000000 */
[----:B------:R-:W-:Y:S04]  /*7c240*/  STL.64 [R1+0x1160], R16 ;  /* 0x0011601001007387 */ /* 0x000fe80000100a00 */
[----:B------:R0:W-:Y:S04]  /*7c250*/  STL.64 [R1+0x1168], R18 ;  /* 0x0011681201007387 */ /* 0x0001e80000100a00 */
[----:B0-----:R-:W3:Y:S04]  /*7c260*/  LDL.LU.64 R18, [R1+0xdb20] ;  /* 0x00db200001127983 */ /* 0x001ee80000300a00 */
[----:B------:R-:W3:Y:S01]  /*7c270*/  LDL.LU.64 R16, [R1+0xdb18] ;  /* 0x00db180001107983 */ /* 0x000ee20000300a00 */
[C---:B--2---:R-:W-:Y:S06]  /*7c280*/  HMMA.16816.F32 R20, R4.reuse, R22, R24 ;  /* 0x000000160414723c */ /* 0x044fec0000001818 */
[----:B---3--:R-:W-:-:S15]  /*7c290*/  HMMA.16816.F32 R16, R4, R28, R16 ;  /* 0x0000001c0410723c */ /* 0x008fde0000001810 */
[----:B------:R-:W-:-:S08]  /*7c2a0*/  NOP ;  /* 0x0000000000007918 */ /* 0x000fd00000000000 */
[----:B------:R0:W-:Y:S04]  /*7c2b0*/  STL.64 [R1+0x1130], R16 ;  /* 0x0011301001007387 */ /* 0x0001e80000100a00 */
[----:B------:R1:W-:Y:S04]  /*7c2c0*/  STL.64 [R1+0x1138], R18 ;  /* 0x0011381201007387 */ /* 0x0003e80000100a00 */
[----:B0-----:R-:W2:Y:S04]  /*7c2d0*/  LDL.LU.64 R16, [R1+0xdb10] ;  /* 0x00db100001107983 */ /* 0x001ea80000300a00 */
[----:B-1----:R-:W3:Y:S04]  /*7c2e0*/  LDL.64 R18, [R1+0x10] ;  /* 0x0000100001127983 */ /* 0x002ee80000100a00 */
[----:B------:R-:W3:Y:S04]  /*7c2f0*/  LDL.64 R28, [R1] ;  /* 0x00000000011c7983 */ /* 0x000ee80000100a00 */
[----:B------:R-:W4:Y:S04]  /*7c300*/  LDL.LU.64 R26, [R1+0xdb08] ;  /* 0x00db0800011a7983 */ /* 0x000f280000300a00 */
[----:B------:R-:W4:Y:S04]  /*7c310*/  LDL.LU.64 R24, [R1+0xdb00] ;  /* 0x00db000001187983 */ /* 0x000f280000300a00 */
        /* <DEDUP_REMOVED lines=22> */
[----:B0-----:R-:W4:Y:S02]  /*7c480*/  LDL.LU.64 R20, [R1+0xdab8] ;  /* 0x00dab80001147983 */ /* 0x001f240000300a00 */
[----:B----4-:R-:W-:Y:S02]  /*7c490*/  HMMA.16816.F32 R20, R4, R20, R24 ;  /* 0x000000140414723c */ /* 0x010fe40000001818 */
[----:B------:R-:W2:Y:S04]  /*7c4a0*/  LDL.LU.64 R26, [R1+0xdab0] ;  /* 0x00dab000011a7983 */ /* 0x000ea80000300a00 */
[----:B------:R-:W2:-:S15]  /*7c4b0*/  LDL.LU.64 R24, [R1+0xdaa8] ;  /* 0x00daa80001187983 */ /* 0x000e9e0000300a00 */
[----:B------:R-:W-:-:S02]  /*7c4c0*/  NOP ;  /* 0x0000000000007918 */ /* 0x000fc40000000000 */
[----:B------:R-:W-:Y:S04]  /*7c4d0*/  STL.64 [R1+0xc20], R20 ;  /* 0x000c201401007387 */ /* 0x000fe80000100a00 */
[----:B------:R0:W-:Y:S04]  /*7c4e0*/  STL.64 [R1+0xc28], R22 ;  /* 0x000c281601007387 */ /* 0x0001e80000100a00 */
[----:B0-----:R-:W2:Y:S02]  /*7c4f0*/  LDL.LU.64 R22, [R1+0xdaa0] ;  /* 0x00daa00001167983 */ /* 0x001ea40000300a00 */
[----:B--2---:R-:W-:-:S15]  /*7c500*/  HMMA.16816.F32 R24, R4, R22, R24 ;  /* 0x000000160418723c */ /* 0x004fde0000001818 */
[----:B------:R-:W-:-:S08]  /*7c510*/  NOP ;  /* 0x0000000000007918 */ /* 0x000fd00000000000 */
[----:B------:R-:W-:Y:S04]  /*7c520*/  STL.64 [R1+0xc00], R24 ;  /* 0x000c001801007387 */ /* 0x000fe80000100a00 */
[----:B------:R0:W-:Y:S04]  /*7c530*/  STL.64 [R1+0xc08], R26 ;  /* 0x000c081a01007387 */ /* 0x0001e80000100a00 */
[----:B0-----:R-:W2:Y:S04]  /*7c540*/  LDL.LU.64 R26, [R1+0xda98] ;  /* 0x00da9800011a7983 */ /* 0x001ea80000300a00 */
[----:B------:R-:W4:Y:S01]  /*7c550*/  LDL.LU.64 R24, [R1+0xda90] ;  /* 0x00da900001187983 */ /* 0x000f220000300a00 */
[----:B------:R-:W-:-:S05]  /*7c560*/  IMAD.MOV.U32 R0, RZ, RZ, R23 ;  /* 0x000000ffff007224 */ /* 0x000fca00078e0017 */
[----:B------:R-:W-:Y:S01]  /*7c570*/  STL [R1+0xd9a0], R0 ;  /* 0x00d9a00001007387 */ /* 0x000fe20000100800 */
[C---:B----4-:R-:W-:Y:S06]  /*7c580*/  HMMA.16816.F32 R20, R4.reuse, R24, R12 ;  /* 0x000000180414723c */ /* 0x050fec000000180c */
[----:B--2---:R-:W-:Y:S01]  /*7c590*/  HMMA.16816.F32 R12, R4, R26, R8 ;  /* 0x0000001a040c723c */ /* 0x004fe20000001808 */
[----:B------:R-:W3:-:S15]  /*7c5a0*/  LDL.LU.64 R8, [R1+0x300] ;  /* 0x0003000001087983 */ /* 0x000ede0000300a00 */
[----:B------:R-:W-:-:S01]  /*7c5b0*/  NOP ;  /* 0x0000000000007918 */ /* 0x000fc20000000000 */
[----:B------:R-:W-:Y:S04]  /*7c5c0*/  STL.64 [R1+0xbf0], R20 ;  /* 0x000bf01401007387 */ /* 0x000fe80000100a00 */
[----:B------:R-:W-:Y:S04]  /*7c5d0*/  STL.64 [R1+0xbf8], R22 ;  /* 0x000bf81601007387 */ /* 0x000fe80000100a00 */
[----:B------:R-:W3:Y:S04]  /*7c5e0*/  LDL.LU.64 R10, [R1+0x308] ;  /* 0x00030800010a7983 */ /* 0x000ee80000300a00 */
[----:B------:R-:W-:Y:S04]  /*7c5f0*/  STL.64 [R1+0xbe0], R12 ;  /* 0x000be00c01007387 */ /* 0x000fe80000100a00 */
[----:B------:R-:W-:Y:S04]  /*7c600*/  STL.64 [R1+0xbe8], R14 ;  /* 0x000be80e01007387 */ /* 0x000fe80000100a00 */
[----:B------:R-:W2:Y:S04]  /*7c610*/  LDL.LU.64 R24, [R1+0xc60] ;  /* 0x000c600001187983 */ /* 0x000ea80000300a00 */
        /* <DEDUP_REMOVED lines=8> */
[----:B--2---:R-:W-:Y:S04]  /*7c6a0*/  STL.64 [R1+0xda70], R24 ;  /* 0x00da701801007387 */ /* 0x004fe80000100a00 */
[----:B------:R-:W2:Y:S04]  /*7c6b0*/  LDL.LU.64 R20, [R1+0xc90] ;  /* 0x000c900001147983 */ /* 0x000ea80000300a00 */
[----:B------:R-:W3:Y:S04]  /*7c6c0*/  LDL.LU.64 R22, [R1+0xc98] ;  /* 0x000c980001167983 */ /* 0x000ee80000300a00 */
[----:B---3--:R-:W-:Y:S04]  /*7c6d0*/  STL.64 [R1+0xda40], R22 ;  /* 0x00da401601007387 */ /* 0x008fe80000100a00 */
[----:B--2---:R0:W-:Y:S04]  /*7c6e0*/  STL.64 [R1+0xda38], R20 ;  /* 0x00da381401007387 */ /* 0x0041e80000100a00 */
[----:B0-----:R-:W2:Y:S04]  /*7c6f0*/  LDL.LU.64 R20, [R1+0xc80] ;  /* 0x000c800001147983 */ /* 0x001ea80000300a00 */
[----:B------:R-:W3:Y:S01]  /*7c700*/  LDL.LU.64 R22, [R1+0xc88] ;  /* 0x000c880001167983 */ /* 0x000ee20000300a00 */
[----:B------:R-:W-:Y:S03]  /*7c710*/  HMMA.16816.F32 R8, R4, R18, R8 ;  /* 0x000000120408723c */ /* 0x000fe60000001808 */
[----:B---3--:R-:W-:Y:S04]  /*7c720*/  STL.64 [R1+0xda88], R22 ;  /* 0x00da881601007387 */ /* 0x008fe80000100a00 */
[----:B--2---:R0:W-:Y:S04]  /*7c730*/  STL.64 [R1+0xda80], R20 ;  /* 0x00da801401007387 */ /* 0x0041e80000100a00 */
[----:B0-----:R-:W4:Y:S04]  /*7c740*/  LDL.LU.64 R20, [R1+0x2f0] ;  /* 0x0002f00001147983 */ /* 0x001f280000300a00 */
[----:B------:R-:W4:Y:S01]  /*7c750*/  LDL.LU.64 R22, [R1+0x2f8] ;  /* 0x0002f80001167983 */ /* 0x000f220000300a00 */
[----:B------:R-:W-:-:S03]  /*7c760*/  IMAD.MOV.U32 R0, RZ, RZ, R19 ;  /* 0x000000ffff007224 */ /* 0x000fc600078e0013 */
[----:B------:R-:W2:Y:S04]  /*7c770*/  LDL.LU.64 R16, [R1+0xcb0] ;  /* 0x000cb00001107983 */ /* 0x000ea80000300a00 */
[----:B------:R0:W-:Y:S04]  /*7c780*/  STL.64 [R1+0xba0], R8 ;  /* 0x000ba00801007387 */ /* 0x0001e80000100a00 */
[----:B------:R1:W-:Y:S04]  /*7c790*/  STL.64 [R1+0xba8], R10 ;  /* 0x000ba80a01007387 */ /* 0x0003e80000100a00 */
[----:B------:R-:W2:Y:S04]  /*7c7a0*/  LDL.LU.64 R18, [R1+0xcb8] ;  /* 0x000cb80001127983 */ /* 0x000ea80000300a00 */
[----:B0-----:R-:W3:Y:S04]  /*7c7b0*/  LDL.LU.64 R8, [R1+0xcc0] ;  /* 0x000cc00001087983 */ /* 0x001ee80000300a00 */
[----:B-1----:R-:W3:Y:S04]  /*7c7c0*/  LDL.LU.64 R10, [R1+0xcc8] ;  /* 0x000cc800010a7983 */ /* 0x002ee80000300a00 */
[----:B------:R-:W3:Y:S04]  /*7c7d0*/  LDL.LU R12, [R1+0x2ca0] ;  /* 0x002ca000010c7983 */ /* 0x000ee80000300800 */
[----:B------:R-:W3:Y:S04]  /*7c7e0*/  LDL.LU R13, [R1+0x2ca8] ;  /* 0x002ca800010d7983 */ /* 0x000ee80000300800 */
[----:B------:R-:W3:Y:S04]  /*7c7f0*/  LDL.LU R14, [R1+0x2cb0] ;  /* 0x002cb000010e7983 */ /* 0x000ee80000300800 */
[----:B------:R-:W3:Y:S04]  /*7c800*/  LDL.LU R15, [R1+0x2cb8] ;  /* 0x002cb800010f7983 */ /* 0x000ee80000300800 */
[----:B------:R-:W-:Y:S01]  /*7c810*/  STL [R1+0xd9c8], R0 ;  /* 0x00d9c80001007387 */ /* 0x000fe20000100800 */
        /* <DEDUP_REMOVED lines=8> */
[----:B------:R-:W-:Y:S01]  /*7c8a0*/  IMAD.MOV.U32 R0, RZ, RZ, R29 ;  /* 0x000000ffff007224 */ /* 0x000fe200078e001d */
[----:B--2---:R-:W-:-:S15]  /*7c8b0*/  HMMA.16816.F32 R24, R4, R28, R24 ;  /* 0x0000001c0418723c */ /* 0x004fde0000001818 */
[----:B------:R-:W-:-:S08]  /*7c8c0*/  NOP ;  /* 0x0000000000007918 */ /* 0x000fd00000000000 */
[----:B------:R-:W-:Y:S04]  /*7c8d0*/  STL.64 [R1+0xac0], R24 ;  /* 0x000ac01801007387 */ /* 0x000fe80000100a00 */
[----:B------:R0:W-:Y:S04]  /*7c8e0*/  STL.64 [R1+0xac8], R26 ;  /* 0x000ac81a01007387 */ /* 0x0001e80000100a00 */
[----:B0-----:R-:W2:Y:S04]  /*7c8f0*/  LDL.LU.64 R26, [R1+0xda68] ;  /* 0x00da6800011a7983 */ /* 0x001ea80000300a00 */
[----:B------:R-:W2:Y:S04]  /*7c900*/  LDL.LU.64 R24, [R1+0xda60] ;  /* 0x00da600001187983 */ /* 0x000ea80000300a00 */
[----:B------:R-:W2:Y:S02]  /*7c910*/  LDL.LU.64 R28, [R1+0xda58] ;  /* 0x00da5800011c7983 */ /* 0x000ea40000300a00 */
[----:B--2---:R-:W-:-:S15]  /*7c920*/  HMMA.16816.F32 R24, R4, R28, R24 ;  /* 0x0000001c0418723c */ /* 0x004fde0000001818 */
[----:B------:R-:W-:-:S08]  /*7c930*/  NOP ;  /* 0x0000000000007918 */ /* 0x000fd00000000000 */
[----:B------:R-:W-:Y:S04]  /*7c940*/  STL.64 [R1+0xab0], R24 ;  /* 0x000ab01801007387 */ /* 0x000fe80000100a00 */
[----:B------:R0:W-:Y:S04]  /*7c950*/  STL.64 [R1+0xab8], R26 ;  /* 0x000ab81a01007387 */ /* 0x0001e80000100a00 */
[----:B0-----:R-:W4:Y:S04]  /*7c960*/  LDL.LU.64 R26, [R1+0xda50] ;  /* 0x00da5000011a7983 */ /* 0x001f280000300a00 */
[----:B------:R-:W2:Y:S01]  /*7c970*/  LDL.LU.64 R24, [R1+0xda48] ;  /* 0x00da480001187983 */ /* 0x000ea20000300a00 */
[----:B----4-:R-:W-:-:S15]  /*7c980*/  HMMA.16816.F32 R20, R4, R26, R20 ;  /* 0x0000001a0414723c */ /* 0x010fde0000001814 */
[----:B------:R-:W-:-:S08]  /*7c990*/  NOP ;  /* 0x0000000000007918 */ /* 0x000fd00000000000 */
[----:B------:R-:W-:Y:S04]  /*7c9a0*/  STL.64 [R1+0xaa0], R20 ;  /* 0x000aa01401007387 */ /* 0x000fe80000100a00 */
[----:B------:R0:W-:Y:S04]  /*7c9b0*/  STL.64 [R1+0xaa8], R22 ;  /* 0x000aa81601007387 */ /* 0x0001e80000100a00 */
[----:B0-----:R-:W2:Y:S04]  /*7c9c0*/  LDL.LU.64 R22, [R1+0xda40] ;  /* 0x00da400001167983 */ /* 0x001ea80000300a00 */
[----:B------:R-:W2:Y:S02]  /*7c9d0*/  LDL.LU.64 R20, [R1+0xda38] ;  /* 0x00da380001147983 */ /* 0x000ea40000300a00 */
[----:B--2---:R-:W-:-:S15]  /*7c9e0*/  HMMA.16816.F32 R20, R4, R24, R20 ;  /* 0x000000180414723c */ /* 0x004fde0000001814 */
[----:B------:R-:W-:-:S08]  /*7c9f0*/  NOP ;  /* 0x0000000000007918 */ /* 0x000fd00000000000 */
[----:B------:R-:W-:Y:S04]  /*7ca00*/  STL.64 [R1+0xa90], R20 ;  /* 0x000a901401007387 */ /* 0x000fe80000100a00 */
[----:B------:R0:W-:Y:S04]  /*7ca10*/  STL.64 [R1+0xa98], R22 ;  /* 0x000a981601007387 */ /* 0x0001e80000100a00 */
[----:B0-----:R-:W2:Y:S04]  /*7ca20*/  LDL.LU.64 R22, [R1+0xda30] ;  /* 0x00da300001167983 */ /* 0x001ea80000300a00 */
[----:B------:R-:W3:Y:S04]  /*7ca30*/  LDL.LU.64 R20, [R1+0xda28] ;  /* 0x00da280001147983 */ /* 0x000ee80000300a00 */
[----:B------:R0:W-:Y:S04]  /*7ca40*/  STL.64 [R1+0xd8b8], R26 ;  /* 0x00d8b81a01007387 */ /* 0x0001e80000100a00 */
[----:B0-----:R-:W4:Y:S04]  /*7ca50*/  LDL.64 R26, [R1+0xa8] ;  /* 0x0000a800011a7983 */ /* 0x001f280000100a00 */
[----:B------:R0:W-:Y:S01]  /*7ca60*/  STL.64 [R1+0xd8b0], R24 ;  /* 0x00d8b01801007387 */ /* 0x0001e20000100a00 */
[C---:B--2---:R-:W-:Y:S06]  /*7ca70*/  HMMA.16816.F32 R16, R4.reuse, R22, R16 ;  /* 0x000000160410723c */ /* 0x044fec0000001810 */
[C---:B---3--:R-:W-:Y:S01]  /*7ca80*/  HMMA.16816.F32 R8, R4.reuse, R20, R8 ;  /* 0x000000140408723c */ /* 0x048fe20000001808 */
[----:B----4-:R1:W-:Y:S04]  /*7ca90*/  STL.64 [R1+0xd9e8], R26 ;  /* 0x00d9e81a01007387 */ /* 0x0103e80000100a00 */
[----:B0-----:R-:W2:Y:S04]  /*7caa0*/  LDL.LU.64 R24, [R1+0xcd0] ;  /* 0x000cd00001187983 */ /* 0x001ea80000300a00 */
[----:B-1----:R-:W2:Y:S08]  /*7cab0*/  LDL.LU.64 R26, [R1+0xcd8] ;  /* 0x000cd800011a7983 */ /* 0x002eb00000300a00 */
[----:B------:R-:W-:Y:S04]  /*7cac0*/  STL.64 [R1+0xa80], R16 ;  /* 0x000a801001007387 */ /* 0x000fe80000100a00 */
[----:B------:R0:W-:Y:S04]  /*7cad0*/  STL.64 [R1+0xa88], R18 ;  /* 0x000a881201007387 */ /* 0x0001e80000100a00 */
[----:B0-----:R-:W2:Y:S04]  /*7cae0*/  LDL.LU.64 R18, [R1+0xda20] ;  /* 0x00da200001127983 */ /* 0x001ea80000300a00 */
[----:B------:R-:W3:Y:S04]  /*7caf0*/  LDL.LU.64 R16, [R1+0xda18] ;  /* 0x00da180001107983 */ /* 0x000ee80000300a00 */
[----:B------:R0:W-:Y:S04]  /*7cb00*/  STL.64 [R1+0xa70], R8 ;  /* 0x000a700801007387 */ /* 0x0001e80000100a00 */
[----:B------:R1:W-:Y:S04]  /*7cb10*/  STL.64 [R1+0xa78], R10 ;  /* 0x000a780a01007387 */ /* 0x0003e80000100a00 */
[----:B0-----:R-:W3:Y:S04]  /*7cb20*/  LDL.LU.64 R8, [R1+0xce0] ;  /* 0x000ce00001087983 */ /* 0x001ee80000300a00 */
[----:B-1----:R-:W3:Y:S04]  /*7cb30*/  LDL.LU.64 R10, [R1+0xce8] ;  /* 0x000ce800010a7983 */ /* 0x002ee80000300a00 */
[----:B------:R0:W-:Y:S04]  /*7cb40*/  STL.64 [R1+0xd8a0], R22 ;  /* 0x00d8a01601007387 */ /* 0x0001e80000100a00 */
[----:B0-----:R-:W4:Y:S04]  /*7cb50*/  LDL.LU R22, [R1+0x2cb4] ;  /* 0x002cb40001167983 */ /* 0x001f280000300800 */
[----:B------:R-:W4:Y:S04]  /*7cb60*/  LDL.LU R23, [R1+0x2cbc] ;  /* 0x002cbc0001177983 */ /* 0x000f280000300800 */
[----:B------:R0:W-:Y:S01]  /*7cb70*/  STL.64 [R1+0xd898], R20 ;  /* 0x00d8981401007387 */ /* 0x0001e20000100a00 */
[----:B--2---:R-:W-:Y:S03]  /*7cb80*/  HMMA.16816.F32 R24, R4, R18, R24 ;  /* 0x000000120418723c */ /* 0x004fe60000001818 */
[----:B----4-:R1:W-:Y:S04]  /*7cb90*/  STL.64 [R1+0xda00], R22 ;  /* 0x00da001601007387 */ /* 0x0103e80000100a00 */
[----:B0-----:R-:W2:Y:S04]  /*7cba0*/  LDL.LU.64 R20, [R1+0xcf0] ;  /* 0x000cf00001147983 */ /* 0x001ea80000300a00 */
[----:B-1----:R-:W2:-:S12]  /*7cbb0*/  LDL.LU.64 R22, [R1+0xcf8] ;  /* 0x000cf80001167983 */ /* 0x002e980000300a00 */
[----:B------:R0:W-:Y:S04]  /*7cbc0*/  STL.64 [R1+0xa60], R24 ;  /* 0x000a601801007387 */ /* 0x0001e80000100a00 */
[----:B------:R1:W-:Y:S04]  /*7cbd0*/  STL.64 [R1+0xa68], R26 ;  /* 0x000a681a01007387 */ /* 0x0003e80000100a00 */
[----:B0-----:R-:W4:Y:S04]  /*7cbe0*/  LDL.LU.64 R24, [R1+0xd30] ;  /* 0x000d300001187983 */ /* 0x001f280000300a00 */
[----:B-1----:R-:W2:Y:S01]  /*7cbf0*/  LDL.LU.64 R26, [R1+0xd38] ;  /* 0x000d3800011a7983 */ /* 0x002ea20000300a00 */
[C---:B---3--:R-:W-:Y:S03]  /*7cc00*/  HMMA.16816.F32 R8, R4.reuse, R16, R8 ;  /* 0x000000100408723c */ /* 0x048fe60000001808 */
[----:B--2---:R-:W-:Y:S04]  /*7cc10*/  STL.64 [R1+0xd9f8], R26 ;  /* 0x00d9f81a01007387 */ /* 0x004fe80000100a00 */
[----:B----4-:R0:W-:Y:S04]  /*7cc20*/  STL.64 [R1+0xd9f0], R24 ;  /* 0x00d9f01801007387 */ /* 0x0101e80000100a00 */
[----:B0-----:R-:W2:Y:S04]  /*7cc30*/  LDL.LU.64 R24, [R1+0xd10] ;  /* 0x000d100001187983 */ /* 0x001ea80000300a00 */
[----:B------:R-:W2:Y:S04]  /*7cc40*/  LDL.LU.64 R26, [R1+0xd18] ;  /* 0x000d1800011a7983 */ /* 0x000ea80000300a00 */
[----:B------:R0:W-:Y:S04]  /*7cc50*/  STL [R1+0xd884], R18 ;  /* 0x00d8841201007387 */ /* 0x0001e80000100800 */
[----:B0-----:R-:W3:Y:S04]  /*7cc60*/  LDL.LU R18, [R1+0x2cac] ;  /* 0x002cac0001127983 */ /* 0x001ee80000300800 */
[----:B------:R0:W-:Y:S04]  /*7cc70*/  STL [R1+0xd880], R19 ;  /* 0x00d8801301007387 */ /* 0x0001e80000100800 */
[----:B0-----:R-:W4:Y:S04]  /*7cc80*/  LDL.LU R19, [R1+0x2ca4] ;  /* 0x002ca40001137983 */ /* 0x001f280000300800 */
[----:B------:R-:W-:Y:S04]  /*7cc90*/  STL.64 [R1+0xa50], R8 ;  /* 0x000a500801007387 */ /* 0x000fe80000100a00 */
[----:B------:R0:W-:Y:S04]  /*7cca0*/  STL.64 [R1+0xa58], R10 ;  /* 0x000a580a01007387 */ /* 0x0001e80000100a00 */
[----:B0-----:R-:W2:Y:S04]  /*7ccb0*/  LDL.LU.64 R10, [R1+0xda10] ;  /* 0x00da1000010a7983 */ /* 0x001ea80000300a00 */
[----:B------:R-:W3:Y:S01]  /*7ccc0*/  LDL.LU.64 R8, [R1+0xda08] ;  /* 0x00da080001087983 */ /* 0x000ee20000300a00 */
[----:B--2---:R-:W-:-:S15]  /*7ccd0*/  HMMA.16816.F32 R20, R4, R10, R20 ;  /* 0x0000000a0414723c */ /* 0x004fde0000001814 */
[----:B------:R-:W-:-:S08]  /*7cce0*/  NOP ;  /* 0x0000000000007918 */ /* 0x000fd00000000000 */
[----:B------:R-:W-:Y:S04]  /*7ccf0*/  STL.64 [R1+0xa40], R20 ;  /* 0x000a401401007387 */ /* 0x000fe80000100a00 */
[----:B------:R0:W-:Y:S04]  /*7cd00*/  STL.64 [R1+0xa48], R22 ;  /* 0x000a481601007387 */ /* 0x0001e80000100a00 */
[----:B0-----:R-:W2:Y:S01]  /*7cd10*/  LDL.LU.64 R22, [R1+0xda00] ;  /* 0x00da000001167983 */ /* 0x001ea20000300a00 */
[----:B---3--:R-:W-:Y:S01]  /*7cd20*/  HMMA.16816.F32 R24, R4, R8, R24 ;  /* 0x000000080418723c */ /* 0x008fe20000001818 */
[----:B----4-:R-:W-:-:S02]  /*7cd30*/  IMAD R12, R12, 0x100, R19 ;  /* 0x000001000c0c7824 */ /* 0x010fc400078e0213 */
[----:B------:R-:W-:Y:S01]  /*7cd40*/  IMAD R13, R13, 0x100, R18 ;  /* 0x000001000d0d7824 */ /* 0x000fe200078e0212 */
[----:B------:R-:W-:Y:S04]  /*7cd50*/  STL [R1+0xd864], R11 ;  /* 0x00d8640b01007387 */ /* 0x000fe80000100800 */
[----:B------:R-:W3:Y:S01]  /*7cd60*/  LDL.64 R18, [R1+0xa0] ;  /* 0x0000a00001127983 */ /* 0x000ee20000100a00 */
[----:B--2---:R-:W-:Y:S02]  /*7cd70*/  IMAD R14, R14, 0x100, R22 ;  /* 0x000001000e0e7824 */ /* 0x004fe400078e0216 */
[----:B------:R-:W-:Y:S02]  /*7cd80*/  IMAD R15, R15, 0x100, R23 ;  /* 0x000001000f0f7824 */ /* 0x000fe400078e0217 */
[----:B------:R-:W2:Y:S10]  /*7cd90*/  LDL.64 R22, [R1+0x98] ;  /* 0x0000980001167983 */ /* 0x000eb40000100a00 */
[----:B------:R-:W-:Y:S04]  /*7cda0*/  STL.64 [R1+0xb80], R24 ;  /* 0x000b801801007387 */ /* 0x000fe80000100a00 */
[----:B------:R0:W-:Y:S04]  /*7cdb0*/  STL.64 [R1+0xb88], R26 ;  /* 0x000b881a01007387 */ /* 0x0001e80000100a00 */
[----:B0-----:R-:W4:Y:S04]  /*7cdc0*/  LDL.LU.64 R26, [R1+0xd9f8] ;  /* 0x00d9f800011a7983 */ /* 0x001f280000300a00 */
[----:B------:R-:W4:Y:S04]  /*7cdd0*/  LDL.LU.64 R24, [R1+0xd9f0] ;  /* 0x00d9f00001187983 */ /* 0x000f280000300a00 */
[----:B------:R-:W-:Y:S01]  /*7cde0*/  STL [R1+0xd860], R9 ;  /* 0x00d8600901007387 */ /* 0x000fe20000100800 */
[----:B----4-:R-:W-:-:S15]  /*7cdf0*/  HMMA.16816.F32 R24, R4, R2, R24 ;  /* 0x000000020418723c */ /* 0x010fde0000001818 */
[----:B------:R-:W-:-:S08]  /*7ce00*/  NOP ;  /* 0x0000000000007918 */ /* 0x000fd00000000000 */
[----:B------:R-:W-:Y:S04]  /*7ce10*/  STL.64 [R1+0xb70], R24 ;  /* 0x000b701801007387 */ /* 0x000fe80000100a00 */
[----:B------:R0:W-:Y:S04]  /*7ce20*/  STL.64 [R1+0xb78], R26 ;  /* 0x000b781a01007387 */ /* 0x0001e80000100a00 */
[----:B0-----:R-:W4:Y:S04]  /*7ce30*/  LDL.LU.64 R26, [R1+0xd9e8] ;  /* 0x00d9e800011a7983 */ /* 0x001f280000300a00 */
[----:B------:R-:W3:Y:S04]  /*7ce40*/  LDL R20, [R1+0x90] ;  /* 0x0000900001147983 */ /* 0x000ee80000100800 */
[----:B------:R-:W3:Y:S04]  /*7ce50*/  LDL R21, [R1+0x94] ;  /* 0x0000940001157983 */ /* 0x000ee80000100800 */
[----:B--2---:R-:W-:Y:S04]  /*7ce60*/  STL.64 [R1+0xd9e0], R22 ;  /* 0x00d9e01601007387 */ /* 0x004fe80000100a00 */
[----:B---3--:R0:W-:Y:S04]  /*7ce70*/  STL.64 [R1+0xd9d8], R20 ;  /* 0x00d9d81401007387 */ /* 0x0081e80000100a00 */
[----:B0-----:R-:W4:Y:S04]  /*7ce80*/  LDL.LU.64 R20, [R1+0xd20] ;  /* 0x000d200001147983 */ /* 0x001f280000300a00 */
[----:B------:R-:W4:Y:S04]  /*7ce90*/  LDL.LU.64 R22, [R1+0xd28] ;  /* 0x000d280001167983 */ /* 0x000f280000300a00 */
[----:B------:R-:W-:Y:S04]  /*7cea0*/  STL [R1+0xd87c], R2 ;  /* 0x00d87c0201007387 */ /* 0x000fe80000100800 */
[----:B------:R-:W-:Y:S01]  /*7ceb0*/  STL [R1+0xd878], R3 ;  /* 0x00d8780301007387 */ /* 0x000fe20000100800 */
[----:B----4-:R-:W-:-:S15]  /*7cec0*/  HMMA.16816.F32 R4, R4, R26, R20 ;  /* 0x0000001a0404723c */ /* 0x010fde0000001814 */
[----:B------:R-:W-:-:S08]  /*7ced0*/  NOP ;  /* 0x0000000000007918 */ /* 0x000fd00000000000 */
[----:B------:R-:W-:Y:S04]  /*7cee0*/  STL.64 [R1+0xa30], R4 ;  /* 0x000a300401007387 */ /* 0x000fe80000100a00 */
[----:B------:R0:W-:Y:S04]  /*7cef0*/  STL.64 [R1+0xa38], R6 ;  /* 0x000a380601007387 */ /* 0x0001e80000100a00 */
[----:B------:R-:W2:Y:S04]  /*7cf00*/  LDL.LU.64 R20, [R1+0xd50] ;  /* 0x000d500001147983 */ /* 0x000ea80000300a00 */
[----:B------:R-:W2:Y:S04]  /*7cf10*/  LDL.LU.64 R22, [R1+0xd58] ;  /* 0x000d580001167983 */ /* 0x000ea80000300a00 */
[----:B0-----:R-:W3:Y:S04]  /*7cf20*/  LDL R6, [R1+0x68] ;  /* 0x0000680001067983 */ /* 0x001ee80000100800 */
[----:B------:R-:W3:Y:S04]  /*7cf30*/  LDL R7, [R1+0x6c] ;  /* 0x00006c0001077983 */ /* 0x000ee80000100800 */
[----:B------:R-:W4:Y:S04]  /*7cf40*/  LDL R4, [R1+0x70] ;  /* 0x0000700001047983 */ /* 0x000f280000100800 */
[----:B------:R-:W4:Y:S01]  /*7cf50*/  LDL R5, [R1+0x74] ;  /* 0x0000740001057983 */ /* 0x000f220000100800 */
[----:B------:R-:W-:-:S02]  /*7cf60*/  IMAD.MOV.U32 R11, RZ, RZ, R26 ;  /* 0x000000ffff0b7224 */ /* 0x000fc400078e001a */
[----:B------:R-:W-:Y:S01]  /*7cf70*/  IMAD.MOV.U32 R9, RZ, RZ, R27 ;  /* 0x000000ffff097224 */ /* 0x000fe200078e001b */
[----:B------:R-:W2:Y:S04]  /*7cf80*/  LDL R24, [R1+0x80] ;  /* 0x0000800001187983 */ /* 0x000ea80000100800 */
[----:B------:R-:W2:Y:S04]  /*7cf90*/  LDL R25, [R1+0x84] ;  /* 0x0000840001197983 */ /* 0x000ea80000100800 */
[----:B------:R-:W2:Y:S01]  /*7cfa0*/  LDL.64 R26, [R1+0x88] ;  /* 0x00008800011a7983 */ /* 0x000ea20000100a00 */
[----:B------:R-:W-:-:S03]  /*7cfb0*/  F2FP.F16.E5M2.UNPACK_B R12, R12 ;  /* 0x0000000cff0c723e */ /* 0x000fc600020004ff */
[----:B---3--:R-:W-:Y:S04]  /*7cfc0*/  STL.64 [R1+0xd9b0], R6 ;  /* 0x00d9b00601007387 */ /* 0x008fe80000100a00 */
[----:B----4-:R0:W-:Y:S04]  /*7cfd0*/  STL.64 [R1+0xd9a8], R4 ;  /* 0x00d9a80401007387 */ /* 0x0101e80000100a00 */
[----:B0-----:R-:W3:Y:S04]  /*7cfe0*/  LDL.LU.64 R4, [R1+0xd70] ;  /* 0x000d700001047983 */ /* 0x001ee80000300a00 */
[----:B------:R-:W3:Y:S04]  /*7cff0*/  LDL.LU.64 R6, [R1+0xd78] ;  /* 0x000d780001067983 */ /* 0x000ee80000300a00 */
[----:B------:R0:W-:Y:S04]  /*7d000*/  STL.64 [R1+0xd870], R10 ;  /* 0x00d8700a01007387 */ /* 0x0001e80000100a00 */
[----:B0-----:R-:W4:Y:S04]  /*7d010*/  LDL R10, [R1+0x78] ;  /* 0x00007800010a7983 */ /* 0x001f280000100800 */
[----:B------:R-:W4:Y:S01]  /*7d020*/  LDL R11, [R1+0x7c] ;  /* 0x00007c00010b7983 */ /* 0x000f220000100800 */
[----:B------:R-:W-:-:S02]  /*7d030*/  F2FP.F16.E5M2.UNPACK_B R13, R13 ;  /* 0x0000000dff0d723e */ /* 0x000fc400020004ff */
[----:B------:R-:W-:Y:S02]  /*7d040*/  F2FP.F16.E5M2.UNPACK_B R14, R14 ;  /* 0x0000000eff0e723e */ /* 0x000fe400020004ff */
[----:B------:R-:W-:-:S07]  /*7d050*/  F2FP.F16.E5M2.UNPACK_B R15, R15 ;  /* 0x0000000fff0f723e */ /* 0x000fce00020004ff */
[----:B--2---:R-:W-:Y:S01]  /*7d060*/  HMMA.16816.F32 R20, R12, R18, R20 ;  /* 0x000000120c14723c */ /* 0x004fe20000001814 */
[----:B------:R0:W-:Y:S04]  /*7d070*/  STL.64 [R1+0xd868], R8 ;  /* 0x00d8680801007387 */ /* 0x0001e80000100a00 */
[----:B----4-:R1:W-:Y:S04]  /*7d080*/  STL.64 [R1+0xd9d0], R10 ;  /* 0x00d9d00a01007387 */ /* 0x0103e80000100a00 */
[----:B0-----:R-:W2:Y:S04]  /*7d090*/  LDL.LU.64 R8, [R1+0xd60] ;  /* 0x000d600001087983 */ /* 0x001ea80000300a00 */
[----:B-1----:R-:W2:Y:S10]  /*7d0a0*/  LDL.LU.64 R10, [R1+0xd68] ;  /* 0x000d6800010a7983 */ /* 0x002eb40000300a00 */
[----:B------:R-:W-:Y:S04]  /*7d0b0*/  STL.64 [R1+0xa20], R20 ;  /* 0x000a201401007387 */ /* 0x000fe80000100a00 */
[----:B------:R0:W-:Y:S04]  /*7d0c0*/  STL.64 [R1+0xa28], R22 ;  /* 0x000a281601007387 */ /* 0x0001e80000100a00 */
[----:B0-----:R-:W2:Y:S04]  /*7d0d0*/  LDL.LU.64 R22, [R1+0xd9e0] ;  /* 0x00d9e00001167983 */ /* 0x001ea80000300a00 */
[----:B------:R-:W3:Y:S01]  /*7d0e0*/  LDL.LU.64 R20, [R1+0xd9d8] ;  /* 0x00d9d80001147983 */ /* 0x000ee20000300a00 */
[----:B------:R-:W-:-:S02]  /*7d0f0*/  IMAD.MOV.U32 R2, RZ, RZ, R18 ;  /* 0x000000ffff027224 */ /* 0x000fc400078e0012 */
[----:B------:R-:W-:Y:S01]  /*7d100*/  IMAD.MOV.U32 R3, RZ, RZ, R19 ;  /* 0x000000ffff037224 */ /* 0x000fe200078e0013 */
[C---:B--2---:R-:W-:Y:S06]  /*7d110*/  HMMA.16816.F32 R8, R12.reuse, R22, R8 ;  /* 0x000000160c08723c */ /* 0x044fec0000001808 */
[----:B---3--:R-:W-:Y:S01]  /*7d120*/  HMMA.16816.F32 R4, R12, R20, R4 ;  /* 0x000000140c04723c */ /* 0x008fe20000001804 */
[----:B------:R-:W-:Y:S02]  /*7d130*/  IMAD.MOV.U32 R18, RZ, RZ, R22 ;  /* 0x000000ffff127224 */ /* 0x000fe400078e0016 */
[----:B------:R-:W-:-:S14]  /*7d140*/  IMAD.MOV.U32 R19, RZ, RZ, R23 ;  /* 0x000000ffff137224 */ /* 0x000fdc00078e0017 */
[----:B------:R0:W-:Y:S04]  /*7d150*/  STL.64 [R1+0xa10], R8 ;  /* 0x000a100801007387 */ /* 0x0001e80000100a00 */
[----:B------:R1:W-:Y:S04]  /*7d160*/  STL.64 [R1+0xa18], R10 ;  /* 0x000a180a01007387 */ /* 0x0003e80000100a00 */
[----:B0-----:R-:W2:Y:S04]  /*7d170*/  LDL.LU.64 R8, [R1+0xd80] ;  /* 0x000d800001087983 */ /* 0x001ea80000300a00 */
[----:B-1----:R-:W2:Y:S04]  /*7d180*/  LDL.LU.64 R10, [R1+0xd88] ;  /* 0x000d8800010a7983 */ /* 0x002ea80000300a00 */
[----:B------:R-:W3:Y:S04]  /*7d190*/  LDL.64 R22, [R1+0x30] ;  /* 0x0000300001167983 */ /* 0x000ee80000100a00 */
[----:B------:R-:W-:Y:S04]  /*7d1a0*/  STL.64 [R1+0xd890], R18 ;  /* 0x00d8901201007387 */ /* 0x000fe80000100a00 */
[----:B------:R-:W-:Y:S04]  /*7d1b0*/  STL.64 [R1+0xd888], R16 ;  /* 0x00d8881001007387 */ /* 0x000fe80000100a00 */
[----:B------:R-:W4:Y:S04]  /*7d1c0*/  LDL R20, [R1+0x38] ;  /* 0x0000380001147983 */ /* 0x000f280000100800 */
[----:B------:R0:W-:Y:S04]  /*7d1d0*/  STL.64 [R1+0xa00], R4 ;  /* 0x000a000401007387 */ /* 0x0001e80000100a00 */
[----:B------:R1:W-:Y:S04]  /*7d1e0*/  STL.64 [R1+0xa08], R6 ;  /* 0x000a080601007387 */ /* 0x0003e80000100a00 */
[----:B------:R-:W4:Y:S04]  /*7d1f0*/  LDL R21, [R1+0x3c] ;  /* 0x00003c0001157983 */ /* 0x000f280000100800 */
[----:B0-----:R-:W2:Y:S04]  /*7d200*/  LDL.LU.64 R4, [R1+0xdb0] ;  /* 0x000db00001047983 */ /* 0x001ea80000300a00 */
[----:B-1----:R-:W3:Y:S04]  /*7d210*/  LDL.LU.64 R6, [R1+0xdb8] ;  /* 0x000db80001067983 */ /* 0x002ee80000300a00 */
[----:B---3--:R-:W-:Y:S04]  /*7d220*/  STL.64 [R1+0xd9c0], R6 ;  /* 0x00d9c00601007387 */ /* 0x008fe80000100a00 */
[----:B--2---:R0:W-:Y:S04]  /*7d230*/  STL.64 [R1+0xd9b8], R4 ;  /* 0x00d9b80401007387 */ /* 0x0041e80000100a00 */
[----:B0-----:R-:W2:Y:S04]  /*7d240*/  LDL.LU.64 R4, [R1+0xda0] ;  /* 0x000da00001047983 */ /* 0x001ea80000300a00 */
[----:B------:R-:W2:Y:S01]  /*7d250*/  LDL.LU.64 R6, [R1+0xda8] ;  /* 0x000da80001067983 */ /* 0x000ea20000300a00 */
[----:B------:R-:W-:Y:S03]  /*7d260*/  HMMA.16816.F32 R8, R12, R26, R8 ;  /* 0x0000001a0c08723c */ /* 0x000fe60000001808 */
[----:B------:R-:W3:Y:S04]  /*7d270*/  LDL.LU.64 R16, [R1+0xdd0] ;  /* 0x000dd00001107983 */ /* 0x000ee80000300a00 */
[----:B------:R-:W3:Y:S04]  /*7d280*/  LDL.LU.64 R18, [R1+0xdd8] ;  /* 0x000dd80001127983 */ /* 0x000ee80000300a00 */
[----:B------:R-:W-:Y:S04]  /*7d290*/  STL.64 [R1+0xd940], R22 ;  /* 0x00d9401601007387 */ /* 0x000fe80000100a00 */
[----:B----4-:R0:W-:Y:S04]  /*7d2a0*/  STL.64 [R1+0xd938], R20 ;  /* 0x00d9381401007387 */ /* 0x0101e80000100a00 */
[----:B0-----:R-:W4:Y:S04]  /*7d2b0*/  LDL.LU.64 R20, [R1+0xdc0] ;  /* 0x000dc00001147983 */ /* 0x001f280000300a00 */
[----:B------:R-:W4:Y:S04]  /*7d2c0*/  LDL.LU.64 R22, [R1+0xdc8] ;  /* 0x000dc80001167983 */ /* 0x000f280000300a00 */
[----:B------:R0:W-:Y:S04]  /*7d2d0*/  STL.64 [R1+0x9f0], R8 ;  /* 0x0009f00801007387 */ /* 0x0001e80000100a00 */
[----:B------:R1:W-:Y:S01]  /*7d2e0*/  STL.64 [R1+0x9f8], R10 ;  /* 0x0009f80a01007387 */ /* 0x0003e20000100a00 */
[----:B0-----:R-:W-:-:S02]  /*7d2f0*/  IMAD.MOV.U32 R9, RZ, RZ, R26 ;  /* 0x000000ffff097224 */ /* 0x001fc400078e001a */
[----:B------:R-:W-:Y:S01]  /*7d300*/  IMAD.MOV.U32 R8, RZ, RZ, R27 ;  /* 0x000000ffff087224 */ /* 0x000fe200078e001b */
[----:B-1----:R-:W3:Y:S01]  /*7d310*/  LDL.LU.64 R10, [R1+0xd9d0] ;  /* 0x00d9d000010a7983 */ /* 0x002ee20000300a00 */
[----:B------:R-:W-:-:S03]  /*7d320*/  IMAD.MOV.U32 R27, RZ, RZ, R0 ;  /* 0x000000ffff1b7224 */ /* 0x000fc600078e0000 */
[----:B------:R-:W4:Y:S04]  /*7d330*/  LDL R26, [R1] ;  /* 0x00000000011a7983 */ /* 0x000f280000100800 */
[----:B------:R-:W3:Y:S04]  /*7d340*/  LDL.LU R0, [R1+0xd9c8] ;  /* 0x00d9c80001007983 */ /* 0x000ee80000300800 */
[----:B------:R-:W-:Y:S01]  /*7d350*/  STL.64 [R1+0xd8a8], R8 ;  /* 0x00d8a80801007387 */ /* 0x000fe20000100a00 */
[----:B--2---:R-:W-:-:S15]  /*7d360*/  HMMA.16816.F32 R4, R12, R24, R4 ;  /* 0x000000180c04723c */ /* 0x004fde0000001804 */
[----:B------:R-:W-:-:S08]  /*7d370*/  NOP ;  /* 0x0000000000007918 */ /* 0x000fd00000000000 */
[----:B------:R-:W-:Y:S04]  /*7d380*/  STL.64 [R1+0x9e0], R4 ;  /* 0x0009e00401007387 */ /* 0x000fe80000100a00 */
[----:B------:R0:W-:Y:S04]  /*7d390*/  STL.64 [R1+0x9e8], R6 ;  /* 0x0009e80601007387 */ /* 0x0001e80000100a00 */
[----:B0-----:R-:W3:Y:S04]  /*7d3a0*/  LDL.LU.64 R6, [R1+0xd9c0] ;  /* 0x00d9c00001067983 */ /* 0x001ee80000300a00 */
[----:B------:R-:W3:Y:S04]  /*7d3b0*/  LDL.LU.64 R4, [R1+0xd9b8] ;  /* 0x00d9b80001047983 */ /* 0x000ee80000300a00 */
[----:B------:R-:W2:Y:S04]  /*7d3c0*/  LDL.64 R24, [R1+0x8] ;  /* 0x0000080001187983 */ /* 0x000ea80000100a00 */
[----:B----4-:R-:W-:Y:S01]  /*7d3d0*/  STL.64 [R1+0xd8e8], R26 ;  /* 0x00d8e81a01007387 */ /* 0x010fe20000100a00 */
[C---:B---3--:R-:W-:Y:S03]  /*7d3e0*/  HMMA.16816.F32 R8, R12.reuse, R10, R4 ;  /* 0x0000000a0c08723c */ /* 0x048fe60000001804 */
[----:B--2---:R0:W-:Y:S04]  /*7d3f0*/  STL.64 [R1+0xd8e0], R24 ;  /* 0x00d8e01801007387 */ /* 0x0041e80000100a00 */
[----:B0-----:R-:W2:Y:S04]  /*7d400*/  LDL R24, [R1+0x40] ;  /* 0x0000400001187983 */ /* 0x001ea80000100800 */
[----:B------:R-:W2:Y:S04]  /*7d410*/  LDL R25, [R1+0x44] ;  /* 0x0000440001197983 */ /* 0x000ea80000100800 */
[----:B------:R-:W3:Y:S04]  /*7d420*/  LDL.LU.64 R6, [R1+0xd9b0] ;  /* 0x00d9b00001067983 */ /* 0x000ee80000300a00 */
[----:B------:R-:W4:Y:S04]  /*7d430*/  LDL.LU.64 R4, [R1+0xd9a8] ;  /* 0x00d9a80001047983 */ /* 0x000f280000300a00 */
[----:B------:R-:W-:Y:S04]  /*7d440*/  STL.64 [R1+0x9d0], R8 ;  /* 0x0009d00801007387 */ /* 0x000fe80000100a00 */
[----:B------:R4:W-:Y:S02]  /*7d450*/  STL.64 [R1+0x9d8], R10 ;  /* 0x0009d80a01007387 */ /* 0x0009e40000100a00 */
[----:B----4-:R-:W-:Y:S02]  /*7d460*/  HMMA.16816.F32 R8, R12, R4, R20 ;  /* 0x000000040c08723c */ /* 0x010fe40000001814 */
[----:B------:R-:W4:-:S15]  /*7d470*/  LDL.LU.64 R20, [R1+0xe30] ;  /* 0x000e300001147983 */ /* 0x000f1e0000300a00 */
[----:B------:R-:W-:-:S06]  /*7d480*/  NOP ;  /* 0x0000000000007918 */ /* 0x000fcc0000000000 */
[----:B------:R-:W-:Y:S04]  /*7d490*/  STL.64 [R1+0x9c0], R8 ;  /* 0x0009c00801007387 */ /* 0x000fe80000100a00 */
[----:B------:R-:W-:Y:S04]  /*7d4a0*/  STL.64 [R1+0x9c8], R10 ;  /* 0x0009c80a01007387 */ /* 0x000fe80000100a00 */
[----:B------:R-:W2:Y:S01]  /*7d4b0*/  LDL.LU.64 R22, [R1+0xe38] ;  /* 0x000e380001167983 */ /* 0x000ea20000300a00 */
[----:B---3--:R-:W-:-:S15]  /*7d4c0*/  HMMA.16816.F32 R4, R12, R6, R16 ;  /* 0x000000060c04723c */ /* 0x008fde0000001810 */
[----:B------:R-:W-:-:S08]  /*7d4d0*/  NOP ;  /* 0x0000000000007918 */ /* 0x000fd00000000000 */
[----:B------:R-:W-:Y:S04]  /*7d4e0*/  STL.64 [R1+0x9b0], R4 ;  /* 0x0009b00401007387 */ /* 0x000fe80000100a00 */
[----:B------:R-:W-:Y:S04]  /*7d4f0*/  STL.64 [R1+0x9b8], R6 ;  /* 0x0009b80601007387 */ /* 0x000fe80000100a00 */
[----:B--2---:R0:W-:Y:S04]  /*7d500*/  STL.64 [R1+0xd950], R22 ;  /* 0x00d9501601007387 */ /* 0x0041e80000100a00 */
[----:B0-----:R-:W2:Y:S04]  /*7d510*/  LDL R22, [R1+0x48] ;  /* 0x0000480001167983 */ /* 0x001ea80000100800 */
[----:B------:R-:W2:Y:S04]  /*7d520*/  LDL R23, [R1+0x4c] ;  /* 0x00004c0001177983 */ /* 0x000ea80000100800 */
[----:B----4-:R0:W-:Y:S04]  /*7d530*/  STL.64 [R1+0xd948], R20 ;  /* 0x00d9481401007387 */ /* 0x0101e80000100a00 */
        /* <DEDUP_REMOVED lines=8> */
[----:B--2---:R-:W-:Y:S04]  /*7d5c0*/  STL.64 [R1+0xd988], R22 ;  /* 0x00d9881601007387 */ /* 0x004fe80000100a00 */
        /* <DEDUP_REMOVED lines=12> */
[----:B0-----:R-:W3:Y:S04]  /*7d690*/  LDL.LU.64 R8, [R1+0xde0] ;  /* 0x000de00001087983 */ /* 0x001ee80000300a00 */
[----:B------:R-:W3:Y:S04]  /*7d6a0*/  LDL.LU.64 R10, [R1+0xde8] ;  /* 0x000de800010a7983 */ /* 0x000ee80000300a00 */
[----:B------:R-:W2:Y:S04]  /*7d6b0*/  LDL.LU.64 R4, [R1+0xe50] ;  /* 0x000e500001047983 */ /* 0x000ea80000300a00 */
[----:B------:R-:W2:Y:S04]  /*7d6c0*/  LDL.LU.64 R6, [R1+0xe58] ;  /* 0x000e580001067983 */ /* 0x000ea80000300a00 */
[----:B------:R-:W4:Y:S01]  /*7d6d0*/  LDL.64 R18, [R1+0x18] ;  /* 0x0000180001127983 */ /* 0x000f220000100a00 */
[----:B------:R-:W-:-:S03]  /*7d6e0*/  IMAD.MOV.U32 R27, RZ, RZ, R0 ;  /* 0x000000ffff1b7224 */ /* 0x000fc600078e0000 */
[----:B----4-:R-:W-:Y:S04]  /*7d6f0*/  STL.64 [R1+0xd908], R18 ;  /* 0x00d9081201007387 */ /* 0x010fe80000100a00 */
[----:B------:R-:W4:Y:S04]  /*7d700*/  LDL R26, [R1+0x10] ;  /* 0x00001000011a7983 */ /* 0x000f280000100800 */
[----:B------:R-:W2:Y:S04]  /*7d710*/  LDL.LU R0, [R1+0xd9a0] ;  /* 0x00d9a00001007983 */ /* 0x000ea80000300800 */
[----:B------:R-:W4:Y:S04]  /*7d720*/  LDL R16, [R1+0x20] ;  /* 0x0000200001107983 */ /* 0x000f280000100800 */
[----:B------:R-:W4:Y:S01]  /*7d730*/  LDL R17, [R1+0x24] ;  /* 0x0000240001117983 */ /* 0x000f220000100800 */
[C---:B---3--:R-:W-:Y:S03]  /*7d740*/  HMMA.16816.F32 R20, R12.reuse, R20, R8 ;  /* 0x000000140c14723c */ /* 0x048fe60000001808 */
[----:B----4-:R0:W-:Y:S04]  /*7d750*/  STL.64 [R1+0xd920], R16 ;  /* 0x00d9201001007387 */ /* 0x0101e80000100a00 */
[----:B0-----:R-:W3:Y:S04]  /*7d760*/  LDL.LU.64 R16, [R1+0xe00] ;  /* 0x000e000001107983 */ /* 0x001ee80000300a00 */
[----:B------:R-:W3:Y:S04]  /*7d770*/  LDL.LU.64 R18, [R1+0xe08] ;  /* 0x000e080001127983 */ /* 0x000ee80000300a00 */
[----:B------:R-:W-:Y:S04]  /*7d780*/  STL.64 [R1+0xd900], R26 ;  /* 0x00d9001a01007387 */ /* 0x000fe80000100a00 */
        /* <DEDUP_REMOVED lines=12> */
[----:B------:R-:W3:Y:S02]  /*7d850*/  LDL.LU.64 R20, [R1+0xd968] ;  /* 0x00d9680001147983 */ /* 0x000ee40000300a00 */
[C---:B---3--:R-:W-:Y:S06]  /*7d860*/  HMMA.16816.F32 R16, R12.reuse, R20, R16 ;  /* 0x000000140c10723c */ /* 0x048fec0000001810 */
[----:B----4-:R-:W-:-:S15]  /*7d870*/  HMMA.16816.F32 R20, R12, R22, R8 ;  /* 0x000000160c14723c */ /* 0x010fde0000001808 */
[----:B------:R-:W-:-:S02]  /*7d880*/  NOP ;  /* 0x0000000000007918 */ /* 0x000fc40000000000 */
[----:B------:R-:W-:Y:S04]  /*7d890*/  STL.64 [R1+0x980], R16 ;  /* 0x0009801001007387 */ /* 0x000fe80000100a00 */
[----:B------:R0:W-:Y:S04]  /*7d8a0*/  STL.64 [R1+0x988], R18 ;  /* 0x0009881201007387 */ /* 0x0001e80000100a00 */
[----:B0-----:R-:W3:Y:S04]  /*7d8b0*/  LDL R18, [R1+0x28] ;  /* 0x0000280001127983 */ /* 0x001ee80000100800 */
[----:B------:R-:W4:Y:S04]  /*7d8c0*/  LDL.LU.64 R10, [R1+0xd960] ;  /* 0x00d96000010a7983 */ /* 0x000f280000300a00 */
[----:B------:R-:W4:Y:S04]  /*7d8d0*/  LDL.LU.64 R8, [R1+0xd958] ;  /* 0x00d9580001087983 */ /* 0x000f280000300a00 */
[----:B------:R-:W-:Y:S04]  /*7d8e0*/  STL.64 [R1+0x970], R20 ;  /* 0x0009701401007387 */ /* 0x000fe80000100a00 */
[----:B------:R0:W-:Y:S04]  /*7d8f0*/  STL.64 [R1+0x978], R22 ;  /* 0x0009781601007387 */ /* 0x0001e80000100a00 */
[----:B0-----:R-:W2:Y:S04]  /*7d900*/  LDL.LU.64 R22, [R1+0xd950] ;  /* 0x00d9500001167983 */ /* 0x001ea80000300a00 */
[----:B------:R-:W2:Y:S02]  /*7d910*/  LDL.LU.64 R20, [R1+0xd948] ;  /* 0x00d9480001147983 */ /* 0x000ea40000300a00 */
[----:B--2---:R-:W-:Y:S02]  /*7d920*/  HMMA.16816.F32 R24, R12, R24, R20 ;  /* 0x000000180c18723c */ /* 0x004fe40000001814 */
[----:B------:R-:W2:Y:S04]  /*7d930*/  LDL.LU.64 R22, [R1+0xd940] ;  /* 0x00d9400001167983 */ /* 0x000ea80000300a00 */
[----:B------:R-:W4:-:S15]  /*7d940*/  LDL.LU.64 R20, [R1+0xd938] ;  /* 0x00d9380001147983 */ /* 0x000f1e0000300a00 */
[----:B------:R-:W-:-:S02]  /*7d950*/  NOP ;  /* 0x0000000000007918 */ /* 0x000fc40000000000 */
[----:B------:R0:W-:Y:S04]  /*7d960*/  STL.64 [R1+0x960], R24 ;  /* 0x0009601801007387 */ /* 0x0001e80000100a00 */
[----:B------:R1:W-:Y:S01]  /*7d970*/  STL.64 [R1+0x968], R26 ;  /* 0x0009681a01007387 */ /* 0x0003e20000100a00 */
[C---:B--2---:R-:W-:Y:S06]  /*7d980*/  HMMA.16816.F32 R4, R12.reuse, R22, R4 ;  /* 0x000000160c04723c */ /* 0x044fec0000001804 */
[----:B----4-:R-:W-:-:S15]  /*7d990*/  HMMA.16816.F32 R8, R12, R20, R8 ;  /* 0x000000140c08723c */ /* 0x010fde0000001808 */
[----:B------:R-:W-:-:S08]  /*7d9a0*/  NOP ;  /* 0x0000000000007918 */ /* 0x000fd00000000000 */
[----:B------:R-:W-:Y:S04]  /*7d9b0*/  STL.64 [R1+0x950], R8 ;  /* 0x0009500801007387 */ /* 0x000fe80000100a00 */
[----:B------:R-:W-:Y:S04]  /*7d9c0*/  STL.64 [R1+0x958], R10 ;  /* 0x0009580a01007387 */ /* 0x000fe80000100a00 */
[----:B0-----:R-:W2:Y:S04]  /*7d9d0*/  LDL.LU.64 R24, [R1+0xe90] ;  /* 0x000e900001187983 */ /* 0x001ea80000300a00 */
[----:B------:R-:W-:Y:S04]  /*7d9e0*/  STL.64 [R1+0x940], R4 ;  /* 0x0009400401007387 */ /* 0x000fe80000100a00 */
[----:B------:R-:W-:Y:S04]  /*7d9f0*/  STL.64 [R1+0x948], R6 ;  /* 0x0009480601007387 */ /* 0x000fe80000100a00 */
[----:B-1----:R-:W4:Y:S04]  /*7da00*/  LDL.LU.64 R26, [R1+0xe98] ;  /* 0x000e9800011a7983 */ /* 0x002f280000300a00 */
        /* <DEDUP_REMOVED lines=9> */
[----:B------:R-:W4:Y:S04]  /*7daa0*/  LDL.LU.64 R6, [R1+0xed8] ;  /* 0x000ed80001067983 */ /* 0x000f280000300a00 */
[----:B----4-:R-:W-:Y:S04]  /*7dab0*/  STL.64 [R1+0xd8c8], R6 ;  /* 0x00d8c80601007387 */ /* 0x010fe80000100a00 */
[----:B--2---:R0:W-:Y:S04]  /*7dac0*/  STL.64 [R1+0xd8c0], R4 ;  /* 0x00d8c00401007387 */ /* 0x0041e80000100a00 */
[----:B0-----:R-:W2:Y:S04]  /*7dad0*/  LDL.LU.64 R4, [R1+0xec0] ;  /* 0x000ec00001047983 */ /* 0x001ea80000300a00 */
[----:B------:R-:W4:Y:S01]  /*7dae0*/  LDL.LU.64 R6, [R1+0xec8] ;  /* 0x000ec80001067983 */ /* 0x000f220000300a00 */
[----:B------:R-:W-:-:S07]  /*7daf0*/  IMAD.MOV.U32 R19, RZ, RZ, R0 ;  /* 0x000000ffff137224 */ /* 0x000fce00078e0000 */
[----:B---3--:R-:W-:Y:S01]  /*7db00*/  HMMA.16816.F32 R16, R12, R18, R24 ;  /* 0x000000120c10723c */ /* 0x008fe20000001818 */
[----:B----4-:R-:W-:Y:S04]  /*7db10*/  STL.64 [R1+0xd8d8], R6 ;  /* 0x00d8d80601007387 */ /* 0x010fe80000100a00 */
[----:B--2---:R0:W-:Y:S04]  /*7db20*/  STL.64 [R1+0xd8d0], R4 ;  /* 0x00d8d00401007387 */ /* 0x0041e80000100a00 */
[----:B0-----:R-:W2:Y:S04]  /*7db30*/  LDL.LU.64 R4, [R1+0xeb0] ;  /* 0x000eb00001047983 */ /* 0x001ea80000300a00 */
[----:B------:R-:W3:Y:S01]  /*7db40*/  LDL.LU.64 R6, [R1+0xeb8] ;  /* 0x000eb80001067983 */ /* 0x000ee20000300a00 */
[----:B------:R-:W-:-:S03]  /*7db50*/  IMAD.MOV.U32 R0, RZ, RZ, R23 ;  /* 0x000000ffff007224 */ /* 0x000fc600078e0017 */
        /* <DEDUP_REMOVED lines=8> */
[----:B------:R-:W-:Y:S04]  /*7dbe0*/  STL [R1+0xd800], R0 ;  /* 0x00d8000001007387 */ /* 0x000fe80000100800 */
[----:B------:R-:W2:Y:S04]  /*7dbf0*/  LDL.LU.64 R26, [R1+0xd930] ;  /* 0x00d93000011a7983 */ /* 0x000ea80000300a00 */
[----:B------:R-:W2:Y:S04]  /*7dc00*/  LDL.LU.64 R24, [R1+0xd928] ;  /* 0x00d9280001187983 */ /* 0x000ea80000300a00 */
        /* <DEDUP_REMOVED lines=14> */
[----:B0-----:R-:W2:Y:S01]  /*7dcf0*/  LDL.LU.64 R26, [R1+0xd900] ;  /* 0x00d90000011a7983 */ /* 0x001ea20000300a00 */
[----:B------:R-:W-:-:S03]  /*7dd00*/  IMAD.MOV.U32 R0, RZ, RZ, R19 ;  /* 0x000000ffff007224 */ /* 0x000fc600078e0013 */
[----:B------:R-:W4:Y:S04]  /*7dd10*/  LDL.LU.64 R16, [R1+0xf00] ;  /* 0x000f000001107983 */ /* 0x000f280000300a00 */
[----:B------:R-:W4:Y:S04]  /*7dd20*/  LDL.LU.64 R18, [R1+0xf08] ;  /* 0x000f080001127983 */ /* 0x000f280000300a00 */
[----:B------:R-:W-:Y:S01]  /*7dd30*/  STL [R1+0xd804], R0 ;  /* 0x00d8040001007387 */ /* 0x000fe20000100800 */
[----:B--2---:R-:W-:Y:S03]  /*7dd40*/  HMMA.16816.F32 R24, R12, R26, R4 ;  /* 0x0000001a0c18723c */ /* 0x004fe60000001804 */
[----:B------:R-:W2:Y:S04]  /*7dd50*/  LDL.LU.64 R6, [R1+0xd8f8] ;  /* 0x00d8f80001067983 */ /* 0x000ea80000300a00 */
[----:B------:R-:W2:-:S15]  /*7dd60*/  LDL.LU.64 R4, [R1+0xd8f0] ;  /* 0x00d8f00001047983 */ /* 0x000e9e0000300a00 */
[----:B------:R-:W-:-:S01]  /*7dd70*/  NOP ;  /* 0x0000000000007918 */ /* 0x000fc20000000000 */
[----:B------:R-:W-:Y:S04]  /*7dd80*/  STL.64 [R1+0x900], R24 ;  /* 0x0009001801007387 */ /* 0x000fe80000100a00 */
[----:B------:R0:W-:Y:S04]  /*7dd90*/  STL.64 [R1+0x908], R26 ;  /* 0x0009081a01007387 */ /* 0x0001e80000100a00 */
[----:B0-----:R-:W3:Y:S04]  /*7dda0*/  LDL.LU.64 R26, [R1+0xd8e8] ;  /* 0x00d8e800011a7983 */ /* 0x001ee80000300a00 */
[----:B------:R-:W2:Y:S02]  /*7ddb0*/  LDL.LU.64 R24, [R1+0xd8e0] ;  /* 0x00d8e00001187983 */ /* 0x000ea40000300a00 */
[----:B--2---:R-:W-:-:S15]  /*7ddc0*/  HMMA.16816.F32 R4, R12, R24, R4 ;  /* 0x000000180c04723c */ /* 0x004fde0000001804 */
[----:B------:R-:W-:-:S08]  /*7ddd0*/  NOP ;  /* 0x0000000000007918 */ /* 0x000fd00000000000 */
[----:B------:R-:W-:Y:S04]  /*7dde0*/  STL.64 [R1+0x8f0], R4 ;  /* 0x0008f00401007387 */ /* 0x000fe80000100a00 */
[----:B------:R0:W-:Y:S04]  /*7ddf0*/  STL.64 [R1+0x8f8], R6 ;  /* 0x0008f80601007387 */ /* 0x0001e80000100a00 */
[----:B0-----:R-:W3:Y:S04]  /*7de00*/  LDL.LU.64 R6, [R1+0xd8d8] ;  /* 0x00d8d80001067983 */ /* 0x001ee80000300a00 */
[----:B------:R-:W3:Y:S01]  /*7de10*/  LDL.LU.64 R4, [R1+0xd8d0] ;  /* 0x00d8d00001047983 */ /* 0x000ee20000300a00 */
[----:B------:R-:W-:-:S02]  /*7de20*/  IMAD.MOV.U32 R0, RZ, RZ, R25 ;  /* 0x000000ffff007224 */ /* 0x000fc400078e0019 */
[----:B---3--:R-:W-:Y:S01]  /*7de30*/  HMMA.16816.F32 R24, R12, R26, R4 ;  /* 0x0000001a0c18723c */ /* 0x008fe20000001804 */
[----:B------:R-:W2:Y:S04]  /*7de40*/  LDL.LU.64 R6, [R1+0xd8c8] ;  /* 0x00d8c80001067983 */ /* 0x000ea80000300a00 */
[----:B------:R-:W2:-:S15]  /*7de50*/  LDL.LU.64 R4, [R1+0xd8c0] ;  /* 0x00d8c00001047983 */ /* 0x000e9e0000300a00 */
[----:B------:R-:W-:-:S03]  /*7de60*/  NOP ;  /* 0x0000000000007918 */ /* 0x000fc60000000000 */
[----:B------:R-:W-:Y:S04]  /*7de70*/  STL.64 [R1+0x8e0], R24 ;  /* 0x0008e01801007387 */ /* 0x000fe80000100a00 */
[----:B------:R0:W-:Y:S04]  /*7de80*/  STL.64 [R1+0x8e8], R26 ;  /* 0x0008e81a01007387 */ /* 0x0001e80000100a00 */
[----:B0-----:R-:W3:Y:S04]  /*7de90*/  LDL.LU.64 R26, [R1+0xd8b8] ;  /* 0x00d8b800011a7983 */ /* 0x001ee80000300a00 */
[----:B------:R-:W4:Y:S01]  /*7dea0*/  LDL.LU.64 R24, [R1+0xd8b0] ;  /* 0x00d8b00001187983 */ /* 0x000f220000300a00 */
[C---:B--2---:R-:W-:Y:S06]  /*7deb0*/  HMMA.16816.F32 R4, R12.reuse, R28, R4 ;  /* 0x0000001c0c04723c */ /* 0x044fec0000001804 */
[C---:B---3--:R-:W-:Y:S06]  /*7dec0*/  HMMA.16816.F32 R8, R12.reuse, R26, R8 ;  /* 0x0000001a0c08723c */ /* 0x048fec0000001808 */
[C---:B----4-:R-:W-:Y:S11]  /*7ded0*/  HMMA.16816.F32 R20, R12.reuse, R24, R20 ;  /* 0x000000180c14723c */ /* 0x050ff60000001814 */
[----:B------:R-:W-:Y:S04]  /*7dee0*/  STL.64 [R1+0x8d0], R4 ;  /* 0x0008d00401007387 */ /* 0x000fe80000100a00 */
[----:B------:R0:W-:Y:S04]  /*7def0*/  STL.64 [R1+0x8d8], R6 ;  /* 0x0008d80601007387 */ /* 0x0001e80000100a00 */
[----:B0-----:R-:W2:Y:S04]  /*7df00*/  LDL.LU R6, [R1+0x2cd0] ;  /* 0x002cd00001067983 */ /* 0x001ea80000300800 */
[----:B------:R-:W3:Y:S04]  /*7df10*/  LDL.LU R7, [R1+0x2cd8] ;  /* 0x002cd80001077983 */ /* 0x000ee80000300800 */
[----:B------:R0:W-:Y:S04]  /*7df20*/  STL.64 [R1+0x8c0], R8 ;  /* 0x0008c00801007387 */ /* 0x0001e80000100a00 */
[----:B------:R-:W-:Y:S04]  /*7df30*/  STL.64 [R1+0x8c8], R10 ;  /* 0x0008c80a01007387 */ /* 0x000fe80000100a00 */
[----:B0-----:R-:W4:Y:S04]  /*7df40*/  LDL.LU.64 R8, [R1+0xd8a8] ;  /* 0x00d8a80001087983 */ /* 0x001f280000300a00 */
[----:B------:R-:W-:Y:S04]  /*7df50*/  STL.64 [R1+0x8b0], R20 ;  /* 0x0008b01401007387 */ /* 0x000fe80000100a00 */
[----:B------:R0:W-:Y:S04]  /*7df60*/  STL.64 [R1+0x8b8], R22 ;  /* 0x0008b81601007387 */ /* 0x0001e80000100a00 */
[----:B0-----:R-:W2:Y:S04]  /*7df70*/  LDL.LU.64 R22, [R1+0xd8a0] ;  /* 0x00d8a00001167983 */ /* 0x001ea80000300a00 */
[----:B------:R-:W3:Y:S04]  /*7df80*/  LDL.LU.64 R20, [R1+0xd898] ;  /* 0x00d8980001147983 */ /* 0x000ee80000300a00 */
[----:B------:R-:W4:Y:S04]  /*7df90*/  LDL.LU R4, [R1+0x2cc0] ;  /* 0x002cc00001047983 */ /* 0x000f280000300800 */
[----:B------:R-:W4:Y:S04]  /*7dfa0*/  LDL.LU R5, [R1+0x2cc8] ;  /* 0x002cc80001057983 */ /* 0x000f280000300800 */
[----:B------:R-:W-:Y:S04]  /*7dfb0*/  STL.64 [R1+0xd728], R26 ;  /* 0x00d7281a01007387 */ /* 0x000fe80000100a00 */
[----:B------:R0:W-:Y:S04]  /*7dfc0*/  STL.64 [R1+0xd720], R24 ;  /* 0x00d7201801007387 */ /* 0x0001e80000100a00 */
[----:B0-----:R-:W3:Y:S04]  /*7dfd0*/  LDL.LU.64 R24, [R1+0xf10] ;  /* 0x000f100001187983 */ /* 0x001ee80000300a00 */
[----:B------:R-:W3:Y:S01]  /*7dfe0*/  LDL.LU.64 R26, [R1+0xf18] ;  /* 0x000f1800011a7983 */ /* 0x000ee20000300a00 */
[----:B--2---:R-:W-:-:S15]  /*7dff0*/  HMMA.16816.F32 R16, R12, R22, R16 ;  /* 0x000000160c10723c */ /* 0x004fde0000001810 */
[----:B------:R-:W-:-:S08]  /*7e000*/  NOP ;  /* 0x0000000000007918 */ /* 0x000fd00000000000 */
[----:B------:R-:W-:Y:S04]  /*7e010*/  STL.64 [R1+0x8a0], R16 ;  /* 0x0008a01001007387 */ /* 0x000fe80000100a00 */
[----:B------:R0:W-:Y:S04]  /*7e020*/  STL.64 [R1+0x8a8], R18 ;  /* 0x0008a81201007387 */ /* 0x0001e80000100a00 */
[----:B0-----:R-:W2:Y:S01]  /*7e030*/  LDL.LU.64 R18, [R1+0xd890] ;  /* 0x00d8900001127983 */ /* 0x001ea20000300a00 */
[----:B---3--:R-:W-:Y:S03]  /*7e040*/  HMMA.16816.F32 R24, R12, R20, R24 ;  /* 0x000000140c18723c */ /* 0x008fe60000001818 */
[----:B------:R-:W3:Y:S04]  /*7e050*/  LDL.LU.64 R16, [R1+0xd888] ;  /* 0x00d8880001107983 */ /* 0x000ee80000300a00 */
[----:B------:R4:W-:Y:S02]  /*7e060*/  STL.64 [R1+0xd708], R22 ;  /* 0x00d7081601007387 */ /* 0x0009e40000100a00 */
[----:B----4-:R-:W-:-:S02]  /*7e070*/  IMAD.MOV.U32 R22, RZ, RZ, R9 ;  /* 0x000000ffff167224 */ /* 0x010fc400078e0009 */
[----:B------:R-:W-:-:S12]  /*7e080*/  IMAD.MOV.U32 R23, RZ, RZ, R8 ;  /* 0x000000ffff177224 */ /* 0x000fd800078e0008 */
[----:B------:R-:W-:Y:S04]  /*7e090*/  STL.64 [R1+0x890], R24 ;  /* 0x0008901801007387 */ /* 0x000fe80000100a00 */
[----:B------:R-:W-:Y:S04]  /*7e0a0*/  STL.64 [R1+0x898], R26 ;  /* 0x0008981a01007387 */ /* 0x000fe80000100a00 */
[----:B------:R-:W3:Y:S04]  /*7e0b0*/  LDL.LU.64 R8, [R1+0xf30] ;  /* 0x000f300001087983 */ /* 0x000ee80000300a00 */
[----:B------:R-:W3:Y:S04]  /*7e0c0*/  LDL.LU.64 R10, [R1+0xf38] ;  /* 0x000f3800010a7983 */ /* 0x000ee80000300a00 */
[----:B------:R0:W-:Y:S04]  /*7e0d0*/  STL.64 [R1+0xd700], R20 ;  /* 0x00d7001401007387 */ /* 0x0001e80000100a00 */
[----:B0-----:R-:W4:Y:S04]  /*7e0e0*/  LDL.64 R20, [R1+0x90] ;  /* 0x0000900001147983 */ /* 0x001f280000100a00 */
[----:B------:R2:W-:Y:S02]  /*7e0f0*/  STL.64 [R1+0xd810], R22 ;  /* 0x00d8101601007387 */ /* 0x0005e40000100a00 */
[----:B--2---:R-:W-:-:S02]  /*7e100*/  IMAD.MOV.U32 R22, RZ, RZ, R18 ;  /* 0x000000ffff167224 */ /* 0x004fc400078e0012 */
[----:B------:R-:W2:Y:S01]  /*7e110*/  LDL.LU R18, [R1+0xd884] ;  /* 0x00d8840001127983 */ /* 0x000ea20000300800 */
[----:B------:R-:W-:-:S03]  /*7e120*/  IMAD.MOV.U32 R23, RZ, RZ, R19 ;  /* 0x000000ffff177224 */ /* 0x000fc600078e0013 */
[----:B------:R-:W2:Y:S04]  /*7e130*/  LDL.LU R19, [R1+0xd880] ;  /* 0x00d8800001137983 */ /* 0x000ea80000300800 */
[----:B------:R-:W3:Y:S04]  /*7e140*/  LDL.LU.64 R24, [R1+0xf50] ;  /* 0x000f500001187983 */ /* 0x000ee80000300a00 */
[----:B------:R-:W4:Y:S04]  /*7e150*/  LDL.LU.64 R26, [R1+0xf58] ;  /* 0x000f5800011a7983 */ /* 0x000f280000300a00 */
[----:B----4-:R-:W-:Y:S04]  /*7e160*/  STL.64 [R1+0xd858], R26 ;  /* 0x00d8581a01007387 */ /* 0x010fe80000100a00 */
[----:B---3--:R0:W-:Y:S04]  /*7e170*/  STL.64 [R1+0xd850], R24 ;  /* 0x00d8501801007387 */ /* 0x0081e80000100a00 */
[----:B0-----:R-:W3:Y:S04]  /*7e180*/  LDL.LU.64 R24, [R1+0xf40] ;  /* 0x000f400001187983 */ /* 0x001ee80000300a00 */
[----:B------:R-:W3:Y:S04]  /*7e190*/  LDL.LU.64 R26, [R1+0xf48] ;  /* 0x000f4800011a7983 */ /* 0x000ee80000300a00 */
[----:B------:R0:W-:Y:S04]  /*7e1a0*/  STL.64 [R1+0xd808], R20 ;  /* 0x00d8081401007387 */ /* 0x0001e80000100a00 */
[----:B------:R1:W-:Y:S04]  /*7e1b0*/  STL.64 [R1+0xd828], R22 ;  /* 0x00d8281601007387 */ /* 0x0003e80000100a00 */
[----:B0-----:R-:W2:Y:S04]  /*7e1c0*/  LDL.LU.64 R20, [R1+0xf20] ;  /* 0x000f200001147983 */ /* 0x001ea80000300a00 */
[----:B-1----:R-:W2:Y:S01]  /*7e1d0*/  LDL.LU.64 R22, [R1+0xf28] ;  /* 0x000f280001167983 */ /* 0x002ea20000300a00 */
[C---:B------:R-:W-:Y:S06]  /*7e1e0*/  HMMA.16816.F32 R8, R12.reuse, R16, R8 ;  /* 0x000000100c08723c */ /* 0x040fec0000001808 */
[----:B--2---:R-:W-:-:S15]  /*7e1f0*/  HMMA.16816.F32 R20, R12, R18, R20 ;  /* 0x000000120c14723c */ /* 0x004fde0000001814 */
[----:B------:R-:W-:-:S08]  /*7e200*/  NOP ;  /* 0x0000000000007918 */ /* 0x000fd00000000000 */
[----:B------:R0:W-:Y:S04]  /*7e210*/  STL.64 [R1+0x880], R20 ;  /* 0x0008801401007387 */ /* 0x0001e80000100a00 */
[----:B------:R-:W-:Y:S01]  /*7e220*/  STL.64 [R1+0x888], R22 ;  /* 0x0008881601007387 */ /* 0x000fe20000100a00 */
[----:B0-----:R-:W-:-:S03]  /*7e230*/  IMAD.MOV.U32 R20, RZ, RZ, R2 ;  /* 0x000000ffff147224 */ /* 0x001fc600078e0002 */
[----:B------:R-:W2:Y:S01]  /*7e240*/  LDL.LU R2, [R1+0xd87c] ;  /* 0x00d87c0001027983 */ /* 0x000ea20000300800 */
[----:B------:R-:W-:-:S03]  /*7e250*/  IMAD.MOV.U32 R21, RZ, RZ, R3 ;  /* 0x000000ffff157224 */ /* 0x000fc600078e0003 */
[----:B------:R-:W2:Y:S04]  /*7e260*/  LDL.LU R3, [R1+0xd878] ;  /* 0x00d8780001037983 */ /* 0x000ea80000300800 */
[----:B------:R-:W-:Y:S04]  /*7e270*/  STL.64 [R1+0x870], R8 ;  /* 0x0008700801007387 */ /* 0x000fe80000100a00 */
[----:B------:R0:W-:Y:S04]  /*7e280*/  STL.64 [R1+0x878], R10 ;  /* 0x0008780a01007387 */ /* 0x0001e80000100a00 */
[----:B0-----:R-:W4:Y:S04]  /*7e290*/  LDL.LU.64 R10, [R1+0xd870] ;  /* 0x00d87000010a7983 */ /* 0x001f280000300a00 */
[----:B------:R-:W3:Y:S01]  /*7e2a0*/  LDL.LU.64 R8, [R1+0xd868] ;  /* 0x00d8680001087983 */ /* 0x000ee20000300a00 */
[----:B----4-:R-:W-:-:S03]  /*7e2b0*/  IMAD.MOV.U32 R22, RZ, RZ, R11 ;  /* 0x000000ffff167224 */ /* 0x010fc600078e000b */
[----:B------:R-:W4:Y:S01]  /*7e2c0*/  LDL.LU R11, [R1+0xd864] ;  /* 0x00d86400010b7983 */ /* 0x000f220000300800 */
[----:B---3--:R-:W-:-:S03]  /*7e2d0*/  IMAD.MOV.U32 R23, RZ, RZ, R9 ;  /* 0x000000ffff177224 */ /* 0x008fc600078e0009 */
[----:B------:R-:W3:Y:S04]  /*7e2e0*/  LDL.LU R9, [R1+0xd860] ;  /* 0x00d8600001097983 */ /* 0x000ee80000300800 */
[----:B------:R0:W-:Y:S04]  /*7e2f0*/  STL.64 [R1+0xd6e8], R18 ;  /* 0x00d6e81201007387 */ /* 0x0001e80000100a00 */
[----:B0-----:R-:W2:Y:S04]  /*7e300*/  LDL.LU R18, [R1+0x2cd4] ;  /* 0x002cd40001127983 */ /* 0x001ea80000300800 */
[----:B------:R-:W3:Y:S04]  /*7e310*/  LDL.LU R19, [R1+0x2cdc] ;  /* 0x002cdc0001137983 */ /* 0x000ee80000300800 */
[----:B------:R0:W-:Y:S04]  /*7e320*/  STL.64 [R1+0xd6e0], R16 ;  /* 0x00d6e01001007387 */ /* 0x0001e80000100a00 */
[----:B0-----:R-:W2:Y:S04]  /*7e330*/  LDL.LU R16, [R1+0x2cc4] ;  /* 0x002cc40001107983 */ /* 0x001ea80000300800 */
[----:B------:R-:W3:Y:S01]  /*7e340*/  LDL.LU R17, [R1+0x2ccc] ;  /* 0x002ccc0001117983 */ /* 0x000ee20000300800 */
[----:B----4-:R-:W-:-:S15]  /*7e350*/  HMMA.16816.F32 R24, R12, R10, R24 ;  /* 0x0000000a0c18723c */ /* 0x010fde0000001818 */
[----:B------:R-:W-:-:S08]  /*7e360*/  NOP ;  /* 0x0000000000007918 */ /* 0x000fd00000000000 */
[----:B------:R-:W-:Y:S04]  /*7e370*/  STL.64 [R1+0x860], R24 ;  /* 0x0008601801007387 */ /* 0x000fe80000100a00 */
[----:B------:R0:W-:Y:S04]  /*7e380*/  STL.64 [R1+0x868], R26 ;  /* 0x0008681a01007387 */ /* 0x0001e80000100a00 */
[----:B0-----:R-:W4:Y:S04]  /*7e390*/  LDL.LU.64 R26, [R1+0xd858] ;  /* 0x00d85800011a7983 */ /* 0x001f280000300a00 */
[----:B------:R-:W4:Y:S01]  /*7e3a0*/  LDL.LU.64 R24, [R1+0xd850] ;  /* 0x00d8500001187983 */ /* 0x000f220000300a00 */
[----:B--2---:R-:W-:-:S02]  /*7e3b0*/  IMAD R4, R4, 0x100, R16 ;  /* 0x0000010004047824 */ /* 0x004fc400078e0210 */
[----:B---3--:R-:W-:Y:S02]  /*7e3c0*/  IMAD R5, R5, 0x100, R17 ;  /* 0x0000010005057824 */ /* 0x008fe400078e0211 */
[----:B------:R-:W-:Y:S02]  /*7e3d0*/  IMAD R6, R6, 0x100, R18 ;  /* 0x0000010006067824 */ /* 0x000fe400078e0212 */
[----:B------:R-:W-:Y:S02]  /*7e3e0*/  IMAD R7, R7, 0x100, R19 ;  /* 0x0000010007077824 */ /* 0x000fe400078e0213 */
[----:B----4-:R-:W-:Y:S01]  /*7e3f0*/  HMMA.16816.F32 R16, R12, R8, R24 ;  /* 0x000000080c10723c */ /* 0x010fe20000001818 */
[----:B------:R-:W2:Y:S04]  /*7e400*/  LDL.LU.64 R24, [R1+0xf70] ;  /* 0x000f700001187983 */ /* 0x000ea80000300a00 */
[----:B------:R-:W2:-:S15]  /*7e410*/  LDL.LU.64 R26, [R1+0xf78] ;  /* 0x000f7800011a7983 */ /* 0x000e9e0000300a00 */
[----:B------:R-:W-:-:S03]  /*7e420*/  NOP ;  /* 0x0000000000007918 */ /* 0x000fc60000000000 */
[----:B------:R0:W-:Y:S04]  /*7e430*/  STL.64 [R1+0xb60], R16 ;  /* 0x000b601001007387 */ /* 0x0001e80000100a00 */
[----:B------:R1:W-:Y:S04]  /*7e440*/  STL.64 [R1+0xb68], R18 ;  /* 0x000b681201007387 */ /* 0x0003e80000100a00 */
[----:B0-----:R-:W3:Y:S04]  /*7e450*/  LDL.LU.64 R16, [R1+0xfb0] ;  /* 0x000fb00001107983 */ /* 0x001ee80000300a00 */
[----:B-1----:R-:W4:Y:S04]  /*7e460*/  LDL.LU.64 R18, [R1+0xfb8] ;  /* 0x000fb80001127983 */ /* 0x002f280000300a00 */
        /* <DEDUP_REMOVED lines=13> */
[----:B------:R-:W-:Y:S04]  /*7e540*/  STL [R1+0xd6b4], R8 ;  /* 0x00d6b40801007387 */ /* 0x000fe80000100800 */
[----:B------:R-:W-:Y:S04]  /*7e550*/  STL [R1+0xd6b0], R9 ;  /* 0x00d6b00901007387 */ /* 0x000fe80000100800 */
[----:B------:R0:W-:Y:S04]  /*7e560*/  STL.64 [R1+0xb50], R24 ;  /* 0x000b501801007387 */ /* 0x0001e80000100a00 */
[----:B------:R1:W-:Y:S04]  /*7e570*/  STL.64 [R1+0xb58], R26 ;  /* 0x000b581a01007387 */ /* 0x0003e80000100a00 */
[----:B0-----:R-:W3:Y:S04]  /*7e580*/  LDL.64 R24, [R1+0x80] ;  /* 0x0000800001187983 */ /* 0x001ee80000100a00 */
[----:B-1----:R-:W4:Y:S04]  /*7e590*/  LDL R26, [R1+0x78] ;  /* 0x00007800011a7983 */ /* 0x002f280000100800 */
[----:B------:R-:W4:Y:S04]  /*7e5a0*/  LDL R27, [R1+0x7c] ;  /* 0x00007c00011b7983 */ /* 0x000f280000100800 */
[----:B------:R-:W-:Y:S04]  /*7e5b0*/  STL [R1+0xd6bc], R2 ;  /* 0x00d6bc0201007387 */ /* 0x000fe80000100800 */
[----:B------:R-:W-:Y:S01]  /*7e5c0*/  STL [R1+0xd6b8], R3 ;  /* 0x00d6b80301007387 */ /* 0x000fe20000100800 */
[----:B--2---:R-:W-:Y:S03]  /*7e5d0*/  HMMA.16816.F32 R12, R12, R22, R16 ;  /* 0x000000160c0c723c */ /* 0x004fe60000001810 */
[----:B------:R-:W2:Y:S04]  /*7e5e0*/  LDL.LU.64 R18, [R1+0xd848] ;  /* 0x00d8480001127983 */ /* 0x000ea80000300a00 */
[----:B------:R-:W2:Y:S01]  /*7e5f0*/  LDL.LU.64 R16, [R1+0xd840] ;  /* 0x00d8400001107983 */ /* 0x000ea20000300a00 */
[----:B------:R-:W-:-:S02]  /*7e600*/  F2FP.F16.E5M2.UNPACK_B R4, R4 ;  /* 0x00000004ff04723e */ /* 0x000fc400020004ff */
[----:B------:R-:W-:Y:S02]  /*7e610*/  F2FP.F16.E5M2.UNPACK_B R5, R5 ;  /* 0x00000005ff05723e */ /* 0x000fe400020004ff */
[----:B------:R-:W-:Y:S02]  /*7e620*/  F2FP.F16.E5M2.UNPACK_B R6, R6 ;  /* 0x00000006ff06723e */ /* 0x000fe400020004ff */
[----:B------:R-:W-:-:S09]  /*7e630*/  F2FP.F16.E5M2.UNPACK_B R7, R7 ;  /* 0x00000007ff07723e */ /* 0x000fd200020004ff */
[----:B------:R0:W-:Y:S04]  /*7e640*/  STL.64 [R1+0x850], R12 ;  /* 0x0008500c01007387 */ /* 0x0001e80000100a00 */
[----:B------:R1:W-:Y:S04]  /*7e650*/  STL.64 [R1+0x858], R14 ;  /* 0x0008580e01007387 */ /* 0x0003e80000100a00 */
[----:B0-----:R-:W3:Y:S04]  /*7e660*/  LDL.LU.64 R12, [R1+0xfa0] ;  /* 0x000fa000010c7983 */ /* 0x001ee80000300a00 */
[----:B-1----:R-:W3:Y:S01]  /*7e670*/  LDL.LU.64 R14, [R1+0xfa8] ;  /* 0x000fa800010e7983 */ /* 0x002ee20000300a00 */
[----:B--2---:R-:W-:Y:S03]  /*7e680*/  HMMA.16816.F32 R20, R4, R20, R16 ;  /* 0x000000140414723c */ /* 0x004fe60000001810 */
[----:B------:R-:W2:Y:S04]  /*7e690*/  LDL.LU.64 R18, [R1+0xd838] ;  /* 0x00d8380001127983 */ /* 0x000ea80000300a00 */
[----:B------:R-:W2:-:S15]  /*7e6a0*/  LDL.LU.64 R16, [R1+0xd830] ;  /* 0x00d8300001107983 */ /* 0x000e9e0000300a00 */
[----:B------:R-:W-:-:S01]  /*7e6b0*/  NOP ;  /* 0x0000000000007918 */ /* 0x000fc20000000000 */
[----:B------:R-:W-:Y:S04]  /*7e6c0*/  STL.64 [R1+0x840], R20 ;  /* 0x0008401401007387 */ /* 0x000fe80000100a00 */
        /* <DEDUP_REMOVED lines=8> */
[----:B0-----:R-:W2:Y:S04]  /*7e750*/  LDL.LU.64 R22, [R1+0xd810] ;  /* 0x00d8100001167983 */ /* 0x001ea80000300a00 */
[----:B------:R-:W3:Y:S02]  /*7e760*/  LDL.LU.64 R20, [R1+0xd808] ;  /* 0x00d8080001147983 */ /* 0x000ee40000300a00 */
[----:B---3--:R-:W-:Y:S06]  /*7e770*/  HMMA.16816.F32 R12, R4, R20, R12 ;  /* 0x00000014040c723c */ /* 0x008fec000000180c */
[----:B------:R-:W-:-:S02]  /*7e780*/  IMAD.MOV.U32 R8, RZ, RZ, R20 ;  /* 0x000000ffff087224 */ /* 0x000fc400078e0014 */
[----:B------:R-:W-:-:S15]  /*7e790*/  IMAD.MOV.U32 R9, RZ, RZ, R21 ;  /* 0x000000ffff097224 */ /* 0x000fde00078e0015 */
[----:B------:R0:W-:Y:S04]  /*7e7a0*/  STL.64 [R1+0x820], R12 ;  /* 0x0008200c01007387 */ /* 0x0001e80000100a00 */
[----:B------:R1:W-:Y:S04]  /*7e7b0*/  STL.64 [R1+0x828], R14 ;  /* 0x0008280e01007387 */ /* 0x0003e80000100a00 */
[----:B------:R-:W-:Y:S04]  /*7e7c0*/  STL.64 [R1+0xd6c8], R10 ;  /* 0x00d6c80a01007387 */ /* 0x000fe80000100a00 */
[----:B------:R2:W-:Y:S04]  /*7e7d0*/  STL.64 [R1+0xd6c0], R8 ;  /* 0x00d6c00801007387 */ /* 0x0005e80000100a00 */
[----:B0-----:R-:W3:Y:S04]  /*7e7e0*/  LDL.LU.64 R12, [R1+0xfc0] ;  /* 0x000fc000010c7983 */ /* 0x001ee80000300a00 */
[----:B-1----:R-:W3:Y:S01]  /*7e7f0*/  LDL.LU.64 R14, [R1+0xfc8] ;  /* 0x000fc800010e7983 */ /* 0x002ee20000300a00 */
[----:B--2---:R-:W-:Y:S07]  /*7e800*/  HMMA.16816.F32 R8, R4, R22, R16 ;  /* 0x000000160408723c */ /* 0x004fee0000001810 */
[----:B------:R-:W-:-:S15]  /*7e810*/  IMAD.MOV.U32 R23, RZ, RZ, R0 ;  /* 0x000000ffff177224 */ /* 0x000fde00078e0000 */
[----:B------:R-:W-:-:S01]  /*7e820*/  NOP ;  /* 0x0000000000007918 */ /* 0x000fc20000000000 */
[----:B------:R0:W-:Y:S04]  /*7e830*/  STL.64 [R1+0x810], R8 ;  /* 0x0008100801007387 */ /* 0x0001e80000100a00 */
[----:B------:R1:W-:Y:S04]  /*7e840*/  STL.64 [R1+0x818], R10 ;  /* 0x0008180a01007387 */ /* 0x0003e80000100a00 */
[----:B------:R-:W2:Y:S04]  /*7e850*/  LDL R22, [R1+0x8] ;  /* 0x0000080001167983 */ /* 0x000ea80000100800 */
[----:B------:R-:W2:Y:S04]  /*7e860*/  LDL.LU R0, [R1+0xd804] ;  /* 0x00d8040001007983 */ /* 0x000ea80000300800 */
[----:B------:R-:W2:Y:S04]  /*7e870*/  LDL R16, [R1+0x58] ;  /* 0x0000580001107983 */ /* 0x000ea80000100800 */
[----:B------:R-:W2:Y:S04]  /*7e880*/  LDL R17, [R1+0x5c] ;  /* 0x00005c0001117983 */ /* 0x000ea80000100800 */
[----:B0-----:R-:W4:Y:S04]  /*7e890*/  LDL.LU.64 R8, [R1+0xfd0] ;  /* 0x000fd00001087983 */ /* 0x001f280000300a00 */
[----:B-1----:R-:W4:Y:S04]  /*7e8a0*/  LDL.LU.64 R10, [R1+0xfd8] ;  /* 0x000fd800010a7983 */ /* 0x002f280000300a00 */
[----:B------:R-:W2:Y:S04]  /*7e8b0*/  LDL R18, [R1+0x50] ;  /* 0x0000500001127983 */ /* 0x000ea80000100800 */
[----:B------:R-:W2:Y:S04]  /*7e8c0*/  LDL R19, [R1+0x54] ;  /* 0x0000540001137983 */ /* 0x000ea80000100800 */
[----:B------:R-:W2:Y:S04]  /*7e8d0*/  LDL R20, [R1+0x10] ;  /* 0x0000100001147983 */ /* 0x000ea80000100800 */
[----:B------:R-:W2:Y:S01]  /*7e8e0*/  LDL R21, [R1+0x14] ;  /* 0x0000140001157983 */ /* 0x000ea20000100800 */
[C---:B---3--:R-:W-:Y:S06]  /*7e8f0*/  HMMA.16816.F32 R12, R4.reuse, R24, R12 ;  /* 0x00000018040c723c */ /* 0x048fec000000180c */
[----:B----4-:R-:W-:Y:S01]  /*7e900*/  HMMA.16816.F32 R8, R4, R26, R8 ;  /* 0x0000001a0408723c */ /* 0x010fe20000001808 */
[----:B--2---:R0:W-:Y:S04]  /*7e910*/  STL.64 [R1+0xd7d8], R18 ;  /* 0x00d7d81201007387 */ /* 0x0041e80000100a00 */
[----:B0-----:R-:W2:Y:S04]  /*7e920*/  LDL R18, [R1+0x68] ;  /* 0x0000680001127983 */ /* 0x001ea80000100800 */
[----:B------:R-:W2:Y:S04]  /*7e930*/  LDL R19, [R1+0x6c] ;  /* 0x00006c0001137983 */ /* 0x000ea80000100800 */
[----:B------:R0:W-:Y:S04]  /*7e940*/  STL.64 [R1+0xd7d0], R16 ;  /* 0x00d7d01001007387 */ /* 0x0001e80000100a00 */
[----:B0-----:R-:W3:Y:S04]  /*7e950*/  LDL.64 R16, [R1+0x70] ;  /* 0x0000700001107983 */ /* 0x001ee80000100a00 */
[----:B------:R-:W-:Y:S04]  /*7e960*/  STL.64 [R1+0xd730], R22 ;  /* 0x00d7301601007387 */ /* 0x000fe80000100a00 */
[----:B------:R0:W-:Y:S04]  /*7e970*/  STL.64 [R1+0xd748], R20 ;  /* 0x00d7481401007387 */ /* 0x0001e80000100a00 */
[----:B0-----:R-:W4:Y:S04]  /*7e980*/  LDL R20, [R1+0x60] ;  /* 0x0000600001147983 */ /* 0x001f280000100800 */
[----:B------:R-:W4:Y:S04]  /*7e990*/  LDL R21, [R1+0x64] ;  /* 0x0000640001157983 */ /* 0x000f280000100800 */
[----:B------:R0:W-:Y:S04]  /*7e9a0*/  STL.64 [R1+0x800], R12 ;  /* 0x0008000c01007387 */ /* 0x0001e80000100a00 */
[----:B------:R1:W-:Y:S04]  /*7e9b0*/  STL.64 [R1+0x808], R14 ;  /* 0x0008080e01007387 */ /* 0x0003e80000100a00 */
[----:B------:R-:W2:Y:S04]  /*7e9c0*/  LDL R26, [R1+0x20] ;  /* 0x00002000011a7983 */ /* 0x000ea80000100800 */
[----:B------:R-:W-:Y:S04]  /*7e9d0*/  STL.64 [R1+0x7f0], R8 ;  /* 0x0007f00801007387 */ /* 0x000fe80000100a00 */
[----:B------:R-:W-:Y:S04]  /*7e9e0*/  STL.64 [R1+0x7f8], R10 ;  /* 0x0007f80a01007387 */ /* 0x000fe80000100a00 */
[----:B------:R-:W2:Y:S01]  /*7e9f0*/  LDL R27, [R1+0x24] ;  /* 0x00002400011b7983 */ /* 0x000ea20000100800 */
[----:B------:R-:W-:-:S03]  /*7ea00*/  IMAD.MOV.U32 R23, RZ, RZ, R0 ;  /* 0x000000ffff177224 */ /* 0x000fc600078e0000 */
[----:B--2---:R-:W-:Y:S04]  /*7ea10*/  STL.64 [R1+0xd760], R26 ;  /* 0x00d7601a01007387 */ /* 0x004fe80000100a00 */
[----:B------:R-:W2:Y:S04]  /*7ea20*/  LDL R22, [R1+0x18] ;  /* 0x0000180001167983 */ /* 0x000ea80000100800 */
[----:B------:R-:W3:Y:S04]  /*7ea30*/  LDL.LU R0, [R1+0xd800] ;  /* 0x00d8000001007983 */ /* 0x000ee80000300800 */
[----:B0-----:R-:W4:Y:S04]  /*7ea40*/  LDL.LU.64 R12, [R1+0x1010] ;  /* 0x00101000010c7983 */ /* 0x001f280000300a00 */
[----:B-1----:R-:W2:Y:S04]  /*7ea50*/  LDL.LU.64 R14, [R1+0x1018] ;  /* 0x00101800010e7983 */ /* 0x002ea80000300a00 */
[----:B--2---:R-:W-:Y:S04]  /*7ea60*/  STL.64 [R1+0xd7e8], R14 ;  /* 0x00d7e80e01007387 */ /* 0x004fe80000100a00 */
[----:B----4-:R0:W-:Y:S04]  /*7ea70*/  STL.64 [R1+0xd7e0], R12 ;  /* 0x00d7e00c01007387 */ /* 0x0101e80000100a00 */
[----:B0-----:R-:W2:Y:S04]  /*7ea80*/  LDL.LU.64 R12, [R1+0xff0] ;  /* 0x000ff000010c7983 */ /* 0x001ea80000300a00 */
[----:B------:R-:W4:Y:S01]  /*7ea90*/  LDL.LU.64 R14, [R1+0xff8] ;  /* 0x000ff800010e7983 */ /* 0x000f220000300a00 */
[----:B------:R-:W-:-:S02]  /*7eaa0*/  IMAD.MOV.U32 R2, RZ, RZ, R24 ;  /* 0x000000ffff027224 */ /* 0x000fc400078e0018 */
[----:B------:R-:W-:Y:S01]  /*7eab0*/  IMAD.MOV.U32 R3, RZ, RZ, R25 ;  /* 0x000000ffff037224 */ /* 0x000fe200078e0019 */
[----:B----4-:R-:W-:Y:S04]  /*7eac0*/  STL.64 [R1+0xd7f8], R14 ;  /* 0x00d7f80e01007387 */ /* 0x010fe80000100a00 */
[----:B--2---:R0:W-:Y:S04]  /*7ead0*/  STL.64 [R1+0xd7f0], R12 ;  /* 0x00d7f00c01007387 */ /* 0x0041e80000100a00 */
[----:B0-----:R-:W2:Y:S04]  /*7eae0*/  LDL.LU.64 R12, [R1+0xfe0] ;  /* 0x000fe000010c7983 */ /* 0x001ea80000300a00 */
[----:B------:R-:W2:Y:S04]  /*7eaf0*/  LDL.LU.64 R14, [R1+0xfe8] ;  /* 0x000fe800010e7983 */ /* 0x000ea80000300a00 */
[----:B------:R-:W-:Y:S04]  /*7eb00*/  STL.64 [R1+0xd768], R22 ;  /* 0x00d7681601007387 */ /* 0x000fe80000100a00 */
[----:B------:R-:W4:Y:S04]  /*7eb10*/  LDL R24, [R1+0x28] ;  /* 0x0000280001187983 */ /* 0x000f280000100800 */
[----:B------:R-:W4:Y:S04]  /*7eb20*/  LDL R25, [R1+0x2c] ;  /* 0x00002c0001197983 */ /* 0x000f280000100800 */
[----:B------:R-:W4:Y:S04]  /*7eb30*/  LDL.LU.64 R8, [R1+0x1020] ;  /* 0x0010200001087983 */ /* 0x000f280000300a00 */
[----:B------:R-:W4:Y:S04]  /*7eb40*/  LDL.LU.64 R10, [R1+0x1028] ;  /* 0x00102800010a7983 */ /* 0x000f280000300a00 */
[----:B------:R-:W4:Y:S01]  /*7eb50*/  LDL R26, [R1+0x30] ;  /* 0x00003000011a7983 */ /* 0x000f220000100800 */
[----:B---3--:R-:W-:Y:S01]  /*7eb60*/  IMAD.MOV.U32 R27, RZ, RZ, R0 ;  /* 0x000000ffff1b7224 */ /* 0x008fe200078e0000 */
[C---:B--2---:R-:W-:Y:S02]  /*7eb70*/  HMMA.16816.F32 R12, R4.reuse, R16, R12 ;  /* 0x00000010040c723c */ /* 0x044fe4000000180c */
[----:B----4-:R0:W-:Y:S04]  /*7eb80*/  STL.64 [R1+0xd770], R24 ;  /* 0x00d7701801007387 */ /* 0x0101e80000100a00 */
[----:B------:R1:W-:Y:S04]  /*7eb90*/  STL.64 [R1+0xd788], R26 ;  /* 0x00d7881a01007387 */ /* 0x0003e80000100a00 */
[----:B0-----:R-:W2:Y:S04]  /*7eba0*/  LDL.LU.64 R24, [R1+0x1000] ;  /* 0x0010000001187983 */ /* 0x001ea80000300a00 */
[----:B-1----:R-:W2:Y:S09]  /*7ebb0*/  LDL.LU.64 R26, [R1+0x1008] ;  /* 0x00100800011a7983 */ /* 0x002eb20000300a00 */
[----:B------:R-:W-:Y:S04]  /*7ebc0*/  STL.64 [R1+0x7e0], R12 ;  /* 0x0007e00c01007387 */ /* 0x000fe80000100a00 */
[----:B------:R0:W-:Y:S04]  /*7ebd0*/  STL.64 [R1+0x7e8], R14 ;  /* 0x0007e80e01007387 */ /* 0x0001e80000100a00 */
[----:B0-----:R-:W3:Y:S04]  /*7ebe0*/  LDL.LU.64 R14, [R1+0xd7f8] ;  /* 0x00d7f800010e7983 */ /* 0x001ee80000300a00 */
[----:B------:R-:W3:Y:S01]  /*7ebf0*/  LDL.LU.64 R12, [R1+0xd7f0] ;  /* 0x00d7f000010c7983 */ /* 0x000ee20000300a00 */
[----:B------:R-:W-:Y:S01]  /*7ec00*/  IMAD.MOV.U32 R0, RZ, RZ, R17 ;  /* 0x000000ffff007224 */ /* 0x000fe200078e0011 */
[C---:B--2---:R-:W-:Y:S06]  /*7ec10*/  HMMA.16816.F32 R20, R4.reuse, R20, R24 ;  /* 0x000000140414723c */ /* 0x044fec0000001818 */
[----:B---3--:R-:W-:Y:S01]  /*7ec20*/  HMMA.16816.F32 R16, R4, R18, R12 ;  /* 0x000000120410723c */ /* 0x008fe2000000180c */
[----:B------:R-:W2:Y:S04]  /*7ec30*/  LDL.LU.64 R14, [R1+0xd7e8] ;  /* 0x00d7e800010e7983 */ /* 0x000ea80000300a00 */
[----:B------:R-:W2:-:S15]  /*7ec40*/  LDL.LU.64 R12, [R1+0xd7e0] ;  /* 0x00d7e000010c7983 */ /* 0x000e9e0000300a00 */
[----:B------:R-:W-:-:S03]  /*7ec50*/  NOP ;  /* 0x0000000000007918 */ /* 0x000fc60000000000 */
[----:B------:R-:W-:Y:S04]  /*7ec60*/  STL.64 [R1+0x7d0], R16 ;  /* 0x0007d01001007387 */ /* 0x000fe80000100a00 */
[----:B------:R0:W-:Y:S04]  /*7ec70*/  STL.64 [R1+0x7d8], R18 ;  /* 0x0007d81201007387 */ /* 0x0001e80000100a00 */
[----:B0-----:R-:W3:Y:S04]  /*7ec80*/  LDL.LU.64 R18, [R1+0xd7d8] ;  /* 0x00d7d80001127983 */ /* 0x001ee80000300a00 */
[----:B------:R-:W2:Y:S04]  /*7ec90*/  LDL.LU.64 R16, [R1+0xd7d0] ;  /* 0x00d7d00001107983 */ /* 0x000ea80000300a00 */
[----:B------:R-:W4:Y:S04]  /*7eca0*/  LDL R24, [R1+0x38] ;  /* 0x0000380001187983 */ /* 0x000f280000100800 */
[----:B------:R-:W-:Y:S04]  /*7ecb0*/  STL.64 [R1+0x7c0], R20 ;  /* 0x0007c01401007387 */ /* 0x000fe80000100a00 */
[----:B------:R-:W-:Y:S04]  /*7ecc0*/  STL.64 [R1+0x7c8], R22 ;  /* 0x0007c81601007387 */ /* 0x000fe80000100a00 */
[----:B------:R-:W4:Y:S01]  /*7ecd0*/  LDL R25, [R1+0x3c] ;  /* 0x00003c0001197983 */ /* 0x000f220000100800 */
[----:B--2---:R-:W-:Y:S03]  /*7ece0*/  HMMA.16816.F32 R12, R4, R16, R12 ;  /* 0x00000010040c723c */ /* 0x004fe6000000180c */
[----:B----4-:R-:W-:Y:S04]  /*7ecf0*/  STL.64 [R1+0xd7a0], R24 ;  /* 0x00d7a01801007387 */ /* 0x010fe80000100a00 */
[----:B------:R-:W2:-:S15]  /*7ed00*/  LDL R26, [R1+0x40] ;  /* 0x00004000011a7983 */ /* 0x000e9e0000100800 */
[----:B------:R-:W-:-:S01]  /*7ed10*/  NOP ;  /* 0x0000000000007918 */ /* 0x000fc20000000000 */
[----:B------:R-:W-:Y:S04]  /*7ed20*/  STL.64 [R1+0x7b0], R12 ;  /* 0x0007b00c01007387 */ /* 0x000fe80000100a00 */
[----:B------:R0:W-:Y:S04]  /*7ed30*/  STL.64 [R1+0x7b8], R14 ;  /* 0x0007b80e01007387 */ /* 0x0001e80000100a00 */
[----:B------:R-:W2:Y:S01]  /*7ed40*/  LDL R27, [R1+0x44] ;  /* 0x00004400011b7983 */ /* 0x000ea20000100800 */
[C---:B---3--:R-:W-:Y:S03]  /*7ed50*/  HMMA.16816.F32 R8, R4.reuse, R18, R8 ;  /* 0x000000120408723c */ /* 0x048fe60000001808 */
[----:B--2---:R-:W-:Y:S04]  /*7ed60*/  STL.64 [R1+0xd7b8], R26 ;  /* 0x00d7b81a01007387 */ /* 0x004fe80000100a00 */
[----:B0-----:R-:W2:Y:S04]  /*7ed70*/  LDL.LU R14, [R1+0x2cf0] ;  /* 0x002cf000010e7983 */ /* 0x001ea80000300800 */
[----:B------:R-:W2:Y:S04]  /*7ed80*/  LDL.LU R15, [R1+0x2cf8] ;  /* 0x002cf800010f7983 */ /* 0x000ea80000300800 */
[----:B------:R-:W3:Y:S08]  /*7ed90*/  LDL R24, [R1+0x48] ;  /* 0x0000480001187983 */ /* 0x000ef00000100800 */
[----:B------:R-:W-:Y:S04]  /*7eda0*/  STL.64 [R1+0x7a0], R8 ;  /* 0x0007a00801007387 */ /* 0x000fe80000100a00 */
[----:B------:R-:W-:Y:S04]  /*7edb0*/  STL.64 [R1+0x7a8], R10 ;  /* 0x0007a80a01007387 */ /* 0x000fe80000100a00 */
[----:B------:R-:W3:Y:S04]  /*7edc0*/  LDL R25, [R1+0x4c] ;  /* 0x00004c0001197983 */ /* 0x000ee80000100800 */
[----:B------:R-:W4:Y:S04]  /*7edd0*/  LDL.LU.64 R20, [R1+0x1070] ;  /* 0x0010700001147983 */ /* 0x000f280000300a00 */
[----:B------:R-:W2:Y:S04]  /*7ede0*/  LDL.LU.64 R22, [R1+0x1078] ;  /* 0x0010780001167983 */ /* 0x000ea80000300a00 */
[----:B--2---:R-:W-:Y:S04]  /*7edf0*/  STL.64 [R1+0xd780], R22 ;  /* 0x00d7801601007387 */ /* 0x004fe80000100a00 */
[----:B----4-:R0:W-:Y:S04]  /*7ee00*/  STL.64 [R1+0xd778], R20 ;  /* 0x00d7781401007387 */ /* 0x0101e80000100a00 */
        /* <DEDUP_REMOVED lines=16> */
[----:B------:R-:W4:Y:S04]  /*7ef10*/  LDL.LU.64 R16, [R1+0x10b0] ;  /* 0x0010b00001107983 */ /* 0x000f280000300a00 */
[----:B------:R-:W3:Y:S04]  /*7ef20*/  LDL.LU.64 R18, [R1+0x10b8] ;  /* 0x0010b80001127983 */ /* 0x000ee80000300a00 */
[----:B---3--:R-:W-:Y:S04]  /*7ef30*/  STL.64 [R1+0xd740], R18 ;  /* 0x00d7401201007387 */ /* 0x008fe80000100a00 */
[----:B----4-:R0:W-:Y:S04]  /*7ef40*/  STL.64 [R1+0xd738], R16 ;  /* 0x00d7381001007387 */ /* 0x0101e80000100a00 */
[----:B0-----:R-:W3:Y:S04]  /*7ef50*/  LDL.LU.64 R16, [R1+0x10a0] ;  /* 0x0010a00001107983 */ /* 0x001ee80000300a00 */
[----:B------:R-:W4:Y:S01]  /*7ef60*/  LDL.LU.64 R18, [R1+0x10a8] ;  /* 0x0010a80001127983 */ /* 0x000f220000300a00 */
[C---:B------:R-:W-:Y:S03]  /*7ef70*/  HMMA.16816.F32 R24, R4.reuse, R24, R20 ;  /* 0x000000180418723c */ /* 0x040fe60000001814 */
[----:B----4-:R-:W-:Y:S04]  /*7ef80*/  STL.64 [R1+0xd758], R18 ;  /* 0x00d7581201007387 */ /* 0x010fe80000100a00 */
[----:B---3--:R0:W-:Y:S04]  /*7ef90*/  STL.64 [R1+0xd750], R16 ;  /* 0x00d7501001007387 */ /* 0x0081e80000100a00 */
[----:B0-----:R-:W3:Y:S04]  /*7efa0*/  LDL.LU.64 R16, [R1+0x1090] ;  /* 0x0010900001107983 */ /* 0x001ee80000300a00 */
[----:B------:R-:W3:Y:S04]  /*7efb0*/  LDL.LU.64 R18, [R1+0x1098] ;  /* 0x0010980001127983 */ /* 0x000ee80000300a00 */
[----:B------:R-:W4:Y:S04]  /*7efc0*/  LDL.LU R12, [R1+0x2ce0] ;  /* 0x002ce000010c7983 */ /* 0x000f280000300800 */
[----:B------:R-:W4:Y:S04]  /*7efd0*/  LDL.LU R13, [R1+0x2ce8] ;  /* 0x002ce800010d7983 */ /* 0x000f280000300800 */
[----:B------:R0:W-:Y:S04]  /*7efe0*/  STL.64 [R1+0xd6d8], R14 ;  /* 0x00d6d80e01007387 */ /* 0x0001e80000100a00 */
[----:B0-----:R-:W2:Y:S04]  /*7eff0*/  LDL R14, [R1] ;  /* 0x00000000010e7983 */ /* 0x001ea80000100800 */
[----:B------:R-:W2:Y:S04]  /*7f000*/  LDL R15, [R1+0x4] ;  /* 0x00000400010f7983 */ /* 0x000ea80000100800 */
[----:B----4-:R-:W-:Y:S04]  /*7f010*/  STL.64 [R1+0xd6d0], R12 ;  /* 0x00d6d00c01007387 */ /* 0x010fe80000100a00 */
        /* <DEDUP_REMOVED lines=27> */
[----:B------:R-:W3:-:S15]  /*7f1d0*/  LDL.LU.64 R22, [R1+0xd768] ;  /* 0x00d7680001167983 */ /* 0x000ede0000300a00 */
[----:B------:R-:W-:-:S06]  /*7f1e0*/  NOP ;  /* 0x0000000000007918 */ /* 0x000fcc0000000000 */
[----:B------:R-:W-:Y:S04]  /*7f1f0*/  STL.64 [R1+0x750], R24 ;  /* 0x0007501801007387 */ /* 0x000fe80000100a00 */
[----:B------:R0:W-:Y:S04]  /*7f200*/  STL.64 [R1+0x758], R26 ;  /* 0x0007581a01007387 */ /* 0x0001e80000100a00 */
[----:B0-----:R-:W2:Y:S04]  /*7f210*/  LDL.LU.64 R26, [R1+0xd760] ;  /* 0x00d76000011a7983 */ /* 0x001ea80000300a00 */
[----:B------:R-:W4:Y:S01]  /*7f220*/  LDL.LU.64 R24, [R1+0x10c0] ;  /* 0x0010c00001187983 */ /* 0x000f220000300a00 */
[C---:B---3--:R-:W-:Y:S06]  /*7f230*/  HMMA.16816.F32 R20, R4.reuse, R22, R16 ;  /* 0x000000160414723c */ /* 0x048fec0000001810 */
[----:B--2---:R-:W-:Y:S01]  /*7f240*/  HMMA.16816.F32 R8, R4, R26, R8 ;  /* 0x0000001a0408723c */ /* 0x004fe20000001808 */
[----:B------:R-:W4:-:S15]  /*7f250*/  LDL.LU.64 R26, [R1+0x10c8] ;  /* 0x0010c800011a7983 */ /* 0x000f1e0000300a00 */
[----:B------:R-:W-:-:S07]  /*7f260*/  NOP ;  /* 0x0000000000007918 */ /* 0x000fce0000000000 */
[----:B------:R0:W-:Y:S04]  /*7f270*/  STL.64 [R1+0x740], R8 ;  /* 0x0007400801007387 */ /* 0x0001e80000100a00 */
[----:B------:R1:W-:Y:S04]  /*7f280*/  STL.64 [R1+0x748], R10 ;  /* 0x0007480a01007387 */ /* 0x0003e80000100a00 */
[----:B0-----:R-:W2:Y:S04]  /*7f290*/  LDL.LU.64 R8, [R1+0x10d0] ;  /* 0x0010d00001087983 */ /* 0x001ea80000300a00 */
[----:B-1----:R-:W2:Y:S04]  /*7f2a0*/  LDL.LU.64 R10, [R1+0x10d8] ;  /* 0x0010d800010a7983 */ /* 0x002ea80000300a00 */
        /* <DEDUP_REMOVED lines=11> */
[----:B0-----:R-:W3:Y:S04]  /*7f360*/  LDL.LU.64 R22, [R1+0xd730] ;  /* 0x00d7300001167983 */ /* 0x001ee80000300a00 */
[----:B------:R-:W4:Y:S01]  /*7f370*/  LDL.LU.64 R20, [R1+0x1110] ;  /* 0x0011100001147983 */ /* 0x000f220000300a00 */
[----:B---3--:R-:W-:Y:S03]  /*7f380*/  HMMA.16816.F32 R16, R4, R22, R16 ;  /* 0x000000160410723c */ /* 0x008fe60000001810 */
[----:B------:R-:W3:-:S15]  /*7f390*/  LDL.LU.64 R22, [R1+0x1118] ;  /* 0x0011180001167983 */ /* 0x000ede0000300a00 */
[----:B------:R-:W-:-:S05]  /*7f3a0*/  NOP ;  /* 0x0000000000007918 */ /* 0x000fca0000000000 */
[----:B------:R-:W-:Y:S04]  /*7f3b0*/  STL.64 [R1+0x710], R16 ;  /* 0x0007101001007387 */ /* 0x000fe80000100a00 */
[----:B------:R-:W-:Y:S04]  /*7f3c0*/  STL.64 [R1+0x718], R18 ;  /* 0x0007181201007387 */ /* 0x000fe80000100a00 */
[----:B---3--:R-:W-:Y:S04]  /*7f3d0*/  STL.64 [R1+0xd718], R22 ;  /* 0x00d7181601007387 */ /* 0x008fe80000100a00 */
[----:B----4-:R0:W-:Y:S04]  /*7f3e0*/  STL.64 [R1+0xd710], R20 ;  /* 0x00d7101401007387 */ /* 0x0101e80000100a00 */
[----:B0-----:R-:W3:Y:S04]  /*7f3f0*/  LDL.LU.64 R20, [R1+0x10e0] ;  /* 0x0010e00001147983 */ /* 0x001ee80000300a00 */
[----:B------:R-:W3:Y:S04]  /*7f400*/  LDL.LU.64 R22, [R1+0x10e8] ;  /* 0x0010e80001167983 */ /* 0x000ee80000300a00 */
[----:B------:R-:W4:Y:S04]  /*7f410*/  LDL.LU.64 R16, [R1+0x1140] ;  /* 0x0011400001107983 */ /* 0x000f280000300a00 */
[----:B------:R-:W3:Y:S01]  /*7f420*/  LDL.LU.64 R18, [R1+0x1148] ;  /* 0x0011480001127983 */ /* 0x000ee20000300a00 */
[C---:B------:R-:W-:Y:S06]  /*7f430*/  HMMA.16816.F32 R12, R4.reuse, R14, R24 ;  /* 0x0000000e040c723c */ /* 0x040fec0000001818 */
[C---:B--2---:R-:W-:Y:S01]  /*7f440*/  HMMA.16816.F32 R8, R4.reuse, R28, R8 ;  /* 0x0000001c0408723c */ /* 0x044fe20000001808 */
[----:B---3--:R-:W-:Y:S04]  /*7f450*/  STL.64 [R1+0xd6f8], R18 ;  /* 0x00d6f81201007387 */ /* 0x008fe80000100a00 */
[----:B----4-:R0:W-:Y:S04]  /*7f460*/  STL.64 [R1+0xd6f0], R16 ;  /* 0x00d6f01001007387 */ /* 0x0101e80000100a00 */
[----:B0-----:R-:W2:Y:S04]  /*7f470*/  LDL.LU.64 R16, [R1+0x1120] ;  /* 0x0011200001107983 */ /* 0x001ea80000300a00 */
[----:B------:R-:W2:Y:S04]  /*7f480*/  LDL.LU.64 R18, [R1+0x1128] ;  /* 0x0011280001127983 */ /* 0x000ea80000300a00 */
[----:B------:R-:W3:Y:S04]  /*7f490*/  LDL.LU.64 R26, [R1+0xd728] ;  /* 0x00d72800011a7983 */ /* 0x000ee80000300a00 */
        /* <DEDUP_REMOVED lines=40> */
[----:B------:R-:W4:Y:S04]  /*7f720*/  LDL.64 R24, [R1+0xa0] ;  /* 0x0000a00001187983 */ /* 0x000f280000100a00 */
        /* <DEDUP_REMOVED lines=14> */
[----:B------:R-:W3:Y:S04]  /*7f810*/  LDL.LU.64 R8, [R1+0xd6c0] ;  /* 0x00d6c00001087983 */ /* 0x000ee80000300a00 */
[----:B------:R-:W-:Y:S04]  /*7f820*/  STL.64 [R1+0xd550], R18 ;  /* 0x00d5501201007387 */ /* 0x000fe80000100a00 */
[----:B------:R4:W-:Y:S02]  /*7f830*/  STL.64 [R1+0xd548], R16 ;  /* 0x00d5481001007387 */ /* 0x0009e40000100a00 */
[----:B----4-:R-:W-:Y:S01]  /*7f840*/  HMMA.16816.F32 R16, R4, R10, R20 ;  /* 0x0000000a0410723c */ /* 0x010fe20000001814 */
[----:B--2---:R-:W-:-:S02]  /*7f850*/  IMAD R14, R14, 0x100, R28 ;  /* 0x000001000e0e7824 */ /* 0x004fc400078e021c */
[----:B------:R-:W-:-:S04]  /*7f860*/  IMAD R15, R15, 0x100, R29 ;  /* 0x000001000f0f7824 */ /* 0x000fc800078e021d */
[----:B------:R-:W-:Y:S02]  /*7f870*/  IMAD.MOV.U32 R20, RZ, RZ, R2 ;  /* 0x000000ffff147224 */ /* 0x000fe400078e0002 */
[----:B------:R-:W-:-:S14]  /*7f880*/  IMAD.MOV.U32 R21, RZ, RZ, R3 ;  /* 0x000000ffff157224 */ /* 0x000fdc00078e0003 */
[----:B------:R0:W-:Y:S04]  /*7f890*/  STL.64 [R1+0x680], R16 ;  /* 0x0006801001007387 */ /* 0x0001e80000100a00 */
[----:B------:R1:W-:Y:S04]  /*7f8a0*/  STL.64 [R1+0x688], R18 ;  /* 0x0006881201007387 */ /* 0x0003e80000100a00 */
[----:B------:R-:W2:Y:S04]  /*7f8b0*/  LDL.64 R28, [R1+0x88] ;  /* 0x00008800011c7983 */ /* 0x000ea80000100a00 */
[----:B------:R-:W4:Y:S04]  /*7f8c0*/  LDL.LU R2, [R1+0xd6bc] ;  /* 0x00d6bc0001027983 */ /* 0x000f280000300800 */
[----:B------:R-:W4:Y:S04]  /*7f8d0*/  LDL.LU R3, [R1+0xd6b8] ;  /* 0x00d6b80001037983 */ /* 0x000f280000300800 */
[----:B0-----:R-:W3:Y:S04]  /*7f8e0*/  LDL.LU.64 R16, [R1+0x1220] ;  /* 0x0012200001107983 */ /* 0x001ee80000300a00 */
[----:B-1----:R-:W2:Y:S04]  /*7f8f0*/  LDL.LU.64 R18, [R1+0x1228] ;  /* 0x0012280001127983 */ /* 0x002ea80000300a00 */
[----:B--2---:R-:W-:Y:S04]  /*7f900*/  STL.64 [R1+0xd688], R18 ;  /* 0x00d6881201007387 */ /* 0x004fe80000100a00 */
[----:B---3--:R0:W-:Y:S04]  /*7f910*/  STL.64 [R1+0xd680], R16 ;  /* 0x00d6801001007387 */ /* 0x0081e80000100a00 */
[----:B0-----:R-:W2:Y:S04]  /*7f920*/  LDL.LU.64 R16, [R1+0x1200] ;  /* 0x0012000001107983 */ /* 0x001ea80000300a00 */
[----:B------:R-:W3:Y:S04]  /*7f930*/  LDL.LU.64 R18, [R1+0x1208] ;  /* 0x0012080001127983 */ /* 0x000ee80000300a00 */
[----:B---3--:R-:W-:Y:S04]  /*7f940*/  STL.64 [R1+0xd698], R18 ;  /* 0x00d6981201007387 */ /* 0x008fe80000100a00 */
[----:B--2---:R0:W-:Y:S04]  /*7f950*/  STL.64 [R1+0xd690], R16 ;  /* 0x00d6901001007387 */ /* 0x0041e80000100a00 */
[----:B0-----:R-:W2:Y:S04]  /*7f960*/  LDL.LU.64 R16, [R1+0x1210] ;  /* 0x0012100001107983 */ /* 0x001ea80000300a00 */
[----:B------:R-:W3:Y:S01]  /*7f970*/  LDL.LU.64 R18, [R1+0x1218] ;  /* 0x0012180001127983 */ /* 0x000ee20000300a00 */
[----:B------:R-:W-:-:S02]  /*7f980*/  IMAD R12, R12, 0x100, R26 ;  /* 0x000001000c0c7824 */ /* 0x000fc400078e021a */
[----:B------:R-:W-:Y:S02]  /*7f990*/  IMAD R13, R13, 0x100, R27 ;  /* 0x000001000d0d7824 */ /* 0x000fe400078e021b */
[----:B------:R-:W-:Y:S02]  /*7f9a0*/  IMAD.MOV.U32 R26, RZ, RZ, R8 ;  /* 0x000000ffff1a7224 */ /* 0x000fe400078e0008 */
[----:B------:R-:W-:Y:S01]  /*7f9b0*/  IMAD.MOV.U32 R27, RZ, RZ, R9 ;  /* 0x000000ffff1b7224 */ /* 0x000fe200078e0009 */
[----:B---3--:R-:W-:Y:S04]  /*7f9c0*/  STL.64 [R1+0xd6a8], R18 ;  /* 0x00d6a81201007387 */ /* 0x008fe80000100a00 */
[----:B--2---:R0:W-:Y:S04]  /*7f9d0*/  STL.64 [R1+0xd6a0], R16 ;  /* 0x00d6a01001007387 */ /* 0x0041e80000100a00 */
[----:B0-----:R-:W2:Y:S04]  /*7f9e0*/  LDL.LU.64 R16, [R1+0x11e0] ;  /* 0x0011e00001107983 */ /* 0x001ea80000300a00 */
[----:B------:R-:W2:Y:S04]  /*7f9f0*/  LDL.LU.64 R18, [R1+0x11e8] ;  /* 0x0011e80001127983 */ /* 0x000ea80000300a00 */
[----:B------:R-:W2:Y:S04]  /*7fa00*/  LDL.LU R8, [R1+0xd6b4] ;  /* 0x00d6b40001087983 */ /* 0x000ea80000300800 */
[----:B------:R-:W2:Y:S04]  /*7fa10*/  LDL.LU R9, [R1+0xd6b0] ;  /* 0x00d6b00001097983 */ /* 0x000ea80000300800 */
[----:B------:R-:W3:Y:S01]  /*7fa20*/  LDL.64 R22, [R1+0x78] ;  /* 0x0000780001167983 */ /* 0x000ee20000100a00 */
[C---:B--2---:R-:W-:Y:S03]  /*7fa30*/  HMMA.16816.F32 R16, R4.reuse, R8, R16 ;  /* 0x000000080410723c */ /* 0x044fe60000001810 */
[----:B---3--:R0:W-:Y:S04]  /*7fa40*/  STL.64 [R1+0xd648], R22 ;  /* 0x00d6481601007387 */ /* 0x0081e80000100a00 */
[----:B0-----:R-:W2:Y:S04]  /*7fa50*/  LDL R22, [R1+0xa8] ;  /* 0x0000a80001167983 */ /* 0x001ea80000100800 */
[----:B------:R-:W2:Y:S04]  /*7fa60*/  LDL R23, [R1+0xac] ;  /* 0x0000ac0001177983 */ /* 0x000ea80000100800 */
[----:B------:R-:W-:Y:S08]  /*7fa70*/  STL.64 [R1+0xd640], R20 ;  /* 0x00d6401401007387 */ /* 0x000ff00000100a00 */
[----:B------:R-:W-:Y:S04]  /*7fa80*/  STL.64 [R1+0xb40], R16 ;  /* 0x000b401001007387 */ /* 0x000fe80000100a00 */
[----:B------:R0:W-:Y:S04]  /*7fa90*/  STL.64 [R1+0xb48], R18 ;  /* 0x000b481201007387 */ /* 0x0001e80000100a00 */
        /* <DEDUP_REMOVED lines=8> */
[----:B0-----:R-:W2:Y:S04]  /*7fb20*/  LDL.LU.64 R18, [R1+0xd698] ;  /* 0x00d6980001127983 */ /* 0x001ea80000300a00 */
[----:B------:R-:W2:Y:S04]  /*7fb30*/  LDL.LU.64 R16, [R1+0xd690] ;  /* 0x00d6900001107983 */ /* 0x000ea80000300a00 */
[----:B------:R-:W-:Y:S04]  /*7fb40*/  STL [R1+0xd4f0], R2 ;  /* 0x00d4f00201007387 */ /* 0x000fe80000100800 */
[----:B------:R-:W-:Y:S01]  /*7fb50*/  STL [R1+0xd4ec], R3 ;  /* 0x00d4ec0301007387 */ /* 0x000fe20000100800 */
[----:B------:R-:W-:-:S02]  /*7fb60*/  F2FP.F16.E5M2.UNPACK_B R12, R12 ;  /* 0x0000000cff0c723e */ /* 0x000fc400020004ff */
[----:B------:R-:W-:Y:S02]  /*7fb70*/  F2FP.F16.E5M2.UNPACK_B R13, R13 ;  /* 0x0000000dff0d723e */ /* 0x000fe400020004ff */
[----:B------:R-:W-:Y:S01]  /*7fb80*/  F2FP.F16.E5M2.UNPACK_B R14, R14 ;  /* 0x0000000eff0e723e */ /* 0x000fe200020004ff */
[----:B--2---:R-:W-:Y:S01]  /*7fb90*/  HMMA.16816.F32 R20, R4, R22, R16 ;  /* 0x000000160414723c */ /* 0x004fe20000001810 */
[----:B------:R-:W2:Y:S04]  /*7fba0*/  LDL.LU.64 R18, [R1+0xd688] ;  /* 0x00d6880001127983 */ /* 0x000ea80000300a00 */
[----:B------:R-:W2:Y:S01]  /*7fbb0*/  LDL.LU.64 R16, [R1+0xd680] ;  /* 0x00d6800001107983 */ /* 0x000ea20000300a00 */
[----:B------:R-:W-:-:S15]  /*7fbc0*/  F2FP.F16.E5M2.UNPACK_B R15, R15 ;  /* 0x0000000fff0f723e */ /* 0x000fde00020004ff */
[----:B------:R-:W-:-:S02]  /*7fbd0*/  NOP ;  /* 0x0000000000007918 */ /* 0x000fc40000000000 */
[----:B------:R0:W-:Y:S04]  /*7fbe0*/  STL.64 [R1+0x670], R20 ;  /* 0x0006701401007387 */ /* 0x0001e80000100a00 */
[----:B------:R1:W-:Y:S01]  /*7fbf0*/  STL.64 [R1+0x678], R22 ;  /* 0x0006781601007387 */ /* 0x0003e20000100a00 */
[----:B--2---:R-:W-:-:S15]  /*7fc00*/  HMMA.16816.F32 R4, R12, R24, R16 ;  /* 0x000000180c04723c */ /* 0x004fde0000001810 */
[----:B------:R-:W-:-:S08]  /*7fc10*/  NOP ;  /* 0x0000000000007918 */ /* 0x000fd00000000000 */
[----:B------:R-:W-:Y:S04]  /*7fc20*/  STL.64 [R1+0x660], R4 ;  /* 0x0006600401007387 */ /* 0x000fe80000100a00 */
[----:B------:R-:W-:Y:S04]  /*7fc30*/  STL.64 [R1+0x668], R6 ;  /* 0x0006680601007387 */ /* 0x000fe80000100a00 */
[----:B0-----:R-:W2:Y:S04]  /*7fc40*/  LDL.LU.64 R20, [R1+0x1280] ;  /* 0x0012800001147983 */ /* 0x001ea80000300a00 */
[----:B-1----:R-:W3:Y:S04]  /*7fc50*/  LDL.LU.64 R22, [R1+0x1288] ;  /* 0x0012880001167983 */ /* 0x002ee80000300a00 */
[----:B---3--:R-:W-:Y:S04]  /*7fc60*/  STL.64 [R1+0xd658], R22 ;  /* 0x00d6581601007387 */ /* 0x008fe80000100a00 */
[----:B--2---:R0:W-:Y:S04]  /*7fc70*/  STL.64 [R1+0xd650], R20 ;  /* 0x00d6501401007387 */ /* 0x0041e80000100a00 */
[----:B0-----:R-:W2:Y:S04]  /*7fc80*/  LDL.LU.64 R20, [R1+0x1270] ;  /* 0x0012700001147983 */ /* 0x001ea80000300a00 */
[----:B------:R-:W3:Y:S04]  /*7fc90*/  LDL.LU.64 R22, [R1+0x1278] ;  /* 0x0012780001167983 */ /* 0x000ee80000300a00 */
        /* <DEDUP_REMOVED lines=8> */
[----:B0-----:R-:W3:Y:S04]  /*7fd20*/  LDL.LU.64 R16, [R1+0x1260] ;  /* 0x0012600001107983 */ /* 0x001ee80000300a00 */
[----:B------:R-:W3:Y:S04]  /*7fd30*/  LDL.LU.64 R18, [R1+0x1268] ;  /* 0x0012680001127983 */ /* 0x000ee80000300a00 */
[----:B------:R-:W2:Y:S01]  /*7fd40*/  LDL.64 R6, [R1+0x50] ;  /* 0x0000500001067983 */ /* 0x000ea20000100a00 */
[----:B------:R-:W-:-:S02]  /*7fd50*/  IMAD.MOV.U32 R8, RZ, RZ, R24 ;  /* 0x000000ffff087224 */ /* 0x000fc400078e0018 */
[----:B------:R-:W-:Y:S01]  /*7fd60*/  IMAD.MOV.U32 R9, RZ, RZ, R25 ;  /* 0x000000ffff097224 */ /* 0x000fe200078e0019 */
[----:B------:R-:W4:Y:S04]  /*7fd70*/  LDL R24, [R1+0x70] ;  /* 0x0000700001187983 */ /* 0x000f280000100800 */
[----:B------:R-:W4:Y:S01]  /*7fd80*/  LDL.64 R2, [R1+0x58] ;  /* 0x0000580001027983 */ /* 0x000f220000100a00 */
[C---:B---3--:R-:W-:Y:S03]  /*7fd90*/  HMMA.16816.F32 R20, R12.reuse, R22, R16 ;  /* 0x000000160c14723c */ /* 0x048fe60000001810 */
[----:B--2---:R0:W-:Y:S04]  /*7fda0*/  STL.64 [R1+0xd600], R6 ;  /* 0x00d6000601007387 */ /* 0x0041e80000100a00 */
[----:B------:R-:W2:Y:S04]  /*7fdb0*/  LDL.LU.64 R4, [R1+0x1290] ;  /* 0x0012900001047983 */ /* 0x000ea80000300a00 */
[----:B0-----:R-:W2:Y:S04]  /*7fdc0*/  LDL.LU.64 R6, [R1+0x1298] ;  /* 0x0012980001067983 */ /* 0x001ea80000300a00 */
[----:B------:R-:W-:Y:S04]  /*7fdd0*/  STL [R1+0xd50c], R9 ;  /* 0x00d50c0901007387 */ /* 0x000fe80000100800 */
[----:B------:R-:W-:Y:S04]  /*7fde0*/  STL [R1+0xd508], R8 ;  /* 0x00d5080801007387 */ /* 0x000fe80000100800 */
[----:B------:R-:W3:Y:S04]  /*7fdf0*/  LDL.LU.64 R18, [R1+0xd678] ;  /* 0x00d6780001127983 */ /* 0x000ee80000300a00 */
[----:B------:R-:W3:Y:S04]  /*7fe00*/  LDL.LU.64 R16, [R1+0xd670] ;  /* 0x00d6700001107983 */ /* 0x000ee80000300a00 */
        /* <DEDUP_REMOVED lines=8> */
[----:B0-----:R-:W4:Y:S04]  /*7fe90*/  LDL.LU.64 R22, [R1+0xd658] ;  /* 0x00d6580001167983 */ /* 0x001f280000300a00 */
[----:B------:R-:W4:Y:S04]  /*7fea0*/  LDL.LU.64 R20, [R1+0xd650] ;  /* 0x00d6500001147983 */ /* 0x000f280000300a00 */
[----:B------:R-:W3:Y:S01]  /*7feb0*/  LDL.64 R26, [R1+0x48] ;  /* 0x00004800011a7983 */ /* 0x000ee20000100a00 */
[----:B----4-:R-:W-:-:S15]  /*7fec0*/  HMMA.16816.F32 R20, R12, R28, R20 ;  /* 0x0000001c0c14723c */ /* 0x010fde0000001814 */
[----:B------:R-:W-:-:S08]  /*7fed0*/  NOP ;  /* 0x0000000000007918 */ /* 0x000fd00000000000 */
[----:B------:R-:W-:Y:S04]  /*7fee0*/  STL.64 [R1+0x630], R20 ;  /* 0x0006301401007387 */ /* 0x000fe80000100a00 */
[----:B------:R0:W-:Y:S04]  /*7fef0*/  STL.64 [R1+0x638], R22 ;  /* 0x0006381601007387 */ /* 0x0001e80000100a00 */
[----:B0-----:R-:W3:Y:S04]  /*7ff00*/  LDL.LU.64 R22, [R1+0xd648] ;  /* 0x00d6480001167983 */ /* 0x001ee80000300a00 */
[----:B------:R-:W2:Y:S01]  /*7ff10*/  LDL.LU.64 R20, [R1+0xd640] ;  /* 0x00d6400001147983 */ /* 0x000ea20000300a00 */
[----:B------:R-:W-:-:S02]  /*7ff20*/  IMAD.MOV.U32 R9, RZ, RZ, R28 ;  /* 0x000000ffff097224 */ /* 0x000fc400078e001c */
[----:B------:R-:W-:Y:S02]  /*7ff30*/  IMAD.MOV.U32 R8, RZ, RZ, R29 ;  /* 0x000000ffff087224 */ /* 0x000fe400078e001d */
[----:B------:R-:W4:Y:S04]  /*7ff40*/  LDL.LU.64 R28, [R1+0xd638] ;  /* 0x00d63800011c7983 */ /* 0x000f280000300a00 */
[----:B------:R-:W-:Y:S04]  /*7ff50*/  STL [R1+0xd518], R9 ;  /* 0x00d5180901007387 */ /* 0x000fe80000100800 */
[----:B------:R-:W-:Y:S01]  /*7ff60*/  STL [R1+0xd514], R8 ;  /* 0x00d5140801007387 */ /* 0x000fe20000100800 */
[----:B--2---:R-:W-:-:S15]  /*7ff70*/  HMMA.16816.F32 R4, R12, R20, R4 ;  /* 0x000000140c04723c */ /* 0x004fde0000001804 */
[----:B------:R-:W-:-:S08]  /*7ff80*/  NOP ;  /* 0x0000000000007918 */ /* 0x000fd00000000000 */
[----:B------:R-:W-:Y:S04]  /*7ff90*/  STL.64 [R1+0x620], R4 ;  /* 0x0006200401007387 */ /* 0x000fe80000100a00 */
[----:B------:R3:W-:Y:S02]  /*7ffa0*/  STL.64 [R1+0x628], R6 ;  /* 0x0006280601007387 */ /* 0x0007e40000100a00 */
[----:B---3--:R-:W-:Y:S02]  /*7ffb0*/  HMMA.16816.F32 R4, R12, R22, R16 ;  /* 0x000000160c04723c */ /* 0x008fe40000001810 */
[----:B------:R-:W2:-:S15]  /*7ffc0*/  LDL.LU.64 R16, [R1+0x12c0] ;  /* 0x0012c00001107983 */ /* 0x000e9e0000300a00 */
[----:B------:R-:W-:-:S06]  /*7ffd0*/  NOP ;  /* 0x0000000000007918 */ /* 0x000fcc0000000000 */
[----:B------:R0:W-:Y:S04]  /*7ffe0*/  STL.64 [R1+0x610], R4 ;  /* 0x0006100401007387 */ /* 0x0001e80000100a00 */
[----:B------:R1:W-:Y:S04]  /*7fff0*/  STL.64 [R1+0x618], R6 ;  /* 0x0006180601007387 */ /* 0x0003e80000100a00 */
[----:B------:R-:W2:Y:S04]  /*80000*/  LDL.LU.64 R18, [R1+0x12c8] ;  /* 0x0012c80001127983 */ /* 0x000ea80000300a00 */
[----:B0-----:R-:W3:Y:S04]  /*80010*/  LDL.LU.64 R4, [R1+0x1340] ;  /* 0x0013400001047983 */ /* 0x001ee80000300a00 */
[----:B-1----:R-:W4:Y:S04]  /*80020*/  LDL.LU.64 R6, [R1+0x1348] ;  /* 0x0013480001067983 */ /* 0x002f280000300a00 */
[----:B----4-:R0:W-:Y:S04]  /*80030*/  STL.64 [R1+0xd610], R6 ;  /* 0x00d6100601007387 */ /* 0x0101e80000100a00 */
[----:B0-----:R-:W4:Y:S04]  /*80040*/  LDL R6, [R1+0x60] ;  /* 0x0000600001067983 */ /* 0x001f280000100800 */
[----:B------:R-:W4:Y:S04]  /*80050*/  LDL R7, [R1+0x64] ;  /* 0x0000640001077983 */ /* 0x000f280000100800 */
[----:B---3--:R0:W-:Y:S04]  /*80060*/  STL.64 [R1+0xd608], R4 ;  /* 0x00d6080401007387 */ /* 0x0081e80000100a00 */
[----:B------:R-:W3:Y:S04]  /*80070*/  LDL.64 R8, [R1+0x40] ;  /* 0x0000400001087983 */ /* 0x000ee80000100a00 */
[----:B0-----:R-:W4:Y:S04]  /*80080*/  LDL.64 R4, [R1+0x68] ;  /* 0x0000680001047983 */ /* 0x001f280000100a00 */
[----:B------:R-:W-:Y:S04]  /*80090*/  STL.64 [R1+0xd620], R10 ;  /* 0x00d6200a01007387 */ /* 0x000fe80000100a00 */
[----:B---3--:R0:W-:Y:S04]  /*800a0*/  STL.64 [R1+0xd618], R8 ;  /* 0x00d6180801007387 */ /* 0x0081e80000100a00 */
[----:B0-----:R-:W3:Y:S04]  /*800b0*/  LDL.LU.64 R8, [R1+0x1320] ;  /* 0x0013200001087983 */ /* 0x001ee80000300a00 */
[----:B------:R-:W4:Y:S01]  /*800c0*/  LDL.LU.64 R10, [R1+0x1328] ;  /* 0x00132800010a7983 */ /* 0x000f220000300a00 */
[----:B------:R-:W-:-:S02]  /*800d0*/  IMAD.MOV.U32 R25, RZ, RZ, R0 ;  /* 0x000000ffff197224 */ /* 0x000fc400078e0000 */
[----:B------:R-:W-:-:S05]  /*800e0*/  IMAD.MOV.U32 R0, RZ, RZ, R23 ;  /* 0x000000ffff007224 */ /* 0x000fca00078e0017 */
[C---:B--2---:R-:W-:Y:S01]  /*800f0*/  HMMA.16816.F32 R20, R12.reuse, R24, R16 ;  /* 0x000000180c14723c */ /* 0x044fe20000001810 */
[----:B----4-:R-:W-:Y:S04]  /*80100*/  STL.64 [R1+0xd630], R10 ;  /* 0x00d6300a01007387 */ /* 0x010fe80000100a00 */
[----:B---3--:R0:W-:Y:S04]  /*80110*/  STL.64 [R1+0xd628], R8 ;  /* 0x00d6280801007387 */ /* 0x0081e80000100a00 */
[----:B0-----:R-:W2:Y:S04]  /*80120*/  LDL.LU.64 R8, [R1+0x1300] ;  /* 0x0013000001087983 */ /* 0x001ea80000300a00 */
[----:B------:R-:W2:Y:S04]  /*80130*/  LDL.LU.64 R10, [R1+0x1308] ;  /* 0x00130800010a7983 */ /* 0x000ea80000300a00 */
[----:B------:R-:W-:Y:S04]  /*80140*/  STL [R1+0xd4a0], R0 ;  /* 0x00d4a00001007387 */ /* 0x000fe80000100800 */
[----:B------:R-:W3:Y:S04]  /*80150*/  LDL.LU.64 R16, [R1+0x1380] ;  /* 0x0013800001107983 */ /* 0x000ee80000300a00 */
[----:B------:R-:W3:Y:S04]  /*80160*/  LDL.LU.64 R18, [R1+0x1388] ;  /* 0x0013880001127983 */ /* 0x000ee80000300a00 */
[----:B------:R0:W-:Y:S04]  /*80170*/  STL.64 [R1+0x600], R20 ;  /* 0x0006001401007387 */ /* 0x0001e80000100a00 */
[----:B------:R1:W-:Y:S04]  /*80180*/  STL.64 [R1+0x608], R22 ;  /* 0x0006081601007387 */ /* 0x0003e80000100a00 */
[----:B0-----:R-:W4:Y:S04]  /*80190*/  LDL.64 R20, [R1+0x38] ;  /* 0x0000380001147983 */ /* 0x001f280000100a00 */
[----:B-1----:R-:W3:Y:S01]  /*801a0*/  LDL.64 R22, [R1+0x30] ;  /* 0x0000300001167983 */ /* 0x002ee20000100a00 */
[----:B--2---:R-:W-:Y:S03]  /*801b0*/  HMMA.16816.F32 R8, R12, R4, R8 ;  /* 0x000000040c08723c */ /* 0x004fe60000001808 */
[----:B---3--:R-:W-:Y:S04]  /*801c0*/  STL.64 [R1+0xd5f8], R22 ;  /* 0x00d5f81601007387 */ /* 0x008fe80000100a00 */
[----:B----4-:R0:W-:Y:S04]  /*801d0*/  STL.64 [R1+0xd5f0], R20 ;  /* 0x00d5f01401007387 */ /* 0x0101e80000100a00 */
[----:B0-----:R-:W2:Y:S04]  /*801e0*/  LDL.LU.64 R20, [R1+0x1360] ;  /* 0x0013600001147983 */ /* 0x001ea80000300a00 */
[----:B------:R-:W2:Y:S04]  /*801f0*/  LDL.LU.64 R22, [R1+0x1368] ;  /* 0x0013680001167983 */ /* 0x000ea80000300a00 */
[----:B------:R-:W3:Y:S04]  /*80200*/  LDL.64 R24, [R1+0x28] ;  /* 0x0000280001187983 */ /* 0x000ee80000100a00 */
[----:B------:R-:W-:Y:S04]  /*80210*/  STL.64 [R1+0x5f0], R8 ;  /* 0x0005f00801007387 */ /* 0x000fe80000100a00 */
[----:B------:R0:W-:Y:S04]  /*80220*/  STL.64 [R1+0x5f8], R10 ;  /* 0x0005f80a01007387 */ /* 0x0001e80000100a00 */
[----:B0-----:R-:W4:Y:S04]  /*80230*/  LDL.LU.64 R10, [R1+0xd630] ;  /* 0x00d63000010a7983 */ /* 0x001f280000300a00 */
[----:B------:R-:W4:Y:S01]  /*80240*/  LDL.LU.64 R8, [R1+0xd628] ;  /* 0x00d6280001087983 */ /* 0x000f220000300a00 */
[----:B------:R-:W-:-:S05]  /*80250*/  IMAD.MOV.U32 R0, RZ, RZ, R5 ;  /* 0x000000ffff007224 */ /* 0x000fca00078e0005 */
[----:B------:R-:W-:Y:S01]  /*80260*/  STL [R1+0xd4e8], R0 ;  /* 0x00d4e80001007387 */ /* 0x000fe20000100800 */
[----:B----4-:R-:W-:Y:S03]  /*80270*/  HMMA.16816.F32 R4, R12, R6, R8 ;  /* 0x000000060c04723c */ /* 0x010fe60000001808 */
[----:B------:R-:W4:Y:S04]  /*80280*/  LDL.LU.64 R10, [R1+0xd620] ;  /* 0x00d62000010a7983 */ /* 0x000f280000300a00 */
[----:B------:R-:W3:-:S15]  /*80290*/  LDL.LU.64 R8, [R1+0xd618] ;  /* 0x00d6180001087983 */ /* 0x000ede0000300a00 */
[----:B------:R-:W-:-:S01]  /*802a0*/  NOP ;  /* 0x0000000000007918 */ /* 0x000fc20000000000 */
        /* <DEDUP_REMOVED lines=8> */
[----:B0-----:R-:W2:Y:S01]  /*80330*/  LDL.LU.64 R6, [R1+0xd600] ;  /* 0x00d6000001067983 */ /* 0x001ea20000300a00 */
[----:B------:R-:W-:Y:S01]  /*80340*/  IMAD.MOV.U32 R0, RZ, RZ, R3 ;  /* 0x000000ffff007224 */ /* 0x000fe200078e0003 */
[C---:B------:R-:W-:Y:S04]  /*80350*/  HMMA.16816.F32 R16, R12.reuse, R26, R16 ;  /* 0x0000001a0c10723c */ /* 0x040fe80000001810 */
[----:B------:R-:W-:Y:S02]  /*80360*/  STL [R1+0xd4f4], R0 ;  /* 0x00d4f40001007387 */ /* 0x000fe40000100800 */
[----:B--2---:R-:W-:Y:S06]  /*80370*/  HMMA.16816.F32 R20, R12, R6, R20 ;  /* 0x000000060c14723c */ /* 0x004fec0000001814 */
[----:B------:R-:W-:-:S02]  /*80380*/  IMAD.MOV.U32 R3, RZ, RZ, R7 ;  /* 0x000000ffff037224 */ /* 0x000fc400078e0007 */
[----:B------:R-:W-:-:S15]  /*80390*/  IMAD.MOV.U32 R2, RZ, RZ, R6 ;  /* 0x000000ffff027224 */ /* 0x000fde00078e0006 */
[----:B------:R0:W-:Y:S04]  /*803a0*/  STL.64 [R1+0x5c0], R20 ;  /* 0x0005c01401007387 */ /* 0x0001e80000100a00 */
[----:B------:R1:W-:Y:S04]  /*803b0*/  STL.64 [R1+0x5c8], R22 ;  /* 0x0005c81601007387 */ /* 0x0003e80000100a00 */
[----:B0-----:R-:W3:Y:S04]  /*803c0*/  LDL.LU.64 R20, [R1+0x1390] ;  /* 0x0013900001147983 */ /* 0x001ee80000300a00 */
[----:B-1----:R-:W3:Y:S04]  /*803d0*/  LDL.LU.64 R22, [R1+0x1398] ;  /* 0x0013980001167983 */ /* 0x002ee80000300a00 */
[----:B------:R-:W2:Y:S04]  /*803e0*/  LDL.LU.64 R4, [R1+0x13b0] ;  /* 0x0013b00001047983 */ /* 0x000ea80000300a00 */
[----:B------:R-:W2:Y:S04]  /*803f0*/  LDL.LU.64 R6, [R1+0x13b8] ;  /* 0x0013b80001067983 */ /* 0x000ea80000300a00 */
[----:B------:R-:W-:Y:S04]  /*80400*/  STL [R1+0xd504], R3 ;  /* 0x00d5040301007387 */ /* 0x000fe80000100800 */
[----:B------:R-:W-:Y:S04]  /*80410*/  STL [R1+0xd500], R2 ;  /* 0x00d5000201007387 */ /* 0x000fe80000100800 */
[----:B------:R0:W-:Y:S04]  /*80420*/  STL.64 [R1+0x5b0], R16 ;  /* 0x0005b01001007387 */ /* 0x0001e80000100a00 */
[----:B------:R1:W-:Y:S04]  /*80430*/  STL.64 [R1+0x5b8], R18 ;  /* 0x0005b81201007387 */ /* 0x0003e80000100a00 */
[----:B0-----:R-:W4:Y:S04]  /*80440*/  LDL.LU.64 R16, [R1+0x1420] ;  /* 0x0014200001107983 */ /* 0x001f280000300a00 */
[----:B-1----:R-:W2:Y:S01]  /*80450*/  LDL.LU.64 R18, [R1+0x1428] ;  /* 0x0014280001127983 */ /* 0x002ea20000300a00 */
[----:B------:R-:W-:Y:S01]  /*80460*/  IMAD.MOV.U32 R0, RZ, RZ, R27 ;  /* 0x000000ffff007224 */ /* 0x000fe200078e001b */
[----:B---3--:R-:W-:Y:S02]  /*80470*/  HMMA.16816.F32 R20, R12, R8, R20 ;  /* 0x000000080c14723c */ /* 0x008fe40000001814 */
[----:B--2---:R-:W-:Y:S04]  /*80480*/  STL.64 [R1+0xd5e8], R18 ;  /* 0x00d5e81201007387 */ /* 0x004fe80000100a00 */
[----:B----4-:R0:W-:Y:S04]  /*80490*/  STL.64 [R1+0xd5e0], R16 ;  /* 0x00d5e01001007387 */ /* 0x0101e80000100a00 */
[----:B0-----:R-:W2:Y:S04]  /*804a0*/  LDL.LU.64 R16, [R1+0x13c0] ;  /* 0x0013c00001107983 */ /* 0x001ea80000300a00 */
[----:B------:R-:W2:Y:S04]  /*804b0*/  LDL.LU.64 R18, [R1+0x13c8] ;  /* 0x0013c80001127983 */ /* 0x000ea80000300a00 */
[----:B------:R-:W3:Y:S04]  /*804c0*/  LDL R26, [R1+0x20] ;  /* 0x00002000011a7983 */ /* 0x000ee80000100800 */
[----:B------:R-:W3:Y:S04]  /*804d0*/  LDL R27, [R1+0x24] ;  /* 0x00002400011b7983 */ /* 0x000ee80000100800 */
[----:B------:R-:W-:Y:S04]  /*804e0*/  STL [R1+0xd510], R0 ;  /* 0x00d5100001007387 */ /* 0x000fe80000100800 */
[----:B------:R-:W-:Y:S04]  /*804f0*/  STL.64 [R1+0x5a0], R20 ;  /* 0x0005a01401007387 */ /* 0x000fe80000100a00 */
[----:B------:R0:W-:Y:S04]  /*80500*/  STL.64 [R1+0x5a8], R22 ;  /* 0x0005a81601007387 */ /* 0x0001e80000100a00 */
[----:B0-----:R-:W2:Y:S04]  /*80510*/  LDL.LU.64 R22, [R1+0xd5f8] ;  /* 0x00d5f80001167983 */ /* 0x001ea80000300a00 */
[----:B------:R-:W4:Y:S01]  /*80520*/  LDL.LU.64 R20, [R1+0xd5f0] ;  /* 0x00d5f00001147983 */ /* 0x000f220000300a00 */
[----:B------:R-:W-:-:S02]  /*80530*/  IMAD.MOV.U32 R2, RZ, RZ, R9 ;  /* 0x000000ffff027224 */ /* 0x000fc400078e0009 */
[----:B------:R-:W-:-:S03]  /*80540*/  IMAD.MOV.U32 R3, RZ, RZ, R8 ;  /* 0x000000ffff037224 */ /* 0x000fc600078e0008 */
[----:B------:R-:W-:Y:S04]  /*80550*/  STL [R1+0xd520], R2 ;  /* 0x00d5200201007387 */ /* 0x000fe80000100800 */
[----:B------:R-:W-:Y:S01]  /*80560*/  STL [R1+0xd51c], R3 ;  /* 0x00d51c0301007387 */ /* 0x000fe20000100800 */
[C---:B----4-:R-:W-:Y:S06]  /*80570*/  HMMA.16816.F32 R4, R12.reuse, R20, R4 ;  /* 0x000000140c04723c */ /* 0x050fec0000001804 */
[----:B--2---:R-:W-:Y:S01]  /*80580*/  HMMA.16816.F32 R16, R12, R22, R16 ;  /* 0x000000160c10723c */ /* 0x004fe20000001810 */
[----:B------:R-:W-:-:S15]  /*80590*/  IMAD.MOV.U32 R8, RZ, RZ, R20 ;  /* 0x000000ffff087224 */ /* 0x000fde00078e0014 */
[----:B------:R-:W-:-:S01]  /*805a0*/  NOP ;  /* 0x0000000000007918 */ /* 0x000fc20000000000 */
[----:B------:R0:W-:Y:S04]  /*805b0*/  STL.64 [R1+0x590], R4 ;  /* 0x0005900401007387 */ /* 0x0001e80000100a00 */
[----:B------:R-:W-:Y:S04]  /*805c0*/  STL.64 [R1+0x598], R6 ;  /* 0x0005980601007387 */ /* 0x000fe80000100a00 */
[----:B0-----:R-:W2:Y:S04]  /*805d0*/  LDL.LU R4, [R1+0x2f40] ;  /* 0x002f400001047983 */ /* 0x001ea80000300800 */
[----:B------:R-:W2:Y:S04]  /*805e0*/  LDL.LU R5, [R1+0x2f48] ;  /* 0x002f480001057983 */ /* 0x000ea80000300800 */
[----:B------:R-:W-:Y:S04]  /*805f0*/  STL [R1+0xd524], R8 ;  /* 0x00d5240801007387 */ /* 0x000fe80000100800 */
        /* <DEDUP_REMOVED lines=8> */
[----:B0-----:R-:W3:Y:S04]  /*80680*/  LDL.LU.64 R16, [R1+0x1430] ;  /* 0x0014300001107983 */ /* 0x001ee80000300a00 */
[----:B-1----:R-:W3:Y:S04]  /*80690*/  LDL.LU.64 R18, [R1+0x1438] ;  /* 0x0014380001127983 */ /* 0x002ee80000300a00 */
[----:B------:R0:W-:Y:S04]  /*806a0*/  STL.64 [R1+0xd530], R10 ;  /* 0x00d5300a01007387 */ /* 0x0001e80000100a00 */
[----:B0-----:R-:W4:Y:S04]  /*806b0*/  LDL R10, [R1] ;  /* 0x00000000010a7983 */ /* 0x001f280000100800 */
[----:B------:R-:W4:Y:S01]  /*806c0*/  LDL R11, [R1+0x4] ;  /* 0x00000400010b7983 */ /* 0x000f220000100800 */
[----:B------:R-:W-:-:S02]  /*806d0*/  IMAD.MOV.U32 R9, RZ, RZ, R23 ;  /* 0x000000ffff097224 */ /* 0x000fc400078e0017 */
[----:B------:R-:W-:-:S05]  /*806e0*/  IMAD.MOV.U32 R8, RZ, RZ, R24 ;  /* 0x000000ffff087224 */ /* 0x000fca00078e0018 */
[----:B------:R0:W-:Y:S04]  /*806f0*/  STL.64 [R1+0xd528], R8 ;  /* 0x00d5280801007387 */ /* 0x0001e80000100a00 */
[----:B0-----:R-:W2:Y:S04]  /*80700*/  LDL R8, [R1+0x8] ;  /* 0x0000080001087983 */ /* 0x001ea80000100800 */
[----:B------:R-:W2:Y:S04]  /*80710*/  LDL R9, [R1+0xc] ;  /* 0x00000c0001097983 */ /* 0x000ea80000100800 */
[----:B----4-:R0:W-:Y:S04]  /*80720*/  STL.64 [R1+0xd598], R10 ;  /* 0x00d5980a01007387 */ /* 0x0101e80000100a00 */
[----:B0-----:R-:W4:Y:S04]  /*80730*/  LDL R10, [R1+0x10] ;  /* 0x00001000010a7983 */ /* 0x001f280000100800 */
[----:B------:R-:W4:Y:S01]  /*80740*/  LDL R11, [R1+0x14] ;  /* 0x00001400010b7983 */ /* 0x000f220000100800 */
[----:B------:R-:W-:Y:S01]  /*80750*/  IMAD.MOV.U32 R2, RZ, RZ, R25 ;  /* 0x000000ffff027224 */ /* 0x000fe200078e0019 */
[----:B---3--:R-:W-:Y:S02]  /*80760*/  HMMA.16816.F32 R16, R12, R26, R16 ;  /* 0x0000001a0c10723c */ /* 0x008fe40000001810 */
[----:B--2---:R0:W-:Y:S04]  /*80770*/  STL.64 [R1+0xd5b0], R8 ;  /* 0x00d5b00801007387 */ /* 0x0041e80000100a00 */
[----:B0-----:R-:W2:Y:S04]  /*80780*/  LDL R8, [R1+0x18] ;  /* 0x0000180001087983 */ /* 0x001ea80000100800 */
[----:B------:R-:W2:Y:S04]  /*80790*/  LDL R9, [R1+0x1c] ;  /* 0x00001c0001097983 */ /* 0x000ea80000100800 */
[----:B----4-:R-:W-:Y:S04]  /*807a0*/  STL.64 [R1+0xd5c8], R10 ;  /* 0x00d5c80a01007387 */ /* 0x010fe80000100a00 */
[----:B------:R-:W3:Y:S04]  /*807b0*/  LDL.LU R6, [R1+0x2f50] ;  /* 0x002f500001067983 */ /* 0x000ee80000300800 */
[----:B------:R-:W4:Y:S04]  /*807c0*/  LDL.LU.64 R24, [R1+0x1590] ;  /* 0x0015900001187983 */ /* 0x000f280000300a00 */
[----:B------:R-:W2:Y:S04]  /*807d0*/  LDL.LU.64 R26, [R1+0x1598] ;  /* 0x00159800011a7983 */ /* 0x000ea80000300a00 */
[----:B------:R-:W-:Y:S04]  /*807e0*/  STL.64 [R1+0x560], R16 ;  /* 0x0005601001007387 */ /* 0x000fe80000100a00 */
[----:B------:R-:W-:Y:S04]  /*807f0*/  STL.64 [R1+0x568], R18 ;  /* 0x0005681201007387 */ /* 0x000fe80000100a00 */
[----:B--2---:R-:W-:Y:S04]  /*80800*/  STL.64 [R1+0xd5a8], R26 ;  /* 0x00d5a81a01007387 */ /* 0x004fe80000100a00 */
[----:B----4-:R0:W-:Y:S04]  /*80810*/  STL.64 [R1+0xd5a0], R24 ;  /* 0x00d5a01801007387 */ /* 0x0101e80000100a00 */
[----:B0-----:R-:W2:Y:S04]  /*80820*/  LDL.LU.64 R24, [R1+0x14f0] ;  /* 0x0014f00001187983 */ /* 0x001ea80000300a00 */
[----:B------:R-:W4:Y:S04]  /*80830*/  LDL.LU.64 R26, [R1+0x14f8] ;  /* 0x0014f800011a7983 */ /* 0x000f280000300a00 */
[----:B----4-:R-:W-:Y:S04]  /*80840*/  STL.64 [R1+0xd5c0], R26 ;  /* 0x00d5c01a01007387 */ /* 0x010fe80000100a00 */
[----:B--2---:R0:W-:Y:S04]  /*80850*/  STL.64 [R1+0xd5b8], R24 ;  /* 0x00d5b81801007387 */ /* 0x0041e80000100a00 */
        /* <DEDUP_REMOVED lines=8> */
[----:B------:R-:W4:Y:S04]  /*808e0*/  LDL.LU.64 R20, [R1+0x15c0] ;  /* 0x0015c00001147983 */ /* 0x000f280000300a00 */
[----:B------:R-:W3:Y:S04]  /*808f0*/  LDL.LU.64 R22, [R1+0x15c8] ;  /* 0x0015c80001167983 */ /* 0x000ee80000300a00 */
[----:B---3--:R-:W-:Y:S04]  /*80900*/  STL.64 [R1+0xd580], R22 ;  /* 0x00d5801601007387 */ /* 0x008fe80000100a00 */
[----:B----4-:R0:W-:Y:S04]  /*80910*/  STL.64 [R1+0xd578], R20 ;  /* 0x00d5781401007387 */ /* 0x0101e80000100a00 */
[----:B0-----:R-:W3:Y:S04]  /*80920*/  LDL.LU.64 R20, [R1+0x15b0] ;  /* 0x0015b00001147983 */ /* 0x001ee80000300a00 */
[----:B------:R-:W3:Y:S04]  /*80930*/  LDL.LU.64 R22, [R1+0x15b8] ;  /* 0x0015b80001167983 */ /* 0x000ee80000300a00 */
[----:B------:R-:W4:Y:S04]  /*80940*/  LDL.LU.64 R16, [R1+0x1660] ;  /* 0x0016600001107983 */ /* 0x000f280000300a00 */
[----:B------:R-:W3:Y:S01]  /*80950*/  LDL.LU.64 R18, [R1+0x1668] ;  /* 0x0016680001127983 */ /* 0x000ee20000300a00 */
[C---:B--2---:R-:W-:Y:S03]  /*80960*/  HMMA.16816.F32 R8, R12.reuse, R8, R24 ;  /* 0x000000080c08723c */ /* 0x044fe60000001818 */
[----:B---3--:R-:W-:Y:S04]  /*80970*/  STL.64 [R1+0xd560], R18 ;  /* 0x00d5601201007387 */ /* 0x008fe80000100a00 */
[----:B----4-:R0:W-:Y:S04]  /*80980*/  STL.64 [R1+0xd558], R16 ;  /* 0x00d5581001007387 */ /* 0x0101e80000100a00 */
[----:B0-----:R-:W2:Y:S04]  /*80990*/  LDL.LU.64 R16, [R1+0x1640] ;  /* 0x0016400001107983 */ /* 0x001ea80000300a00 */
[----:B------:R-:W2:Y:S04]  /*809a0*/  LDL.LU.64 R18, [R1+0x1648] ;  /* 0x0016480001127983 */ /* 0x000ea80000300a00 */
[----:B------:R-:W3:Y:S04]  /*809b0*/  LDL.LU R7, [R1+0x2f58] ;  /* 0x002f580001077983 */ /* 0x000ee80000300800 */
[----:B---3--:R-:W-:Y:S04]  /*809c0*/  STL.64 [R1+0xd540], R6 ;  /* 0x00d5400601007387 */ /* 0x008fe80000100a00 */
[----:B------:R0:W-:Y:S04]  /*809d0*/  STL.64 [R1+0xd538], R4 ;  /* 0x00d5380401007387 */ /* 0x0001e80000100a00 */
[----:B0-----:R-:W3:Y:S04]  /*809e0*/  LDL.LU.64 R4, [R1+0x1500] ;  /* 0x0015000001047983 */ /* 0x001ee80000300a00 */
[----:B------:R-:W3:Y:S04]  /*809f0*/  LDL.LU.64 R6, [R1+0x1508] ;  /* 0x0015080001067983 */ /* 0x000ee80000300a00 */
        /* <DEDUP_REMOVED lines=18> */
[----:B0-----:R-:W3:Y:S01]  /*80b20*/  LDL.LU.64 R10, [R1+0xd598] ;  /* 0x00d59800010a7983 */ /* 0x001ee20000300a00 */
[C---:B----4-:R-:W-:Y:S06]  /*80b30*/  HMMA.16816.F32 R24, R12.reuse, R28, R24 ;  /* 0x0000001c0c18723c */ /* 0x050fec0000001818 */
[----:B---3--:R-:W-:Y:S01]  /*80b40*/  HMMA.16816.F32 R8, R12, R10, R4 ;  /* 0x0000000a0c08723c */ /* 0x008fe20000001804 */
[----:B------:R-:W3:Y:S04]  /*80b50*/  LDL.LU.64 R4, [R1+0x1670] ;  /* 0x0016700001047983 */ /* 0x000ee80000300a00 */
[----:B------:R-:W3:-:S15]  /*80b60*/  LDL.LU.64 R6, [R1+0x1678] ;  /* 0x0016780001067983 */ /* 0x000ede0000300a00 */
        /* <DEDUP_REMOVED lines=36> */
[----:B------:R-:W4:Y:S04]  /*80db0*/  LDL.LU.64 R16, [R1+0xd548] ;  /* 0x00d5480001107983 */ /* 0x000f280000300a00 */
[----:B------:R0:W-:Y:S04]  /*80dc0*/  STL.64 [R1+0xd328], R22 ;  /* 0x00d3281601007387 */ /* 0x0001e80000100a00 */
[----:B0-----:R-:W3:Y:S04]  /*80dd0*/  LDL.LU R22, [R1+0x2f54] ;  /* 0x002f540001167983 */ /* 0x001ee80000300800 */
[----:B------:R-:W3:Y:S04]  /*80de0*/  LDL.LU R23, [R1+0x2f5c] ;  /* 0x002f5c0001177983 */ /* 0x000ee80000300800 */
[----:B------:R0:W-:Y:S04]  /*80df0*/  STL.64 [R1+0xd320], R20 ;  /* 0x00d3201401007387 */ /* 0x0001e80000100a00 */
[----:B0-----:R-:W3:Y:S04]  /*80e00*/  LDL.LU R20, [R1+0x2f44] ;  /* 0x002f440001147983 */ /* 0x001ee80000300800 */
[----:B------:R-:W3:Y:S01]  /*80e10*/  LDL.LU R21, [R1+0x2f4c] ;  /* 0x002f4c0001157983 */ /* 0x000ee20000300800 */
[C---:B--2---:R-:W-:Y:S06]  /*80e20*/  HMMA.16816.F32 R4, R12.reuse, R18, R4 ;  /* 0x000000120c04723c */ /* 0x044fec0000001804 */
[----:B----4-:R-:W-:-:S15]  /*80e30*/  HMMA.16816.F32 R8, R12, R16, R8 ;  /* 0x000000100c08723c */ /* 0x010fde0000001808 */
        /* <DEDUP_REMOVED lines=11> */
[----:B----4-:R-:W-:Y:S07]  /*80ef0*/  HMMA.16816.F32 R16, R12, R10, R24 ;  /* 0x0000000a0c10723c */ /* 0x010fee0000001818 */
[----:B--2---:R-:W-:-:S02]  /*80f00*/  IMAD.MOV.U32 R26, RZ, RZ, R8 ;  /* 0x000000ffff1a7224 */ /* 0x004fc400078e0008 */
[----:B------:R-:W2:Y:S01]  /*80f10*/  LDL.LU R8, [R1+0xd524] ;  /* 0x00d5240001087983 */ /* 0x000ea20000300800 */
[----:B------:R-:W-:Y:S02]  /*80f20*/  IMAD.MOV.U32 R27, RZ, RZ, R2 ;  /* 0x000000ffff1b7224 */ /* 0x000fe400078e0002 */
[----:B------:R-:W-:Y:S02]  /*80f30*/  IMAD.MOV.U32 R24, RZ, RZ, R3 ;  /* 0x000000ffff187224 */ /* 0x000fe400078e0003 */
[----:B------:R-:W-:-:S09]  /*80f40*/  IMAD.MOV.U32 R25, RZ, RZ, R9 ;  /* 0x000000ffff197224 */ /* 0x000fd200078e0009 */
[----:B------:R-:W-:Y:S04]  /*80f50*/  STL.64 [R1+0x4a0], R16 ;  /* 0x0004a01001007387 */ /* 0x000fe80000100a00 */
[----:B------:R-:W-:Y:S04]  /*80f60*/  STL.64 [R1+0x4a8], R18 ;  /* 0x0004a81201007387 */ /* 0x000fe80000100a00 */
[----:B------:R-:W4:Y:S04]  /*80f70*/  LDL.LU R2, [R1+0xd520] ;  /* 0x00d5200001027983 */ /* 0x000f280000300800 */
[----:B------:R-:W4:Y:S04]  /*80f80*/  LDL.LU R3, [R1+0xd51c] ;  /* 0x00d51c0001037983 */ /* 0x000f280000300800 */
[----:B------:R-:W4:Y:S04]  /*80f90*/  LDL.LU R9, [R1+0xd518] ;  /* 0x00d5180001097983 */ /* 0x000f280000300800 */
[----:B------:R0:W-:Y:S04]  /*80fa0*/  STL.64 [R1+0xd3c8], R26 ;  /* 0x00d3c81a01007387 */ /* 0x0001e80000100a00 */
[----:B------:R-:W-:Y:S04]  /*80fb0*/  STL.64 [R1+0xd3c0], R24 ;  /* 0x00d3c01801007387 */ /* 0x000fe80000100a00 */
[----:B------:R-:W-:Y:S01]  /*80fc0*/  STL [R1+0xd2e8], R11 ;  /* 0x00d2e80b01007387 */ /* 0x000fe20000100800 */
[----:B---3--:R-:W-:-:S02]  /*80fd0*/  IMAD R4, R4, 0x100, R20 ;  /* 0x0000010004047824 */ /* 0x008fc400078e0214 */
[----:B------:R-:W-:Y:S02]  /*80fe0*/  IMAD R5, R5, 0x100, R21 ;  /* 0x0000010005057824 */ /* 0x000fe400078e0215 */
[----:B0-----:R-:W-:Y:S02]  /*80ff0*/  IMAD.MOV.U32 R27, RZ, RZ, R0 ;  /* 0x000000ffff1b7224 */ /* 0x001fe400078e0000 */
[----:B--2---:R-:W-:Y:S02]  /*81000*/  IMAD.MOV.U32 R26, RZ, RZ, R8 ;  /* 0x000000ffff1a7224 */ /* 0x004fe400078e0008 */
[----:B------:R-:W2:Y:S04]  /*81010*/  LDL.LU R8, [R1+0xd514] ;  /* 0x00d5140001087983 */ /* 0x000ea80000300800 */
[----:B------:R-:W3:Y:S04]  /*81020*/  LDL.LU R0, [R1+0xd510] ;  /* 0x00d5100001007983 */ /* 0x000ee80000300800 */
[----:B------:R-:W3:Y:S04]  /*81030*/  LDL R20, [R1+0x90] ;  /* 0x0000900001147983 */ /* 0x000ee80000100800 */
[----:B------:R-:W3:Y:S01]  /*81040*/  LDL R21, [R1+0x94] ;  /* 0x0000940001157983 */ /* 0x000ee20000100800 */
[----:B------:R-:W-:-:S03]  /*81050*/  IMAD R6, R6, 0x100, R22 ;  /* 0x0000010006067824 */ /* 0x000fc600078e0216 */
[----:B------:R-:W3:Y:S01]  /*81060*/  LDL.LU.64 R16, [R1+0x1790] ;  /* 0x0017900001107983 */ /* 0x000ee20000300a00 */
[----:B------:R-:W-:-:S03]  /*81070*/  IMAD R7, R7, 0x100, R23 ;  /* 0x0000010007077824 */ /* 0x000fc600078e0217 */
[----:B------:R-:W3:Y:S01]  /*81080*/  LDL.LU.64 R18, [R1+0x1798] ;  /* 0x0017980001127983 */ /* 0x000ee20000300a00 */
[----:B----4-:R-:W-:-:S03]  /*81090*/  IMAD.MOV.U32 R22, RZ, RZ, R9 ;  /* 0x000000ffff167224 */ /* 0x010fc600078e0009 */
[----:B------:R-:W4:Y:S01]  /*810a0*/  LDL.LU R9, [R1+0xd50c] ;  /* 0x00d50c0001097983 */ /* 0x000f220000300800 */
[----:B--2---:R-:W-:-:S03]  /*810b0*/  IMAD.MOV.U32 R23, RZ, RZ, R8 ;  /* 0x000000ffff177224 */ /* 0x004fc600078e0008 */
[----:B------:R-:W2:Y:S04]  /*810c0*/  LDL.LU R8, [R1+0xd508] ;  /* 0x00d5080001087983 */ /* 0x000ea80000300800 */
[----:B------:R-:W-:Y:S04]  /*810d0*/  STL.64 [R1+0xd4b0], R22 ;  /* 0x00d4b01601007387 */ /* 0x000fe80000100a00 */
[----:B---3--:R0:W-:Y:S04]  /*810e0*/  STL.64 [R1+0xd4a8], R20 ;  /* 0x00d4a81401007387 */ /* 0x0081e80000100a00 */
[----:B0-----:R-:W3:Y:S04]  /*810f0*/  LDL R20, [R1+0xa8] ;  /* 0x0000a80001147983 */ /* 0x001ee80000100800 */
[----:B------:R-:W3:Y:S01]  /*81100*/  LDL R21, [R1+0xac] ;  /* 0x0000ac0001157983 */ /* 0x000ee20000100800 */
[----:B------:R-:W-:-:S03]  /*81110*/  IMAD.MOV.U32 R24, RZ, RZ, R3 ;  /* 0x000000ffff187224 */ /* 0x000fc600078e0003 */
[----:B------:R-:W3:Y:S01]  /*81120*/  LDL.LU R3, [R1+0xd504] ;  /* 0x00d5040001037983 */ /* 0x000ee20000300800 */
[----:B------:R-:W-:Y:S02]  /*81130*/  IMAD.MOV.U32 R25, RZ, RZ, R2 ;  /* 0x000000ffff197224 */ /* 0x000fe400078e0002 */
[----:B----4-:R-:W-:Y:S01]  /*81140*/  IMAD.MOV.U32 R23, RZ, RZ, R9 ;  /* 0x000000ffff177224 */ /* 0x010fe200078e0009 */
[----:B------:R-:W4:Y:S01]  /*81150*/  LDL.LU R2, [R1+0xd500] ;  /* 0x00d5000001027983 */ /* 0x000f220000300800 */
[----:B--2---:R-:W-:-:S03]  /*81160*/  IMAD.MOV.U32 R22, RZ, RZ, R8 ;  /* 0x000000ffff167224 */ /* 0x004fc600078e0008 */
[----:B------:R-:W2:Y:S04]  /*81170*/  LDL.LU R8, [R1+0xd4fc] ;  /* 0x00d4fc0001087983 */ /* 0x000ea80000300800 */
[----:B------:R-:W2:Y:S04]  /*81180*/  LDL.LU R9, [R1+0xd4f8] ;  /* 0x00d4f80001097983 */ /* 0x000ea80000300800 */
[----:B------:R-:W-:Y:S04]  /*81190*/  STL.64 [R1+0xd4e0], R22 ;  /* 0x00d4e01601007387 */ /* 0x000fe80000100a00 */
[----:B---3--:R-:W-:Y:S04]  /*811a0*/  STL.64 [R1+0xd4d8], R20 ;  /* 0x00d4d81401007387 */ /* 0x008fe80000100a00 */
[----:B------:R0:W-:Y:S04]  /*811b0*/  STL.64 [R1+0xd3e8], R26 ;  /* 0x00d3e81a01007387 */ /* 0x0001e80000100a00 */
[----:B0-----:R-:W3:Y:S01]  /*811c0*/  LDL R26, [R1+0x48] ;  /* 0x00004800011a7983 */ /* 0x001ee20000100800 */
[----:B------:R-:W-:-:S03]  /*811d0*/  IMAD.MOV.U32 R27, RZ, RZ, R0 ;  /* 0x000000ffff1b7224 */ /* 0x000fc600078e0000 */
[----:B------:R-:W3:Y:S04]  /*811e0*/  LDL.LU R0, [R1+0xd4f4] ;  /* 0x00d4f40001007983 */ /* 0x000ee80000300800 */
[----:B------:R4:W-:Y:S02]  /*811f0*/  STL.64 [R1+0xd3e0], R24 ;  /* 0x00d3e01801007387 */ /* 0x0009e40000100a00 */
[----:B----4-:R-:W-:Y:S02]  /*81200*/  IMAD.MOV.U32 R24, RZ, RZ, R2 ;  /* 0x000000ffff187224 */ /* 0x010fe400078e0002 */
[----:B------:R-:W-:Y:S01]  /*81210*/  IMAD.MOV.U32 R25, RZ, RZ, R3 ;  /* 0x000000ffff197224 */ /* 0x000fe200078e0003 */
[----:B--2---:R-:W-:Y:S01]  /*81220*/  HMMA.16816.F32 R16, R12, R8, R16 ;  /* 0x000000080c10723c */ /* 0x004fe20000001810 */
[----:B---3--:R-:W-:Y:S04]  /*81230*/  STL.64 [R1+0xd400], R26 ;  /* 0x00d4001a01007387 */ /* 0x008fe80000100a00 */
[----:B------:R-:W2:Y:S04]  /*81240*/  LDL.LU.64 R20, [R1+0x17b0] ;  /* 0x0017b00001147983 */ /* 0x000ea80000300a00 */
[----:B------:R-:W2:-:S14]  /*81250*/  LDL.LU.64 R22, [R1+0x17b8] ;  /* 0x0017b80001167983 */ /* 0x000e9c0000300a00 */
[----:B------:R0:W-:Y:S04]  /*81260*/  STL.64 [R1+0xb20], R16 ;  /* 0x000b201001007387 */ /* 0x0001e80000100a00 */
[----:B------:R1:W-:Y:S04]  /*81270*/  STL.64 [R1+0xb28], R18 ;  /* 0x000b281201007387 */ /* 0x0003e80000100a00 */
[----:B------:R-:W2:Y:S04]  /*81280*/  LDL.LU R2, [R1+0xd4f0] ;  /* 0x00d4f00001027983 */ /* 0x000ea80000300800 */
[----:B------:R-:W2:Y:S04]  /*81290*/  LDL.LU R3, [R1+0xd4ec] ;  /* 0x00d4ec0001037983 */ /* 0x000ea80000300800 */
[----:B0-----:R-:W3:Y:S04]  /*812a0*/  LDL.LU.64 R16, [R1+0x1800] ;  /* 0x0018000001107983 */ /* 0x001ee80000300a00 */
[----:B-1----:R-:W4:Y:S04]  /*812b0*/  LDL.LU.64 R18, [R1+0x1808] ;  /* 0x0018080001127983 */ /* 0x002f280000300a00 */
[----:B----4-:R-:W-:Y:S04]  /*812c0*/  STL.64 [R1+0xd4c0], R18 ;  /* 0x00d4c01201007387 */ /* 0x010fe80000100a00 */
[----:B---3--:R0:W-:Y:S04]  /*812d0*/  STL.64 [R1+0xd4b8], R16 ;  /* 0x00d4b81001007387 */ /* 0x0081e80000100a00 */
[----:B0-----:R-:W3:Y:S04]  /*812e0*/  LDL.LU.64 R16, [R1+0x17c0] ;  /* 0x0017c00001107983 */ /* 0x001ee80000300a00 */
[----:B------:R-:W4:Y:S01]  /*812f0*/  LDL.LU.64 R18, [R1+0x17c8] ;  /* 0x0017c80001127983 */ /* 0x000f220000300a00 */
[----:B--2---:R-:W-:Y:S01]  /*81300*/  HMMA.16816.F32 R20, R12, R2, R20 ;  /* 0x000000020c14723c */ /* 0x004fe20000001814 */
[----:B------:R-:W-:-:S02]  /*81310*/  IMAD.MOV.U32 R27, RZ, RZ, R0 ;  /* 0x000000ffff1b7224 */ /* 0x000fc400078e0000 */
[----:B----4-:R-:W-:Y:S04]  /*81320*/  STL.64 [R1+0xd4d0], R18 ;  /* 0x00d4d01201007387 */ /* 0x010fe80000100a00 */
[----:B---3--:R0:W-:Y:S04]  /*81330*/  STL.64 [R1+0xd4c8], R16 ;  /* 0x00d4c81001007387 */ /* 0x0081e80000100a00 */
[----:B0-----:R-:W2:Y:S04]  /*81340*/  LDL.LU.64 R16, [R1+0x17a0] ;  /* 0x0017a00001107983 */ /* 0x001ea80000300a00 */
[----:B------:R-:W2:Y:S04]  /*81350*/  LDL.LU.64 R18, [R1+0x17a8] ;  /* 0x0017a80001127983 */ /* 0x000ea80000300a00 */
[----:B------:R-:W3:Y:S04]  /*81360*/  LDL R26, [R1+0x58] ;  /* 0x00005800011a7983 */ /* 0x000ee80000100800 */
[----:B------:R-:W4:Y:S04]  /*81370*/  LDL.LU R0, [R1+0xd4e8] ;  /* 0x00d4e80001007983 */ /* 0x000f280000300800 */
[----:B------:R-:W-:Y:S04]  /*81380*/  STL.64 [R1+0xd418], R24 ;  /* 0x00d4181801007387 */ /* 0x000fe80000100a00 */
[----:B------:R-:W-:Y:S04]  /*81390*/  STL [R1+0xd3d8], R10 ;  /* 0x00d3d80a01007387 */ /* 0x000fe80000100800 */
[----:B------:R0:W-:Y:S04]  /*813a0*/  STL.64 [R1+0xd3d0], R8 ;  /* 0x00d3d00801007387 */ /* 0x0001e80000100a00 */
[----:B0-----:R-:W4:Y:S04]  /*813b0*/  LDL.LU.64 R8, [R1+0x17f0] ;  /* 0x0017f00001087983 */ /* 0x001f280000300a00 */
[----:B------:R-:W4:Y:S04]  /*813c0*/  LDL.LU.64 R10, [R1+0x17f8] ;  /* 0x0017f800010a7983 */ /* 0x000f280000300a00 */
[----:B------:R-:W-:Y:S04]  /*813d0*/  STL.64 [R1+0xb10], R20 ;  /* 0x000b101401007387 */ /* 0x000fe80000100a00 */
[----:B------:R0:W-:Y:S04]  /*813e0*/  STL.64 [R1+0xb18], R22 ;  /* 0x000b181601007387 */ /* 0x0001e80000100a00 */
[----:B0-----:R-:W4:Y:S04]  /*813f0*/  LDL.LU.64 R22, [R1+0xd4e0] ;  /* 0x00d4e00001167983 */ /* 0x001f280000300a00 */
[----:B------:R-:W2:Y:S02]  /*81400*/  LDL.LU.64 R20, [R1+0xd4d8] ;  /* 0x00d4d80001147983 */ /* 0x000ea40000300a00 */
[----:B--2---:R-:W-:Y:S02]  /*81410*/  HMMA.16816.F32 R12, R12, R20, R16 ;  /* 0x000000140c0c723c */ /* 0x004fe40000001810 */
[----:B------:R-:W4:Y:S04]  /*81420*/  LDL.LU.64 R18, [R1+0xd4d0] ;  /* 0x00d4d00001127983 */ /* 0x000f280000300a00 */
[----:B------:R-:W4:-:S15]  /*81430*/  LDL.LU.64 R16, [R1+0xd4c8] ;  /* 0x00d4c80001107983 */ /* 0x000f1e0000300a00 */
[----:B------:R-:W-:-:S02]  /*81440*/  NOP ;  /* 0x0000000000007918 */ /* 0x000fc40000000000 */
[----:B------:R-:W-:Y:S04]  /*81450*/  STL.64 [R1+0x490], R12 ;  /* 0x0004900c01007387 */ /* 0x000fe80000100a00 */
[----:B------:R0:W-:Y:S04]  /*81460*/  STL.64 [R1+0x498], R14 ;  /* 0x0004980e01007387 */ /* 0x0001e80000100a00 */
[----:B------:R-:W2:Y:S04]  /*81470*/  LDL.64 R24, [R1+0x60] ;  /* 0x0000600001187983 */ /* 0x000ea80000100a00 */
[----:B0-----:R-:W4:Y:S04]  /*81480*/  LDL R14, [R1+0x98] ;  /* 0x00009800010e7983 */ /* 0x001f280000100800 */
[----:B------:R-:W4:Y:S04]  /*81490*/  LDL R15, [R1+0x9c] ;  /* 0x00009c00010f7983 */ /* 0x000f280000100800 */
[----:B---3--:R-:W-:Y:S01]  /*814a0*/  STL.64 [R1+0xd448], R26 ;  /* 0x00d4481a01007387 */ /* 0x008fe20000100a00 */
[----:B------:R-:W-:-:S02]  /*814b0*/  F2FP.F16.E5M2.UNPACK_B R4, R4 ;  /* 0x00000004ff04723e */ /* 0x000fc400020004ff */
[----:B------:R-:W-:Y:S02]  /*814c0*/  F2FP.F16.E5M2.UNPACK_B R5, R5 ;  /* 0x00000005ff05723e */ /* 0x000fe400020004ff */
[----:B------:R-:W-:Y:S02]  /*814d0*/  F2FP.F16.E5M2.UNPACK_B R6, R6 ;  /* 0x00000006ff06723e */ /* 0x000fe400020004ff */
[----:B------:R-:W-:Y:S01]  /*814e0*/  F2FP.F16.E5M2.UNPACK_B R7, R7 ;  /* 0x00000007ff07723e */ /* 0x000fe200020004ff */
[----:B--2---:R0:W-:Y:S04]  /*814f0*/  STL.64 [R1+0xd440], R24 ;  /* 0x00d4401801007387 */ /* 0x0041e80000100a00 */
[----:B0-----:R-:W2:Y:S04]  /*81500*/  LDL.LU.64 R24, [R1+0x17d0] ;  /* 0x0017d00001187983 */ /* 0x001ea80000300a00 */
[----:B------:R-:W2:Y:S01]  /*81510*/  LDL.LU.64 R26, [R1+0x17d8] ;  /* 0x0017d800011a7983 */ /* 0x000ea20000300a00 */
[----:B----4-:R-:W-:Y:S03]  /*81520*/  HMMA.16816.F32 R20, R4, R22, R16 ;  /* 0x000000160414723c */ /* 0x010fe60000001810 */
[----:B------:R-:W3:Y:S04]  /*81530*/  LDL.LU.64 R18, [R1+0xd4c0] ;  /* 0x00d4c00001127983 */ /* 0x000ee80000300a00 */
[----:B------:R-:W3:-:S15]  /*81540*/  LDL.LU.64 R16, [R1+0xd4b8] ;  /* 0x00d4b80001107983 */ /* 0x000ede0000300a00 */
[----:B------:R-:W-:-:S01]  /*81550*/  NOP ;  /* 0x0000000000007918 */ /* 0x000fc20000000000 */
[----:B------:R-:W-:Y:S04]  /*81560*/  STL.64 [R1+0x480], R20 ;  /* 0x0004801401007387 */ /* 0x000fe80000100a00 */
[----:B------:R0:W-:Y:S04]  /*81570*/  STL.64 [R1+0x488], R22 ;  /* 0x0004881601007387 */ /* 0x0001e80000100a00 */
[----:B0-----:R-:W3:Y:S04]  /*81580*/  LDL.LU.64 R22, [R1+0xd4b0] ;  /* 0x00d4b00001167983 */ /* 0x001ee80000300a00 */
[----:B------:R-:W4:Y:S01]  /*81590*/  LDL.LU.64 R20, [R1+0xd4a8] ;  /* 0x00d4a80001147983 */ /* 0x000f220000300a00 */
[C---:B--2---:R-:W-:Y:S03]  /*815a0*/  HMMA.16816.F32 R12, R4.reuse, R14, R24 ;  /* 0x0000000e040c723c */ /* 0x044fe60000001818 */
[----:B------:R-:W2:Y:S03]  /*815b0*/  LDL R26, [R1+0x68] ;  /* 0x00006800011a7983 */ /* 0x000ea60000100800 */
[----:B----4-:R-:W-:-:S15]  /*815c0*/  HMMA.16816.F32 R8, R4, R20, R8 ;  /* 0x000000140408723c */ /* 0x010fde0000001808 */
[----:B------:R-:W-:-:S02]  /*815d0*/  NOP ;  /* 0x0000000000007918 */ /* 0x000fc40000000000 */
[----:B------:R-:W-:Y:S04]  /*815e0*/  STL.64 [R1+0x470], R12 ;  /* 0x0004700c01007387 */ /* 0x000fe80000100a00 */
[----:B------:R-:W-:Y:S01]  /*815f0*/  STL.64 [R1+0x478], R14 ;  /* 0x0004780e01007387 */ /* 0x000fe20000100a00 */
[----:B------:R-:W-:-:S03]  /*81600*/  IMAD.MOV.U32 R27, RZ, RZ, R0 ;  /* 0x000000ffff1b7224 */ /* 0x000fc600078e0000 */
[----:B------:R-:W-:Y:S04]  /*81610*/  STL.64 [R1+0x460], R8 ;  /* 0x0004600801007387 */ /* 0x000fe80000100a00 */
[----:B------:R3:W-:Y:S04]  /*81620*/  STL.64 [R1+0x468], R10 ;  /* 0x0004680a01007387 */ /* 0x0007e80000100a00 */
[----:B------:R-:W4:Y:S01]  /*81630*/  LDL.LU R0, [R1+0xd4a0] ;  /* 0x00d4a00001007983 */ /* 0x000f220000300800 */
[----:B---3--:R-:W-:Y:S03]  /*81640*/  HMMA.16816.F32 R8, R4, R22, R16 ;  /* 0x000000160408723c */ /* 0x008fe60000001810 */
[----:B--2---:R0:W-:Y:S04]  /*81650*/  STL.64 [R1+0xd460], R26 ;  /* 0x00d4601a01007387 */ /* 0x0041e80000100a00 */
[----:B------:R-:W2:-:S15]  /*81660*/  LDL R24, [R1+0x70] ;  /* 0x0000700001187983 */ /* 0x000e9e0000100800 */
[----:B------:R-:W-:-:S01]  /*81670*/  NOP ;  /* 0x0000000000007918 */ /* 0x000fc20000000000 */
[----:B------:R-:W-:Y:S04]  /*81680*/  STL.64 [R1+0x450], R8 ;  /* 0x0004500801007387 */ /* 0x000fe80000100a00 */
[----:B------:R-:W-:Y:S04]  /*81690*/  STL.64 [R1+0x458], R10 ;  /* 0x0004580a01007387 */ /* 0x000fe80000100a00 */
[----:B------:R-:W2:Y:S04]  /*816a0*/  LDL R25, [R1+0x74] ;  /* 0x0000740001197983 */ /* 0x000ea80000100800 */
[----:B0-----:R-:W3:Y:S04]  /*816b0*/  LDL R26, [R1+0x78] ;  /* 0x00007800011a7983 */ /* 0x001ee80000100800 */
[----:B--2---:R0:W-:Y:S04]  /*816c0*/  STL.64 [R1+0xd478], R24 ;  /* 0x00d4781801007387 */ /* 0x0041e80000100a00 */
[----:B0-----:R-:W2:Y:S04]  /*816d0*/  LDL.64 R24, [R1+0x80] ;  /* 0x0000800001187983 */ /* 0x001ea80000100a00 */
        /* <DEDUP_REMOVED lines=46> */
[----:B------:R-:W-:-:S02]  /*819c0*/  IMAD.MOV.U32 R27, RZ, RZ, R0 ;  /* 0x000000ffff1b7224 */ /* 0x000fc400078e0000 */
[----:B------:R-:W-:-:S05]  /*819d0*/  IMAD.MOV.U32 R0, RZ, RZ, R25 ;  /* 0x000000ffff007224 */ /* 0x000fca00078e0019 */
[----:B------:R-:W-:Y:S01]  /*819e0*/  STL [R1+0xd2d0], R0 ;  /* 0x00d2d00001007387 */ /* 0x000fe20000100800 */
[----:B--2---:R-:W-:Y:S03]  /*819f0*/  HMMA.16816.F32 R24, R4, R26, R12 ;  /* 0x0000001a0418723c */ /* 0x004fe6000000180c */
        /* <DEDUP_REMOVED lines=50> */
[C---:B--2---:R-:W-:Y:S06]  /*81d20*/  HMMA.16816.F32 R12, R4.reuse, R24, R12 ;  /* 0x00000018040c723c */ /* 0x044fec000000180c */
[----:B---3--:R-:W-:-:S15]  /*81d30*/  HMMA.16816.F32 R24, R4, R26, R8 ;  /* 0x0000001a0418723c */ /* 0x008fde0000001808 */
[----:B------:R-:W-:-:S02]  /*81d40*/  NOP ;  /* 0x0000000000007918 */ /* 0x000fc40000000000 */
[----:B------:R-:W-:Y:S04]  /*81d50*/  STL.64 [R1+0x3c0], R12 ;  /* 0x0003c00c01007387 */ /* 0x000fe80000100a00 */
[----:B------:R0:W-:Y:S04]  /*81d60*/  STL.64 [R1+0x3c8], R14 ;  /* 0x0003c80e01007387 */ /* 0x0001e80000100a00 */
[----:B0-----:R-:W2:Y:S04]  /*81d70*/  LDL.LU R14, [R1+0x2f70] ;  /* 0x002f7000010e7983 */ /* 0x001ea80000300800 */
[----:B------:R-:W3:Y:S04]  /*81d80*/  LDL.LU R15, [R1+0x2f78] ;  /* 0x002f7800010f7983 */ /* 0x000ee80000300800 */
[----:B------:R-:W2:Y:S04]  /*81d90*/  LDL.LU R10, [R1+0xd3d8] ;  /* 0x00d3d800010a7983 */ /* 0x000ea80000300800 */
[----:B------:R-:W3:Y:S04]  /*81da0*/  LDL.LU.64 R8, [R1+0xd3d0] ;  /* 0x00d3d00001087983 */ /* 0x000ee80000300a00 */
[----:B------:R-:W-:Y:S04]  /*81db0*/  STL.64 [R1+0x3b0], R24 ;  /* 0x0003b01801007387 */ /* 0x000fe80000100a00 */
[----:B------:R0:W-:Y:S04]  /*81dc0*/  STL.64 [R1+0x3b8], R26 ;  /* 0x0003b81a01007387 */ /* 0x0001e80000100a00 */
[----:B0-----:R-:W2:Y:S04]  /*81dd0*/  LDL.LU.64 R26, [R1+0xd3c8] ;  /* 0x00d3c800011a7983 */ /* 0x001ea80000300a00 */
[----:B------:R-:W4:Y:S02]  /*81de0*/  LDL.LU.64 R24, [R1+0xd3c0] ;  /* 0x00d3c00001187983 */ /* 0x000f240000300a00 */
[C---:B----4-:R-:W-:Y:S02]  /*81df0*/  HMMA.16816.F32 R20, R4.reuse, R24, R20 ;  /* 0x000000180414723c */ /* 0x050fe40000001814 */
[----:B------:R-:W4:Y:S04]  /*81e00*/  LDL.LU.64 R24, [R1+0x19e0] ;  /* 0x0019e00001187983 */ /* 0x000f280000300a00 */
[----:B--2---:R-:W-:-:S15]  /*81e10*/  HMMA.16816.F32 R16, R4, R26, R16 ;  /* 0x0000001a0410723c */ /* 0x004fde0000001810 */
[----:B------:R-:W-:-:S02]  /*81e20*/  NOP ;  /* 0x0000000000007918 */ /* 0x000fc40000000000 */
[----:B------:R-:W-:Y:S04]  /*81e30*/  STL.64 [R1+0x3a0], R20 ;  /* 0x0003a01401007387 */ /* 0x000fe80000100a00 */
[----:B------:R-:W-:Y:S04]  /*81e40*/  STL.64 [R1+0x3a8], R22 ;  /* 0x0003a81601007387 */ /* 0x000fe80000100a00 */
[----:B------:R-:W2:Y:S04]  /*81e50*/  LDL.LU.64 R26, [R1+0x19e8] ;  /* 0x0019e800011a7983 */ /* 0x000ea80000300a00 */
[----:B------:R-:W-:Y:S04]  /*81e60*/  STL.64 [R1+0x390], R16 ;  /* 0x0003901001007387 */ /* 0x000fe80000100a00 */
[----:B------:R-:W-:Y:S04]  /*81e70*/  STL.64 [R1+0x398], R18 ;  /* 0x0003981201007387 */ /* 0x000fe80000100a00 */
[----:B--2---:R0:W-:Y:S04]  /*81e80*/  STL.64 [R1+0xd358], R26 ;  /* 0x00d3581a01007387 */ /* 0x0041e80000100a00 */
[----:B0-----:R-:W2:Y:S04]  /*81e90*/  LDL R26, [R1] ;  /* 0x00000000011a7983 */ /* 0x001ea80000100800 */
[----:B------:R-:W2:Y:S04]  /*81ea0*/  LDL R27, [R1+0x4] ;  /* 0x00000400011b7983 */ /* 0x000ea80000100800 */
[----:B----4-:R0:W-:Y:S04]  /*81eb0*/  STL.64 [R1+0xd350], R24 ;  /* 0x00d3501801007387 */ /* 0x0101e80000100a00 */
[----:B0-----:R-:W4:Y:S04]  /*81ec0*/  LDL R24, [R1+0x8] ;  /* 0x0000080001187983 */ /* 0x001f280000100800 */
[----:B------:R-:W4:Y:S04]  /*81ed0*/  LDL R25, [R1+0xc] ;  /* 0x00000c0001197983 */ /* 0x000f280000100800 */
[----:B--2---:R0:W-:Y:S04]  /*81ee0*/  STL.64 [R1+0xd370], R26 ;  /* 0x00d3701a01007387 */ /* 0x0041e80000100a00 */
[----:B0-----:R-:W2:Y:S04]  /*81ef0*/  LDL R26, [R1+0x10] ;  /* 0x00001000011a7983 */ /* 0x001ea80000100800 */
[----:B------:R-:W2:Y:S04]  /*81f00*/  LDL R27, [R1+0x14] ;  /* 0x00001400011b7983 */ /* 0x000ea80000100800 */
[----:B--2---:R0:W-:Y:S04]  /*81f10*/  STL.64 [R1+0xd390], R26 ;  /* 0x00d3901a01007387 */ /* 0x0041e80000100a00 */
[----:B0-----:R-:W2:Y:S04]  /*81f20*/  LDL R26, [R1+0x18] ;  /* 0x00001800011a7983 */ /* 0x001ea80000100800 */
[----:B------:R-:W2:Y:S04]  /*81f30*/  LDL R27, [R1+0x1c] ;  /* 0x00001c00011b7983 */ /* 0x000ea80000100800 */
        /* <DEDUP_REMOVED lines=31> */
[----:B------:R-:W2:Y:S04]  /*82130*/  LDL.LU.64 R18, [R1+0x1a58] ;  /* 0x001a580001127983 */ /* 0x000ea80000300a00 */
[----:B------:R-:W3:Y:S04]  /*82140*/  LDL.LU R12, [R1+0x2f60] ;  /* 0x002f6000010c7983 */ /* 0x000ee80000300800 */
[----:B------:R-:W2:Y:S01]  /*82150*/  LDL.LU R11, [R1+0x2f6c] ;  /* 0x002f6c00010b7983 */ /* 0x000ea20000300800 */
[C---:B----4-:R-:W-:Y:S03]  /*82160*/  HMMA.16816.F32 R24, R4.reuse, R24, R20 ;  /* 0x000000180418723c */ /* 0x050fe60000001814 */
[----:B--2---:R-:W-:Y:S04]  /*82170*/  STL.64 [R1+0xd2f8], R10 ;  /* 0x00d2f80a01007387 */ /* 0x004fe80000100a00 */
[----:B------:R0:W-:Y:S04]  /*82180*/  STL.64 [R1+0xd2f0], R8 ;  /* 0x00d2f00801007387 */ /* 0x0001e80000100a00 */
[----:B0-----:R-:W2:Y:S04]  /*82190*/  LDL.LU.64 R8, [R1+0x19b0] ;  /* 0x0019b00001087983 */ /* 0x001ea80000300a00 */
[----:B------:R-:W2:Y:S04]  /*821a0*/  LDL.LU.64 R10, [R1+0x19b8] ;  /* 0x0019b800010a7983 */ /* 0x000ea80000300a00 */
[----:B------:R-:W4:Y:S04]  /*821b0*/  LDL.LU R13, [R1+0x2f68] ;  /* 0x002f6800010d7983 */ /* 0x000f280000300800 */
[----:B------:R-:W3:Y:S04]  /*821c0*/  LDL.LU.64 R22, [R1+0xd3b8] ;  /* 0x00d3b80001167983 */ /* 0x000ee80000300a00 */
[----:B------:R-:W3:Y:S04]  /*821d0*/  LDL.LU.64 R20, [R1+0xd3b0] ;  /* 0x00d3b00001147983 */ /* 0x000ee80000300a00 */
        /* <DEDUP_REMOVED lines=35> */
[----:B0-----:R-:W3:Y:S04]  /*82410*/  LDL.LU.64 R26, [R1+0xd348] ;  /* 0x00d34800011a7983 */ /* 0x001ee80000300a00 */
[----:B------:R-:W4:Y:S01]  /*82420*/  LDL.LU.64 R24, [R1+0xd340] ;  /* 0x00d3400001187983 */ /* 0x000f220000300a00 */
        /* <DEDUP_REMOVED lines=11> */
[----:B------:R-:W4:Y:S04]  /*824e0*/  LDL.LU.64 R20, [R1+0xd320] ;  /* 0x00d3200001147983 */ /* 0x000f280000300a00 */
[----:B------:R-:W-:Y:S04]  /*824f0*/  STL.64 [R1+0xd1d0], R26 ;  /* 0x00d1d01a01007387 */ /* 0x000fe80000100a00 */
[----:B------:R0:W-:Y:S04]  /*82500*/  STL.64 [R1+0xd1c8], R24 ;  /* 0x00d1c81801007387 */ /* 0x0001e80000100a00 */
[----:B0-----:R-:W2:Y:S04]  /*82510*/  LDL.LU.64 R24, [R1+0x1a90] ;  /* 0x001a900001187983 */ /* 0x001ea80000300a00 */
[----:B------:R-:W2:Y:S01]  /*82520*/  LDL.LU.64 R26, [R1+0x1a98] ;  /* 0x001a9800011a7983 */ /* 0x000ea20000300a00 */
        /* <DEDUP_REMOVED lines=14> */
[----:B------:R0:W-:Y:S04]  /*82610*/  STL.64 [R1+0xd1a8], R20 ;  /* 0x00d1a81401007387 */ /* 0x0001e80000100a00 */
[----:B0-----:R-:W4:Y:S04]  /*82620*/  LDL.LU R20, [R1+0x2f74] ;  /* 0x002f740001147983 */ /* 0x001f280000300800 */
[----:B------:R-:W4:Y:S01]  /*82630*/  LDL.LU R21, [R1+0x2f7c] ;  /* 0x002f7c0001157983 */ /* 0x000f220000300800 */
[C---:B--2---:R-:W-:Y:S06]  /*82640*/  HMMA.16816.F32 R8, R4.reuse, R18, R8 ;  /* 0x000000120408723c */ /* 0x044fec0000001808 */
[----:B---3--:R-:W-:-:S15]  /*82650*/  HMMA.16816.F32 R24, R4, R16, R24 ;  /* 0x000000100418723c */ /* 0x008fde0000001818 */
[----:B------:R-:W-:-:S02]  /*82660*/  NOP ;  /* 0x0000000000007918 */ /* 0x000fc40000000000 */
[----:B------:R-:W-:Y:S04]  /*82670*/  STL.64 [R1+0x2e0], R8 ;  /* 0x0002e00801007387 */ /* 0x000fe80000100a00 */
[----:B------:R0:W-:Y:S04]  /*82680*/  STL.64 [R1+0x2e8], R10 ;  /* 0x0002e80a01007387 */ /* 0x0001e80000100a00 */
[----:B0-----:R-:W2:Y:S04]  /*82690*/  LDL.LU.64 R10, [R1+0xd2f8] ;  /* 0x00d2f800010a7983 */ /* 0x001ea80000300a00 */
[----:B------:R-:W3:Y:S04]  /*826a0*/  LDL.LU.64 R8, [R1+0xd2f0] ;  /* 0x00d2f00001087983 */ /* 0x000ee80000300a00 */
[----:B------:R0:W-:Y:S04]  /*826b0*/  STL.64 [R1+0x2d0], R24 ;  /* 0x0002d01801007387 */ /* 0x0001e80000100a00 */
[----:B------:R1:W-:Y:S04]  /*826c0*/  STL.64 [R1+0x2d8], R26 ;  /* 0x0002d81a01007387 */ /* 0x0003e80000100a00 */
[----:B0-----:R-:W3:Y:S04]  /*826d0*/  LDL.LU.64 R24, [R1+0x1b00] ;  /* 0x001b000001187983 */ /* 0x001ee80000300a00 */
[----:B-1----:R-:W3:Y:S01]  /*826e0*/  LDL.LU.64 R26, [R1+0x1b08] ;  /* 0x001b0800011a7983 */ /* 0x002ee20000300a00 */
[----:B----4-:R-:W-:-:S02]  /*826f0*/  IMAD R12, R12, 0x100, R23 ;  /* 0x000001000c0c7824 */ /* 0x010fc400078e0217 */
[----:B--2---:R-:W-:Y:S01]  /*82700*/  IMAD R13, R13, 0x100, R11 ;  /* 0x000001000d0d7824 */ /* 0x004fe200078e020b */
[----:B---3--:R-:W-:Y:S04]  /*82710*/  STL.64 [R1+0xd2e0], R26 ;  /* 0x00d2e01a01007387 */ /* 0x008fe80000100a00 */
[----:B------:R0:W-:Y:S04]  /*82720*/  STL.64 [R1+0xd2d8], R24 ;  /* 0x00d2d81801007387 */ /* 0x0001e80000100a00 */
[----:B0-----:R-:W2:Y:S04]  /*82730*/  LDL.LU.64 R24, [R1+0x1ab0] ;  /* 0x001ab00001187983 */ /* 0x001ea80000300a00 */
[----:B------:R-:W2:Y:S04]  /*82740*/  LDL.LU.64 R26, [R1+0x1ab8] ;  /* 0x001ab800011a7983 */ /* 0x000ea80000300a00 */
[----:B------:R-:W-:Y:S04]  /*82750*/  STL.64 [R1+0xd190], R18 ;  /* 0x00d1901201007387 */ /* 0x000fe80000100a00 */
[----:B------:R0:W-:Y:S04]  /*82760*/  STL.64 [R1+0xd188], R16 ;  /* 0x00d1881001007387 */ /* 0x0001e80000100a00 */
[----:B0-----:R-:W3:Y:S04]  /*82770*/  LDL.LU.64 R16, [R1+0x1ad0] ;  /* 0x001ad00001107983 */ /* 0x001ee80000300a00 */
[----:B------:R-:W3:Y:S04]  /*82780*/  LDL.LU.64 R18, [R1+0x1ad8] ;  /* 0x001ad80001127983 */ /* 0x000ee80000300a00 */
[----:B------:R-:W4:Y:S04]  /*82790*/  LDL.64 R22, [R1+0xa8] ;  /* 0x0000a80001167983 */ /* 0x000f280000100a00 */
[----:B------:R-:W2:Y:S02]  /*827a0*/  LDL.LU R11, [R1+0xd2e8] ;  /* 0x00d2e800010b7983 */ /* 0x000ea40000300800 */
[----:B--2---:R-:W-:-:S15]  /*827b0*/  HMMA.16816.F32 R24, R4, R10, R24 ;  /* 0x0000000a0418723c */ /* 0x004fde0000001818 */
[----:B------:R-:W-:-:S08]  /*827c0*/  NOP ;  /* 0x0000000000007918 */ /* 0x000fd00000000000 */
[----:B------:R-:W-:Y:S04]  /*827d0*/  STL.64 [R1+0x2c0], R24 ;  /* 0x0002c01801007387 */ /* 0x000fe80000100a00 */
[----:B------:R0:W-:Y:S04]  /*827e0*/  STL.64 [R1+0x2c8], R26 ;  /* 0x0002c81a01007387 */ /* 0x0001e80000100a00 */
[----:B0-----:R-:W2:Y:S04]  /*827f0*/  LDL.LU.64 R26, [R1+0xd2e0] ;  /* 0x00d2e000011a7983 */ /* 0x001ea80000300a00 */
[----:B------:R-:W2:Y:S01]  /*82800*/  LDL.LU.64 R24, [R1+0xd2d8] ;  /* 0x00d2d80001187983 */ /* 0x000ea20000300a00 */
[----:B---3--:R-:W-:-:S15]  /*82810*/  HMMA.16816.F32 R16, R4, R8, R16 ;  /* 0x000000080410723c */ /* 0x008fde0000001810 */
[----:B------:R-:W-:-:S08]  /*82820*/  NOP ;  /* 0x0000000000007918 */ /* 0x000fd00000000000 */
[----:B------:R0:W-:Y:S04]  /*82830*/  STL.64 [R1+0xb00], R16 ;  /* 0x000b001001007387 */ /* 0x0001e80000100a00 */
[----:B------:R-:W-:Y:S04]  /*82840*/  STL.64 [R1+0xb08], R18 ;  /* 0x000b081201007387 */ /* 0x000fe80000100a00 */
[----:B0-----:R-:W3:Y:S04]  /*82850*/  LDL.64 R16, [R1+0x98] ;  /* 0x0000980001107983 */ /* 0x001ee80000100a00 */
[----:B------:R0:W-:Y:S04]  /*82860*/  STL [R1+0xd14c], R8 ;  /* 0x00d14c0801007387 */ /* 0x0001e80000100800 */
[----:B------:R1:W-:Y:S04]  /*82870*/  STL [R1+0xd148], R9 ;  /* 0x00d1480901007387 */ /* 0x0003e80000100800 */
[----:B0-----:R-:W3:Y:S04]  /*82880*/  LDL R8, [R1+0xa0] ;  /* 0x0000a00001087983 */ /* 0x001ee80000100800 */
[----:B-1----:R-:W3:Y:S01]  /*82890*/  LDL R9, [R1+0xa4] ;  /* 0x0000a40001097983 */ /* 0x002ee20000100800 */
[----:B--2---:R-:W-:-:S15]  /*828a0*/  HMMA.16816.F32 R24, R4, R2, R24 ;  /* 0x000000020418723c */ /* 0x004fde0000001818 */
[----:B------:R-:W-:-:S08]  /*828b0*/  NOP ;  /* 0x0000000000007918 */ /* 0x000fd00000000000 */
[----:B------:R-:W-:Y:S04]  /*828c0*/  STL.64 [R1+0xaf0], R24 ;  /* 0x000af01801007387 */ /* 0x000fe80000100a00 */
[----:B------:R0:W-:Y:S04]  /*828d0*/  STL.64 [R1+0xaf8], R26 ;  /* 0x000af81a01007387 */ /* 0x0001e80000100a00 */
[----:B0-----:R-:W2:Y:S01]  /*828e0*/  LDL R26, [R1+0x60] ;  /* 0x00006000011a7983 */ /* 0x001ea20000100800 */
[----:B------:R-:W-:-:S03]  /*828f0*/  IMAD.MOV.U32 R27, RZ, RZ, R0 ;  /* 0x000000ffff1b7224 */ /* 0x000fc600078e0000 */
[----:B------:R-:W4:Y:S04]  /*82900*/  LDL.LU R0, [R1+0xd2d0] ;  /* 0x00d2d00001007983 */ /* 0x000f280000300800 */
[----:B------:R-:W3:Y:S04]  /*82910*/  LDL.64 R24, [R1+0x78] ;  /* 0x0000780001187983 */ /* 0x000ee80000100a00 */
[----:B------:R-:W4:Y:S04]  /*82920*/  LDL.64 R18, [R1+0x90] ;  /* 0x0000900001127983 */ /* 0x000f280000100a00 */
[----:B--2---:R0:W-:Y:S04]  /*82930*/  STL.64 [R1+0xd2a0], R26 ;  /* 0x00d2a01a01007387 */ /* 0x0041e80000100a00 */
[----:B---3--:R1:W-:Y:S04]  /*82940*/  STL.64 [R1+0xd298], R24 ;  /* 0x00d2981801007387 */ /* 0x0083e80000100a00 */
[----:B0-----:R-:W2:Y:S04]  /*82950*/  LDL R26, [R1+0x80] ;  /* 0x00008000011a7983 */ /* 0x001ea80000100800 */
[----:B-1----:R-:W3:Y:S01]  /*82960*/  LDL.64 R24, [R1+0x88] ;  /* 0x0000880001187983 */ /* 0x002ee20000100a00 */
[----:B----4-:R-:W-:-:S02]  /*82970*/  IMAD.MOV.U32 R27, RZ, RZ, R0 ;  /* 0x000000ffff1b7224 */ /* 0x010fc400078e0000 */
[----:B------:R-:W-:Y:S02]  /*82980*/  IMAD R14, R14, 0x100, R20 ;  /* 0x000001000e0e7824 */ /* 0x000fe400078e0214 */
[----:B------:R-:W-:Y:S01]  /*82990*/  IMAD R15, R15, 0x100, R21 ;  /* 0x000001000f0f7824 */ /* 0x000fe200078e0215 */
[----:B------:R-:W4:Y:S04]  /*829a0*/  LDL R20, [R1+0x68] ;  /* 0x0000680001147983 */ /* 0x000f280000100800 */
[----:B------:R-:W4:Y:S04]  /*829b0*/  LDL R21, [R1+0x6c] ;  /* 0x00006c0001157983 */ /* 0x000f280000100800 */
[----:B--2---:R-:W-:Y:S04]  /*829c0*/  STL.64 [R1+0xd2c8], R26 ;  /* 0x00d2c81a01007387 */ /* 0x004fe80000100a00 */
[----:B---3--:R0:W-:Y:S04]  /*829d0*/  STL.64 [R1+0xd2c0], R24 ;  /* 0x00d2c01801007387 */ /* 0x0081e80000100a00 */
[----:B0-----:R-:W2:Y:S04]  /*829e0*/  LDL.LU.64 R24, [R1+0x1af0] ;  /* 0x001af00001187983 */ /* 0x001ea80000300a00 */
[----:B------:R-:W2:Y:S04]  /*829f0*/  LDL.LU.64 R26, [R1+0x1af8] ;  /* 0x001af800011a7983 */ /* 0x000ea80000300a00 */
[----:B------:R-:W-:Y:S04]  /*82a00*/  STL [R1+0xd154], R2 ;  /* 0x00d1540201007387 */ /* 0x000fe80000100800 */
[----:B------:R-:W-:Y:S01]  /*82a10*/  STL [R1+0xd150], R3 ;  /* 0x00d1500301007387 */ /* 0x000fe20000100800 */
[----:B------:R-:W-:Y:S01]  /*82a20*/  IMAD.MOV.U32 R0, RZ, RZ, R23 ;  /* 0x000000ffff007224 */ /* 0x000fe200078e0017 */
[----:B--2---:R-:W-:Y:S02]  /*82a30*/  HMMA.16816.F32 R24, R4, R22, R24 ;  /* 0x000000160418723c */ /* 0x004fe40000001818 */
[----:B------:R-:W2:-:S15]  /*82a40*/  LDL.LU.64 R4, [R1+0x1b40] ;  /* 0x001b400001047983 */ /* 0x000e9e0000300a00 */
[----:B------:R-:W-:-:S06]  /*82a50*/  NOP ;  /* 0x0000000000007918 */ /* 0x000fcc0000000000 */
[----:B------:R-:W-:Y:S04]  /*82a60*/  STL.64 [R1+0x2b0], R24 ;  /* 0x0002b01801007387 */ /* 0x000fe80000100a00 */
[----:B------:R-:W-:Y:S04]  /*82a70*/  STL.64 [R1+0x2b8], R26 ;  /* 0x0002b81a01007387 */ /* 0x000fe80000100a00 */
[----:B------:R-:W2:Y:S04]  /*82a80*/  LDL.LU.64 R6, [R1+0x1b48] ;  /* 0x001b480001067983 */ /* 0x000ea80000300a00 */
[----:B------:R-:W3:Y:S04]  /*82a90*/  LDL R22, [R1+0x58] ;  /* 0x0000580001167983 */ /* 0x000ee80000100800 */
[----:B------:R-:W3:Y:S04]  /*82aa0*/  LDL R23, [R1+0x5c] ;  /* 0x00005c0001177983 */ /* 0x000ee80000100800 */
[----:B---3--:R0:W-:Y:S04]  /*82ab0*/  STL.64 [R1+0xd280], R22 ;  /* 0x00d2801601007387 */ /* 0x0081e80000100a00 */
[----:B0-----:R-:W3:Y:S04]  /*82ac0*/  LDL R22, [R1+0x70] ;  /* 0x0000700001167983 */ /* 0x001ee80000100800 */
[----:B------:R-:W3:Y:S04]  /*82ad0*/  LDL R23, [R1+0x74] ;  /* 0x0000740001177983 */ /* 0x000ee80000100800 */
[----:B------:R-:W2:Y:S04]  /*82ae0*/  LDL.LU.64 R24, [R1+0x1b60] ;  /* 0x001b600001187983 */ /* 0x000ea80000300a00 */
[----:B------:R-:W2:Y:S04]  /*82af0*/  LDL.LU.64 R26, [R1+0x1b68] ;  /* 0x001b6800011a7983 */ /* 0x000ea80000300a00 */
[----:B----4-:R0:W-:Y:S01]  /*82b00*/  STL.64 [R1+0xd278], R20 ;  /* 0x00d2781401007387 */ /* 0x0101e20000100a00 */
[----:B------:R-:W-:-:S02]  /*82b10*/  F2FP.F16.E5M2.UNPACK_B R12, R12 ;  /* 0x0000000cff0c723e */ /* 0x000fc400020004ff */
[----:B------:R-:W-:Y:S01]  /*82b20*/  F2FP.F16.E5M2.UNPACK_B R13, R13 ;  /* 0x0000000dff0d723e */ /* 0x000fe200020004ff */
[----:B---3--:R1:W-:Y:S04]  /*82b30*/  STL.64 [R1+0xd2a8], R22 ;  /* 0x00d2a81601007387 */ /* 0x0083e80000100a00 */
[----:B0-----:R-:W3:Y:S04]  /*82b40*/  LDL.LU.64 R20, [R1+0x1b30] ;  /* 0x001b300001147983 */ /* 0x001ee80000300a00 */
[----:B-1----:R-:W3:Y:S01]  /*82b50*/  LDL.LU.64 R22, [R1+0x1b38] ;  /* 0x001b380001167983 */ /* 0x002ee20000300a00 */
[----:B------:R-:W-:-:S02]  /*82b60*/  F2FP.F16.E5M2.UNPACK_B R14, R14 ;  /* 0x0000000eff0e723e */ /* 0x000fc400020004ff */
[----:B------:R-:W-:-:S07]  /*82b70*/  F2FP.F16.E5M2.UNPACK_B R15, R15 ;  /* 0x0000000fff0f723e */ /* 0x000fce00020004ff */
[C---:B--2---:R-:W-:Y:S01]  /*82b80*/  HMMA.16816.F32 R4, R12.reuse, R16, R4 ;  /* 0x000000100c04723c */ /* 0x044fe20000001804 */
[----:B------:R-:W-:Y:S05]  /*82b90*/  STL [R1+0xd158], R0 ;  /* 0x00d1580001007387 */ /* 0x000fea0000100800 */
[----:B---3--:R-:W-:-:S15]  /*82ba0*/  HMMA.16816.F32 R20, R12, R8, R20 ;  /* 0x000000080c14723c */ /* 0x008fde0000001814 */
[----:B------:R-:W-:-:S08]  /*82bb0*/  NOP ;  /* 0x0000000000007918 */ /* 0x000fd00000000000 */
[----:B------:R0:W-:Y:S04]  /*82bc0*/  STL.64 [R1+0x2a0], R20 ;  /* 0x0002a01401007387 */ /* 0x0001e80000100a00 */
[----:B------:R1:W-:Y:S04]  /*82bd0*/  STL.64 [R1+0x2a8], R22 ;  /* 0x0002a81601007387 */ /* 0x0003e80000100a00 */
[----:B------:R-:W-:Y:S04]  /*82be0*/  STL.64 [R1+0x290], R4 ;  /* 0x0002900401007387 */ /* 0x000fe80000100a00 */
[----:B------:R-:W-:Y:S04]  /*82bf0*/  STL.64 [R1+0x298], R6 ;  /* 0x0002980601007387 */ /* 0x000fe80000100a00 */
[----:B0-----:R-:W2:Y:S04]  /*82c00*/  LDL.LU.64 R20, [R1+0x1b90] ;  /* 0x001b900001147983 */ /* 0x001ea80000300a00 */
[----:B-1----:R-:W3:Y:S01]  /*82c10*/  LDL.LU.64 R22, [R1+0x1b98] ;  /* 0x001b980001167983 */ /* 0x002ee20000300a00 */
[----:B------:R-:W-:Y:S01]  /*82c20*/  HMMA.16816.F32 R24, R12, R18, R24 ;  /* 0x000000120c18723c */ /* 0x000fe20000001818 */
[----:B------:R-:W-:-:S02]  /*82c30*/  IMAD.MOV.U32 R9, RZ, RZ, R17 ;  /* 0x000000ffff097224 */ /* 0x000fc400078e0011 */
[----:B------:R-:W-:-:S03]  /*82c40*/  IMAD.MOV.U32 R8, RZ, RZ, R16 ;  /* 0x000000ffff087224 */ /* 0x000fc600078e0010 */
[----:B------:R-:W-:Y:S02]  /*82c50*/  IMAD.MOV.U32 R2, RZ, RZ, R18 ;  /* 0x000000ffff027224 */ /* 0x000fe400078e0012 */
[----:B------:R-:W-:Y:S01]  /*82c60*/  IMAD.MOV.U32 R3, RZ, RZ, R19 ;  /* 0x000000ffff037224 */ /* 0x000fe200078e0013 */
[----:B---3--:R-:W-:Y:S04]  /*82c70*/  STL.64 [R1+0xd2b8], R22 ;  /* 0x00d2b81601007387 */ /* 0x008fe80000100a00 */
[----:B--2---:R0:W-:Y:S04]  /*82c80*/  STL.64 [R1+0xd2b0], R20 ;  /* 0x00d2b01401007387 */ /* 0x0041e80000100a00 */
[----:B0-----:R-:W2:Y:S04]  /*82c90*/  LDL.LU.64 R20, [R1+0x1b80] ;  /* 0x001b800001147983 */ /* 0x001ea80000300a00 */
[----:B------:R-:W2:Y:S04]  /*82ca0*/  LDL.LU.64 R22, [R1+0x1b88] ;  /* 0x001b880001167983 */ /* 0x000ea80000300a00 */
[----:B------:R-:W3:Y:S04]  /*82cb0*/  LDL.LU.64 R4, [R1+0x1bb0] ;  /* 0x001bb00001047983 */ /* 0x000ee80000300a00 */
[----:B------:R-:W3:Y:S04]  /*82cc0*/  LDL.LU.64 R6, [R1+0x1bb8] ;  /* 0x001bb80001067983 */ /* 0x000ee80000300a00 */
[----:B------:R-:W-:Y:S04]  /*82cd0*/  STL [R1+0xd160], R9 ;  /* 0x00d1600901007387 */ /* 0x000fe80000100800 */
[----:B------:R-:W-:Y:S04]  /*82ce0*/  STL [R1+0xd15c], R8 ;  /* 0x00d15c0801007387 */ /* 0x000fe80000100800 */
[----:B------:R-:W-:Y:S04]  /*82cf0*/  STL.64 [R1+0x280], R24 ;  /* 0x0002801801007387 */ /* 0x000fe80000100a00 */
[----:B------:R0:W-:Y:S04]  /*82d00*/  STL.64 [R1+0x288], R26 ;  /* 0x0002881a01007387 */ /* 0x0001e80000100a00 */
[----:B0-----:R-:W4:Y:S04]  /*82d10*/  LDL.LU.64 R26, [R1+0xd2c8] ;  /* 0x00d2c800011a7983 */ /* 0x001f280000300a00 */
[----:B------:R-:W2:Y:S04]  /*82d20*/  LDL.LU.64 R24, [R1+0xd2c0] ;  /* 0x00d2c00001187983 */ /* 0x000ea80000300a00 */
[----:B------:R-:W3:Y:S04]  /*82d30*/  LDL.LU.64 R16, [R1+0x1c50] ;  /* 0x001c500001107983 */ /* 0x000ee80000300a00 */
[----:B------:R-:W4:Y:S01]  /*82d40*/  LDL.LU.64 R18, [R1+0x1c58] ;  /* 0x001c580001127983 */ /* 0x000f220000300a00 */
[----:B--2---:R-:W-:Y:S03]  /*82d50*/  HMMA.16816.F32 R20, R12, R24, R20 ;  /* 0x000000180c14723c */ /* 0x004fe60000001814 */
[----:B----4-:R-:W-:Y:S04]  /*82d60*/  STL.64 [R1+0xd290], R18 ;  /* 0x00d2901201007387 */ /* 0x010fe80000100a00 */
[----:B---3--:R0:W-:Y:S04]  /*82d70*/  STL.64 [R1+0xd288], R16 ;  /* 0x00d2881001007387 */ /* 0x0081e80000100a00 */
[----:B0-----:R-:W2:Y:S04]  /*82d80*/  LDL.LU.64 R16, [R1+0x1bf0] ;  /* 0x001bf00001107983 */ /* 0x001ea80000300a00 */
[----:B------:R-:W2:Y:S08]  /*82d90*/  LDL.LU.64 R18, [R1+0x1bf8] ;  /* 0x001bf80001127983 */ /* 0x000eb00000300a00 */
[----:B------:R-:W-:Y:S04]  /*82da0*/  STL.64 [R1+0x270], R20 ;  /* 0x0002701401007387 */ /* 0x000fe80000100a00 */
[----:B------:R0:W-:Y:S04]  /*82db0*/  STL.64 [R1+0x278], R22 ;  /* 0x0002781601007387 */ /* 0x0001e80000100a00 */
[----:B0-----:R-:W3:Y:S04]  /*82dc0*/  LDL.LU.64 R22, [R1+0xd2b8] ;  /* 0x00d2b80001167983 */ /* 0x001ee80000300a00 */
[----:B------:R-:W3:Y:S01]  /*82dd0*/  LDL.LU.64 R20, [R1+0xd2b0] ;  /* 0x00d2b00001147983 */ /* 0x000ee20000300a00 */
[----:B------:R-:W-:-:S02]  /*82de0*/  IMAD.MOV.U32 R0, RZ, RZ, R25 ;  /* 0x000000ffff007224 */ /* 0x000fc400078e0019 */
[----:B---3--:R-:W-:Y:S01]  /*82df0*/  HMMA.16816.F32 R24, R12, R26, R20 ;  /* 0x0000001a0c18723c */ /* 0x008fe20000001814 */
[----:B------:R-:W2:-:S15]  /*82e00*/  LDL.LU.64 R22, [R1+0xd2a8] ;  /* 0x00d2a80001167983 */ /* 0x000e9e0000300a00 */
[----:B------:R-:W-:-:S07]  /*82e10*/  NOP ;  /* 0x0000000000007918 */ /* 0x000fce0000000000 */
[----:B------:R-:W-:Y:S04]  /*82e20*/  STL.64 [R1+0x260], R24 ;  /* 0x0002601801007387 */ /* 0x000fe80000100a00 */
[----:B------:R0:W-:Y:S04]  /*82e30*/  STL.64 [R1+0x268], R26 ;  /* 0x0002681a01007387 */ /* 0x0001e80000100a00 */
[----:B0-----:R-:W3:Y:S04]  /*82e40*/  LDL.LU.64 R26, [R1+0xd2a0] ;  /* 0x00d2a000011a7983 */ /* 0x001ee80000300a00 */
[----:B------:R-:W4:Y:S01]  /*82e50*/  LDL.LU.64 R24, [R1+0xd298] ;  /* 0x00d2980001187983 */ /* 0x000f220000300a00 */
[C---:B--2---:R-:W-:Y:S06]  /*82e60*/  HMMA.16816.F32 R20, R12.reuse, R22, R16 ;  /* 0x000000160c14723c */ /* 0x044fec0000001810 */
[----:B----4-:R-:W-:Y:S06]  /*82e70*/  HMMA.16816.F32 R4, R12, R24, R4 ;  /* 0x000000180c04723c */ /* 0x010fec0000001804 */
[----:B------:R-:W-:-:S02]  /*82e80*/  IMAD.MOV.U32 R9, RZ, RZ, R24 ;  /* 0x000000ffff097224 */ /* 0x000fc400078e0018 */
[----:B------:R-:W-:-:S15]  /*82e90*/  IMAD.MOV.U32 R8, RZ, RZ, R25 ;  /* 0x000000ffff087224 */ /* 0x000fde00078e0019 */
[----:B------:R0:W-:Y:S04]  /*82ea0*/  STL.64 [R1+0x250], R4 ;  /* 0x0002500401007387 */ /* 0x0001e80000100a00 */
[----:B------:R1:W-:Y:S04]  /*82eb0*/  STL.64 [R1+0x258], R6 ;  /* 0x0002580601007387 */ /* 0x0003e80000100a00 */
[----:B0-----:R-:W2:Y:S04]  /*82ec0*/  LDL.LU.64 R4, [R1+0x1c70] ;  /* 0x001c700001047983 */ /* 0x001ea80000300a00 */
[----:B-1----:R-:W2:Y:S04]  /*82ed0*/  LDL.LU.64 R6, [R1+0x1c78] ;  /* 0x001c780001067983 */ /* 0x002ea80000300a00 */
[----:B------:R-:W4:Y:S04]  /*82ee0*/  LDL R24, [R1+0x28] ;  /* 0x0000280001187983 */ /* 0x000f280000100800 */
[----:B------:R-:W4:Y:S04]  /*82ef0*/  LDL R25, [R1+0x2c] ;  /* 0x00002c0001197983 */ /* 0x000f280000100800 */
[----:B------:R-:W-:Y:S04]  /*82f00*/  STL.64 [R1+0xd170], R10 ;  /* 0x00d1700a01007387 */ /* 0x000fe80000100a00 */
[----:B------:R0:W-:Y:S04]  /*82f10*/  STL.64 [R1+0xd168], R8 ;  /* 0x00d1680801007387 */ /* 0x0001e80000100a00 */
[----:B0-----:R-:W3:Y:S04]  /*82f20*/  LDL.LU.64 R8, [R1+0x1c00] ;  /* 0x001c000001087983 */ /* 0x001ee80000300a00 */
[----:B------:R-:W3:Y:S04]  /*82f30*/  LDL.LU.64 R10, [R1+0x1c08] ;  /* 0x001c0800010a7983 */ /* 0x000ee80000300a00 */
[----:B------:R-:W2:Y:S04]  /*82f40*/  LDL.LU.64 R18, [R1+0xd290] ;  /* 0x00d2900001127983 */ /* 0x000ea80000300a00 */
[----:B------:R-:W2:Y:S04]  /*82f50*/  LDL.LU.64 R16, [R1+0xd288] ;  /* 0x00d2880001107983 */ /* 0x000ea80000300a00 */
[----:B------:R-:W-:Y:S04]  /*82f60*/  STL.64 [R1+0x240], R20 ;  /* 0x0002401401007387 */ /* 0x000fe80000100a00 */
[----:B------:R0:W-:Y:S04]  /*82f70*/  STL.64 [R1+0x248], R22 ;  /* 0x0002481601007387 */ /* 0x0001e80000100a00 */
[----:B0-----:R-:W4:Y:S04]  /*82f80*/  LDL.LU.64 R22, [R1+0xd280] ;  /* 0x00d2800001167983 */ /* 0x001f280000300a00 */
[----:B------:R-:W3:Y:S02]  /*82f90*/  LDL.LU.64 R20, [R1+0xd278] ;  /* 0x00d2780001147983 */ /* 0x000ee40000300a00 */
[----:B---3--:R-:W-:-:S15]  /*82fa0*/  HMMA.16816.F32 R8, R12, R20, R8 ;  /* 0x000000140c08723c */ /* 0x008fde0000001808 */
[----:B------:R-:W-:-:S08]  /*82fb0*/  NOP ;  /* 0x0000000000007918 */ /* 0x000fd00000000000 */
[----:B------:R-:W-:Y:S04]  /*82fc0*/  STL.64 [R1+0x230], R8 ;  /* 0x0002300801007387 */ /* 0x000fe80000100a00 */
[----:B------:R2:W-:Y:S02]  /*82fd0*/  STL.64 [R1+0x238], R10 ;  /* 0x0002380a01007387 */ /* 0x0005e40000100a00 */
[----:B--2---:R-:W-:Y:S02]  /*82fe0*/  HMMA.16816.F32 R8, R12, R26, R16 ;  /* 0x0000001a0c08723c */ /* 0x004fe40000001810 */
[----:B------:R-:W2:-:S15]  /*82ff0*/  LDL R26, [R1+0x20] ;  /* 0x00002000011a7983 */ /* 0x000e9e0000100800 */
[----:B------:R-:W-:-:S06]  /*83000*/  NOP ;  /* 0x0000000000007918 */ /* 0x000fcc0000000000 */
[----:B------:R-:W-:Y:S04]  /*83010*/  STL.64 [R1+0x220], R8 ;  /* 0x0002200801007387 */ /* 0x000fe80000100a00 */
[----:B------:R-:W-:Y:S04]  /*83020*/  STL.64 [R1+0x228], R10 ;  /* 0x0002280a01007387 */ /* 0x000fe80000100a00 */
[----:B------:R-:W2:Y:S01]  /*83030*/  LDL R27, [R1+0x24] ;  /* 0x00002400011b7983 */ /* 0x000ea20000100800 */
[C---:B----4-:R-:W-:Y:S03]  /*83040*/  HMMA.16816.F32 R4, R12.reuse, R22, R4 ;  /* 0x000000160c04723c */ /* 0x050fe60000001804 */
[----:B--2---:R0:W-:Y:S04]  /*83050*/  STL.64 [R1+0xd218], R26 ;  /* 0x00d2181a01007387 */ /* 0x0041e80000100a00 */
[----:B0-----:R-:W2:Y:S04]  /*83060*/  LDL R26, [R1+0x38] ;  /* 0x00003800011a7983 */ /* 0x001ea80000100800 */
[----:B------:R-:W2:Y:S04]  /*83070*/  LDL R27, [R1+0x3c] ;  /* 0x00003c00011b7983 */ /* 0x000ea80000100800 */
[----:B------:R0:W-:Y:S04]  /*83080*/  STL.64 [R1+0xd210], R24 ;  /* 0x00d2101801007387 */ /* 0x0001e80000100a00 */
[----:B--2---:R1:W-:Y:S04]  /*83090*/  STL.64 [R1+0xd230], R26 ;  /* 0x00d2301a01007387 */ /* 0x0043e80000100a00 */
[----:B0-----:R-:W2:Y:S04]  /*830a0*/  LDL R24, [R1+0x40] ;  /* 0x0000400001187983 */ /* 0x001ea80000100800 */
[----:B------:R-:W-:Y:S04]  /*830b0*/  STL.64 [R1+0x210], R4 ;  /* 0x0002100401007387 */ /* 0x000fe80000100a00 */
[----:B------:R-:W-:Y:S04]  /*830c0*/  STL.64 [R1+0x218], R6 ;  /* 0x0002180601007387 */ /* 0x000fe80000100a00 */
[----:B------:R-:W2:Y:S04]  /*830d0*/  LDL R25, [R1+0x44] ;  /* 0x0000440001197983 */ /* 0x000ea80000100800 */
[----:B--2---:R0:W-:Y:S04]  /*830e0*/  STL.64 [R1+0xd248], R24 ;  /* 0x00d2481801007387 */ /* 0x0041e80000100a00 */
[----:B-1----:R-:W2:Y:S04]  /*830f0*/  LDL R26, [R1+0x48] ;  /* 0x00004800011a7983 */ /* 0x002ea80000100800 */
[----:B------:R-:W2:Y:S04]  /*83100*/  LDL R27, [R1+0x4c] ;  /* 0x00004c00011b7983 */ /* 0x000ea80000100800 */
[----:B------:R-:W3:Y:S04]  /*83110*/  LDL R18, [R1+0x10] ;  /* 0x0000100001127983 */ /* 0x000ee80000100800 */
[----:B------:R-:W3:Y:S04]  /*83120*/  LDL R19, [R1+0x14] ;  /* 0x0000140001137983 */ /* 0x000ee80000100800 */
[----:B------:R-:W4:Y:S04]  /*83130*/  LDL R10, [R1] ;  /* 0x00000000010a7983 */ /* 0x000f280000100800 */
[----:B------:R-:W4:Y:S04]  /*83140*/  LDL R11, [R1+0x4] ;  /* 0x00000400010b7983 */ /* 0x000f280000100800 */
[----:B--2---:R-:W-:Y:S04]  /*83150*/  STL.64 [R1+0xd260], R26 ;  /* 0x00d2601a01007387 */ /* 0x004fe80000100a00 */
[----:B---3--:R1:W-:Y:S04]  /*83160*/  STL.64 [R1+0xd1f8], R18 ;  /* 0x00d1f81201007387 */ /* 0x0083e80000100a00 */
[----:B------:R-:W2:Y:S04]  /*83170*/  LDL R16, [R1+0x18] ;  /* 0x0000180001107983 */ /* 0x000ea80000100800 */
[----:B------:R-:W2:Y:S04]  /*83180*/  LDL R17, [R1+0x1c] ;  /* 0x00001c0001117983 */ /* 0x000ea80000100800 */
[----:B0-----:R-:W3:Y:S04]  /*83190*/  LDL R24, [R1+0x50] ;  /* 0x0000500001187983 */ /* 0x001ee80000100800 */
[----:B------:R-:W3:Y:S04]  /*831a0*/  LDL R25, [R1+0x54] ;  /* 0x0000540001197983 */ /* 0x000ee80000100800 */
[----:B------:R-:W3:Y:S04]  /*831b0*/  LDL R8, [R1+0x8] ;  /* 0x0000080001087983 */ /* 0x000ee80000100800 */
[----:B------:R-:W3:Y:S04]  /*831c0*/  LDL R9, [R1+0xc] ;  /* 0x00000c0001097983 */ /* 0x000ee80000100800 */
[----:B-1----:R-:W4:Y:S04]  /*831d0*/  LDL R18, [R1+0x30] ;  /* 0x0000300001127983 */ /* 0x002f280000100800 */
[----:B------:R-:W4:Y:S04]  /*831e0*/  LDL R19, [R1+0x34] ;  /* 0x0000340001137983 */ /* 0x000f280000100800 */
        /* <DEDUP_REMOVED lines=18> */
[----:B------:R-:W-:Y:S04]  /*83310*/  STL.64 [R1+0xd1d8], R10 ;  /* 0x00d1d80a01007387 */ /* 0x000fe80000100a00 */
[----:B---3--:R0:W-:Y:S04]  /*83320*/  STL.64 [R1+0xd1f0], R8 ;  /* 0x00d1f00801007387 */ /* 0x0081e80000100a00 */
[----:B0-----:R-:W3:Y:S04]  /*83330*/  LDL.LU.64 R8, [R1+0x1d60] ;  /* 0x001d600001087983 */ /* 0x001ee80000300a00 */
[----:B------:R-:W3:Y:S04]  /*83340*/  LDL.LU.64 R10, [R1+0x1d68] ;  /* 0x001d6800010a7983 */ /* 0x000ee80000300a00 */
[----:B------:R-:W4:Y:S04]  /*83350*/  LDL.LU R4, [R1+0x2f80] ;  /* 0x002f800001047983 */ /* 0x000f280000300800 */
[----:B------:R-:W4:Y:S04]  /*83360*/  LDL.LU R5, [R1+0x2f88] ;  /* 0x002f880001057983 */ /* 0x000f280000300800 */
[----:B------:R-:W3:Y:S04]  /*83370*/  LDL.LU R6, [R1+0x2f90] ;  /* 0x002f900001067983 */ /* 0x000ee80000300800 */
[----:B------:R-:W3:Y:S01]  /*83380*/  LDL.LU R7, [R1+0x2f98] ;  /* 0x002f980001077983 */ /* 0x000ee20000300800 */
[C---:B--2---:R-:W-:Y:S03]  /*83390*/  HMMA.16816.F32 R24, R12.reuse, R24, R16 ;  /* 0x000000180c18723c */ /* 0x044fe60000001810 */
[----:B---3--:R-:W-:Y:S04]  /*833a0*/  STL.64 [R1+0xd180], R6 ;  /* 0x00d1800601007387 */ /* 0x008fe80000100a00 */
[----:B----4-:R0:W-:Y:S04]  /*833b0*/  STL.64 [R1+0xd178], R4 ;  /* 0x00d1780401007387 */ /* 0x0101e80000100a00 */
[----:B0-----:R-:W2:Y:S04]  /*833c0*/  LDL.LU.64 R4, [R1+0x1d50] ;  /* 0x001d500001047983 */ /* 0x001ea80000300a00 */
[----:B------:R-:W2:Y:S04]  /*833d0*/  LDL.LU.64 R6, [R1+0x1d58] ;  /* 0x001d580001067983 */ /* 0x000ea80000300a00 */
        /* <DEDUP_REMOVED lines=20> */
[----:B------:R-:W2:Y:S04]  /*83520*/  LDL.LU.64 R18, [R1+0xd228] ;  /* 0x00d2280001127983 */ /* 0x000ea80000300a00 */
[----:B------:R-:W3:-:S15]  /*83530*/  LDL.LU.64 R16, [R1+0xd220] ;  /* 0x00d2200001107983 */ /* 0x000ede0000300a00 */
[----:B------:R-:W-:-:S02]  /*83540*/  NOP ;  /* 0x0000000000007918 */ /* 0x000fc40000000000 */
[----:B------:R-:W-:Y:S04]  /*83550*/  STL.64 [R1+0x1d0], R24 ;  /* 0x0001d01801007387 */ /* 0x000fe80000100a00 */
[----:B------:R0:W-:Y:S04]  /*83560*/  STL.64 [R1+0x1d8], R26 ;  /* 0x0001d81a01007387 */ /* 0x0001e80000100a00 */
[----:B0-----:R-:W4:Y:S04]  /*83570*/  LDL.LU.64 R26, [R1+0xd218] ;  /* 0x00d21800011a7983 */ /* 0x001f280000300a00 */
[----:B------:R-:W3:Y:S01]  /*83580*/  LDL.LU.64 R24, [R1+0xd210] ;  /* 0x00d2100001187983 */ /* 0x000ee20000300a00 */
[----:B--2---:R-:W-:-:S15]  /*83590*/  HMMA.16816.F32 R4, R12, R18, R4 ;  /* 0x000000120c04723c */ /* 0x004fde0000001804 */
[----:B------:R-:W-:-:S08]  /*835a0*/  NOP ;  /* 0x0000000000007918 */ /* 0x000fd00000000000 */
[----:B------:R-:W-:Y:S04]  /*835b0*/  STL.64 [R1+0x1c0], R4 ;  /* 0x0001c00401007387 */ /* 0x000fe80000100a00 */
[----:B------:R3:W-:Y:S02]  /*835c0*/  STL.64 [R1+0x1c8], R6 ;  /* 0x0001c80601007387 */ /* 0x0007e40000100a00 */
[----:B---3--:R-:W-:Y:S02]  /*835d0*/  HMMA.16816.F32 R4, R12, R24, R8 ;  /* 0x000000180c04723c */ /* 0x008fe40000001808 */
[----:B------:R-:W2:Y:S04]  /*835e0*/  LDL.LU.64 R8, [R1+0x1df0] ;  /* 0x001df00001087983 */ /* 0x000ea80000300a00 */
[----:B------:R-:W3:-:S15]  /*835f0*/  LDL.LU.64 R10, [R1+0x1df8] ;  /* 0x001df800010a7983 */ /* 0x000ede0000300a00 */
[----:B------:R-:W-:-:S02]  /*83600*/  NOP ;  /* 0x0000000000007918 */ /* 0x000fc40000000000 */
        /* <DEDUP_REMOVED lines=15> */
[----:B------:R-:W2:Y:S04]  /*83700*/  LDL.LU.64 R6, [R1+0x1e18] ;  /* 0x001e180001067983 */ /* 0x000ea80000300a00 */
[----:B------:R-:W3:Y:S04]  /*83710*/  LDL.LU.64 R24, [R1+0x1e80] ;  /* 0x001e800001187983 */ /* 0x000ee80000300a00 */
        /* <DEDUP_REMOVED lines=8> */
[----:B------:R-:W4:Y:S04]  /*837a0*/  LDL.LU.64 R10, [R1+0xd208] ;  /* 0x00d20800010a7983 */ /* 0x000f280000300a00 */
[----:B------:R-:W4:Y:S04]  /*837b0*/  LDL.LU.64 R8, [R1+0xd200] ;  /* 0x00d2000001087983 */ /* 0x000f280000300a00 */
[----:B------:R-:W-:Y:S04]  /*837c0*/  STL.64 [R1+0x190], R16 ;  /* 0x0001901001007387 */ /* 0x000fe80000100a00 */
[----:B------:R0:W-:Y:S04]  /*837d0*/  STL.64 [R1+0x198], R18 ;  /* 0x0001981201007387 */ /* 0x0001e80000100a00 */
[----:B0-----:R-:W4:Y:S02]  /*837e0*/  LDL.LU.64 R18, [R1+0xd1f8] ;  /* 0x00d1f80001127983 */ /* 0x001f240000300a00 */
[----:B----4-:R-:W-:Y:S02]  /*837f0*/  HMMA.16816.F32 R16, R12, R18, R8 ;  /* 0x000000120c10723c */ /* 0x010fe40000001808 */
[----:B------:R-:W4:-:S15]  /*83800*/  LDL.LU.64 R8, [R1+0xd1f0] ;  /* 0x00d1f00001087983 */ /* 0x000f1e0000300a00 */
[----:B------:R-:W-:-:S06]  /*83810*/  NOP ;  /* 0x0000000000007918 */ /* 0x000fcc0000000000 */
[----:B------:R0:W-:Y:S04]  /*83820*/  STL.64 [R1+0x180], R16 ;  /* 0x0001801001007387 */ /* 0x0001e80000100a00 */
[----:B------:R1:W-:Y:S04]  /*83830*/  STL.64 [R1+0x188], R18 ;  /* 0x0001881201007387 */ /* 0x0003e80000100a00 */
[----:B0-----:R-:W3:Y:S04]  /*83840*/  LDL.LU.64 R16, [R1+0x1f30] ;  /* 0x001f300001107983 */ /* 0x001ee80000300a00 */
[----:B-1----:R-:W2:Y:S01]  /*83850*/  LDL.LU.64 R18, [R1+0x1f38] ;  /* 0x001f380001127983 */ /* 0x002ea20000300a00 */
[C---:B----4-:R-:W-:Y:S03]  /*83860*/  HMMA.16816.F32 R8, R12.reuse, R8, R4 ;  /* 0x000000080c08723c */ /* 0x050fe60000001804 */
[----:B--2---:R-:W-:Y:S04]  /*83870*/  STL.64 [R1+0xd1a0], R18 ;  /* 0x00d1a01201007387 */ /* 0x004fe80000100a00 */
[----:B---3--:R0:W-:Y:S04]  /*83880*/  STL.64 [R1+0xd198], R16 ;  /* 0x00d1981001007387 */ /* 0x0081e80000100a00 */
[----:B0-----:R-:W2:Y:S04]  /*83890*/  LDL.LU.64 R16, [R1+0x1f20] ;  /* 0x001f200001107983 */ /* 0x001ea80000300a00 */
[----:B------:R-:W2:Y:S04]  /*838a0*/  LDL.LU.64 R18, [R1+0x1f28] ;  /* 0x001f280001127983 */ /* 0x000ea80000300a00 */
[----:B------:R-:W3:Y:S04]  /*838b0*/  LDL.LU.64 R6, [R1+0xd1e8] ;  /* 0x00d1e80001067983 */ /* 0x000ee80000300a00 */
[----:B------:R-:W3:Y:S04]  /*838c0*/  LDL.LU.64 R4, [R1+0xd1e0] ;  /* 0x00d1e00001047983 */ /* 0x000ee80000300a00 */
[----:B------:R-:W-:Y:S04]  /*838d0*/  STL.64 [R1+0x170], R8 ;  /* 0x0001700801007387 */ /* 0x000fe80000100a00 */
[----:B------:R0:W-:Y:S04]  /*838e0*/  STL.64 [R1+0x178], R10 ;  /* 0x0001780a01007387 */ /* 0x0001e80000100a00 */
[----:B0-----:R-:W3:Y:S01]  /*838f0*/  LDL.LU.64 R10, [R1+0xd1d8] ;  /* 0x00d1d800010a7983 */ /* 0x001ee20000300a00 */
[C---:B------:R-:W-:Y:S06]  /*83900*/  HMMA.16816.F32 R24, R12.reuse, R28, R24 ;  /* 0x0000001c0c18723c */ /* 0x040fec0000001818 */
        /* <DEDUP_REMOVED lines=27> */
[----:B------:R0:W-:Y:S04]  /*83ac0*/  STL.64 [R1+0xd018], R24 ;  /* 0x00d0181801007387 */ /* 0x0001e80000100a00 */
[----:B0-----:R-:W4:Y:S04]  /*83ad0*/  LDL.LU R24, [R1+0x2f94] ;  /* 0x002f940001187983 */ /* 0x001f280000300800 */
[----:B------:R-:W4:Y:S01]  /*83ae0*/  LDL.LU R25, [R1+0x2f9c] ;  /* 0x002f9c0001197983 */ /* 0x000f220000300800 */
        /* <DEDUP_REMOVED lines=20> */
[----:B0-----:R-:W2:Y:S04]  /*83c30*/  LDL.LU.64 R6, [R1+0xd180] ;  /* 0x00d1800001067983 */ /* 0x001ea80000300a00 */
[----:B------:R-:W3:Y:S01]  /*83c40*/  LDL.LU.64 R4, [R1+0xd178] ;  /* 0x00d1780001047983 */ /* 0x000ee20000300a00 */
[----:B----4-:R-:W-:-:S15]  /*83c50*/  HMMA.16816.F32 R8, R12, R16, R8 ;  /* 0x000000100c08723c */ /* 0x010fde0000001808 */
[----:B------:R-:W-:-:S08]  /*83c60*/  NOP ;  /* 0x0000000000007918 */ /* 0x000fd00000000000 */
[----:B------:R-:W-:Y:S04]  /*83c70*/  STL.64 [R1+0xf0], R8 ;  /* 0x0000f00801007387 */ /* 0x000fe80000100a00 */
[----:B------:R0:W-:Y:S04]  /*83c80*/  STL.64 [R1+0xf8], R10 ;  /* 0x0000f80a01007387 */ /* 0x0001e80000100a00 */
[----:B0-----:R-:W4:Y:S04]  /*83c90*/  LDL.LU.64 R10, [R1+0xd170] ;  /* 0x00d17000010a7983 */ /* 0x001f280000300a00 */
[----:B------:R-:W4:Y:S04]  /*83ca0*/  LDL.LU.64 R8, [R1+0xd168] ;  /* 0x00d1680001087983 */ /* 0x000f280000300a00 */
[----:B------:R-:W-:Y:S04]  /*83cb0*/  STL.64 [R1+0xcff0], R18 ;  /* 0x00cff01201007387 */ /* 0x000fe80000100a00 */
[----:B------:R4:W-:Y:S01]  /*83cc0*/  STL.64 [R1+0xcfe8], R16 ;  /* 0x00cfe81001007387 */ /* 0x0009e20000100a00 */
[----:B---3--:R-:W-:-:S02]  /*83cd0*/  IMAD R4, R4, 0x100, R26 ;  /* 0x0000010004047824 */ /* 0x008fc400078e021a */
[----:B------:R-:W-:Y:S02]  /*83ce0*/  IMAD R5, R5, 0x100, R27 ;  /* 0x0000010005057824 */ /* 0x000fe400078e021b */
[----:B------:R-:W3:Y:S01]  /*83cf0*/  LDL.64 R26, [R1+0x70] ;  /* 0x00007000011a7983 */ /* 0x000ee20000100a00 */
[----:B--2---:R-:W-:Y:S02]  /*83d00*/  IMAD R6, R6, 0x100, R24 ;  /* 0x0000010006067824 */ /* 0x004fe400078e0218 */
[----:B------:R-:W-:Y:S01]  /*83d10*/  IMAD R7, R7, 0x100, R25 ;  /* 0x0000010007077824 */ /* 0x000fe200078e0219 */
[----:B----4-:R-:W-:Y:S01]  /*83d20*/  HMMA.16816.F32 R16, R12, R10, R20 ;  /* 0x0000000a0c10723c */ /* 0x010fe20000001814 */
[----:B------:R-:W-:Y:S02]  /*83d30*/  IMAD.MOV.U32 R24, RZ, RZ, R9 ;  /* 0x000000ffff187224 */ /* 0x000fe400078e0009 */
[----:B------:R-:W-:Y:S01]  /*83d40*/  IMAD.MOV.U32 R25, RZ, RZ, R8 ;  /* 0x000000ffff197224 */ /* 0x000fe200078e0008 */
[----:B---3--:R0:W-:-:S15]  /*83d50*/  STL.64 [R1+0xd0d8], R26 ;  /* 0x00d0d81a01007387 */ /* 0x0081de0000100a00 */
[----:B------:R-:W-:-:S04]  /*83d60*/  NOP ;  /* 0x0000000000007918 */ /* 0x000fc80000000000 */
[----:B------:R-:W-:Y:S04]  /*83d70*/  STL.64 [R1+0xe0], R16 ;  /* 0x0000e01001007387 */ /* 0x000fe80000100a00 */
[----:B------:R1:W-:Y:S04]  /*83d80*/  STL.64 [R1+0xe8], R18 ;  /* 0x0000e81201007387 */ /* 0x0003e80000100a00 */
[----:B0-----:R-:W2:Y:S04]  /*83d90*/  LDL.64 R26, [R1+0x80] ;  /* 0x00008000011a7983 */ /* 0x001ea80000100a00 */
[----:B------:R-:W1:Y:S04]  /*83da0*/  LDL.LU R9, [R1+0xd160] ;  /* 0x00d1600001097983 */ /* 0x000e680000300800 */
[----:B------:R-:W3:Y:S04]  /*83db0*/  LDL.LU R8, [R1+0xd15c] ;  /* 0x00d15c0001087983 */ /* 0x000ee80000300800 */
[----:B--2---:R0:W-:Y:S01]  /*83dc0*/  STL.64 [R1+0xd0f0], R26 ;  /* 0x00d0f01a01007387 */ /* 0x0041e20000100a00 */
[----:B-1----:R-:W-:-:S02]  /*83dd0*/  IMAD.MOV.U32 R19, RZ, RZ, R9 ;  /* 0x000000ffff137224 */ /* 0x002fc400078e0009 */
[----:B---3--:R-:W-:Y:S01]  /*83de0*/  IMAD.MOV.U32 R18, RZ, RZ, R8 ;  /* 0x000000ffff127224 */ /* 0x008fe200078e0008 */
[----:B0-----:R-:W2:Y:S01]  /*83df0*/  LDL R26, [R1+0x88] ;  /* 0x00008800011a7983 */ /* 0x001ea20000100800 */
[----:B------:R-:W-:-:S03]  /*83e00*/  IMAD.MOV.U32 R27, RZ, RZ, R0 ;  /* 0x000000ffff1b7224 */ /* 0x000fc600078e0000 */
[----:B------:R-:W3:Y:S04]  /*83e10*/  LDL.LU R0, [R1+0xd158] ;  /* 0x00d1580001007983 */ /* 0x000ee80000300800 */
[----:B------:R0:W-:Y:S02]  /*83e20*/  STL.64 [R1+0xd0e8], R24 ;  /* 0x00d0e81801007387 */ /* 0x0001e40000100a00 */
[----:B0-----:R-:W-:Y:S02]  /*83e30*/  IMAD.MOV.U32 R24, RZ, RZ, R2 ;  /* 0x000000ffff187224 */ /* 0x001fe400078e0002 */
[----:B------:R-:W-:Y:S01]  /*83e40*/  IMAD.MOV.U32 R25, RZ, RZ, R3 ;  /* 0x000000ffff197224 */ /* 0x000fe200078e0003 */
[----:B------:R-:W4:Y:S04]  /*83e50*/  LDL.LU R2, [R1+0xd154] ;  /* 0x00d1540001027983 */ /* 0x000f280000300800 */
[----:B------:R-:W4:Y:S04]  /*83e60*/  LDL.LU R3, [R1+0xd150] ;  /* 0x00d1500001037983 */ /* 0x000f280000300800 */
[----:B------:R-:W3:Y:S04]  /*83e70*/  LDL.LU R8, [R1+0xd14c] ;  /* 0x00d14c0001087983 */ /* 0x000ee80000300800 */
[----:B------:R-:W3:Y:S04]  /*83e80*/  LDL.LU R9, [R1+0xd148] ;  /* 0x00d1480001097983 */ /* 0x000ee80000300800 */
[----:B------:R-:W2:Y:S04]  /*83e90*/  LDL.64 R16, [R1+0xa0] ;  /* 0x0000a00001107983 */ /* 0x000ea80000100a00 */
[----:B------:R-:W-:Y:S04]  /*83ea0*/  STL.64 [R1+0xd140], R18 ;  /* 0x00d1401201007387 */ /* 0x000fe80000100a00 */
[----:B--2---:R0:W-:Y:S04]  /*83eb0*/  STL.64 [R1+0xd138], R16 ;  /* 0x00d1381001007387 */ /* 0x0041e80000100a00 */
[----:B0-----:R-:W4:Y:S04]  /*83ec0*/  LDL.LU.64 R16, [R1+0x2030] ;  /* 0x0020300001107983 */ /* 0x001f280000300a00 */
[----:B------:R-:W4:Y:S04]  /*83ed0*/  LDL.LU.64 R18, [R1+0x2038] ;  /* 0x0020380001127983 */ /* 0x000f280000300a00 */
[----:B------:R-:W-:Y:S04]  /*83ee0*/  STL.64 [R1+0xd108], R26 ;  /* 0x00d1081a01007387 */ /* 0x000fe80000100a00 */
[----:B------:R0:W-:Y:S04]  /*83ef0*/  STL.64 [R1+0xd120], R24 ;  /* 0x00d1201801007387 */ /* 0x0001e80000100a00 */
[----:B0-----:R-:W3:Y:S04]  /*83f00*/  LDL.LU.64 R24, [R1+0x2020] ;  /* 0x0020200001187983 */ /* 0x001ee80000300a00 */
[----:B------:R-:W3:Y:S04]  /*83f10*/  LDL.LU.64 R26, [R1+0x2028] ;  /* 0x00202800011a7983 */ /* 0x000ee80000300a00 */
[----:B------:R-:W2:Y:S04]  /*83f20*/  LDL.64 R22, [R1+0x60] ;  /* 0x0000600001167983 */ /* 0x000ea80000100a00 */
[----:B------:R-:W4:Y:S01]  /*83f30*/  LDL.64 R20, [R1+0x68] ;  /* 0x0000680001147983 */ /* 0x000f220000100a00 */
[----:B---3--:R-:W-:Y:S03]  /*83f40*/  HMMA.16816.F32 R24, R12, R8, R24 ;  /* 0x000000080c18723c */ /* 0x008fe60000001818 */
[----:B--2---:R-:W-:-:S15]  /*83f50*/  STL.64 [R1+0xd0d0], R22 ;  /* 0x00d0d01601007387 */ /* 0x004fde0000100a00 */
[----:B------:R-:W-:-:S05]  /*83f60*/  NOP ;  /* 0x0000000000007918 */ /* 0x000fca0000000000 */
[----:B------:R-:W-:Y:S04]  /*83f70*/  STL.64 [R1+0xae0], R24 ;  /* 0x000ae01801007387 */ /* 0x000fe80000100a00 */
[----:B------:R-:W-:Y:S04]  /*83f80*/  STL.64 [R1+0xae8], R26 ;  /* 0x000ae81a01007387 */ /* 0x000fe80000100a00 */
[----:B----4-:R-:W-:Y:S04]  /*83f90*/  STL.64 [R1+0xd0c8], R20 ;  /* 0x00d0c81401007387 */ /* 0x010fe80000100a00 */
[----:B------:R-:W-:Y:S04]  /*83fa0*/  STL [R1+0xcfa8], R8 ;  /* 0x00cfa80801007387 */ /* 0x000fe80000100800 */
[----:B------:R-:W-:Y:S04]  /*83fb0*/  STL [R1+0xcfa4], R9 ;  /* 0x00cfa40901007387 */ /* 0x000fe80000100800 */
[----:B------:R0:W-:Y:S02]  /*83fc0*/  STL.64 [R1+0xd0e0], R10 ;  /* 0x00d0e00a01007387 */ /* 0x0001e40000100a00 */
[----:B0-----:R-:W-:Y:S02]  /*83fd0*/  HMMA.16816.F32 R8, R12, R2, R16 ;  /* 0x000000020c08723c */ /* 0x001fe40000001810 */
[----:B------:R-:W2:Y:S04]  /*83fe0*/  LDL.LU.64 R16, [R1+0x2010] ;  /* 0x0020100001107983 */ /* 0x000ea80000300a00 */
[----:B------:R-:W2:-:S15]  /*83ff0*/  LDL.LU.64 R18, [R1+0x2018] ;  /* 0x0020180001127983 */ /* 0x000e9e0000300a00 */
[----:B------:R-:W-:-:S02]  /*84000*/  NOP ;  /* 0x0000000000007918 */ /* 0x000fc40000000000 */
[----:B------:R-:W-:Y:S04]  /*84010*/  STL.64 [R1+0xad0], R8 ;  /* 0x000ad00801007387 */ /* 0x000fe80000100a00 */
[----:B------:R-:W-:Y:S04]  /*84020*/  STL.64 [R1+0xad8], R10 ;  /* 0x000ad80a01007387 */ /* 0x000fe80000100a00 */
[----:B------:R-:W3:Y:S04]  /*84030*/  LDL.LU.64 R24, [R1+0x1ff0] ;  /* 0x001ff00001187983 */ /* 0x000ee80000300a00 */
[----:B------:R-:W4:Y:S04]  /*84040*/  LDL.LU.64 R26, [R1+0x1ff8] ;  /* 0x001ff800011a7983 */ /* 0x000f280000300a00 */
[----:B----4-:R-:W-:Y:S04]  /*84050*/  STL.64 [R1+0xd130], R26 ;  /* 0x00d1301a01007387 */ /* 0x010fe80000100a00 */
[----:B---3--:R0:W-:Y:S04]  /*84060*/  STL.64 [R1+0xd128], R24 ;  /* 0x00d1281801007387 */ /* 0x0081e80000100a00 */
[----:B0-----:R-:W3:Y:S04]  /*84070*/  LDL.LU.64 R24, [R1+0x2000] ;  /* 0x0020000001187983 */ /* 0x001ee80000300a00 */
[----:B------:R-:W3:Y:S04]  /*84080*/  LDL.LU.64 R26, [R1+0x2008] ;  /* 0x00200800011a7983 */ /* 0x000ee80000300a00 */
        /* <DEDUP_REMOVED lines=12> */
[----:B------:R0:W-:Y:S04]  /*84150*/  STL [R1+0xcfac], R2 ;  /* 0x00cfac0201007387 */ /* 0x0001e80000100800 */
[----:B------:R1:W-:Y:S04]  /*84160*/  STL [R1+0xcfa0], R3 ;  /* 0x00cfa00301007387 */ /* 0x0003e80000100800 */
[----:B0-----:R-:W3:Y:S01]  /*84170*/  LDL R2, [R1+0xa8] ;  /* 0x0000a80001027983 */ /* 0x001ee20000100800 */
[----:B-1----:R-:W-:Y:S01]  /*84180*/  IMAD.MOV.U32 R3, RZ, RZ, R0 ;  /* 0x000000ffff037224 */ /* 0x002fe200078e0000 */
[----:B------:R-:W-:-:S02]  /*84190*/  F2FP.F16.E5M2.UNPACK_B R4, R4 ;  /* 0x00000004ff04723e */ /* 0x000fc400020004ff */
[----:B------:R-:W-:Y:S02]  /*841a0*/  F2FP.F16.E5M2.UNPACK_B R5, R5 ;  /* 0x00000005ff05723e */ /* 0x000fe400020004ff */
[----:B------:R-:W-:Y:S02]  /*841b0*/  F2FP.F16.E5M2.UNPACK_B R6, R6 ;  /* 0x00000006ff06723e */ /* 0x000fe400020004ff */
[----:B------:R-:W-:Y:S01]  /*841c0*/  F2FP.F16.E5M2.UNPACK_B R7, R7 ;  /* 0x00000007ff07723e */ /* 0x000fe200020004ff */
[----:B---3--:R-:W-:Y:S01]  /*841d0*/  HMMA.16816.F32 R12, R12, R2, R16 ;  /* 0x000000020c0c723c */ /* 0x008fe20000001810 */
[----:B------:R-:W3:Y:S04]  /*841e0*/  LDL.LU.64 R18, [R1+0xd140] ;  /* 0x00d1400001127983 */ /* 0x000ee80000300a00 */
[----:B------:R-:W2:-:S15]  /*841f0*/  LDL.LU.64 R16, [R1+0xd138] ;  /* 0x00d1380001107983 */ /* 0x000e9e0000300a00 */
[----:B------:R-:W-:-:S03]  /*84200*/  NOP ;  /* 0x0000000000007918 */ /* 0x000fc60000000000 */
[----:B------:R0:W-:Y:S04]  /*84210*/  STL.64 [R1+0xd0], R12 ;  /* 0x0000d00c01007387 */ /* 0x0001e80000100a00 */
[----:B------:R1:W-:Y:S04]  /*84220*/  STL.64 [R1+0xd8], R14 ;  /* 0x0000d80e01007387 */ /* 0x0003e80000100a00 */
[----:B0-----:R-:W4:Y:S04]  /*84230*/  LDL.LU.64 R12, [R1+0x1fc0] ;  /* 0x001fc000010c7983 */ /* 0x001f280000300a00 */
[----:B-1----:R-:W4:Y:S01]  /*84240*/  LDL.LU.64 R14, [R1+0x1fc8] ;  /* 0x001fc800010e7983 */ /* 0x002f220000300a00 */
[----:B--2---:R-:W-:-:S15]  /*84250*/  HMMA.16816.F32 R24, R4, R16, R24 ;  /* 0x000000100418723c */ /* 0x004fde0000001818 */
[----:B------:R-:W-:-:S08]  /*84260*/  NOP ;  /* 0x0000000000007918 */ /* 0x000fd00000000000 */
[----:B------:R-:W-:Y:S04]  /*84270*/  STL.64 [R1+0xc0], R24 ;  /* 0x0000c01801007387 */ /* 0x000fe80000100a00 */
[----:B------:R0:W-:Y:S04]  /*84280*/  STL.64 [R1+0xc8], R26 ;  /* 0x0000c81a01007387 */ /* 0x0001e80000100a00 */
[----:B0-----:R-:W3:Y:S04]  /*84290*/  LDL.LU.64 R26, [R1+0xd130] ;  /* 0x00d13000011a7983 */ /* 0x001ee80000300a00 */
[----:B------:R-:W3:Y:S01]  /*842a0*/  LDL.LU.64 R24, [R1+0xd128] ;  /* 0x00d1280001187983 */ /* 0x000ee20000300a00 */
[----:B------:R-:W-:-:S05]  /*842b0*/  IMAD.MOV.U32 R0, RZ, RZ, R17 ;  /* 0x000000ffff007224 */ /* 0x000fca00078e0011 */
[----:B------:R-:W-:Y:S01]  /*842c0*/  STL [R1+0xcf98], R0 ;  /* 0x00cf980001007387 */ /* 0x000fe20000100800 */
[----:B---3--:R-:W-:Y:S03]  /*842d0*/  HMMA.16816.F32 R16, R4, R18, R24 ;  /* 0x000000120410723c */ /* 0x008fe60000001818 */
[----:B------:R-:W2:-:S15]  /*842e0*/  LDL.LU.64 R24, [R1+0xd120] ;  /* 0x00d1200001187983 */ /* 0x000e9e0000300a00 */
[----:B------:R-:W-:-:S05]  /*842f0*/  NOP ;  /* 0x0000000000007918 */ /* 0x000fca0000000000 */
        /* <DEDUP_REMOVED lines=17> */
[----:B0-----:R-:W4:Y:S04]  /*84410*/  LDL.LU.64 R26, [R1+0xd0f0] ;  /* 0x00d0f000011a7983 */ /* 0x001f280000300a00 */
[----:B------:R-:W2:Y:S01]  /*84420*/  LDL.LU.64 R24, [R1+0xd0e8] ;  /* 0x00d0e80001187983 */ /* 0x000ea20000300a00 */
[----:B----4-:R-:W-:Y:S06]  /*84430*/  HMMA.16816.F32 R12, R4, R26, R12 ;  /* 0x0000001a040c723c */ /* 0x010fec000000180c */
[----:B------:R-:W-:-:S02]  /*84440*/  IMAD.MOV.U32 R0, RZ, RZ, R27 ;  /* 0x000000ffff007224 */ /* 0x000fc400078e001b */
[----:B--2---:R-:W-:-:S15]  /*84450*/  HMMA.16816.F32 R24, R4, R24, R8 ;  /* 0x000000180418723c */ /* 0x004fde0000001808 */
[----:B------:R0:W-:Y:S04]  /*84460*/  STL.64 [R1+0xc10], R12 ;  /* 0x000c100c01007387 */ /* 0x0001e80000100a00 */
[----:B------:R1:W-:Y:S04]  /*84470*/  STL.64 [R1+0xc18], R14 ;  /* 0x000c180e01007387 */ /* 0x0003e80000100a00 */
[----:B0-----:R-:W2:Y:S04]  /*84480*/  LDL.LU.64 R12, [R1+0x1f50] ;  /* 0x001f5000010c7983 */ /* 0x001ea80000300a00 */
[----:B-1----:R-:W2:Y:S04]  /*84490*/  LDL.LU.64 R14, [R1+0x1f58] ;  /* 0x001f5800010e7983 */ /* 0x002ea80000300a00 */
[----:B------:R-:W-:Y:S04]  /*844a0*/  STL [R1+0xcf9c], R0 ;  /* 0x00cf9c0001007387 */ /* 0x000fe80000100800 */
[----:B------:R-:W4:Y:S04]  /*844b0*/  LDL.LU.64 R10, [R1+0xd0e0] ;  /* 0x00d0e000010a7983 */ /* 0x000f280000300a00 */
[----:B------:R-:W-:Y:S04]  /*844c0*/  STL.64 [R1+0xc30], R24 ;  /* 0x000c301801007387 */ /* 0x000fe80000100a00 */
[----:B------:R0:W-:Y:S04]  /*844d0*/  STL.64 [R1+0xc38], R26 ;  /* 0x000c381a01007387 */ /* 0x0001e80000100a00 */
[----:B0-----:R-:W3:Y:S02]  /*844e0*/  LDL.LU.64 R26, [R1+0xd0d8] ;  /* 0x00d0d800011a7983 */ /* 0x001ee40000300a00 */
[----:B---3--:R-:W-:Y:S06]  /*844f0*/  HMMA.16816.F32 R20, R4, R26, R20 ;  /* 0x0000001a0414723c */ /* 0x008fec0000001814 */
[----:B------:R-:W-:-:S15]  /*84500*/  IMAD.MOV.U32 R0, RZ, RZ, R27 ;  /* 0x000000ffff007224 */ /* 0x000fde00078e001b */
[----:B------:R-:W-:-:S02]  /*84510*/  NOP ;  /* 0x0000000000007918 */ /* 0x000fc40000000000 */
[----:B------:R-:W-:Y:S04]  /*84520*/  STL.64 [R1+0xc40], R20 ;  /* 0x000c401401007387 */ /* 0x000fe80000100a00 */
[----:B------:R0:W-:Y:S04]  /*84530*/  STL.64 [R1+0xc48], R22 ;  /* 0x000c481601007387 */ /* 0x0001e80000100a00 */
[----:B0-----:R-:W2:Y:S04]  /*84540*/  LDL.LU.64 R22, [R1+0xd0d0] ;  /* 0x00d0d00001167983 */ /* 0x001ea80000300a00 */
[----:B------:R-:W3:Y:S04]  /*84550*/  LDL.LU.64 R20, [R1+0xd0c8] ;  /* 0x00d0c80001147983 */ /* 0x000ee80000300a00 */
[----:B------:R-:W4:Y:S04]  /*84560*/  LDL.64 R26, [R1+0x48] ;  /* 0x00004800011a7983 */ /* 0x000f280000100a00 */
[----:B------:R-:W4:Y:S04]  /*84570*/  LDL R24, [R1+0x50] ;  /* 0x0000500001187983 */ /* 0x000f280000100800 */
[----:B------:R-:W4:Y:S01]  /*84580*/  LDL R25, [R1+0x54] ;  /* 0x0000540001197983 */ /* 0x000f220000100800 */
[C---:B---3--:R-:W-:Y:S06]  /*84590*/  HMMA.16816.F32 R16, R4.reuse, R20, R16 ;  /* 0x000000140410723c */ /* 0x048fec0000001810 */
[----:B--2---:R-:W-:Y:S01]  /*845a0*/  HMMA.16816.F32 R12, R4, R22, R12 ;  /* 0x00000016040c723c */ /* 0x004fe2000000180c */
[----:B----4-:R-:W-:Y:S01]  /*845b0*/  STL.64 [R1+0xd0c0], R26 ;  /* 0x00d0c01a01007387 */ /* 0x010fe20000100a00 */
[----:B------:R-:W-:-:S03]  /*845c0*/  IMAD.MOV.U32 R3, RZ, RZ, R21 ;  /* 0x000000ffff037224 */ /* 0x000fc600078e0015 */
[----:B------:R0:W-:Y:S01]  /*845d0*/  STL.64 [R1+0xd0b8], R24 ;  /* 0x00d0b81801007387 */ /* 0x0001e20000100a00 */
[----:B------:R-:W-:-:S03]  /*845e0*/  IMAD.MOV.U32 R9, RZ, RZ, R20 ;  /* 0x000000ffff097224 */ /* 0x000fc600078e0014 */
[----:B------:R-:W-:Y:S08]  /*845f0*/  STL [R1+0xcfb0], R0 ;  /* 0x00cfb00001007387 */ /* 0x000ff00000100800 */
[----:B------:R-:W-:Y:S04]  /*84600*/  STL.64 [R1+0xc60], R16 ;  /* 0x000c601001007387 */ /* 0x000fe80000100a00 */
[----:B------:R1:W-:Y:S04]  /*84610*/  STL.64 [R1+0xc68], R18 ;  /* 0x000c681201007387 */ /* 0x0003e80000100a00 */
[----:B------:R-:W-:Y:S04]  /*84620*/  STL [R1+0xcfb8], R3 ;  /* 0x00cfb80301007387 */ /* 0x000fe80000100800 */
[----:B------:R-:W-:Y:S04]  /*84630*/  STL [R1+0xcfb4], R9 ;  /* 0x00cfb40901007387 */ /* 0x000fe80000100800 */
[----:B------:R-:W-:Y:S04]  /*84640*/  STL.64 [R1+0xc70], R12 ;  /* 0x000c700c01007387 */ /* 0x000fe80000100a00 */
[----:B------:R-:W-:Y:S04]  /*84650*/  STL.64 [R1+0xc78], R14 ;  /* 0x000c780e01007387 */ /* 0x000fe80000100a00 */
[----:B0-----:R-:W2:Y:S04]  /*84660*/  LDL.LU.64 R24, [R1+0x1f40] ;  /* 0x001f400001187983 */ /* 0x001ea80000300a00 */
[----:B------:R-:W2:Y:S04]  /*84670*/  LDL.LU.64 R26, [R1+0x1f48] ;  /* 0x001f4800011a7983 */ /* 0x000ea80000300a00 */
[----:B-1----:R-:W3:Y:S04]  /*84680*/  LDL R18, [R1] ;  /* 0x0000000001127983 */ /* 0x002ee80000100800 */
[----:B------:R-:W3:Y:S01]  /*84690*/  LDL R19, [R1+0x4] ;  /* 0x0000040001137983 */ /* 0x000ee20000100800 */
[----:B------:R-:W-:-:S02]  /*846a0*/  IMAD.MOV.U32 R2, RZ, RZ, R22 ;  /* 0x000000ffff027224 */ /* 0x000fc400078e0016 */
[----:B------:R-:W-:Y:S01]  /*846b0*/  IMAD.MOV.U32 R8, RZ, RZ, R23 ;  /* 0x000000ffff087224 */ /* 0x000fe200078e0017 */
[----:B---3--:R0:W-:Y:S04]  /*846c0*/  STL.64 [R1+0xd030], R18 ;  /* 0x00d0301201007387 */ /* 0x0081e80000100a00 */
[----:B------:R-:W3:Y:S04]  /*846d0*/  LDL.LU.64 R16, [R1+0x1f10] ;  /* 0x001f100001107983 */ /* 0x000ee80000300a00 */
[----:B0-----:R-:W3:Y:S04]  /*846e0*/  LDL.LU.64 R18, [R1+0x1f18] ;  /* 0x001f180001127983 */ /* 0x001ee80000300a00 */
[----:B------:R-:W4:Y:S04]  /*846f0*/  LDL R22, [R1+0x8] ;  /* 0x0000080001167983 */ /* 0x000f280000100800 */
[----:B------:R-:W4:Y:S04]  /*84700*/  LDL R23, [R1+0xc] ;  /* 0x00000c0001177983 */ /* 0x000f280000100800 */
[----:B------:R-:W3:Y:S04]  /*84710*/  LDL.LU.64 R12, [R1+0x1f00] ;  /* 0x001f0000010c7983 */ /* 0x000ee80000300a00 */
[----:B------:R-:W3:Y:S04]  /*84720*/  LDL.LU.64 R14, [R1+0x1f08] ;  /* 0x001f0800010e7983 */ /* 0x000ee80000300a00 */
[----:B------:R-:W2:Y:S04]  /*84730*/  LDL R20, [R1+0x10] ;  /* 0x0000100001147983 */ /* 0x000ea80000100800 */
[----:B------:R-:W2:Y:S04]  /*84740*/  LDL R21, [R1+0x14] ;  /* 0x0000140001157983 */ /* 0x000ea80000100800 */
[----:B----4-:R0:W-:Y:S04]  /*84750*/  STL.64 [R1+0xd038], R22 ;  /* 0x00d0381601007387 */ /* 0x0101e80000100a00 */
[----:B0-----:R-:W4:Y:S04]  /*84760*/  LDL R22, [R1+0x18] ;  /* 0x0000180001167983 */ /* 0x001f280000100800 */
[----:B------:R-:W4:Y:S04]  /*84770*/  LDL R23, [R1+0x1c] ;  /* 0x00001c0001177983 */ /* 0x000f280000100800 */
[----:B--2---:R0:W-:Y:S04]  /*84780*/  STL.64 [R1+0xd050], R20 ;  /* 0x00d0501401007387 */ /* 0x0041e80000100a00 */
[----:B0-----:R-:W2:Y:S02]  /*84790*/  LDL.64 R20, [R1+0x58] ;  /* 0x0000580001147983 */ /* 0x001ea40000100a00 */
[----:B--2---:R-:W-:Y:S02]  /*847a0*/  HMMA.16816.F32 R24, R4, R20, R24 ;  /* 0x000000140418723c */ /* 0x004fe40000001818 */
[----:B----4-:R-:W-:Y:S04]  /*847b0*/  STL.64 [R1+0xd068], R22 ;  /* 0x00d0681601007387 */ /* 0x010fe80000100a00 */
[----:B------:R-:W-:Y:S04]  /*847c0*/  STL [R1+0xcfc0], R8 ;  /* 0x00cfc00801007387 */ /* 0x000fe80000100800 */
[----:B------:R-:W-:-:S13]  /*847d0*/  STL [R1+0xcfbc], R2 ;  /* 0x00cfbc0201007387 */ /* 0x000fda0000100800 */
[----:B------:R-:W-:Y:S04]  /*847e0*/  STL.64 [R1+0xc80], R24 ;  /* 0x000c801801007387 */ /* 0x000fe80000100a00 */
[----:B------:R0:W-:Y:S04]  /*847f0*/  STL.64 [R1+0xc88], R26 ;  /* 0x000c881a01007387 */ /* 0x0001e80000100a00 */
[----:B0-----:R-:W2:Y:S04]  /*84800*/  LDL.LU.64 R26, [R1+0xd0c0] ;  /* 0x00d0c000011a7983 */ /* 0x001ea80000300a00 */
[----:B------:R-:W3:Y:S01]  /*84810*/  LDL.LU.64 R24, [R1+0xd0b8] ;  /* 0x00d0b80001187983 */ /* 0x000ee20000300a00 */
[----:B------:R-:W-:-:S02]  /*84820*/  IMAD.MOV.U32 R9, RZ, RZ, R20 ;  /* 0x000000ffff097224 */ /* 0x000fc400078e0014 */
[----:B------:R-:W-:-:S03]  /*84830*/  IMAD.MOV.U32 R0, RZ, RZ, R21 ;  /* 0x000000ffff007224 */ /* 0x000fc600078e0015 */
[----:B------:R0:W-:Y:S04]  /*84840*/  STL [R1+0xcfc4], R9 ;  /* 0x00cfc40901007387 */ /* 0x0001e80000100800 */
[----:B------:R-:W4:Y:S01]  /*84850*/  LDL R20, [R1+0x20] ;  /* 0x0000200001147983 */ /* 0x000f220000100800 */
[----:B---3--:R-:W-:-:S15]  /*84860*/  HMMA.16816.F32 R16, R4, R24, R16 ;  /* 0x000000180410723c */ /* 0x008fde0000001810 */
[----:B------:R-:W-:-:S08]  /*84870*/  NOP ;  /* 0x0000000000007918 */ /* 0x000fd00000000000 */
[----:B------:R-:W-:Y:S04]  /*84880*/  STL.64 [R1+0xcb0], R16 ;  /* 0x000cb01001007387 */ /* 0x000fe80000100a00 */
[----:B------:R-:W-:Y:S04]  /*84890*/  STL.64 [R1+0xcb8], R18 ;  /* 0x000cb81201007387 */ /* 0x000fe80000100a00 */
[----:B------:R-:W4:Y:S01]  /*848a0*/  LDL R21, [R1+0x24] ;  /* 0x0000240001157983 */ /* 0x000f220000100800 */
[----:B--2---:R-:W-:Y:S03]  /*848b0*/  HMMA.16816.F32 R12, R4, R26, R12 ;  /* 0x0000001a040c723c */ /* 0x004fe6000000180c */
[----:B----4-:R1:W-:-:S15]  /*848c0*/  STL.64 [R1+0xd080], R20 ;  /* 0x00d0801401007387 */ /* 0x0103de0000100a00 */
[----:B------:R-:W-:-:S05]  /*848d0*/  NOP ;  /* 0x0000000000007918 */ /* 0x000fca0000000000 */
[----:B------:R-:W-:Y:S04]  /*848e0*/  STL.64 [R1+0xcd0], R12 ;  /* 0x000cd00c01007387 */ /* 0x000fe80000100a00 */
[----:B------:R-:W-:Y:S04]  /*848f0*/  STL.64 [R1+0xcd8], R14 ;  /* 0x000cd80e01007387 */ /* 0x000fe80000100a00 */
[----:B------:R-:W2:Y:S04]  /*84900*/  LDL R22, [R1+0x28] ;  /* 0x0000280001167983 */ /* 0x000ea80000100800 */
[----:B------:R-:W2:Y:S01]  /*84910*/  LDL R23, [R1+0x2c] ;  /* 0x00002c0001177983 */ /* 0x000ea20000100800 */
[----:B0-----:R-:W-:-:S02]  /*84920*/  IMAD.MOV.U32 R9, RZ, RZ, R26 ;  /* 0x000000ffff097224 */ /* 0x001fc400078e001a */
[----:B------:R-:W-:Y:S01]  /*84930*/  IMAD.MOV.U32 R8, RZ, RZ, R27 ;  /* 0x000000ffff087224 */ /* 0x000fe200078e001b */
[----:B------:R-:W3:Y:S04]  /*84940*/  LDL R26, [R1+0x38] ;  /* 0x00003800011a7983 */ /* 0x000ee80000100800 */
[----:B------:R-:W3:Y:S04]  /*84950*/  LDL R27, [R1+0x3c] ;  /* 0x00003c00011b7983 */ /* 0x000ee80000100800 */
[----:B------:R-:W4:Y:S04]  /*84960*/  LDL.64 R24, [R1+0x40] ;  /* 0x0000400001187983 */ /* 0x000f280000100a00 */
[----:B-1----:R-:W3:Y:S04]  /*84970*/  LDL R20, [R1+0x30] ;  /* 0x0000300001147983 */ /* 0x002ee80000100800 */
[----:B------:R-:W3:Y:S04]  /*84980*/  LDL R21, [R1+0x34] ;  /* 0x0000340001157983 */ /* 0x000ee80000100800 */
[----:B--2---:R-:W-:Y:S04]  /*84990*/  STL.64 [R1+0xd098], R22 ;  /* 0x00d0981601007387 */ /* 0x004fe80000100a00 */
[----:B---3--:R0:W-:Y:S04]  /*849a0*/  STL.64 [R1+0xd0b0], R20 ;  /* 0x00d0b01401007387 */ /* 0x0081e80000100a00 */
        /* <DEDUP_REMOVED lines=20> */
[C---:B----4-:R-:W-:Y:S03]  /*84af0*/  HMMA.16816.F32 R20, R4.reuse, R24, R20 ;  /* 0x000000180414723c */ /* 0x050fe60000001814 */
[----:B---3--:R-:W-:Y:S04]  /*84b00*/  STL.64 [R1+0xd0a8], R18 ;  /* 0x00d0a81201007387 */ /* 0x008fe80000100a00 */
[----:B--2---:R0:W-:Y:S04]  /*84b10*/  STL.64 [R1+0xd0a0], R16 ;  /* 0x00d0a01001007387 */ /* 0x0041e80000100a00 */
[----:B0-----:R-:W2:Y:S04]  /*84b20*/  LDL.LU.64 R16, [R1+0x1ec0] ;  /* 0x001ec00001107983 */ /* 0x001ea80000300a00 */
[----:B------:R-:W2:Y:S04]  /*84b30*/  LDL.LU.64 R18, [R1+0x1ec8] ;  /* 0x001ec80001127983 */ /* 0x000ea80000300a00 */
[----:B------:R-:W-:Y:S04]  /*84b40*/  STL.64 [R1+0xcfd0], R10 ;  /* 0x00cfd00a01007387 */ /* 0x000fe80000100a00 */
[----:B------:R0:W-:Y:S04]  /*84b50*/  STL.64 [R1+0xcfc8], R8 ;  /* 0x00cfc80801007387 */ /* 0x0001e80000100a00 */
[----:B0-----:R-:W3:Y:S04]  /*84b60*/  LDL.LU.64 R8, [R1+0x1ee0] ;  /* 0x001ee00001087983 */ /* 0x001ee80000300a00 */
[----:B------:R-:W3:Y:S04]  /*84b70*/  LDL.LU.64 R10, [R1+0x1ee8] ;  /* 0x001ee800010a7983 */ /* 0x000ee80000300a00 */
[----:B------:R-:W4:Y:S04]  /*84b80*/  LDL.LU R12, [R1+0x2fa0] ;  /* 0x002fa000010c7983 */ /* 0x000f280000300800 */
[----:B------:R-:W4:Y:S04]  /*84b90*/  LDL.LU R13, [R1+0x2fa8] ;  /* 0x002fa800010d7983 */ /* 0x000f280000300800 */
[----:B----4-:R0:W-:Y:S04]  /*84ba0*/  STL.64 [R1+0xd028], R12 ;  /* 0x00d0280c01007387 */ /* 0x0101e80000100a00 */
[----:B0-----:R-:W4:Y:S04]  /*84bb0*/  LDL.LU.64 R12, [R1+0x1e30] ;  /* 0x001e3000010c7983 */ /* 0x001f280000300a00 */
[----:B------:R-:W4:Y:S04]  /*84bc0*/  LDL.LU.64 R14, [R1+0x1e38] ;  /* 0x001e3800010e7983 */ /* 0x000f280000300a00 */
[----:B------:R0:W-:Y:S04]  /*84bd0*/  STL.64 [R1+0xce0], R20 ;  /* 0x000ce01401007387 */ /* 0x0001e80000100a00 */
[----:B------:R-:W-:Y:S04]  /*84be0*/  STL.64 [R1+0xce8], R22 ;  /* 0x000ce81601007387 */ /* 0x000fe80000100a00 */
[----:B0-----:R-:W2:Y:S01]  /*84bf0*/  LDL.LU.64 R20, [R1+0xd0b0] ;  /* 0x00d0b00001147983 */ /* 0x001ea20000300a00 */
[----:B---3--:R-:W-:Y:S01]  /*84c00*/  HMMA.16816.F32 R8, R4, R26, R8 ;  /* 0x0000001a0408723c */ /* 0x008fe20000001808 */
[----:B------:R-:W-:-:S02]  /*84c10*/  IMAD.MOV.U32 R2, RZ, RZ, R24 ;  /* 0x000000ffff027224 */ /* 0x000fc400078e0018 */
[----:B------:R-:W-:Y:S02]  /*84c20*/  IMAD.MOV.U32 R3, RZ, RZ, R25 ;  /* 0x000000ffff037224 */ /* 0x000fe400078e0019 */
[----:B------:R-:W3:Y:S04]  /*84c30*/  LDL.LU.64 R24, [R1+0x1e20] ;  /* 0x001e200001187983 */ /* 0x000ee80000300a00 */
[----:B------:R-:W3:-:S14]  /*84c40*/  LDL.LU.64 R26, [R1+0x1e28] ;  /* 0x001e2800011a7983 */ /* 0x000edc0000300a00 */
        /* <DEDUP_REMOVED lines=40> */
[----:B------:R-:W4:-:S15]  /*84ed0*/  LDL.LU.64 R18, [R1+0xd030] ;  /* 0x00d0300001127983 */ /* 0x000f1e0000300a00 */
[----:B------:R-:W-:-:S06]  /*84ee0*/  NOP ;  /* 0x0000000000007918 */ /* 0x000fcc0000000000 */
[----:B------:R0:W-:Y:S04]  /*84ef0*/  STL.64 [R1+0xd80], R20 ;  /* 0x000d801401007387 */ /* 0x0001e80000100a00 */
[----:B------:R1:W-:Y:S04]  /*84f00*/  STL.64 [R1+0xd88], R22 ;  /* 0x000d881601007387 */ /* 0x0003e80000100a00 */
[----:B0-----:R-:W2:Y:S04]  /*84f10*/  LDL.LU.64 R20, [R1+0x1de0] ;  /* 0x001de00001147983 */ /* 0x001ea80000300a00 */
[----:B-1----:R-:W2:Y:S01]  /*84f20*/  LDL.LU.64 R22, [R1+0x1de8] ;  /* 0x001de80001167983 */ /* 0x002ea20000300a00 */
[----:B----4-:R-:W-:Y:S03]  /*84f30*/  HMMA.16816.F32 R16, R4, R18, R12 ;  /* 0x000000120410723c */ /* 0x010fe6000000180c */
[----:B------:R-:W4:-:S15]  /*84f40*/  LDL.LU.64 R12, [R1+0xd028] ;  /* 0x00d02800010c7983 */ /* 0x000f1e0000300a00 */
[----:B------:R-:W-:-:S05]  /*84f50*/  NOP ;  /* 0x0000000000007918 */ /* 0x000fca0000000000 */
[----:B------:R0:W-:Y:S04]  /*84f60*/  STL.64 [R1+0xd90], R16 ;  /* 0x000d901001007387 */ /* 0x0001e80000100a00 */
[----:B------:R1:W-:Y:S04]  /*84f70*/  STL.64 [R1+0xd98], R18 ;  /* 0x000d981201007387 */ /* 0x0003e80000100a00 */
[----:B0-----:R-:W2:Y:S04]  /*84f80*/  LDL.LU.64 R16, [R1+0x1db0] ;  /* 0x001db00001107983 */ /* 0x001ea80000300a00 */
[----:B-1----:R-:W4:Y:S01]  /*84f90*/  LDL.LU.64 R18, [R1+0x1db8] ;  /* 0x001db80001127983 */ /* 0x002f220000300a00 */
[C---:B---3--:R-:W-:Y:S03]  /*84fa0*/  HMMA.16816.F32 R24, R4.reuse, R28, R24 ;  /* 0x0000001c0418723c */ /* 0x048fe60000001818 */
[----:B----4-:R-:W-:Y:S04]  /*84fb0*/  STL.64 [R1+0xd000], R18 ;  /* 0x00d0001201007387 */ /* 0x010fe80000100a00 */
[----:B--2---:R0:W-:Y:S04]  /*84fc0*/  STL.64 [R1+0xcff8], R16 ;  /* 0x00cff81001007387 */ /* 0x0041e80000100a00 */
[----:B0-----:R-:W2:Y:S04]  /*84fd0*/  LDL.LU.64 R16, [R1+0x1dd0] ;  /* 0x001dd00001107983 */ /* 0x001ea80000300a00 */
[----:B------:R-:W2:Y:S08]  /*84fe0*/  LDL.LU.64 R18, [R1+0x1dd8] ;  /* 0x001dd80001127983 */ /* 0x000eb00000300a00 */
[----:B------:R-:W-:Y:S04]  /*84ff0*/  STL.64 [R1+0xdb0], R24 ;  /* 0x000db01801007387 */ /* 0x000fe80000100a00 */
[----:B------:R0:W-:Y:S04]  /*85000*/  STL.64 [R1+0xdb8], R26 ;  /* 0x000db81a01007387 */ /* 0x0001e80000100a00 */
[----:B0-----:R-:W3:Y:S04]  /*85010*/  LDL.LU.64 R26, [R1+0xd020] ;  /* 0x00d02000011a7983 */ /* 0x001ee80000300a00 */
[----:B------:R-:W4:Y:S01]  /*85020*/  LDL.LU.64 R24, [R1+0xd018] ;  /* 0x00d0180001187983 */ /* 0x000f220000300a00 */
[----:B---3--:R-:W-:-:S15]  /*85030*/  HMMA.16816.F32 R8, R4, R26, R8 ;  /* 0x0000001a0408723c */ /* 0x008fde0000001808 */
[----:B------:R-:W-:-:S08]  /*85040*/  NOP ;  /* 0x0000000000007918 */ /* 0x000fd00000000000 */
        /* <DEDUP_REMOVED lines=9> */
[----:B------:R-:W3:Y:S04]  /*850e0*/  LDL.LU R14, [R1+0x2fb0] ;  /* 0x002fb000010e7983 */ /* 0x000ee80000300800 */
[----:B------:R-:W-:Y:S04]  /*850f0*/  STL.64 [R1+0xde0], R20 ;  /* 0x000de01401007387 */ /* 0x000fe80000100a00 */
[----:B------:R0:W-:Y:S04]  /*85100*/  STL.64 [R1+0xde8], R22 ;  /* 0x000de81601007387 */ /* 0x0001e80000100a00 */
[----:B0-----:R-:W4:Y:S04]  /*85110*/  LDL.LU.64 R22, [R1+0xd010] ;  /* 0x00d0100001167983 */ /* 0x001f280000300a00 */
[----:B------:R-:W2:Y:S04]  /*85120*/  LDL.LU.64 R20, [R1+0xd008] ;  /* 0x00d0080001147983 */ /* 0x000ea80000300a00 */
[----:B------:R-:W3:Y:S04]  /*85130*/  LDL.LU R15, [R1+0x2fb8] ;  /* 0x002fb800010f7983 */ /* 0x000ee80000300800 */
        /* <DEDUP_REMOVED lines=22> */
[----:B--2---:R-:W-:-:S15]  /*852a0*/  HMMA.16816.F32 R8, R4, R18, R8 ;  /* 0x000000120408723c */ /* 0x004fde0000001808 */
        /* <DEDUP_REMOVED lines=10> */
[----:B------:R-:W2:Y:S04]  /*85350*/  LDL.LU.64 R8, [R1+0xcfc8] ;  /* 0x00cfc80001087983 */ /* 0x000ea80000300a00 */
[----:B------:R-:W-:Y:S04]  /*85360*/  STL.64 [R1+0xcde0], R18 ;  /* 0x00cde01201007387 */ /* 0x000fe80000100a00 */
[----:B------:R3:W-:Y:S02]  /*85370*/  STL.64 [R1+0xcdd8], R16 ;  /* 0x00cdd81001007387 */ /* 0x0007e40000100a00 */
[----:B---3--:R-:W-:Y:S07]  /*85380*/  HMMA.16816.F32 R16, R4, R10, R24 ;  /* 0x0000000a0410723c */ /* 0x008fee0000001818 */
[----:B--2---:R-:W-:-:S02]  /*85390*/  IMAD.MOV.U32 R24, RZ, RZ, R9 ;  /* 0x000000ffff187224 */ /* 0x004fc400078e0009 */
[----:B------:R-:W2:Y:S01]  /*853a0*/  LDL.LU R9, [R1+0xcfc4] ;  /* 0x00cfc40001097983 */ /* 0x000ea20000300800 */
[----:B------:R-:W-:Y:S02]  /*853b0*/  IMAD.MOV.U32 R25, RZ, RZ, R8 ;  /* 0x000000ffff197224 */ /* 0x000fe400078e0008 */
[----:B------:R-:W-:Y:S02]  /*853c0*/  IMAD.MOV.U32 R26, RZ, RZ, R2 ;  /* 0x000000ffff1a7224 */ /* 0x000fe400078e0002 */
[----:B------:R-:W-:Y:S02]  /*853d0*/  IMAD.MOV.U32 R27, RZ, RZ, R3 ;  /* 0x000000ffff1b7224 */ /* 0x000fe400078e0003 */
[----:B------:R-:W-:Y:S02]  /*853e0*/  IMAD R12, R12, 0x100, R22 ;  /* 0x000001000c0c7824 */ /* 0x000fe400078e0216 */
[----:B------:R-:W-:-:S05]  /*853f0*/  IMAD R13, R13, 0x100, R23 ;  /* 0x000001000d0d7824 */ /* 0x000fca00078e0217 */
[----:B------:R-:W-:Y:S04]  /*85400*/  STL.64 [R1+0xe50], R16 ;  /* 0x000e501001007387 */ /* 0x000fe80000100a00 */
[----:B------:R-:W-:Y:S04]  /*85410*/  STL.64 [R1+0xe58], R18 ;  /* 0x000e581201007387 */ /* 0x000fe80000100a00 */
[----:B------:R-:W3:Y:S04]  /*85420*/  LDL.LU R8, [R1+0xcfc0] ;  /* 0x00cfc00001087983 */ /* 0x000ee80000300800 */
[----:B------:R-:W4:Y:S04]  /*85430*/  LDL.LU R2, [R1+0xcfbc] ;  /* 0x00cfbc0001027983 */ /* 0x000f280000300800 */
[----:B------:R-:W3:Y:S04]  /*85440*/  LDL.LU R3, [R1+0xcfb8] ;  /* 0x00cfb80001037983 */ /* 0x000ee80000300800 */
[----:B------:R-:W3:Y:S04]  /*85450*/  LDL R22, [R1+0xa8] ;  /* 0x0000a80001167983 */ /* 0x000ee80000100800 */
[----:B------:R-:W3:Y:S04]  /*85460*/  LDL R23, [R1+0xac] ;  /* 0x0000ac0001177983 */ /* 0x000ee80000100800 */
[----:B------:R2:W-:Y:S02]  /*85470*/  STL.64 [R1+0xcec0], R26 ;  /* 0x00cec01a01007387 */ /* 0x0005e40000100a00 */
[----:B--2---:R-:W-:-:S02]  /*85480*/  IMAD.MOV.U32 R26, RZ, RZ, R9 ;  /* 0x000000ffff1a7224 */ /* 0x004fc400078e0009 */
[----:B------:R-:W2:Y:S01]  /*85490*/  LDL.LU R9, [R1+0xcfb4] ;  /* 0x00cfb40001097983 */ /* 0x000ea20000300800 */
[----:B------:R-:W-:-:S03]  /*854a0*/  IMAD.MOV.U32 R27, RZ, RZ, R0 ;  /* 0x000000ffff1b7224 */ /* 0x000fc600078e0000 */
[----:B------:R-:W2:Y:S04]  /*854b0*/  LDL.LU R0, [R1+0xcfb0] ;  /* 0x00cfb00001007983 */ /* 0x000ea80000300800 */
[----:B------:R4:W-:Y:S04]  /*854c0*/  STL.64 [R1+0xceb8], R24 ;  /* 0x00ceb81801007387 */ /* 0x0009e80000100a00 */
[----:B------:R-:W-:Y:S04]  /*854d0*/  STL.64 [R1+0xced8], R26 ;  /* 0x00ced81a01007387 */ /* 0x000fe80000100a00 */
[----:B------:R-:W-:Y:S04]  /*854e0*/  STL [R1+0xcdac], R10 ;  /* 0x00cdac0a01007387 */ /* 0x000fe80000100800 */
[----:B------:R0:W-:Y:S01]  /*854f0*/  STL [R1+0xcda8], R11 ;  /* 0x00cda80b01007387 */ /* 0x0001e20000100800 */
[----:B----4-:R-:W-:-:S02]  /*85500*/  IMAD.MOV.U32 R24, RZ, RZ, R2 ;  /* 0x000000ffff187224 */ /* 0x010fc400078e0002 */
[----:B---3--:R-:W-:Y:S01]  /*85510*/  IMAD.MOV.U32 R25, RZ, RZ, R8 ;  /* 0x000000ffff197224 */ /* 0x008fe200078e0008 */
[----:B0-----:R-:W3:Y:S04]  /*85520*/  LDL.64 R10, [R1+0x50] ;  /* 0x00005000010a7983 */ /* 0x001ee80000100a00 */
[----:B------:R-:W4:Y:S04]  /*85530*/  LDL.LU R2, [R1+0xcfac] ;  /* 0x00cfac0001027983 */ /* 0x000f280000300800 */
[----:B------:R-:W3:Y:S04]  /*85540*/  LDL.LU R8, [R1+0xcfa8] ;  /* 0x00cfa80001087983 */ /* 0x000ee80000300800 */
[----:B------:R0:W-:Y:S01]  /*85550*/  STL.64 [R1+0xcef0], R24 ;  /* 0x00cef01801007387 */ /* 0x0001e20000100a00 */
[----:B------:R-:W-:-:S02]  /*85560*/  IMAD.MOV.U32 R27, RZ, RZ, R3 ;  /* 0x000000ffff1b7224 */ /* 0x000fc400078e0003 */
[----:B--2---:R-:W-:Y:S02]  /*85570*/  IMAD.MOV.U32 R26, RZ, RZ, R9 ;  /* 0x000000ffff1a7224 */ /* 0x004fe400078e0009 */
[----:B------:R-:W3:Y:S04]  /*85580*/  LDL.LU R9, [R1+0xcfa4] ;  /* 0x00cfa40001097983 */ /* 0x000ee80000300800 */
[----:B------:R-:W4:Y:S04]  /*85590*/  LDL.LU R3, [R1+0xcfa0] ;  /* 0x00cfa00001037983 */ /* 0x000f280000300800 */
[----:B------:R-:W2:Y:S04]  /*855a0*/  LDL.LU.64 R16, [R1+0x2180] ;  /* 0x0021800001107983 */ /* 0x000ea80000300a00 */
[----:B------:R-:W2:Y:S04]  /*855b0*/  LDL.LU.64 R18, [R1+0x2188] ;  /* 0x0021880001127983 */ /* 0x000ea80000300a00 */
[----:B------:R1:W-:Y:S04]  /*855c0*/  STL.64 [R1+0xcf08], R26 ;  /* 0x00cf081a01007387 */ /* 0x0003e80000100a00 */
[----:B0-----:R-:W3:Y:S04]  /*855d0*/  LDL.LU.64 R24, [R1+0x2190] ;  /* 0x0021900001187983 */ /* 0x001ee80000300a00 */
[----:B-1----:R-:W3:Y:S02]  /*855e0*/  LDL.LU.64 R26, [R1+0x2198] ;  /* 0x00219800011a7983 */ /* 0x002ee40000300a00 */
[----:B---3--:R-:W-:-:S15]  /*855f0*/  HMMA.16816.F32 R24, R4, R8, R24 ;  /* 0x000000080418723c */ /* 0x008fde0000001818 */
[----:B------:R-:W-:-:S08]  /*85600*/  NOP ;  /* 0x0000000000007918 */ /* 0x000fd00000000000 */
[----:B------:R0:W-:Y:S04]  /*85610*/  STL.64 [R1+0xe60], R24 ;  /* 0x000e601801007387 */ /* 0x0001e80000100a00 */
[----:B------:R-:W-:Y:S04]  /*85620*/  STL.64 [R1+0xe68], R26 ;  /* 0x000e681a01007387 */ /* 0x000fe80000100a00 */
[----:B0-----:R-:W3:Y:S01]  /*85630*/  LDL R24, [R1+0x70] ;  /* 0x0000700001187983 */ /* 0x001ee20000100800 */
[----:B------:R-:W-:-:S03]  /*85640*/  IMAD.MOV.U32 R25, RZ, RZ, R0 ;  /* 0x000000ffff197224 */ /* 0x000fc600078e0000 */
[----:B------:R-:W2:Y:S04]  /*85650*/  LDL.LU R0, [R1+0xcf9c] ;  /* 0x00cf9c0001007983 */ /* 0x000ea80000300800 */
[----:B---3--:R0:W-:Y:S04]  /*85660*/  STL.64 [R1+0xcf20], R24 ;  /* 0x00cf201801007387 */ /* 0x0081e80000100a00 */
[----:B0-----:R-:W4:Y:S04]  /*85670*/  LDL.LU.64 R24, [R1+0x21a0] ;  /* 0x0021a00001187983 */ /* 0x001f280000300a00 */
[----:B------:R-:W4:Y:S04]  /*85680*/  LDL.LU.64 R26, [R1+0x21a8] ;  /* 0x0021a800011a7983 */ /* 0x000f280000300a00 */
[----:B------:R-:W-:Y:S04]  /*85690*/  STL [R1+0xcdb4], R8 ;  /* 0x00cdb40801007387 */ /* 0x000fe80000100800 */
[----:B------:R-:W-:Y:S04]  /*856a0*/  STL [R1+0xcdb0], R9 ;  /* 0x00cdb00901007387 */ /* 0x000fe80000100800 */
[----:B------:R4:W-:Y:S02]  /*856b0*/  STL.64 [R1+0xcf50], R10 ;  /* 0x00cf500a01007387 */ /* 0x0009e40000100a00 */
[----:B----4-:R-:W-:Y:S02]  /*856c0*/  HMMA.16816.F32 R8, R4, R2, R24 ;  /* 0x000000020408723c */ /* 0x010fe40000001818 */
[----:B------:R-:W3:-:S15]  /*856d0*/  LDL R26, [R1+0x78] ;  /* 0x00007800011a7983 */ /* 0x000ede0000100800 */
[----:B------:R-:W-:-:S06]  /*856e0*/  NOP ;  /* 0x0000000000007918 */ /* 0x000fcc0000000000 */
[----:B------:R0:W-:Y:S04]  /*856f0*/  STL.64 [R1+0xe80], R8 ;  /* 0x000e800801007387 */ /* 0x0001e80000100a00 */
[----:B------:R1:W-:Y:S04]  /*85700*/  STL.64 [R1+0xe88], R10 ;  /* 0x000e880a01007387 */ /* 0x0003e80000100a00 */
[----:B------:R-:W3:Y:S01]  /*85710*/  LDL R27, [R1+0x7c] ;  /* 0x00007c00011b7983 */ /* 0x000ee20000100800 */
[----:B--2---:R-:W-:Y:S01]  /*85720*/  HMMA.16816.F32 R4, R4, R22, R16 ;  /* 0x000000160404723c */ /* 0x004fe20000001810 */
[----:B------:R-:W-:-:S02]  /*85730*/  IMAD.MOV.U32 R25, RZ, RZ, R0 ;  /* 0x000000ffff197224 */ /* 0x000fc400078e0000 */
[----:B---3--:R-:W-:Y:S04]  /*85740*/  STL.64 [R1+0xcf38], R26 ;  /* 0x00cf381a01007387 */ /* 0x008fe80000100a00 */
[----:B------:R-:W2:-:S15]  /*85750*/  LDL R24, [R1+0x80] ;  /* 0x0000800001187983 */ /* 0x000e9e0000100800 */
[----:B------:R-:W-:-:S01]  /*85760*/  NOP ;  /* 0x0000000000007918 */ /* 0x000fc20000000000 */
[----:B------:R-:W-:Y:S04]  /*85770*/  STL.64 [R1+0xe70], R4 ;  /* 0x000e700401007387 */ /* 0x000fe80000100a00 */
[----:B------:R-:W-:Y:S04]  /*85780*/  STL.64 [R1+0xe78], R6 ;  /* 0x000e780601007387 */ /* 0x000fe80000100a00 */
[----:B------:R-:W3:Y:S04]  /*85790*/  LDL.LU R0, [R1+0xcf98] ;  /* 0x00cf980001007983 */ /* 0x000ee80000300800 */
[----:B0-----:R-:W4:Y:S04]  /*857a0*/  LDL.LU.64 R8, [R1+0x2140] ;  /* 0x0021400001087983 */ /* 0x001f280000300a00 */
[----:B-1----:R-:W2:Y:S04]  /*857b0*/  LDL.LU.64 R10, [R1+0x2148] ;  /* 0x00214800010a7983 */ /* 0x002ea80000300a00 */
[----:B--2---:R0:W-:Y:S04]  /*857c0*/  STL.64 [R1+0xcf60], R10 ;  /* 0x00cf600a01007387 */ /* 0x0041e80000100a00 */
[----:B0-----:R-:W2:Y:S04]  /*857d0*/  LDL R10, [R1+0x90] ;  /* 0x00009000010a7983 */ /* 0x001ea80000100800 */
[----:B------:R-:W2:Y:S04]  /*857e0*/  LDL R11, [R1+0x94] ;  /* 0x00009400010b7983 */ /* 0x000ea80000100800 */
[----:B----4-:R0:W-:Y:S04]  /*857f0*/  STL.64 [R1+0xcf58], R8 ;  /* 0x00cf580801007387 */ /* 0x0101e80000100a00 */
[----:B------:R-:W4:Y:S04]  /*85800*/  LDL R18, [R1+0xa0] ;  /* 0x0000a00001127983 */ /* 0x000f280000100800 */
[----:B0-----:R-:W3:Y:S04]  /*85810*/  LDL R8, [R1+0x98] ;  /* 0x0000980001087983 */ /* 0x001ee80000100800 */
[----:B------:R-:W3:Y:S04]  /*85820*/  LDL R9, [R1+0x9c] ;  /* 0x00009c0001097983 */ /* 0x000ee80000100800 */
[----:B--2---:R-:W-:Y:S04]  /*85830*/  STL.64 [R1+0xcf78], R10 ;  /* 0x00cf780a01007387 */ /* 0x004fe80000100a00 */
[----:B---3--:R0:W-:Y:S04]  /*85840*/  STL.64 [R1+0xcf90], R8 ;  /* 0x00cf900801007387 */ /* 0x0081e80000100a00 */
[----:B0-----:R-:W4:Y:S04]  /*85850*/  LDL.LU.64 R8, [R1+0x2170] ;  /* 0x0021700001087983 */ /* 0x001f280000300a00 */
[----:B------:R-:W4:Y:S04]  /*85860*/  LDL.LU.64 R10, [R1+0x2178] ;  /* 0x00217800010a7983 */ /* 0x000f280000300a00 */
[----:B------:R-:W2:Y:S04]  /*85870*/  LDL.64 R26, [R1+0x88] ;  /* 0x00008800011a7983 */ /* 0x000ea80000100a00 */
[----:B--2---:R-:W-:Y:S04]  /*85880*/  STL.64 [R1+0xcf70], R26 ;  /* 0x00cf701a01007387 */ /* 0x004fe80000100a00 */
[----:B------:R0:W-:Y:S04]  /*85890*/  STL.64 [R1+0xcf68], R24 ;  /* 0x00cf681801007387 */ /* 0x0001e80000100a00 */
        /* <DEDUP_REMOVED lines=24> */
[----:B------:R-:W-:-:S02]  /*85a20*/  IMAD R14, R14, 0x100, R20 ;  /* 0x000001000e0e7824 */ /* 0x000fc400078e0214 */
[----:B------:R-:W-:Y:S01]  /*85a30*/  IMAD R15, R15, 0x100, R21 ;  /* 0x000001000f0f7824 */ /* 0x000fe200078e0215 */
[----:B----4-:R-:W-:Y:S04]  /*85a40*/  STL.64 [R1+0xcf30], R6 ;  /* 0x00cf300601007387 */ /* 0x010fe80000100a00 */
[----:B---3--:R0:W-:Y:S04]  /*85a50*/  STL.64 [R1+0xcf28], R4 ;  /* 0x00cf280401007387 */ /* 0x0081e80000100a00 */
[----:B0-----:R-:W3:Y:S04]  /*85a60*/  LDL.LU.64 R4, [R1+0x2120] ;  /* 0x0021200001047983 */ /* 0x001ee80000300a00 */
[----:B------:R-:W4:Y:S01]  /*85a70*/  LDL.LU.64 R6, [R1+0x2128] ;  /* 0x0021280001067983 */ /* 0x000f220000300a00 */
[----:B------:R-:W-:-:S02]  /*85a80*/  F2FP.F16.E5M2.UNPACK_B R12, R12 ;  /* 0x0000000cff0c723e */ /* 0x000fc400020004ff */
[----:B------:R-:W-:Y:S02]  /*85a90*/  F2FP.F16.E5M2.UNPACK_B R13, R13 ;  /* 0x0000000dff0d723e */ /* 0x000fe400020004ff */
[----:B------:R-:W-:Y:S02]  /*85aa0*/  F2FP.F16.E5M2.UNPACK_B R14, R14 ;  /* 0x0000000eff0e723e */ /* 0x000fe400020004ff */
[----:B------:R-:W-:Y:S01]  /*85ab0*/  F2FP.F16.E5M2.UNPACK_B R15, R15 ;  /* 0x0000000fff0f723e */ /* 0x000fe200020004ff */
[----:B------:R-:W-:-:S07]  /*85ac0*/  IMAD.MOV.U32 R19, RZ, RZ, R0 ;  /* 0x000000ffff137224 */ /* 0x000fce00078e0000 */
[C---:B------:R-:W-:Y:S01]  /*85ad0*/  HMMA.16816.F32 R16, R12.reuse, R18, R8 ;  /* 0x000000120c10723c */ /* 0x040fe20000001808 */
[----:B----4-:R-:W-:Y:S04]  /*85ae0*/  STL.64 [R1+0xcf48], R6 ;  /* 0x00cf480601007387 */ /* 0x010fe80000100a00 */
[----:B---3--:R0:W-:Y:S04]  /*85af0*/  STL.64 [R1+0xcf40], R4 ;  /* 0x00cf400401007387 */ /* 0x0081e80000100a00 */
[----:B0-----:R-:W3:Y:S04]  /*85b00*/  LDL.LU.64 R4, [R1+0x2130] ;  /* 0x0021300001047983 */ /* 0x001ee80000300a00 */
[----:B------:R-:W3:Y:S04]  /*85b10*/  LDL.LU.64 R6, [R1+0x2138] ;  /* 0x0021380001067983 */ /* 0x000ee80000300a00 */
[----:B------:R-:W4:Y:S04]  /*85b20*/  LDL.LU.64 R20, [R1+0x20c0] ;  /* 0x0020c00001147983 */ /* 0x000f280000300a00 */
[----:B------:R-:W4:Y:S04]  /*85b30*/  LDL.LU.64 R22, [R1+0x20c8] ;  /* 0x0020c80001167983 */ /* 0x000f280000300a00 */
[----:B------:R-:W2:Y:S04]  /*85b40*/  LDL.LU.64 R8, [R1+0xcf90] ;  /* 0x00cf900001087983 */ /* 0x000ea80000300a00 */
[----:B------:R0:W-:Y:S04]  /*85b50*/  STL.64 [R1+0xe90], R16 ;  /* 0x000e901001007387 */ /* 0x0001e80000100a00 */
[----:B------:R1:W-:Y:S04]  /*85b60*/  STL.64 [R1+0xe98], R18 ;  /* 0x000e981201007387 */ /* 0x0003e80000100a00 */
[----:B0-----:R-:W4:Y:S04]  /*85b70*/  LDL.LU.64 R16, [R1+0x20b0] ;  /* 0x0020b00001107983 */ /* 0x001f280000300a00 */
[----:B-1----:R-:W4:Y:S01]  /*85b80*/  LDL.LU.64 R18, [R1+0x20b8] ;  /* 0x0020b80001127983 */ /* 0x002f220000300a00 */
        /* <DEDUP_REMOVED lines=9> */
[----:B------:R-:W3:-:S15]  /*85c20*/  LDL.LU.64 R24, [R1+0xcf68] ;  /* 0x00cf680001187983 */ /* 0x000ede0000300a00 */
[----:B------:R-:W-:-:S02]  /*85c30*/  NOP ;  /* 0x0000000000007918 */ /* 0x000fc40000000000 */
[----:B------:R-:W-:Y:S04]  /*85c40*/  STL.64 [R1+0xeb0], R8 ;  /* 0x000eb00801007387 */ /* 0x000fe80000100a00 */
[----:B------:R0:W-:Y:S04]  /*85c50*/  STL.64 [R1+0xeb8], R10 ;  /* 0x000eb80a01007387 */ /* 0x0001e80000100a00 */
[----:B0-----:R-:W2:Y:S04]  /*85c60*/  LDL.LU.64 R10, [R1+0xcf60] ;  /* 0x00cf6000010a7983 */ /* 0x001ea80000300a00 */
[----:B------:R-:W2:Y:S02]  /*85c70*/  LDL.LU.64 R8, [R1+0xcf58] ;  /* 0x00cf580001087983 */ /* 0x000ea40000300a00 */
[----:B--2---:R-:W-:-:S15]  /*85c80*/  HMMA.16816.F32 R8, R12, R26, R8 ;  /* 0x0000001a0c08723c */ /* 0x004fde0000001808 */
[----:B------:R-:W-:-:S08]  /*85c90*/  NOP ;  /* 0x0000000000007918 */ /* 0x000fd00000000000 */
[----:B------:R0:W-:Y:S02]  /*85ca0*/  STL.64 [R1+0xec0], R8 ;  /* 0x000ec00801007387 */ /* 0x0001e40000100a00 */
[----:B0-----:R-:W-:Y:S02]  /*85cb0*/  IMAD.MOV.U32 R8, RZ, RZ, R26 ;  /* 0x000000ffff087224 */ /* 0x001fe400078e001a */
[----:B------:R-:W-:Y:S02]  /*85cc0*/  IMAD.MOV.U32 R9, RZ, RZ, R27 ;  /* 0x000000ffff097224 */ /* 0x000fe400078e001b */
[C---:B---3--:R-:W-:Y:S01]  /*85cd0*/  HMMA.16816.F32 R24, R12.reuse, R24, R4 ;  /* 0x000000180c18723c */ /* 0x048fe20000001804 */
[----:B------:R0:W-:Y:S04]  /*85ce0*/  STL.64 [R1+0xec8], R10 ;  /* 0x000ec80a01007387 */ /* 0x0001e80000100a00 */
[----:B0-----:R-:W2:Y:S04]  /*85cf0*/  LDL.LU.64 R10, [R1+0xcf50] ;  /* 0x00cf5000010a7983 */ /* 0x001ea80000300a00 */
[----:B------:R-:W3:Y:S04]  /*85d00*/  LDL.LU.64 R6, [R1+0xcf48] ;  /* 0x00cf480001067983 */ /* 0x000ee80000300a00 */
[----:B------:R-:W3:Y:S10]  /*85d10*/  LDL.LU.64 R4, [R1+0xcf40] ;  /* 0x00cf400001047983 */ /* 0x000ef40000300a00 */
        /* <DEDUP_REMOVED lines=33> */
[----:B------:R-:W2:-:S15]  /*85f30*/  LDL.LU.64 R4, [R1+0xcec8] ;  /* 0x00cec80001047983 */ /* 0x000e9e0000300a00 */
[----:B------:R-:W-:-:S02]  /*85f40*/  NOP ;  /* 0x0000000000007918 */ /* 0x000fc40000000000 */
[----:B------:R-:W-:Y:S04]  /*85f50*/  STL.64 [R1+0xf20], R24 ;  /* 0x000f201801007387 */ /* 0x000fe80000100a00 */
[----:B------:R0:W-:Y:S04]  /*85f60*/  STL.64 [R1+0xf28], R26 ;  /* 0x000f281a01007387 */ /* 0x0001e80000100a00 */
[----:B0-----:R-:W3:Y:S04]  /*85f70*/  LDL.LU.64 R26, [R1+0xcec0] ;  /* 0x00cec000011a7983 */ /* 0x001ee80000300a00 */
[----:B------:R-:W4:Y:S01]  /*85f80*/  LDL.LU.64 R24, [R1+0xceb8] ;  /* 0x00ceb80001187983 */ /* 0x000f220000300a00 */
[C---:B--2---:R-:W-:Y:S06]  /*85f90*/  HMMA.16816.F32 R4, R12.reuse, R10, R4 ;  /* 0x0000000a0c04723c */ /* 0x044fec0000001804 */
[----:B----4-:R-:W-:-:S15]  /*85fa0*/  HMMA.16816.F32 R20, R12, R24, R20 ;  /* 0x000000180c14723c */ /* 0x010fde0000001814 */
[----:B------:R-:W-:-:S02]  /*85fb0*/  NOP ;  /* 0x0000000000007918 */ /* 0x000fc40000000000 */
[----:B------:R-:W-:Y:S04]  /*85fc0*/  STL.64 [R1+0xf30], R4 ;  /* 0x000f300401007387 */ /* 0x000fe80000100a00 */
[----:B------:R0:W-:Y:S01]  /*85fd0*/  STL.64 [R1+0xf38], R6 ;  /* 0x000f380601007387 */ /* 0x0001e20000100a00 */
[----:B---3--:R-:W-:Y:S03]  /*85fe0*/  HMMA.16816.F32 R16, R12, R26, R16 ;  /* 0x0000001a0c10723c */ /* 0x008fe60000001810 */
[----:B0-----:R-:W2:Y:S04]  /*85ff0*/  LDL.LU R6, [R1+0x2fd0] ;  /* 0x002fd00001067983 */ /* 0x001ea80000300800 */
[----:B------:R-:W2:Y:S04]  /*86000*/  LDL.LU R7, [R1+0x2fd8] ;  /* 0x002fd80001077983 */ /* 0x000ea80000300800 */
[----:B------:R-:W-:Y:S04]  /*86010*/  STL.64 [R1+0xf40], R20 ;  /* 0x000f401401007387 */ /* 0x000fe80000100a00 */
[----:B------:R-:W-:Y:S04]  /*86020*/  STL.64 [R1+0xf48], R22 ;  /* 0x000f481601007387 */ /* 0x000fe80000100a00 */
[----:B------:R-:W3:Y:S04]  /*86030*/  LDL.LU.64 R24, [R1+0x1d30] ;  /* 0x001d300001187983 */ /* 0x000ee80000300a00 */
[----:B------:R-:W4:Y:S04]  /*86040*/  LDL.LU.64 R26, [R1+0x1d38] ;  /* 0x001d3800011a7983 */ /* 0x000f280000300a00 */
[----:B------:R-:W-:Y:S04]  /*86050*/  STL.64 [R1+0xf50], R16 ;  /* 0x000f501001007387 */ /* 0x000fe80000100a00 */
[----:B------:R-:W-:Y:S04]  /*86060*/  STL.64 [R1+0xf58], R18 ;  /* 0x000f581201007387 */ /* 0x000fe80000100a00 */
[----:B----4-:R0:W-:Y:S04]  /*86070*/  STL.64 [R1+0xce20], R26 ;  /* 0x00ce201a01007387 */ /* 0x0101e80000100a00 */
[----:B0-----:R-:W4:Y:S04]  /*86080*/  LDL R26, [R1] ;  /* 0x00000000011a7983 */ /* 0x001f280000100800 */
[----:B------:R-:W4:Y:S04]  /*86090*/  LDL R27, [R1+0x4] ;  /* 0x00000400011b7983 */ /* 0x000f280000100800 */
[----:B---3--:R0:W-:Y:S04]  /*860a0*/  STL.64 [R1+0xce18], R24 ;  /* 0x00ce181801007387 */ /* 0x0081e80000100a00 */
[----:B0-----:R-:W3:Y:S04]  /*860b0*/  LDL R24, [R1+0x8] ;  /* 0x0000080001187983 */ /* 0x001ee80000100800 */
[----:B------:R-:W3:Y:S04]  /*860c0*/  LDL R25, [R1+0xc] ;  /* 0x00000c0001197983 */ /* 0x000ee80000100800 */
[----:B----4-:R0:W-:Y:S04]  /*860d0*/  STL.64 [R1+0xce38], R26 ;  /* 0x00ce381a01007387 */ /* 0x0101e80000100a00 */
[----:B0-----:R-:W4:Y:S04]  /*860e0*/  LDL R26, [R1+0x10] ;  /* 0x00001000011a7983 */ /* 0x001f280000100800 */
[----:B------:R-:W4:Y:S04]  /*860f0*/  LDL R27, [R1+0x14] ;  /* 0x00001400011b7983 */ /* 0x000f280000100800 */
[----:B----4-:R-:W-:Y:S04]  /*86100*/  STL.64 [R1+0xce58], R26 ;  /* 0x00ce581a01007387 */ /* 0x010fe80000100a00 */
[----:B---3--:R0:W-:Y:S04]  /*86110*/  STL.64 [R1+0xce50], R24 ;  /* 0x00ce501801007387 */ /* 0x0081e80000100a00 */
[----:B0-----:R-:W3:Y:S04]  /*86120*/  LDL.LU.64 R24, [R1+0x2060] ;  /* 0x0020600001187983 */ /* 0x001ee80000300a00 */
[----:B------:R-:W4:Y:S04]  /*86130*/  LDL.LU.64 R26, [R1+0x2068] ;  /* 0x00206800011a7983 */ /* 0x000f280000300a00 */
[----:B----4-:R0:W-:Y:S04]  /*86140*/  STL.64 [R1+0xce68], R26 ;  /* 0x00ce681a01007387 */ /* 0x0101e80000100a00 */
[----:B------:R-:W4:Y:S04]  /*86150*/  LDL R18, [R1+0x28] ;  /* 0x0000280001127983 */ /* 0x000f280000100800 */
[----:B------:R-:W4:Y:S04]  /*86160*/  LDL R19, [R1+0x2c] ;  /* 0x00002c0001137983 */ /* 0x000f280000100800 */
[----:B------:R-:W2:Y:S04]  /*86170*/  LDL R16, [R1+0x30] ;  /* 0x0000300001107983 */ /* 0x000ea80000100800 */
[----:B------:R-:W2:Y:S04]  /*86180*/  LDL R17, [R1+0x34] ;  /* 0x0000340001117983 */ /* 0x000ea80000100800 */
[----:B0-----:R-:W3:Y:S04]  /*86190*/  LDL R26, [R1+0x20] ;  /* 0x00002000011a7983 */ /* 0x001ee80000100800 */
[----:B------:R-:W3:Y:S04]  /*861a0*/  LDL R27, [R1+0x24] ;  /* 0x00002400011b7983 */ /* 0x000ee80000100800 */
[----:B----4-:R0:W-:Y:S04]  /*861b0*/  STL.64 [R1+0xce88], R18 ;  /* 0x00ce881201007387 */ /* 0x0101e80000100a00 */
[----:B0-----:R-:W4:Y:S04]  /*861c0*/  LDL R18, [R1+0x38] ;  /* 0x0000380001127983 */ /* 0x001f280000100800 */
[----:B------:R-:W4:Y:S04]  /*861d0*/  LDL R19, [R1+0x3c] ;  /* 0x00003c0001137983 */ /* 0x000f280000100800 */
[----:B--2---:R-:W-:Y:S04]  /*861e0*/  STL.64 [R1+0xcea0], R16 ;  /* 0x00cea01001007387 */ /* 0x004fe80000100a00 */
[----:B---3--:R0:W-:Y:S04]  /*861f0*/  STL.64 [R1+0xce60], R24 ;  /* 0x00ce601801007387 */ /* 0x0081e80000100a00 */
        /* <DEDUP_REMOVED lines=30> */
[----:B------:R-:W3:Y:S04]  /*863e0*/  LDL.LU R10, [R1+0x2fc4] ;  /* 0x002fc400010a7983 */ /* 0x000ee80000300800 */
[----:B------:R-:W2:Y:S04]  /*863f0*/  LDL.LU R4, [R1+0x2fc0] ;  /* 0x002fc00001047983 */ /* 0x000ea80000300800 */
[----:B------:R-:W3:Y:S01]  /*86400*/  LDL.LU R11, [R1+0x2fcc] ;  /* 0x002fcc00010b7983 */ /* 0x000ee20000300800 */
[C---:B----4-:R-:W-:Y:S03]  /*86410*/  HMMA.16816.F32 R16, R12.reuse, R18, R24 ;  /* 0x000000120c10723c */ /* 0x050fe60000001818 */
[----:B---3--:R-:W-:Y:S04]  /*86420*/  STL.64 [R1+0xcdc0], R10 ;  /* 0x00cdc00a01007387 */ /* 0x008fe80000100a00 */
[----:B------:R0:W-:Y:S04]  /*86430*/  STL.64 [R1+0xcdb8], R8 ;  /* 0x00cdb80801007387 */ /* 0x0001e80000100a00 */
[----:B0-----:R-:W3:Y:S04]  /*86440*/  LDL.LU.64 R8, [R1+0x2050] ;  /* 0x0020500001087983 */ /* 0x001ee80000300a00 */
[----:B------:R-:W3:Y:S04]  /*86450*/  LDL.LU.64 R10, [R1+0x2058] ;  /* 0x00205800010a7983 */ /* 0x000ee80000300a00 */
[----:B------:R-:W2:Y:S04]  /*86460*/  LDL.LU R5, [R1+0x2fc8] ;  /* 0x002fc80001057983 */ /* 0x000ea80000300800 */
[----:B------:R0:W-:Y:S04]  /*86470*/  STL.64 [R1+0xcdd0], R6 ;  /* 0x00cdd00601007387 */ /* 0x0001e80000100a00 */
[----:B0-----:R-:W4:Y:S04]  /*86480*/  LDL R6, [R1+0x18] ;  /* 0x0000180001067983 */ /* 0x001f280000100800 */
[----:B------:R-:W4:Y:S04]  /*86490*/  LDL R7, [R1+0x1c] ;  /* 0x00001c0001077983 */ /* 0x000f280000100800 */
[----:B--2---:R-:W-:Y:S04]  /*864a0*/  STL.64 [R1+0xcdc8], R4 ;  /* 0x00cdc80401007387 */ /* 0x004fe80000100a00 */
        /* <DEDUP_REMOVED lines=25> */
[----:B0-----:R-:W4:Y:S04]  /*86640*/  LDL.LU.64 R26, [R1+0xce68] ;  /* 0x00ce6800011a7983 */ /* 0x001f280000300a00 */
[----:B------:R-:W4:Y:S02]  /*86650*/  LDL.LU.64 R24, [R1+0xce60] ;  /* 0x00ce600001187983 */ /* 0x000f240000300a00 */
[----:B----4-:R-:W-:Y:S02]  /*86660*/  HMMA.16816.F32 R4, R12, R6, R24 ;  /* 0x000000060c04723c */ /* 0x010fe40000001818 */
[----:B------:R-:W3:Y:S04]  /*86670*/  LDL.LU.64 R26, [R1+0xce58] ;  /* 0x00ce5800011a7983 */ /* 0x000ee80000300a00 */
[----:B------:R-:W2:-:S15]  /*86680*/  LDL.LU.64 R24, [R1+0xce50] ;  /* 0x00ce500001187983 */ /* 0x000e9e0000300a00 */
[----:B------:R-:W-:-:S02]  /*86690*/  NOP ;  /* 0x0000000000007918 */ /* 0x000fc40000000000 */
[----:B------:R0:W-:Y:S04]  /*866a0*/  STL.64 [R1+0xfa0], R4 ;  /* 0x000fa00401007387 */ /* 0x0001e80000100a00 */
[----:B------:R1:W-:Y:S04]  /*866b0*/  STL.64 [R1+0xfa8], R6 ;  /* 0x000fa80601007387 */ /* 0x0003e80000100a00 */
[----:B0-----:R-:W4:Y:S04]  /*866c0*/  LDL.LU.64 R4, [R1+0x1a70] ;  /* 0x001a700001047983 */ /* 0x001f280000300a00 */
[----:B-1----:R-:W4:Y:S01]  /*866d0*/  LDL.LU.64 R6, [R1+0x1a78] ;  /* 0x001a780001067983 */ /* 0x002f220000300a00 */
[C---:B---3--:R-:W-:Y:S06]  /*866e0*/  HMMA.16816.F32 R8, R12.reuse, R26, R8 ;  /* 0x0000001a0c08723c */ /* 0x048fec0000001808 */
[----:B--2---:R-:W-:-:S15]  /*866f0*/  HMMA.16816.F32 R24, R12, R24, R20 ;  /* 0x000000180c18723c */ /* 0x004fde0000001814 */
        /* <DEDUP_REMOVED lines=38> */
[----:B0-----:R-:W4:Y:S04]  /*86960*/  LDL.LU.64 R24, [R1+0x1bd0] ;  /* 0x001bd00001187983 */ /* 0x001f280000300a00 */
[----:B------:R-:W4:Y:S01]  /*86970*/  LDL.LU.64 R26, [R1+0x1bd8] ;  /* 0x001bd800011a7983 */ /* 0x000f220000300a00 */
[----:B---3--:R-:W-:-:S15]  /*86980*/  HMMA.16816.F32 R16, R12, R22, R16 ;  /* 0x000000160c10723c */ /* 0x008fde0000001810 */
[----:B------:R-:W-:-:S08]  /*86990*/  NOP ;  /* 0x0000000000007918 */ /* 0x000fd00000000000 */
[----:B------:R-:W-:Y:S04]  /*869a0*/  STL.64 [R1+0x1010], R16 ;  /* 0x0010101001007387 */ /* 0x000fe80000100a00 */
[----:B------:R0:W-:Y:S04]  /*869b0*/  STL.64 [R1+0x1018], R18 ;  /* 0x0010181201007387 */ /* 0x0001e80000100a00 */
[----:B0-----:R-:W3:Y:S04]  /*869c0*/  LDL.LU.64 R18, [R1+0xcde0] ;  /* 0x00cde00001127983 */ /* 0x001ee80000300a00 */
[----:B------:R-:W2:Y:S01]  /*869d0*/  LDL.LU.64 R16, [R1+0xcdd8] ;  /* 0x00cdd80001107983 */ /* 0x000ea20000300a00 */
[----:B----4-:R-:W-:-:S15]  /*869e0*/  HMMA.16816.F32 R24, R12, R20, R24 ;  /* 0x000000140c18723c */ /* 0x010fde0000001818 */
[----:B------:R-:W-:-:S08]  /*869f0*/  NOP ;  /* 0x0000000000007918 */ /* 0x000fd00000000000 */
[----:B------:R0:W-:Y:S04]  /*86a00*/  STL.64 [R1+0x1070], R24 ;  /* 0x0010701801007387 */ /* 0x0001e80000100a00 */
[----:B------:R1:W-:Y:S04]  /*86a10*/  STL.64 [R1+0x1078], R26 ;  /* 0x0010781a01007387 */ /* 0x0003e80000100a00 */
[----:B0-----:R-:W4:Y:S04]  /*86a20*/  LDL.LU.64 R24, [R1+0x2340] ;  /* 0x0023400001187983 */ /* 0x001f280000300a00 */
[----:B-1----:R-:W4:Y:S04]  /*86a30*/  LDL.LU.64 R26, [R1+0x2348] ;  /* 0x00234800011a7983 */ /* 0x002f280000300a00 */
[----:B------:R-:W-:Y:S04]  /*86a40*/  STL.64 [R1+0xcca0], R22 ;  /* 0x00cca01601007387 */ /* 0x000fe80000100a00 */
[----:B------:R0:W-:Y:S04]  /*86a50*/  STL.64 [R1+0xcc98], R20 ;  /* 0x00cc981401007387 */ /* 0x0001e80000100a00 */
[----:B0-----:R-:W4:Y:S04]  /*86a60*/  LDL.LU R20, [R1+0x2fd4] ;  /* 0x002fd40001147983 */ /* 0x001f280000300800 */
[----:B------:R-:W4:Y:S01]  /*86a70*/  LDL.LU R21, [R1+0x2fdc] ;  /* 0x002fdc0001157983 */ /* 0x000f220000300800 */
[C---:B---3--:R-:W-:Y:S06]  /*86a80*/  HMMA.16816.F32 R4, R12.reuse, R18, R4 ;  /* 0x000000120c04723c */ /* 0x048fec0000001804 */
[----:B--2---:R-:W-:-:S15]  /*86a90*/  HMMA.16816.F32 R8, R12, R16, R8 ;  /* 0x000000100c08723c */ /* 0x004fde0000001808 */
[----:B------:R-:W-:-:S02]  /*86aa0*/  NOP ;  /* 0x0000000000007918 */ /* 0x000fc40000000000 */
[----:B------:R-:W-:Y:S04]  /*86ab0*/  STL.64 [R1+0x1090], R4 ;  /* 0x0010900401007387 */ /* 0x000fe80000100a00 */
[----:B------:R0:W-:Y:S04]  /*86ac0*/  STL.64 [R1+0x1098], R6 ;  /* 0x0010980601007387 */ /* 0x0001e80000100a00 */
[----:B0-----:R-:W2:Y:S04]  /*86ad0*/  LDL.LU.64 R6, [R1+0xcdd0] ;  /* 0x00cdd00001067983 */ /* 0x001ea80000300a00 */
[----:B------:R-:W3:Y:S04]  /*86ae0*/  LDL.LU.64 R4, [R1+0xcdc8] ;  /* 0x00cdc80001047983 */ /* 0x000ee80000300a00 */
[----:B------:R-:W-:Y:S04]  /*86af0*/  STL.64 [R1+0x1110], R8 ;  /* 0x0011100801007387 */ /* 0x000fe80000100a00 */
[----:B------:R0:W-:Y:S04]  /*86b00*/  STL.64 [R1+0x1118], R10 ;  /* 0x0011180a01007387 */ /* 0x0001e80000100a00 */
[----:B0-----:R-:W3:Y:S04]  /*86b10*/  LDL.LU.64 R10, [R1+0xcdc0] ;  /* 0x00cdc000010a7983 */ /* 0x001ee80000300a00 */
[----:B------:R-:W4:Y:S02]  /*86b20*/  LDL.LU.64 R8, [R1+0xcdb8] ;  /* 0x00cdb80001087983 */ /* 0x000f240000300a00 */
[----:B----4-:R-:W-:-:S02]  /*86b30*/  IMAD.MOV.U32 R22, RZ, RZ, R8 ;  /* 0x000000ffff167224 */ /* 0x010fc400078e0008 */
[----:B------:R-:W-:Y:S01]  /*86b40*/  IMAD.MOV.U32 R23, RZ, RZ, R9 ;  /* 0x000000ffff177224 */ /* 0x000fe200078e0009 */
[----:B------:R-:W4:Y:S04]  /*86b50*/  LDL.LU R8, [R1+0xcdb4] ;  /* 0x00cdb40001087983 */ /* 0x000f280000300800 */
[----:B------:R-:W4:Y:S04]  /*86b60*/  LDL.LU R9, [R1+0xcdb0] ;  /* 0x00cdb00001097983 */ /* 0x000f280000300800 */
[----:B------:R-:W-:Y:S04]  /*86b70*/  STL.64 [R1+0xcc80], R18 ;  /* 0x00cc801201007387 */ /* 0x000fe80000100a00 */
[----:B------:R0:W-:Y:S01]  /*86b80*/  STL.64 [R1+0xcc78], R16 ;  /* 0x00cc781001007387 */ /* 0x0001e20000100a00 */
[----:B---3--:R-:W-:-:S02]  /*86b90*/  IMAD R4, R4, 0x100, R10 ;  /* 0x0000010004047824 */ /* 0x008fc400078e020a */
[----:B------:R-:W-:Y:S01]  /*86ba0*/  IMAD R5, R5, 0x100, R11 ;  /* 0x0000010005057824 */ /* 0x000fe200078e020b */
[----:B0-----:R-:W3:Y:S04]  /*86bb0*/  LDL.LU.64 R16, [R1+0x1a00] ;  /* 0x001a000001107983 */ /* 0x001ee80000300a00 */
[----:B------:R-:W3:Y:S04]  /*86bc0*/  LDL.LU.64 R18, [R1+0x1a08] ;  /* 0x001a080001127983 */ /* 0x000ee80000300a00 */
[----:B------:R-:W3:Y:S04]  /*86bd0*/  LDL.LU R10, [R1+0xcdac] ;  /* 0x00cdac00010a7983 */ /* 0x000ee80000300800 */
[----:B------:R-:W3:Y:S02]  /*86be0*/  LDL.LU R11, [R1+0xcda8] ;  /* 0x00cda800010b7983 */ /* 0x000ee40000300800 */
[----:B---3--:R-:W-:-:S15]  /*86bf0*/  HMMA.16816.F32 R16, R12, R10, R16 ;  /* 0x0000000a0c10723c */ /* 0x008fde0000001810 */
[----:B------:R-:W-:-:S08]  /*86c00*/  NOP ;  /* 0x0000000000007918 */ /* 0x000fd00000000000 */
[----:B------:R-:W-:Y:S04]  /*86c10*/  STL.64 [R1+0x1150], R16 ;  /* 0x0011501001007387 */ /* 0x000fe80000100a00 */
[----:B------:R4:W-:Y:S02]  /*86c20*/  STL.64 [R1+0x1158], R18 ;  /* 0x0011581201007387 */ /* 0x0009e40000100a00 */
[----:B----4-:R-:W-:Y:S02]  /*86c30*/  HMMA.16816.F32 R16, R12, R8, R24 ;  /* 0x000000080c10723c */ /* 0x010fe40000001818 */
[----:B------:R-:W3:Y:S04]  /*86c40*/  LDL.LU.64 R24, [R1+0x2360] ;  /* 0x0023600001187983 */ /* 0x000ee80000300a00 */
[----:B------:R-:W3:-:S15]  /*86c50*/  LDL.LU.64 R26, [R1+0x2368] ;  /* 0x00236800011a7983 */ /* 0x000ede0000300a00 */
[----:B------:R-:W-:-:S02]  /*86c60*/  NOP ;  /* 0x0000000000007918 */ /* 0x000fc40000000000 */
[----:B------:R0:W-:Y:S04]  /*86c70*/  STL.64 [R1+0x11e0], R16 ;  /* 0x0011e01001007387 */ /* 0x0001e80000100a00 */
[----:B------:R1:W-:Y:S04]  /*86c80*/  STL.64 [R1+0x11e8], R18 ;  /* 0x0011e81201007387 */ /* 0x0003e80000100a00 */
[----:B0-----:R-:W4:Y:S04]  /*86c90*/  LDL.LU.64 R16, [R1+0x22f0] ;  /* 0x0022f00001107983 */ /* 0x001f280000300a00 */
[----:B-1----:R-:W2:Y:S04]  /*86ca0*/  LDL.LU.64 R18, [R1+0x22f8] ;  /* 0x0022f80001127983 */ /* 0x002ea80000300a00 */
[----:B--2---:R-:W-:Y:S04]  /*86cb0*/  STL.64 [R1+0xcd80], R18 ;  /* 0x00cd801201007387 */ /* 0x004fe80000100a00 */
[----:B----4-:R0:W-:Y:S04]  /*86cc0*/  STL.64 [R1+0xcd78], R16 ;  /* 0x00cd781001007387 */ /* 0x0101e80000100a00 */
[----:B0-----:R-:W2:Y:S04]  /*86cd0*/  LDL.LU.64 R16, [R1+0x2310] ;  /* 0x0023100001107983 */ /* 0x001ea80000300a00 */
[----:B------:R-:W4:Y:S01]  /*86ce0*/  LDL.LU.64 R18, [R1+0x2318] ;  /* 0x0023180001127983 */ /* 0x000f220000300a00 */
[----:B---3--:R-:W-:Y:S03]  /*86cf0*/  HMMA.16816.F32 R24, R12, R2, R24 ;  /* 0x000000020c18723c */ /* 0x008fe60000001818 */
[----:B----4-:R-:W-:Y:S04]  /*86d00*/  STL.64 [R1+0xcd90], R18 ;  /* 0x00cd901201007387 */ /* 0x010fe80000100a00 */
[----:B--2---:R0:W-:Y:S04]  /*86d10*/  STL.64 [R1+0xcd88], R16 ;  /* 0x00cd881001007387 */ /* 0x0041e80000100a00 */
[----:B0-----:R-:W2:Y:S04]  /*86d20*/  LDL.LU.64 R16, [R1+0x2320] ;  /* 0x0023200001107983 */ /* 0x001ea80000300a00 */
[----:B------:R-:W3:Y:S01]  /*86d30*/  LDL.LU.64 R18, [R1+0x2328] ;  /* 0x0023280001127983 */ /* 0x000ee20000300a00 */
[----:B------:R-:W-:-:S02]  /*86d40*/  IMAD R6, R6, 0x100, R20 ;  /* 0x0000010006067824 */ /* 0x000fc400078e0214 */
[----:B------:R-:W-:Y:S01]  /*86d50*/  IMAD R7, R7, 0x100, R21 ;  /* 0x0000010007077824 */ /* 0x000fe200078e0215 */
[----:B---3--:R-:W-:Y:S04]  /*86d60*/  STL.64 [R1+0xcda0], R18 ;  /* 0x00cda01201007387 */ /* 0x008fe80000100a00 */
[----:B--2---:R0:W-:Y:S04]  /*86d70*/  STL.64 [R1+0xcd98], R16 ;  /* 0x00cd981001007387 */ /* 0x0041e80000100a00 */
[----:B0-----:R-:W2:Y:S04]  /*86d80*/  LDL.LU.64 R16, [R1+0x2330] ;  /* 0x0023300001107983 */ /* 0x001ea80000300a00 */
[----:B------:R-:W2:Y:S04]  /*86d90*/  LDL.LU.64 R18, [R1+0x2338] ;  /* 0x0023380001127983 */ /* 0x000ea80000300a00 */
[----:B------:R-:W3:Y:S04]  /*86da0*/  LDL.64 R20, [R1+0x80] ;  /* 0x0000800001147983 */ /* 0x000ee80000100a00 */
[----:B------:R-:W-:Y:S04]  /*86db0*/  STL [R1+0xcc50], R8 ;  /* 0x00cc500801007387 */ /* 0x000fe80000100800 */
[----:B------:R0:W-:Y:S04]  /*86dc0*/  STL [R1+0xcc4c], R9 ;  /* 0x00cc4c0901007387 */ /* 0x0001e80000100800 */
[----:B0-----:R-:W4:Y:S04]  /*86dd0*/  LDL.64 R8, [R1+0xa0] ;  /* 0x0000a00001087983 */ /* 0x001f280000100a00 */
[----:B------:R0:W-:Y:S04]  /*86de0*/  STL.64 [R1+0x1210], R24 ;  /* 0x0012101801007387 */ /* 0x0001e80000100a00 */
[----:B------:R1:W-:Y:S04]  /*86df0*/  STL.64 [R1+0x1218], R26 ;  /* 0x0012181a01007387 */ /* 0x0003e80000100a00 */
[----:B0-----:R-:W3:Y:S04]  /*86e00*/  LDL R24, [R1+0x78] ;  /* 0x0000780001187983 */ /* 0x001ee80000100800 */
[----:B-1----:R-:W3:Y:S04]  /*86e10*/  LDL R26, [R1+0x70] ;  /* 0x00007000011a7983 */ /* 0x002ee80000100800 */
[----:B------:R-:W3:Y:S04]  /*86e20*/  LDL R27, [R1+0x74] ;  /* 0x00007400011b7983 */ /* 0x000ee80000100800 */
[----:B------:R-:W3:Y:S04]  /*86e30*/  LDL R25, [R1+0x7c] ;  /* 0x00007c0001197983 */ /* 0x000ee80000100800 */
[----:B------:R0:W-:Y:S04]  /*86e40*/  STL [R1+0xcc48], R2 ;  /* 0x00cc480201007387 */ /* 0x0001e80000100800 */
[----:B------:R1:W-:Y:S04]  /*86e50*/  STL [R1+0xcc44], R3 ;  /* 0x00cc440301007387 */ /* 0x0003e80000100800 */
[----:B0-----:R-:W2:Y:S04]  /*86e60*/  LDL R2, [R1+0xa8] ;  /* 0x0000a80001027983 */ /* 0x001ea80000100800 */
[----:B-1----:R-:W2:Y:S01]  /*86e70*/  LDL R3, [R1+0xac] ;  /* 0x0000ac0001037983 */ /* 0x002ea20000100800 */
[----:B------:R-:W-:-:S02]  /*86e80*/  F2FP.F16.E5M2.UNPACK_B R4, R4 ;  /* 0x00000004ff04723e */ /* 0x000fc400020004ff */
[----:B------:R-:W-:Y:S02]  /*86e90*/  F2FP.F16.E5M2.UNPACK_B R5, R5 ;  /* 0x00000005ff05723e */ /* 0x000fe400020004ff */
[----:B------:R-:W-:Y:S02]  /*86ea0*/  F2FP.F16.E5M2.UNPACK_B R6, R6 ;  /* 0x00000006ff06723e */ /* 0x000fe400020004ff */
[----:B------:R-:W-:Y:S01]  /*86eb0*/  F2FP.F16.E5M2.UNPACK_B R7, R7 ;  /* 0x00000007ff07723e */ /* 0x000fe200020004ff */
[----:B--2---:R-:W-:Y:S01]  /*86ec0*/  HMMA.16816.F32 R12, R12, R2, R16 ;  /* 0x000000020c0c723c */ /* 0x004fe20000001810 */
[----:B------:R-:W4:Y:S04]  /*86ed0*/  LDL.LU.64 R18, [R1+0xcda0] ;  /* 0x00cda00001127983 */ /* 0x000f280000300a00 */
[----:B------:R-:W4:-:S15]  /*86ee0*/  LDL.LU.64 R16, [R1+0xcd98] ;  /* 0x00cd980001107983 */ /* 0x000f1e0000300a00 */
[----:B------:R-:W-:-:S03]  /*86ef0*/  NOP ;  /* 0x0000000000007918 */ /* 0x000fc60000000000 */
[----:B------:R0:W-:Y:S04]  /*86f00*/  STL.64 [R1+0x1200], R12 ;  /* 0x0012000c01007387 */ /* 0x0001e80000100a00 */
[----:B------:R1:W-:Y:S04]  /*86f10*/  STL.64 [R1+0x1208], R14 ;  /* 0x0012080e01007387 */ /* 0x0003e80000100a00 */
[----:B0-----:R-:W2:Y:S04]  /*86f20*/  LDL.64 R12, [R1+0x98] ;  /* 0x00009800010c7983 */ /* 0x001ea80000100a00 */
[----:B-1----:R-:W3:Y:S04]  /*86f30*/  LDL R14, [R1+0x90] ;  /* 0x00009000010e7983 */ /* 0x002ee80000100800 */
[----:B------:R-:W3:Y:S01]  /*86f40*/  LDL R15, [R1+0x94] ;  /* 0x00009400010f7983 */ /* 0x000ee20000100800 */
[----:B----4-:R-:W-:-:S15]  /*86f50*/  HMMA.16816.F32 R16, R4, R8, R16 ;  /* 0x000000080410723c */ /* 0x010fde0000001810 */
[----:B------:R-:W-:-:S08]  /*86f60*/  NOP ;  /* 0x0000000000007918 */ /* 0x000fd00000000000 */
[----:B------:R-:W-:Y:S04]  /*86f70*/  STL.64 [R1+0x1220], R16 ;  /* 0x0012201001007387 */ /* 0x000fe80000100a00 */
[----:B------:R0:W-:Y:S04]  /*86f80*/  STL.64 [R1+0x1228], R18 ;  /* 0x0012281201007387 */ /* 0x0001e80000100a00 */
[----:B0-----:R-:W4:Y:S04]  /*86f90*/  LDL.LU.64 R18, [R1+0xcd90] ;  /* 0x00cd900001127983 */ /* 0x001f280000300a00 */
[----:B------:R-:W4:Y:S01]  /*86fa0*/  LDL.LU.64 R16, [R1+0xcd88] ;  /* 0x00cd880001107983 */ /* 0x000f220000300a00 */
[----:B------:R-:W-:-:S02]  /*86fb0*/  IMAD.MOV.U32 R2, RZ, RZ, R9 ;  /* 0x000000ffff027224 */ /* 0x000fc400078e0009 */
[----:B--2---:R-:W-:Y:S02]  /*86fc0*/  IMAD.MOV.U32 R8, RZ, RZ, R12 ;  /* 0x000000ffff087224 */ /* 0x004fe400078e000c */
[----:B------:R-:W-:Y:S01]  /*86fd0*/  IMAD.MOV.U32 R9, RZ, RZ, R13 ;  /* 0x000000ffff097224 */ /* 0x000fe200078e000d */
[----:B----4-:R-:W-:-:S15]  /*86fe0*/  HMMA.16816.F32 R16, R4, R12, R16 ;  /* 0x0000000c0410723c */ /* 0x010fde0000001810 */
[----:B------:R-:W-:-:S08]  /*86ff0*/  NOP ;  /* 0x0000000000007918 */ /* 0x000fd00000000000 */
[----:B------:R-:W-:Y:S04]  /*87000*/  STL.64 [R1+0x1270], R16 ;  /* 0x0012701001007387 */ /* 0x000fe80000100a00 */
[----:B------:R0:W-:Y:S04]  /*87010*/  STL.64 [R1+0x1278], R18 ;  /* 0x0012781201007387 */ /* 0x0001e80000100a00 */
[----:B0-----:R-:W2:Y:S04]  /*87020*/  LDL.LU.64 R18, [R1+0xcd80] ;  /* 0x00cd800001127983 */ /* 0x001ea80000300a00 */
[----:B------:R-:W2:Y:S04]  /*87030*/  LDL.LU.64 R16, [R1+0xcd78] ;  /* 0x00cd780001107983 */ /* 0x000ea80000300a00 */
[----:B------:R-:W-:Y:S04]  /*87040*/  STL.64 [R1+0xcc60], R10 ;  /* 0x00cc600a01007387 */ /* 0x000fe80000100a00 */
[----:B------:R0:W-:Y:S04]  /*87050*/  STL.64 [R1+0xcc58], R8 ;  /* 0x00cc580801007387 */ /* 0x0001e80000100a00 */
[----:B0-----:R-:W3:Y:S04]  /*87060*/  LDL.LU.64 R8, [R1+0x2300] ;  /* 0x0023000001087983 */ /* 0x001ee80000300a00 */
[----:B------:R-:W3:Y:S02]  /*87070*/  LDL.LU.64 R10, [R1+0x2308] ;  /* 0x00230800010a7983 */ /* 0x000ee40000300a00 */
[C---:B---3--:R-:W-:Y:S06]  /*87080*/  HMMA.16816.F32 R12, R4.reuse, R14, R8 ;  /* 0x0000000e040c723c */ /* 0x048fec0000001808 */
[----:B--2---:R-:W-:Y:S01]  /*87090*/  HMMA.16816.F32 R8, R4, R22, R16 ;  /* 0x000000160408723c */ /* 0x004fe20000001810 */
[----:B------:R-:W2:-:S15]  /*870a0*/  LDL R22, [R1+0x8] ;  /* 0x0000080001167983 */ /* 0x000e9e0000100800 */
[----:B------:R-:W-:-:S01]  /*870b0*/  NOP ;  /* 0x0000000000007918 */ /* 0x000fc20000000000 */
[----:B------:R0:W-:Y:S04]  /*870c0*/  STL.64 [R1+0x12c0], R12 ;  /* 0x0012c00c01007387 */ /* 0x0001e80000100a00 */
[----:B------:R1:W-:Y:S04]  /*870d0*/  STL.64 [R1+0x12c8], R14 ;  /* 0x0012c80e01007387 */ /* 0x0003e80000100a00 */
[----:B------:R3:W-:Y:S04]  /*870e0*/  STL.64 [R1+0x1300], R8 ;  /* 0x0013000801007387 */ /* 0x0007e80000100a00 */
[----:B------:R4:W-:Y:S04]  /*870f0*/  STL.64 [R1+0x1308], R10 ;  /* 0x0013080a01007387 */ /* 0x0009e80000100a00 */
[----:B------:R-:W2:Y:S04]  /*87100*/  LDL R23, [R1+0xc] ;  /* 0x00000c0001177983 */ /* 0x000ea80000100800 */
[----:B0-----:R-:W2:Y:S04]  /*87110*/  LDL.LU.64 R12, [R1+0x22d0] ;  /* 0x0022d000010c7983 */ /* 0x001ea80000300a00 */
[----:B-1----:R-:W2:Y:S04]  /*87120*/  LDL.LU.64 R14, [R1+0x22d8] ;  /* 0x0022d800010e7983 */ /* 0x002ea80000300a00 */
[----:B---3--:R-:W3:Y:S04]  /*87130*/  LDL.LU.64 R8, [R1+0x22c0] ;  /* 0x0022c00001087983 */ /* 0x008ee80000300a00 */
[----:B----4-:R-:W3:Y:S04]  /*87140*/  LDL.LU.64 R10, [R1+0x22c8] ;  /* 0x0022c800010a7983 */ /* 0x010ee80000300a00 */
[----:B------:R-:W4:Y:S04]  /*87150*/  LDL R18, [R1+0x50] ;  /* 0x0000500001127983 */ /* 0x000f280000100800 */
[----:B------:R-:W2:Y:S01]  /*87160*/  LDL.64 R16, [R1+0x58] ;  /* 0x0000580001107983 */ /* 0x000ea20000100a00 */
[----:B------:R-:W-:-:S05]  /*87170*/  IMAD.MOV.U32 R19, RZ, RZ, R0 ;  /* 0x000000ffff137224 */ /* 0x000fca00078e0000 */
[----:B----4-:R-:W-:Y:S04]  /*87180*/  STL.64 [R1+0xcd70], R18 ;  /* 0x00cd701201007387 */ /* 0x010fe80000100a00 */
[----:B--2---:R0:W-:Y:S04]  /*87190*/  STL.64 [R1+0xcd68], R16 ;  /* 0x00cd681001007387 */ /* 0x0041e80000100a00 */
[----:B0-----:R-:W2:Y:S04]  /*871a0*/  LDL.LU.64 R16, [R1+0x22e0] ;  /* 0x0022e00001107983 */ /* 0x001ea80000300a00 */
[----:B------:R-:W2:Y:S04]  /*871b0*/  LDL.LU.64 R18, [R1+0x22e8] ;  /* 0x0022e80001127983 */ /* 0x000ea80000300a00 */
[----:B------:R-:W-:Y:S01]  /*871c0*/  STL.64 [R1+0xccc8], R22 ;  /* 0x00ccc81601007387 */ /* 0x000fe20000100a00 */
[----:B------:R-:W-:Y:S01]  /*871d0*/  IMAD.MOV.U32 R0, RZ, RZ, R21 ;  /* 0x000000ffff007224 */ /* 0x000fe200078e0015 */
[----:B--2---:R-:W-:Y:S02]  /*871e0*/  HMMA.16816.F32 R16, R4, R20, R16 ;  /* 0x000000140410723c */ /* 0x004fe40000001810 */
[----:B------:R-:W2:-:S15]  /*871f0*/  LDL R20, [R1+0x10] ;  /* 0x0000100001147983 */ /* 0x000e9e0000100800 */
[----:B------:R-:W-:-:S06]  /*87200*/  NOP ;  /* 0x0000000000007918 */ /* 0x000fcc0000000000 */
[----:B------:R-:W-:Y:S04]  /*87210*/  STL.64 [R1+0x1320], R16 ;  /* 0x0013201001007387 */ /* 0x000fe80000100a00 */
[----:B------:R-:W-:Y:S04]  /*87220*/  STL.64 [R1+0x1328], R18 ;  /* 0x0013281201007387 */ /* 0x000fe80000100a00 */
[----:B------:R-:W2:Y:S01]  /*87230*/  LDL R21, [R1+0x14] ;  /* 0x0000140001157983 */ /* 0x000ea20000100800 */
[C---:B------:R-:W-:Y:S06]  /*87240*/  HMMA.16816.F32 R12, R4.reuse, R24, R12 ;  /* 0x00000018040c723c */ /* 0x040fec000000180c */
[C---:B---3--:R-:W-:Y:S01]  /*87250*/  HMMA.16816.F32 R8, R4.reuse, R26, R8 ;  /* 0x0000001a0408723c */ /* 0x048fe20000001808 */
[----:B--2---:R0:W-:Y:S04]  /*87260*/  STL.64 [R1+0xcce0], R20 ;  /* 0x00cce01401007387 */ /* 0x0041e80000100a00 */
[----:B0-----:R-:W2:Y:S04]  /*87270*/  LDL R20, [R1+0x60] ;  /* 0x0000600001147983 */ /* 0x001ea80000100800 */
[----:B------:R-:W2:Y:S04]  /*87280*/  LDL R21, [R1+0x64] ;  /* 0x0000640001157983 */ /* 0x000ea80000100800 */
[----:B------:R-:W-:Y:S04]  /*87290*/  STL [R1+0xcc40], R0 ;  /* 0x00cc400001007387 */ /* 0x000fe80000100800 */
[----:B------:R-:W3:Y:S04]  /*872a0*/  LDL.LU.64 R16, [R1+0x22b0] ;  /* 0x0022b00001107983 */ /* 0x000ee80000300a00 */
[----:B------:R-:W3:Y:S04]  /*872b0*/  LDL.LU.64 R18, [R1+0x22b8] ;  /* 0x0022b80001127983 */ /* 0x000ee80000300a00 */
[----:B------:R0:W-:Y:S04]  /*872c0*/  STL.64 [R1+0x1380], R12 ;  /* 0x0013800c01007387 */ /* 0x0001e80000100a00 */
[----:B------:R1:W-:Y:S04]  /*872d0*/  STL.64 [R1+0x1388], R14 ;  /* 0x0013880e01007387 */ /* 0x0003e80000100a00 */
[----:B------:R-:W4:Y:S04]  /*872e0*/  LDL R26, [R1+0x20] ;  /* 0x00002000011a7983 */ /* 0x000f280000100800 */
[----:B------:R-:W-:Y:S04]  /*872f0*/  STL.64 [R1+0x13c0], R8 ;  /* 0x0013c00801007387 */ /* 0x000fe80000100a00 */
[----:B------:R-:W-:Y:S04]  /*87300*/  STL.64 [R1+0x13c8], R10 ;  /* 0x0013c80a01007387 */ /* 0x000fe80000100a00 */
[----:B------:R-:W4:Y:S04]  /*87310*/  LDL R27, [R1+0x24] ;  /* 0x00002400011b7983 */ /* 0x000f280000100800 */
[----:B0-----:R-:W2:Y:S04]  /*87320*/  LDL.LU.64 R12, [R1+0x2290] ;  /* 0x00229000010c7983 */ /* 0x001ea80000300a00 */
[----:B-1----:R-:W2:Y:S04]  /*87330*/  LDL.LU.64 R14, [R1+0x2298] ;  /* 0x00229800010e7983 */ /* 0x002ea80000300a00 */
[----:B----4-:R0:W-:Y:S04]  /*87340*/  STL.64 [R1+0xccf8], R26 ;  /* 0x00ccf81a01007387 */ /* 0x0101e80000100a00 */
[----:B------:R-:W4:Y:S04]  /*87350*/  LDL R22, [R1+0x18] ;  /* 0x0000180001167983 */ /* 0x000f280000100800 */
[----:B------:R-:W4:Y:S04]  /*87360*/  LDL R23, [R1+0x1c] ;  /* 0x00001c0001177983 */ /* 0x000f280000100800 */
[----:B0-----:R-:W3:Y:S04]  /*87370*/  LDL R26, [R1+0x68] ;  /* 0x00006800011a7983 */ /* 0x001ee80000100800 */
[----:B------:R-:W3:Y:S04]  /*87380*/  LDL R27, [R1+0x6c] ;  /* 0x00006c00011b7983 */ /* 0x000ee80000100800 */
[----:B------:R-:W2:Y:S04]  /*87390*/  LDL.LU.64 R8, [R1+0x2280] ;  /* 0x0022800001087983 */ /* 0x000ea80000300a00 */
[----:B------:R-:W2:Y:S04]  /*873a0*/  LDL.LU.64 R10, [R1+0x2288] ;  /* 0x00228800010a7983 */ /* 0x000ea80000300a00 */
[----:B----4-:R-:W-:Y:S04]  /*873b0*/  STL.64 [R1+0xcd00], R22 ;  /* 0x00cd001601007387 */ /* 0x010fe80000100a00 */
[----:B------:R-:W4:Y:S04]  /*873c0*/  LDL R24, [R1+0x28] ;  /* 0x0000280001187983 */ /* 0x000f280000100800 */
[----:B------:R-:W4:Y:S04]  /*873d0*/  LDL R25, [R1+0x2c] ;  /* 0x00002c0001197983 */ /* 0x000f280000100800 */
[----:B----4-:R3:W-:Y:S02]  /*873e0*/  STL.64 [R1+0xcd08], R24 ;  /* 0x00cd081801007387 */ /* 0x0107e40000100a00 */
[----:B---3--:R-:W-:Y:S02]  /*873f0*/  HMMA.16816.F32 R24, R4, R26, R16 ;  /* 0x0000001a0418723c */ /* 0x008fe40000001810 */
[----:B------:R-:W3:Y:S04]  /*87400*/  LDL.LU.64 R18, [R1+0xcd70] ;  /* 0x00cd700001127983 */ /* 0x000ee80000300a00 */
[----:B------:R-:W4:-:S15]  /*87410*/  LDL.LU.64 R16, [R1+0xcd68] ;  /* 0x00cd680001107983 */ /* 0x000f1e0000300a00 */
[----:B------:R-:W-:-:S02]  /*87420*/  NOP ;  /* 0x0000000000007918 */ /* 0x000fc40000000000 */
[----:B------:R-:W-:Y:S04]  /*87430*/  STL.64 [R1+0x1450], R24 ;  /* 0x0014501801007387 */ /* 0x000fe80000100a00 */
[----:B------:R0:W-:Y:S04]  /*87440*/  STL.64 [R1+0x1458], R26 ;  /* 0x0014581a01007387 */ /* 0x0001e80000100a00 */
[----:B0-----:R-:W2:Y:S04]  /*87450*/  LDL R26, [R1+0x30] ;  /* 0x00003000011a7983 */ /* 0x001ea80000100800 */
[----:B------:R-:W2:Y:S04]  /*87460*/  LDL R27, [R1+0x34] ;  /* 0x00003400011b7983 */ /* 0x000ea80000100800 */
[----:B--2---:R0:W-:Y:S04]  /*87470*/  STL.64 [R1+0xcd20], R26 ;  /* 0x00cd201a01007387 */ /* 0x0041e80000100a00 */
[----:B------:R-:W2:Y:S04]  /*87480*/  LDL.LU.64 R24, [R1+0x22a0] ;  /* 0x0022a00001187983 */ /* 0x000ea80000300a00 */
[----:B0-----:R-:W2:Y:S02]  /*87490*/  LDL.LU.64 R26, [R1+0x22a8] ;  /* 0x0022a800011a7983 */ /* 0x001ea40000300a00 */
[----:B--2---:R-:W-:Y:S02]  /*874a0*/  HMMA.16816.F32 R20, R4, R20, R24 ;  /* 0x000000140414723c */ /* 0x004fe40000001818 */
[----:B------:R-:W2:-:S15]  /*874b0*/  LDL R24, [R1+0x38] ;  /* 0x0000380001187983 */ /* 0x000e9e0000100800 */
[----:B------:R-:W-:-:S06]  /*874c0*/  NOP ;  /* 0x0000000000007918 */ /* 0x000fcc0000000000 */
[----:B------:R-:W-:Y:S04]  /*874d0*/  STL.64 [R1+0x1500], R20 ;  /* 0x0015001401007387 */ /* 0x000fe80000100a00 */
[----:B------:R-:W-:Y:S04]  /*874e0*/  STL.64 [R1+0x1508], R22 ;  /* 0x0015081601007387 */ /* 0x000fe80000100a00 */
[----:B------:R-:W2:Y:S01]  /*874f0*/  LDL R25, [R1+0x3c] ;  /* 0x00003c0001197983 */ /* 0x000ea20000100800 */
[C---:B----4-:R-:W-:Y:S06]  /*87500*/  HMMA.16816.F32 R12, R4.reuse, R16, R12 ;  /* 0x00000010040c723c */ /* 0x050fec000000180c */
[----:B---3--:R-:W-:Y:S01]  /*87510*/  HMMA.16816.F32 R8, R4, R18, R8 ;  /* 0x000000120408723c */ /* 0x008fe20000001808 */
[----:B--2---:R-:W-:-:S15]  /*87520*/  STL.64 [R1+0xcd38], R24 ;  /* 0x00cd381801007387 */ /* 0x004fde0000100a00 */
[----:B------:R-:W-:-:S01]  /*87530*/  NOP ;  /* 0x0000000000007918 */ /* 0x000fc20000000000 */
[----:B------:R-:W-:Y:S04]  /*87540*/  STL.64 [R1+0x1590], R12 ;  /* 0x0015900c01007387 */ /* 0x000fe80000100a00 */
[----:B------:R0:W-:Y:S04]  /*87550*/  STL.64 [R1+0x1598], R14 ;  /* 0x0015980e01007387 */ /* 0x0001e80000100a00 */
[----:B0-----:R-:W2:Y:S04]  /*87560*/  LDL.LU R14, [R1+0x2ff0] ;  /* 0x002ff000010e7983 */ /* 0x001ea80000300800 */
[----:B------:R-:W3:Y:S04]  /*87570*/  LDL R26, [R1+0x40] ;  /* 0x00004000011a7983 */ /* 0x000ee80000100800 */
[----:B------:R-:W-:Y:S04]  /*87580*/  STL.64 [R1+0x15c0], R8 ;  /* 0x0015c00801007387 */ /* 0x000fe80000100a00 */
[----:B------:R-:W-:Y:S04]  /*87590*/  STL.64 [R1+0x15c8], R10 ;  /* 0x0015c80a01007387 */ /* 0x000fe80000100a00 */
[----:B------:R-:W3:Y:S04]  /*875a0*/  LDL R27, [R1+0x44] ;  /* 0x00004400011b7983 */ /* 0x000ee80000100800 */
[----:B------:R-:W4:Y:S04]  /*875b0*/  LDL R24, [R1+0x48] ;  /* 0x0000480001187983 */ /* 0x000f280000100800 */
[----:B------:R-:W4:Y:S04]  /*875c0*/  LDL R25, [R1+0x4c] ;  /* 0x00004c0001197983 */ /* 0x000f280000100800 */
[----:B---3--:R-:W-:Y:S04]  /*875d0*/  STL.64 [R1+0xcd50], R26 ;  /* 0x00cd501a01007387 */ /* 0x008fe80000100a00 */
        /* <DEDUP_REMOVED lines=14> */
[----:B------:R-:W-:-:S02]  /*876c0*/  IMAD.MOV.U32 R3, RZ, RZ, R16 ;  /* 0x000000ffff037224 */ /* 0x000fc400078e0010 */
[----:B------:R-:W-:Y:S01]  /*876d0*/  IMAD.MOV.U32 R0, RZ, RZ, R17 ;  /* 0x000000ffff007224 */ /* 0x000fe200078e0011 */
[----:B---3--:R-:W-:Y:S04]  /*876e0*/  STL.64 [R1+0xcd60], R22 ;  /* 0x00cd601601007387 */ /* 0x008fe80000100a00 */
[----:B--2---:R0:W-:Y:S04]  /*876f0*/  STL.64 [R1+0xcd58], R20 ;  /* 0x00cd581401007387 */ /* 0x0041e80000100a00 */
[----:B0-----:R-:W4:Y:S04]  /*87700*/  LDL.LU.64 R20, [R1+0x2270] ;  /* 0x0022700001147983 */ /* 0x001f280000300a00 */
[----:B------:R-:W4:Y:S04]  /*87710*/  LDL.LU.64 R22, [R1+0x2278] ;  /* 0x0022780001167983 */ /* 0x000f280000300a00 */
[----:B------:R-:W2:Y:S04]  /*87720*/  LDL.LU.64 R8, [R1+0x2220] ;  /* 0x0022200001087983 */ /* 0x000ea80000300a00 */
[----:B------:R-:W2:Y:S04]  /*87730*/  LDL.LU.64 R10, [R1+0x2228] ;  /* 0x00222800010a7983 */ /* 0x000ea80000300a00 */
[----:B------:R-:W3:Y:S04]  /*87740*/  LDL.LU.64 R16, [R1+0x2200] ;  /* 0x0022000001107983 */ /* 0x000ee80000300a00 */
[----:B------:R-:W4:Y:S04]  /*87750*/  LDL.LU.64 R18, [R1+0x2208] ;  /* 0x0022080001127983 */ /* 0x000f280000300a00 */
[----:B----4-:R-:W-:Y:S04]  /*87760*/  STL.64 [R1+0xccd8], R18 ;  /* 0x00ccd81201007387 */ /* 0x010fe80000100a00 */
[----:B---3--:R0:W-:Y:S04]  /*87770*/  STL.64 [R1+0xccd0], R16 ;  /* 0x00ccd01001007387 */ /* 0x0081e80000100a00 */
        /* <DEDUP_REMOVED lines=9> */
[----:B------:R-:W2:Y:S04]  /*87810*/  LDL.LU R15, [R1+0x2ff8] ;  /* 0x002ff800010f7983 */ /* 0x000ea80000300800 */
[----:B--2---:R0:W-:Y:S04]  /*87820*/  STL.64 [R1+0xcc70], R14 ;  /* 0x00cc700e01007387 */ /* 0x0041e80000100a00 */
        /* <DEDUP_REMOVED lines=34> */
[----:B0-----:R-:W4:Y:S04]  /*87a50*/  LDL.LU.64 R26, [R1+0xccf8] ;  /* 0x00ccf800011a7983 */ /* 0x001f280000300a00 */
[----:B------:R-:W2:Y:S01]  /*87a60*/  LDL.LU.64 R24, [R1+0x21d0] ;  /* 0x0021d00001187983 */ /* 0x000ea20000300a00 */
[C---:B---3--:R-:W-:Y:S06]  /*87a70*/  HMMA.16816.F32 R20, R4.reuse, R22, R16 ;  /* 0x000000160414723c */ /* 0x048fec0000001810 */
[----:B----4-:R-:W-:Y:S01]  /*87a80*/  HMMA.16816.F32 R8, R4, R26, R8 ;  /* 0x0000001a0408723c */ /* 0x010fe20000001808 */
[----:B------:R-:W2:-:S15]  /*87a90*/  LDL.LU.64 R26, [R1+0x21d8] ;  /* 0x0021d800011a7983 */ /* 0x000e9e0000300a00 */
[----:B------:R-:W-:-:S07]  /*87aa0*/  NOP ;  /* 0x0000000000007918 */ /* 0x000fce0000000000 */
[----:B------:R0:W-:Y:S04]  /*87ab0*/  STL.64 [R1+0x17c0], R8 ;  /* 0x0017c00801007387 */ /* 0x0001e80000100a00 */
[----:B------:R1:W-:Y:S04]  /*87ac0*/  STL.64 [R1+0x17c8], R10 ;  /* 0x0017c80a01007387 */ /* 0x0003e80000100a00 */
[----:B0-----:R-:W3:Y:S04]  /*87ad0*/  LDL.LU.64 R8, [R1+0x1810] ;  /* 0x0018100001087983 */ /* 0x001ee80000300a00 */
[----:B-1----:R-:W3:Y:S04]  /*87ae0*/  LDL.LU.64 R10, [R1+0x1818] ;  /* 0x00181800010a7983 */ /* 0x002ee80000300a00 */
        /* <DEDUP_REMOVED lines=12> */
[----:B------:R-:W2:Y:S01]  /*87bb0*/  LDL.LU.64 R20, [R1+0x1850] ;  /* 0x0018500001147983 */ /* 0x000ea20000300a00 */
[----:B----4-:R-:W-:Y:S03]  /*87bc0*/  HMMA.16816.F32 R16, R4, R22, R16 ;  /* 0x000000160410723c */ /* 0x010fe60000001810 */
[----:B------:R-:W4:-:S15]  /*87bd0*/  LDL.LU.64 R22, [R1+0x1858] ;  /* 0x0018580001167983 */ /* 0x000f1e0000300a00 */
[----:B------:R-:W-:-:S05]  /*87be0*/  NOP ;  /* 0x0000000000007918 */ /* 0x000fca0000000000 */
[----:B------:R-:W-:Y:S04]  /*87bf0*/  STL.64 [R1+0x17f0], R16 ;  /* 0x0017f01001007387 */ /* 0x000fe80000100a00 */
[----:B------:R-:W-:Y:S04]  /*87c00*/  STL.64 [R1+0x17f8], R18 ;  /* 0x0017f81201007387 */ /* 0x000fe80000100a00 */
[----:B----4-:R-:W-:Y:S04]  /*87c10*/  STL.64 [R1+0xccb0], R22 ;  /* 0x00ccb01601007387 */ /* 0x010fe80000100a00 */
[----:B--2---:R0:W-:Y:S04]  /*87c20*/  STL.64 [R1+0xcca8], R20 ;  /* 0x00cca81401007387 */ /* 0x0041e80000100a00 */
[----:B0-----:R-:W2:Y:S04]  /*87c30*/  LDL.LU.64 R20, [R1+0x21c0] ;  /* 0x0021c00001147983 */ /* 0x001ea80000300a00 */
[----:B------:R-:W2:Y:S04]  /*87c40*/  LDL.LU.64 R22, [R1+0x21c8] ;  /* 0x0021c80001167983 */ /* 0x000ea80000300a00 */
[----:B------:R-:W4:Y:S04]  /*87c50*/  LDL.LU.64 R16, [R1+0x1890] ;  /* 0x0018900001107983 */ /* 0x000f280000300a00 */
[----:B------:R-:W2:Y:S01]  /*87c60*/  LDL.LU.64 R18, [R1+0x1898] ;  /* 0x0018980001127983 */ /* 0x000ea20000300a00 */
[C---:B------:R-:W-:Y:S06]  /*87c70*/  HMMA.16816.F32 R12, R4.reuse, R14, R24 ;  /* 0x0000000e040c723c */ /* 0x040fec0000001818 */
[C---:B---3--:R-:W-:Y:S01]  /*87c80*/  HMMA.16816.F32 R8, R4.reuse, R28, R8 ;  /* 0x0000001c0408723c */ /* 0x048fe20000001808 */
[----:B--2---:R-:W-:Y:S04]  /*87c90*/  STL.64 [R1+0xcc90], R18 ;  /* 0x00cc901201007387 */ /* 0x004fe80000100a00 */
        /* <DEDUP_REMOVED lines=60> */
[----:B------:R4:W-:Y:S04]  /*88060*/  STL.64 [R1+0xcb08], R16 ;  /* 0x00cb081001007387 */ /* 0x0009e80000100a00 */
[----:B------:R-:W2:Y:S01]  /*88070*/  LDL.LU.64 R20, [R1+0x2560] ;  /* 0x0025600001147983 */ /* 0x000ea20000300a00 */
[----:B----4-:R-:W-:Y:S01]  /*88080*/  HMMA.16816.F32 R16, R4, R10, R24 ;  /* 0x0000000a0410723c */ /* 0x010fe20000001818 */
[----:B---3--:R-:W-:-:S02]  /*88090*/  IMAD R12, R12, 0x100, R22 ;  /* 0x000001000c0c7824 */ /* 0x008fc400078e0216 */
[----:B------:R-:W-:-:S15]  /*880a0*/  IMAD R13, R13, 0x100, R23 ;  /* 0x000001000d0d7824 */ /* 0x000fde00078e0217 */
[----:B------:R-:W-:-:S05]  /*880b0*/  NOP ;  /* 0x0000000000007918 */ /* 0x000fca0000000000 */
[----:B------:R0:W-:Y:S04]  /*880c0*/  STL.64 [R1+0x18f0], R16 ;  /* 0x0018f01001007387 */ /* 0x0001e80000100a00 */
[----:B------:R1:W-:Y:S04]  /*880d0*/  STL.64 [R1+0x18f8], R18 ;  /* 0x0018f81201007387 */ /* 0x0003e80000100a00 */
[----:B------:R-:W3:Y:S04]  /*880e0*/  LDL.LU.64 R22, [R1+0x2568] ;  /* 0x0025680001167983 */ /* 0x000ee80000300a00 */
[----:B------:R-:W4:Y:S04]  /*880f0*/  LDL R26, [R1+0xa8] ;  /* 0x0000a800011a7983 */ /* 0x000f280000100800 */
[----:B------:R-:W4:Y:S04]  /*88100*/  LDL R27, [R1+0xac] ;  /* 0x0000ac00011b7983 */ /* 0x000f280000100800 */
[----:B0-----:R-:W3:Y:S04]  /*88110*/  LDL.LU.64 R16, [R1+0x90] ;  /* 0x0000900001107983 */ /* 0x001ee80000300a00 */
[----:B-1----:R-:W2:Y:S04]  /*88120*/  LDL.64 R18, [R1+0x88] ;  /* 0x0000880001127983 */ /* 0x002ea80000100a00 */
[----:B--2---:R0:W-:Y:S02]  /*88130*/  STL.64 [R1+0xcc10], R18 ;  /* 0x00cc101201007387 */ /* 0x0041e40000100a00 */
[----:B0-----:R-:W-:-:S02]  /*88140*/  IMAD.MOV.U32 R18, RZ, RZ, R8 ;  /* 0x000000ffff127224 */ /* 0x001fc400078e0008 */
[----:B------:R-:W-:Y:S01]  /*88150*/  IMAD.MOV.U32 R19, RZ, RZ, R9 ;  /* 0x000000ffff137224 */ /* 0x000fe200078e0009 */
[----:B------:R-:W2:Y:S04]  /*88160*/  LDL.LU R8, [R1+0xcc50] ;  /* 0x00cc500001087983 */ /* 0x000ea80000300800 */
[----:B------:R-:W2:Y:S04]  /*88170*/  LDL.LU R9, [R1+0xcc4c] ;  /* 0x00cc4c0001097983 */ /* 0x000ea80000300800 */
[----:B---3--:R0:W-:Y:S04]  /*88180*/  STL.64 [R1+0xcc08], R16 ;  /* 0x00cc081001007387 */ /* 0x0081e80000100a00 */
[----:B0-----:R-:W3:Y:S01]  /*88190*/  LDL R16, [R1+0xa0] ;  /* 0x0000a00001107983 */ /* 0x001ee20000100800 */
[----:B------:R-:W-:-:S03]  /*881a0*/  IMAD.MOV.U32 R17, RZ, RZ, R2 ;  /* 0x000000ffff117224 */ /* 0x000fc600078e0002 */
[----:B------:R-:W4:Y:S04]  /*881b0*/  LDL.LU R2, [R1+0xcc48] ;  /* 0x00cc480001027983 */ /* 0x000f280000300800 */
[----:B------:R-:W-:Y:S01]  /*881c0*/  STL.64 [R1+0xcc20], R18 ;  /* 0x00cc201201007387 */ /* 0x000fe20000100a00 */
[----:B------:R-:W-:Y:S02]  /*881d0*/  IMAD.MOV.U32 R24, RZ, RZ, R3 ;  /* 0x000000ffff187224 */ /* 0x000fe400078e0003 */
[----:B------:R-:W-:Y:S02]  /*881e0*/  IMAD.MOV.U32 R25, RZ, RZ, R0 ;  /* 0x000000ffff197224 */ /* 0x000fe400078e0000 */
[----:B------:R-:W-:Y:S02]  /*881f0*/  IMAD R14, R14, 0x100, R28 ;  /* 0x000001000e0e7824 */ /* 0x000fe400078e021c */
[----:B------:R-:W-:Y:S01]  /*88200*/  IMAD R15, R15, 0x100, R29 ;  /* 0x000001000f0f7824 */ /* 0x000fe200078e021d */
[----:B--2---:R-:W-:Y:S01]  /*88210*/  HMMA.16816.F32 R20, R4, R8, R20 ;  /* 0x000000080414723c */ /* 0x004fe20000001814 */
[----:B---3--:R0:W-:Y:S04]  /*88220*/  STL.64 [R1+0xcc38], R16 ;  /* 0x00cc381001007387 */ /* 0x0081e80000100a00 */
[----:B0-----:R-:W2:Y:S04]  /*88230*/  LDL.LU.64 R16, [R1+0x2550] ;  /* 0x0025500001107983 */ /* 0x001ea80000300a00 */
[----:B------:R-:W2:-:S14]  /*88240*/  LDL.LU.64 R18, [R1+0x2558] ;  /* 0x0025580001127983 */ /* 0x000e9c0000300a00 */
[----:B------:R0:W-:Y:S04]  /*88250*/  STL.64 [R1+0x1920], R20 ;  /* 0x0019201401007387 */ /* 0x0001e80000100a00 */
[----:B------:R-:W-:Y:S04]  /*88260*/  STL.64 [R1+0x1928], R22 ;  /* 0x0019281601007387 */ /* 0x000fe80000100a00 */
[----:B------:R-:W4:Y:S04]  /*88270*/  LDL.LU R3, [R1+0xcc44] ;  /* 0x00cc440001037983 */ /* 0x000f280000300800 */
[----:B------:R-:W3:Y:S04]  /*88280*/  LDL.LU R0, [R1+0xcc40] ;  /* 0x00cc400001007983 */ /* 0x000ee80000300800 */
[----:B0-----:R-:W3:Y:S04]  /*88290*/  LDL.64 R20, [R1+0x60] ;  /* 0x0000600001147983 */ /* 0x001ee80000100a00 */
[----:B------:R-:W3:Y:S04]  /*882a0*/  LDL.LU.64 R28, [R1+0x50] ;  /* 0x00005000011c7983 */ /* 0x000ee80000300a00 */
[----:B------:R-:W-:Y:S04]  /*882b0*/  STL [R1+0xcad8], R8 ;  /* 0x00cad80801007387 */ /* 0x000fe80000100800 */
[----:B------:R0:W-:Y:S04]  /*882c0*/  STL [R1+0xcad4], R9 ;  /* 0x00cad40901007387 */ /* 0x0001e80000100800 */
[----:B------:R1:W-:Y:S04]  /*882d0*/  STL.64 [R1+0xcc18], R10 ;  /* 0x00cc180a01007387 */ /* 0x0003e80000100a00 */
[----:B0-----:R-:W4:Y:S04]  /*882e0*/  LDL.LU.64 R8, [R1+0x2590] ;  /* 0x0025900001087983 */ /* 0x001f280000300a00 */
[----:B-1----:R-:W4:Y:S02]  /*882f0*/  LDL.LU.64 R10, [R1+0x2598] ;  /* 0x00259800010a7983 */ /* 0x002f240000300a00 */
[----:B----4-:R-:W-:-:S15]  /*88300*/  HMMA.16816.F32 R8, R4, R2, R8 ;  /* 0x000000020408723c */ /* 0x010fde0000001808 */
[----:B------:R-:W-:-:S08]  /*88310*/  NOP ;  /* 0x0000000000007918 */ /* 0x000fd00000000000 */
        /* <DEDUP_REMOVED lines=8> */
[----:B------:R-:W2:Y:S04]  /*883a0*/  LDL.LU.64 R10, [R1+0x2548] ;  /* 0x00254800010a7983 */ /* 0x000ea80000300a00 */
[----:B------:R-:W-:Y:S04]  /*883b0*/  STL [R1+0xcacc], R2 ;  /* 0x00cacc0201007387 */ /* 0x000fe80000100800 */
[----:B------:R-:W-:Y:S04]  /*883c0*/  STL [R1+0xcac8], R3 ;  /* 0x00cac80301007387 */ /* 0x000fe80000100800 */
[----:B------:R-:W2:Y:S04]  /*883d0*/  LDL.LU.64 R16, [R1+0xcc38] ;  /* 0x00cc380001107983 */ /* 0x000ea80000300a00 */
[----:B------:R0:W-:Y:S04]  /*883e0*/  STL.64 [R1+0x1940], R4 ;  /* 0x0019400401007387 */ /* 0x0001e80000100a00 */
[----:B------:R1:W-:Y:S04]  /*883f0*/  STL.64 [R1+0x1948], R6 ;  /* 0x0019480601007387 */ /* 0x0003e80000100a00 */
[----:B0-----:R-:W3:Y:S04]  /*88400*/  LDL.LU.64 R4, [R1+0x2510] ;  /* 0x0025100001047983 */ /* 0x001ee80000300a00 */
[----:B-1----:R-:W3:Y:S04]  /*88410*/  LDL.LU.64 R6, [R1+0x2518] ;  /* 0x0025180001067983 */ /* 0x002ee80000300a00 */
[----:B------:R-:W4:Y:S04]  /*88420*/  LDL.64 R22, [R1+0x78] ;  /* 0x0000780001167983 */ /* 0x000f280000100a00 */
[----:B------:R-:W3:Y:S04]  /*88430*/  LDL R2, [R1+0x68] ;  /* 0x0000680001027983 */ /* 0x000ee80000100800 */
[----:B------:R-:W3:Y:S01]  /*88440*/  LDL R3, [R1+0x6c] ;  /* 0x00006c0001037983 */ /* 0x000ee20000100800 */
[----:B------:R-:W-:-:S02]  /*88450*/  F2FP.F16.E5M2.UNPACK_B R12, R12 ;  /* 0x0000000cff0c723e */ /* 0x000fc400020004ff */
[----:B------:R-:W-:Y:S02]  /*88460*/  F2FP.F16.E5M2.UNPACK_B R13, R13 ;  /* 0x0000000dff0d723e */ /* 0x000fe400020004ff */
[----:B------:R-:W-:Y:S02]  /*88470*/  F2FP.F16.E5M2.UNPACK_B R14, R14 ;  /* 0x0000000eff0e723e */ /* 0x000fe400020004ff */
[----:B------:R-:W-:Y:S01]  /*88480*/  F2FP.F16.E5M2.UNPACK_B R15, R15 ;  /* 0x0000000fff0f723e */ /* 0x000fe200020004ff */
[----:B----4-:R0:W-:Y:S04]  /*88490*/  STL.64 [R1+0xcbf0], R22 ;  /* 0x00cbf01601007387 */ /* 0x0101e80000100a00 */
[----:B0-----:R-:W4:Y:S04]  /*884a0*/  LDL R22, [R1+0x80] ;  /* 0x0000800001167983 */ /* 0x001f280000100800 */
[----:B------:R-:W-:Y:S04]  /*884b0*/  STL.64 [R1+0xcbe8], R20 ;  /* 0x00cbe81401007387 */ /* 0x000fe80000100a00 */
[----:B------:R-:W3:Y:S01]  /*884c0*/  LDL.64 R26, [R1+0x48] ;  /* 0x00004800011a7983 */ /* 0x000ee20000100a00 */
[C---:B--2---:R-:W-:Y:S03]  /*884d0*/  HMMA.16816.F32 R16, R12.reuse, R16, R8 ;  /* 0x000000100c10723c */ /* 0x044fe60000001808 */
[----:B---3--:R-:W-:Y:S04]  /*884e0*/  STL.64 [R1+0xcbb0], R26 ;  /* 0x00cbb01a01007387 */ /* 0x008fe80000100a00 */
[----:B------:R0:W-:Y:S04]  /*884f0*/  STL.64 [R1+0xcba8], R24 ;  /* 0x00cba81801007387 */ /* 0x0001e80000100a00 */
        /* <DEDUP_REMOVED lines=8> */
[----:B------:R-:W3:-:S15]  /*88580*/  LDL.LU.64 R10, [R1+0xcc18] ;  /* 0x00cc1800010a7983 */ /* 0x000ede0000300a00 */
[----:B------:R-:W-:-:S06]  /*88590*/  NOP ;  /* 0x0000000000007918 */ /* 0x000fcc0000000000 */
[----:B------:R-:W-:Y:S04]  /*885a0*/  STL.64 [R1+0x1990], R16 ;  /* 0x0019901001007387 */ /* 0x000fe80000100a00 */
[----:B------:R0:W-:Y:S04]  /*885b0*/  STL.64 [R1+0x1998], R18 ;  /* 0x0019981201007387 */ /* 0x0001e80000100a00 */
[----:B0-----:R-:W4:Y:S04]  /*885c0*/  LDL.LU.64 R18, [R1+0xcc10] ;  /* 0x00cc100001127983 */ /* 0x001f280000300a00 */
[----:B------:R-:W2:Y:S02]  /*885d0*/  LDL.LU.64 R16, [R1+0xcc08] ;  /* 0x00cc080001107983 */ /* 0x000ea40000300a00 */
[----:B--2---:R-:W-:Y:S06]  /*885e0*/  HMMA.16816.F32 R24, R12, R16, R24 ;  /* 0x000000100c18723c */ /* 0x004fec0000001818 */
[----:B------:R-:W-:-:S02]  /*885f0*/  IMAD.MOV.U32 R8, RZ, RZ, R16 ;  /* 0x000000ffff087224 */ /* 0x000fc400078e0010 */
[----:B------:R-:W-:-:S15]  /*88600*/  IMAD.MOV.U32 R9, RZ, RZ, R17 ;  /* 0x000000ffff097224 */ /* 0x000fde00078e0011 */
[----:B------:R-:W-:Y:S04]  /*88610*/  STL.64 [R1+0x19b0], R24 ;  /* 0x0019b01801007387 */ /* 0x000fe80000100a00 */
[----:B------:R-:W-:Y:S04]  /*88620*/  STL.64 [R1+0x19b8], R26 ;  /* 0x0019b81a01007387 */ /* 0x000fe80000100a00 */
[----:B---3--:R-:W-:Y:S04]  /*88630*/  STL.64 [R1+0xcaf0], R10 ;  /* 0x00caf00a01007387 */ /* 0x008fe80000100a00 */
[----:B------:R4:W-:Y:S02]  /*88640*/  STL.64 [R1+0xcae8], R8 ;  /* 0x00cae80801007387 */ /* 0x0009e40000100a00 */
[----:B----4-:R-:W-:Y:S02]  /*88650*/  HMMA.16816.F32 R8, R12, R18, R4 ;  /* 0x000000120c08723c */ /* 0x010fe40000001804 */
[----:B------:R-:W2:-:S15]  /*88660*/  LDL.LU.64 R4, [R1+0x24f0] ;  /* 0x0024f00001047983 */ /* 0x000e9e0000300a00 */
[----:B------:R-:W-:-:S06]  /*88670*/  NOP ;  /* 0x0000000000007918 */ /* 0x000fcc0000000000 */
[----:B------:R-:W-:Y:S04]  /*88680*/  STL.64 [R1+0x19d0], R8 ;  /* 0x0019d00801007387 */ /* 0x000fe80000100a00 */
[----:B------:R-:W-:Y:S04]  /*88690*/  STL.64 [R1+0x19d8], R10 ;  /* 0x0019d80a01007387 */ /* 0x000fe80000100a00 */
        /* <DEDUP_REMOVED lines=11> */
[----:B------:R-:W-:-:S02]  /*88750*/  IMAD.MOV.U32 R23, RZ, RZ, R0 ;  /* 0x000000ffff177224 */ /* 0x000fc400078e0000 */
[----:B------:R-:W-:-:S05]  /*88760*/  IMAD.MOV.U32 R0, RZ, RZ, R19 ;  /* 0x000000ffff007224 */ /* 0x000fca00078e0013 */
[C---:B--2---:R-:W-:Y:S01]  /*88770*/  HMMA.16816.F32 R20, R12.reuse, R22, R4 ;  /* 0x000000160c14723c */ /* 0x044fe20000001804 */
[----:B----4-:R0:W-:Y:S04]  /*88780*/  STL.64 [R1+0xcbd0], R26 ;  /* 0x00cbd01a01007387 */ /* 0x0101e80000100a00 */
[----:B0-----:R-:W2:Y:S04]  /*88790*/  LDL R26, [R1+0x70] ;  /* 0x00007000011a7983 */ /* 0x001ea80000100800 */
[----:B------:R-:W2:Y:S04]  /*887a0*/  LDL R27, [R1+0x74] ;  /* 0x00007400011b7983 */ /* 0x000ea80000100800 */
[----:B---3--:R-:W-:Y:S04]  /*887b0*/  STL.64 [R1+0xcbc8], R24 ;  /* 0x00cbc81801007387 */ /* 0x008fe80000100a00 */
[----:B------:R-:W3:Y:S04]  /*887c0*/  LDL.LU.64 R16, [R1+0x24b0] ;  /* 0x0024b00001107983 */ /* 0x000ee80000300a00 */
[----:B------:R-:W4:Y:S04]  /*887d0*/  LDL.LU.64 R18, [R1+0x24b8] ;  /* 0x0024b80001127983 */ /* 0x000f280000300a00 */
[----:B----4-:R-:W-:Y:S04]  /*887e0*/  STL.64 [R1+0xcbe0], R18 ;  /* 0x00cbe01201007387 */ /* 0x010fe80000100a00 */
[----:B---3--:R0:W-:Y:S04]  /*887f0*/  STL.64 [R1+0xcbd8], R16 ;  /* 0x00cbd81001007387 */ /* 0x0081e80000100a00 */
[----:B0-----:R-:W2:Y:S04]  /*88800*/  LDL.LU.64 R16, [R1+0x24e0] ;  /* 0x0024e00001107983 */ /* 0x001ea80000300a00 */
[----:B------:R-:W2:Y:S04]  /*88810*/  LDL.LU.64 R18, [R1+0x24e8] ;  /* 0x0024e80001127983 */ /* 0x000ea80000300a00 */
[----:B------:R-:W3:Y:S04]  /*88820*/  LDL.LU.64 R8, [R1+0x24a0] ;  /* 0x0024a00001087983 */ /* 0x000ee80000300a00 */
[----:B------:R-:W3:Y:S04]  /*88830*/  LDL.LU.64 R10, [R1+0x24a8] ;  /* 0x0024a800010a7983 */ /* 0x000ee80000300a00 */
[----:B------:R-:W-:Y:S04]  /*88840*/  STL [R1+0xcaa0], R0 ;  /* 0x00caa00001007387 */ /* 0x000fe80000100800 */
[----:B------:R-:W4:Y:S04]  /*88850*/  LDL.LU.64 R6, [R1+0xcc00] ;  /* 0x00cc000001067983 */ /* 0x000f280000300a00 */
[----:B------:R-:W4:Y:S04]  /*88860*/  LDL.LU.64 R4, [R1+0xcbf8] ;  /* 0x00cbf80001047983 */ /* 0x000f280000300a00 */
[----:B------:R-:W-:Y:S04]  /*88870*/  STL.64 [R1+0x19e0], R20 ;  /* 0x0019e01401007387 */ /* 0x000fe80000100a00 */
[----:B------:R0:W-:Y:S04]  /*88880*/  STL.64 [R1+0x19e8], R22 ;  /* 0x0019e81601007387 */ /* 0x0001e80000100a00 */
[----:B0-----:R-:W4:Y:S04]  /*88890*/  LDL.LU.64 R22, [R1+0xcbf0] ;  /* 0x00cbf00001167983 */ /* 0x001f280000300a00 */
[----:B------:R-:W3:Y:S01]  /*888a0*/  LDL.LU.64 R20, [R1+0xcbe8] ;  /* 0x00cbe80001147983 */ /* 0x000ee20000300a00 */
[C---:B--2---:R-:W-:Y:S06]  /*888b0*/  HMMA.16816.F32 R24, R12.reuse, R26, R16 ;  /* 0x0000001a0c18723c */ /* 0x044fec0000001810 */
[----:B----4-:R-:W-:Y:S06]  /*888c0*/  HMMA.16816.F32 R4, R12, R22, R4 ;  /* 0x000000160c04723c */ /* 0x010fec0000001804 */
[----:B------:R-:W-:-:S15]  /*888d0*/  IMAD.MOV.U32 R0, RZ, RZ, R22 ;  /* 0x000000ffff007224 */ /* 0x000fde00078e0016 */
[----:B------:R-:W-:-:S02]  /*888e0*/  NOP ;  /* 0x0000000000007918 */ /* 0x000fc40000000000 */
[----:B------:R0:W-:Y:S04]  /*888f0*/  STL.64 [R1+0x1a00], R4 ;  /* 0x001a000401007387 */ /* 0x0001e80000100a00 */
[----:B------:R1:W-:Y:S04]  /*88900*/  STL.64 [R1+0x1a08], R6 ;  /* 0x001a080601007387 */ /* 0x0003e80000100a00 */
[----:B0-----:R-:W2:Y:S04]  /*88910*/  LDL.LU.64 R4, [R1+0x2490] ;  /* 0x0024900001047983 */ /* 0x001ea80000300a00 */
[----:B-1----:R-:W2:Y:S04]  /*88920*/  LDL.LU.64 R6, [R1+0x2498] ;  /* 0x0024980001067983 */ /* 0x002ea80000300a00 */
[----:B------:R-:W4:Y:S04]  /*88930*/  LDL R22, [R1+0x40] ;  /* 0x0000400001167983 */ /* 0x000f280000100800 */
[----:B------:R-:W4:Y:S04]  /*88940*/  LDL R23, [R1+0x44] ;  /* 0x0000440001177983 */ /* 0x000f280000100800 */
[----:B------:R-:W-:Y:S04]  /*88950*/  STL [R1+0xcaa4], R0 ;  /* 0x00caa40001007387 */ /* 0x000fe80000100800 */
[----:B------:R-:W2:Y:S04]  /*88960*/  LDL.LU.64 R18, [R1+0xcbe0] ;  /* 0x00cbe00001127983 */ /* 0x000ea80000300a00 */
[----:B------:R-:W2:Y:S04]  /*88970*/  LDL.LU.64 R16, [R1+0xcbd8] ;  /* 0x00cbd80001107983 */ /* 0x000ea80000300a00 */
        /* <DEDUP_REMOVED lines=15> */
[----:B------:R-:W2:Y:S01]  /*88a70*/  LDL.LU.64 R24, [R1+0xcba8] ;  /* 0x00cba80001187983 */ /* 0x000ea20000300a00 */
[----:B------:R-:W-:Y:S01]  /*88a80*/  HMMA.16816.F32 R8, R12, R28, R8 ;  /* 0x0000001c0c08723c */ /* 0x000fe20000001808 */
[----:B------:R-:W-:-:S05]  /*88a90*/  IMAD.MOV.U32 R0, RZ, RZ, R21 ;  /* 0x000000ffff007224 */ /* 0x000fca00078e0015 */
[----:B------:R-:W-:Y:S02]  /*88aa0*/  IMAD.MOV.U32 R3, RZ, RZ, R29 ;  /* 0x000000ffff037224 */ /* 0x000fe400078e001d */
[----:B------:R-:W-:Y:S01]  /*88ab0*/  IMAD.MOV.U32 R2, RZ, RZ, R28 ;  /* 0x000000ffff027224 */ /* 0x000fe200078e001c */
[----:B------:R0:W-:Y:S01]  /*88ac0*/  STL [R1+0xcad0], R0 ;  /* 0x00cad00001007387 */ /* 0x0001e20000100800 */
[C---:B--2---:R-:W-:Y:S06]  /*88ad0*/  HMMA.16816.F32 R16, R12.reuse, R24, R16 ;  /* 0x000000180c10723c */ /* 0x044fec0000001810 */
[----:B---3--:R-:W-:Y:S06]  /*88ae0*/  HMMA.16816.F32 R4, R12, R26, R4 ;  /* 0x0000001a0c04723c */ /* 0x008fec0000001804 */
[----:B0-----:R-:W-:-:S11]  /*88af0*/  IMAD.MOV.U32 R0, RZ, RZ, R27 ;  /* 0x000000ffff007224 */ /* 0x001fd600078e001b */
[----:B------:R-:W-:Y:S04]  /*88b00*/  STL.64 [R1+0x1a90], R16 ;  /* 0x001a901001007387 */ /* 0x000fe80000100a00 */
[----:B------:R-:W-:Y:S04]  /*88b10*/  STL.64 [R1+0x1a98], R18 ;  /* 0x001a981201007387 */ /* 0x000fe80000100a00 */
[----:B------:R-:W-:Y:S04]  /*88b20*/  STL.64 [R1+0x1ab0], R8 ;  /* 0x001ab00801007387 */ /* 0x000fe80000100a00 */
[----:B------:R-:W-:Y:S04]  /*88b30*/  STL.64 [R1+0x1ab8], R10 ;  /* 0x001ab80a01007387 */ /* 0x000fe80000100a00 */
[----:B------:R-:W2:Y:S04]  /*88b40*/  LDL R24, [R1+0x28] ;  /* 0x0000280001187983 */ /* 0x000ea80000100800 */
[----:B------:R-:W2:Y:S04]  /*88b50*/  LDL R25, [R1+0x2c] ;  /* 0x00002c0001197983 */ /* 0x000ea80000100800 */
[----:B------:R-:W3:Y:S04]  /*88b60*/  LDL.LU.64 R28, [R1+0x38] ;  /* 0x00003800011c7983 */ /* 0x000ee80000300a00 */
[----:B------:R-:W-:Y:S04]  /*88b70*/  STL [R1+0xcae0], R3 ;  /* 0x00cae00301007387 */ /* 0x000fe80000100800 */
[----:B------:R-:W-:Y:S04]  /*88b80*/  STL [R1+0xcadc], R2 ;  /* 0x00cadc0201007387 */ /* 0x000fe80000100800 */
[----:B------:R-:W4:Y:S04]  /*88b90*/  LDL R26, [R1+0x20] ;  /* 0x00002000011a7983 */ /* 0x000f280000100800 */
[----:B------:R-:W-:Y:S04]  /*88ba0*/  STL.64 [R1+0x1ad0], R4 ;  /* 0x001ad00401007387 */ /* 0x000fe80000100a00 */
[----:B------:R-:W-:Y:S04]  /*88bb0*/  STL.64 [R1+0x1ad8], R6 ;  /* 0x001ad80601007387 */ /* 0x000fe80000100a00 */
[----:B------:R-:W4:Y:S04]  /*88bc0*/  LDL R27, [R1+0x24] ;  /* 0x00002400011b7983 */ /* 0x000f280000100800 */
[----:B----4-:R-:W-:Y:S04]  /*88bd0*/  STL.64 [R1+0xcba0], R26 ;  /* 0x00cba01a01007387 */ /* 0x010fe80000100a00 */
[----:B--2---:R0:W-:Y:S04]  /*88be0*/  STL.64 [R1+0xcb98], R24 ;  /* 0x00cb981801007387 */ /* 0x0041e80000100a00 */
[----:B0-----:R-:W2:Y:S04]  /*88bf0*/  LDL.LU.64 R24, [R1+0x2480] ;  /* 0x0024800001187983 */ /* 0x001ea80000300a00 */
[----:B------:R-:W2:Y:S04]  /*88c00*/  LDL.LU.64 R26, [R1+0x2488] ;  /* 0x00248800011a7983 */ /* 0x000ea80000300a00 */
[----:B------:R-:W4:Y:S04]  /*88c10*/  LDL R18, [R1+0x10] ;  /* 0x0000100001127983 */ /* 0x000f280000100800 */
[----:B------:R-:W4:Y:S04]  /*88c20*/  LDL R19, [R1+0x14] ;  /* 0x0000140001137983 */ /* 0x000f280000100800 */
[----:B------:R-:W3:Y:S04]  /*88c30*/  LDL R10, [R1] ;  /* 0x00000000010a7983 */ /* 0x000ee80000100800 */
[----:B------:R-:W3:Y:S04]  /*88c40*/  LDL R11, [R1+0x4] ;  /* 0x00000400010b7983 */ /* 0x000ee80000100800 */
[----:B----4-:R0:W-:Y:S04]  /*88c50*/  STL.64 [R1+0xcb78], R18 ;  /* 0x00cb781201007387 */ /* 0x0101e80000100a00 */
[----:B0-----:R-:W4:Y:S04]  /*88c60*/  LDL.64 R18, [R1+0x30] ;  /* 0x0000300001127983 */ /* 0x001f280000100a00 */
[----:B---3--:R2:W-:Y:S04]  /*88c70*/  STL.64 [R1+0xcb58], R10 ;  /* 0x00cb580a01007387 */ /* 0x0085e80000100a00 */
[----:B------:R-:W3:Y:S01]  /*88c80*/  LDL.LU R6, [R1+0x3010] ;  /* 0x0030100001067983 */ /* 0x000ee20000300800 */
[----:B--2---:R-:W-:Y:S03]  /*88c90*/  HMMA.16816.F32 R8, R12, R22, R24 ;  /* 0x000000160c08723c */ /* 0x004fe60000001818 */
[----:B------:R-:W-:Y:S04]  /*88ca0*/  STL [R1+0xcae4], R0 ;  /* 0x00cae40001007387 */ /* 0x000fe80000100800 */
[----:B------:R-:W2:Y:S04]  /*88cb0*/  LDL.LU.64 R24, [R1+0x2470] ;  /* 0x0024700001187983 */ /* 0x000ea80000300a00 */
[----:B------:R-:W2:-:S12]  /*88cc0*/  LDL.LU.64 R26, [R1+0x2478] ;  /* 0x00247800011a7983 */ /* 0x000e980000300a00 */
[----:B------:R0:W-:Y:S04]  /*88cd0*/  STL.64 [R1+0x1b00], R8 ;  /* 0x001b000801007387 */ /* 0x0001e80000100a00 */
[----:B------:R-:W-:Y:S04]  /*88ce0*/  STL.64 [R1+0x1b08], R10 ;  /* 0x001b080a01007387 */ /* 0x000fe80000100a00 */
[----:B------:R-:W4:Y:S04]  /*88cf0*/  LDL R16, [R1+0x18] ;  /* 0x0000180001107983 */ /* 0x000f280000100800 */
[----:B------:R-:W4:Y:S04]  /*88d00*/  LDL R17, [R1+0x1c] ;  /* 0x00001c0001117983 */ /* 0x000f280000100800 */
[----:B0-----:R-:W3:Y:S04]  /*88d10*/  LDL R8, [R1+0x8] ;  /* 0x0000080001087983 */ /* 0x001ee80000100800 */
[----:B------:R-:W3:Y:S04]  /*88d20*/  LDL R9, [R1+0xc] ;  /* 0x00000c0001097983 */ /* 0x000ee80000100800 */
[----:B------:R-:W4:Y:S04]  /*88d30*/  LDL.LU.64 R20, [R1+0x2440] ;  /* 0x0024400001147983 */ /* 0x000f280000300a00 */
[----:B------:R-:W4:Y:S04]  /*88d40*/  LDL.LU.64 R22, [R1+0x2448] ;  /* 0x0024480001167983 */ /* 0x000f280000300a00 */
[----:B---3--:R0:W-:Y:S04]  /*88d50*/  STL.64 [R1+0xcb70], R8 ;  /* 0x00cb700801007387 */ /* 0x0081e80000100a00 */
[----:B0-----:R-:W3:Y:S04]  /*88d60*/  LDL.LU.64 R8, [R1+0x2450] ;  /* 0x0024500001087983 */ /* 0x001ee80000300a00 */
[----:B------:R-:W3:Y:S04]  /*88d70*/  LDL.LU.64 R10, [R1+0x2458] ;  /* 0x00245800010a7983 */ /* 0x000ee80000300a00 */
[----:B------:R-:W4:Y:S04]  /*88d80*/  LDL.LU R4, [R1+0x3000] ;  /* 0x0030000001047983 */ /* 0x000f280000300800 */
[----:B------:R-:W4:Y:S04]  /*88d90*/  LDL.LU R5, [R1+0x3008] ;  /* 0x0030080001057983 */ /* 0x000f280000300800 */
[----:B------:R-:W3:Y:S01]  /*88da0*/  LDL.LU R7, [R1+0x3018] ;  /* 0x0030180001077983 */ /* 0x000ee20000300800 */
        /* <DEDUP_REMOVED lines=8> */
[----:B------:R-:W4:Y:S01]  /*88e30*/  LDL.LU.64 R24, [R1+0xcb98] ;  /* 0x00cb980001187983 */ /* 0x000f220000300a00 */
[----:B------:R-:W-:-:S02]  /*88e40*/  IMAD.MOV.U32 R3, RZ, RZ, R28 ;  /* 0x000000ffff037224 */ /* 0x000fc400078e001c */
[----:B------:R-:W-:Y:S02]  /*88e50*/  IMAD.MOV.U32 R2, RZ, RZ, R29 ;  /* 0x000000ffff027224 */ /* 0x000fe400078e001d */
[----:B------:R-:W3:Y:S01]  /*88e60*/  LDL.LU.64 R28, [R1+0xcb90] ;  /* 0x00cb9000011c7983 */ /* 0x000ee20000300a00 */
[----:B--2---:R-:W-:-:S15]  /*88e70*/  HMMA.16816.F32 R4, R12, R18, R4 ;  /* 0x000000120c04723c */ /* 0x004fde0000001804 */
[----:B------:R-:W-:-:S08]  /*88e80*/  NOP ;  /* 0x0000000000007918 */ /* 0x000fd00000000000 */
[----:B------:R-:W-:Y:S04]  /*88e90*/  STL.64 [R1+0x1b80], R4 ;  /* 0x001b800401007387 */ /* 0x000fe80000100a00 */
[----:B------:R4:W-:Y:S02]  /*88ea0*/  STL.64 [R1+0x1b88], R6 ;  /* 0x001b880601007387 */ /* 0x0009e40000100a00 */
[----:B----4-:R-:W-:Y:S02]  /*88eb0*/  HMMA.16816.F32 R4, R12, R24, R8 ;  /* 0x000000180c04723c */ /* 0x010fe40000001808 */
[----:B------:R-:W2:Y:S04]  /*88ec0*/  LDL.LU.64 R8, [R1+0x2420] ;  /* 0x0024200001087983 */ /* 0x000ea80000300a00 */
[----:B------:R-:W4:-:S15]  /*88ed0*/  LDL.LU.64 R10, [R1+0x2428] ;  /* 0x00242800010a7983 */ /* 0x000f1e0000300a00 */
[----:B------:R-:W-:-:S02]  /*88ee0*/  NOP ;  /* 0x0000000000007918 */ /* 0x000fc40000000000 */
        /* <DEDUP_REMOVED lines=8> */
[----:B---3--:R-:W-:-:S15]  /*88f70*/  HMMA.16816.F32 R20, R12, R26, R20 ;  /* 0x0000001a0c14723c */ /* 0x008fde0000001814 */
[----:B------:R-:W-:-:S08]  /*88f80*/  NOP ;  /* 0x0000000000007918 */ /* 0x000fd00000000000 */
[----:B------:R-:W-:Y:S04]  /*88f90*/  STL.64 [R1+0x1bf0], R20 ;  /* 0x001bf01401007387 */ /* 0x000fe80000100a00 */
[----:B------:R-:W-:Y:S04]  /*88fa0*/  STL.64 [R1+0x1bf8], R22 ;  /* 0x001bf81601007387 */ /* 0x000fe80000100a00 */
[----:B--2---:R-:W-:Y:S04]  /*88fb0*/  STL.64 [R1+0xcb68], R6 ;  /* 0x00cb680601007387 */ /* 0x004fe80000100a00 */
[----:B----4-:R0:W-:Y:S04]  /*88fc0*/  STL.64 [R1+0xcb60], R4 ;  /* 0x00cb600401007387 */ /* 0x0101e80000100a00 */
[----:B0-----:R-:W2:Y:S04]  /*88fd0*/  LDL.LU.64 R4, [R1+0x2410] ;  /* 0x0024100001047983 */ /* 0x001ea80000300a00 */
[----:B------:R-:W2:Y:S04]  /*88fe0*/  LDL.LU.64 R6, [R1+0x2418] ;  /* 0x0024180001067983 */ /* 0x000ea80000300a00 */
[----:B------:R-:W3:Y:S04]  /*88ff0*/  LDL.LU.64 R24, [R1+0x23f0] ;  /* 0x0023f00001187983 */ /* 0x000ee80000300a00 */
[----:B------:R-:W3:Y:S04]  /*89000*/  LDL.LU.64 R26, [R1+0x23f8] ;  /* 0x0023f800011a7983 */ /* 0x000ee80000300a00 */
[----:B------:R-:W4:Y:S04]  /*89010*/  LDL.LU.64 R20, [R1+0x23d0] ;  /* 0x0023d00001147983 */ /* 0x000f280000300a00 */
[----:B------:R-:W2:Y:S01]  /*89020*/  LDL.LU.64 R22, [R1+0x23d8] ;  /* 0x0023d80001167983 */ /* 0x000ea20000300a00 */
[----:B------:R-:W-:-:S02]  /*89030*/  IMAD.MOV.U32 R0, RZ, RZ, R19 ;  /* 0x000000ffff007224 */ /* 0x000fc400078e0013 */
[C---:B------:R-:W-:Y:S01]  /*89040*/  HMMA.16816.F32 R16, R12.reuse, R16, R8 ;  /* 0x000000100c10723c */ /* 0x040fe20000001808 */
        /* <DEDUP_REMOVED lines=73> */
[C---:B--2---:R-:W-:Y:S06]  /*894e0*/  HMMA.16816.F32 R4, R12.reuse, R18, R4 ;  /* 0x000000120c04723c */ /* 0x044fec0000001804 */
[----:B----4-:R-:W-:-:S15]  /*894f0*/  HMMA.16816.F32 R8, R12, R16, R8 ;  /* 0x000000100c08723c */ /* 0x010fde0000001808 */
[----:B------:R-:W-:-:S02]  /*89500*/  NOP ;  /* 0x0000000000007918 */ /* 0x000fc40000000000 */
[----:B------:R-:W-:Y:S04]  /*89510*/  STL.64 [R1+0x2070], R4 ;  /* 0x0020700401007387 */ /* 0x000fe80000100a00 */
[----:B------:R0:W-:Y:S04]  /*89520*/  STL.64 [R1+0x2078], R6 ;  /* 0x0020780601007387 */ /* 0x0001e80000100a00 */
[----:B0-----:R-:W2:Y:S04]  /*89530*/  LDL.LU.64 R6, [R1+0xcb00] ;  /* 0x00cb000001067983 */ /* 0x001ea80000300a00 */
[----:B------:R-:W4:Y:S04]  /*89540*/  LDL.LU.64 R4, [R1+0xcaf8] ;  /* 0x00caf80001047983 */ /* 0x000f280000300a00 */
[----:B------:R-:W-:Y:S04]  /*89550*/  STL.64 [R1+0x20b0], R8 ;  /* 0x0020b00801007387 */ /* 0x000fe80000100a00 */
[----:B------:R0:W-:Y:S04]  /*89560*/  STL.64 [R1+0x20b8], R10 ;  /* 0x0020b80a01007387 */ /* 0x0001e80000100a00 */
[----:B0-----:R-:W3:Y:S04]  /*89570*/  LDL.LU.64 R10, [R1+0xcaf0] ;  /* 0x00caf000010a7983 */ /* 0x001ee80000300a00 */
[----:B------:R-:W4:Y:S04]  /*89580*/  LDL.LU.64 R8, [R1+0xcae8] ;  /* 0x00cae80001087983 */ /* 0x000f280000300a00 */
[----:B------:R-:W-:Y:S04]  /*89590*/  STL.64 [R1+0xc8e8], R18 ;  /* 0x00c8e81201007387 */ /* 0x000fe80000100a00 */
[----:B------:R3:W-:Y:S02]  /*895a0*/  STL.64 [R1+0xc8e0], R16 ;  /* 0x00c8e01001007387 */ /* 0x0007e40000100a00 */
[----:B---3--:R-:W-:Y:S02]  /*895b0*/  HMMA.16816.F32 R16, R12, R10, R20 ;  /* 0x0000000a0c10723c */ /* 0x008fe40000001814 */
[----:B------:R-:W3:Y:S01]  /*895c0*/  LDL.LU.64 R20, [R1+0x25c0] ;  /* 0x0025c00001147983 */ /* 0x000ee20000300a00 */
[----:B--2---:R-:W-:-:S02]  /*895d0*/  IMAD R6, R6, 0x100, R26 ;  /* 0x0000010006067824 */ /* 0x004fc400078e021a */
[----:B------:R-:W-:Y:S02]  /*895e0*/  IMAD R7, R7, 0x100, R27 ;  /* 0x0000010007077824 */ /* 0x000fe400078e021b */
[----:B----4-:R-:W-:Y:S02]  /*895f0*/  IMAD R4, R4, 0x100, R24 ;  /* 0x0000010004047824 */ /* 0x010fe400078e0218 */
[----:B------:R-:W-:Y:S02]  /*89600*/  IMAD.MOV.U32 R27, RZ, RZ, R0 ;  /* 0x000000ffff1b7224 */ /* 0x000fe400078e0000 */
[----:B------:R-:W-:Y:S02]  /*89610*/  IMAD R5, R5, 0x100, R25 ;  /* 0x0000010005057824 */ /* 0x000fe400078e0219 */
[----:B------:R-:W-:Y:S02]  /*89620*/  IMAD.MOV.U32 R24, RZ, RZ, R3 ;  /* 0x000000ffff187224 */ /* 0x000fe400078e0003 */
[----:B------:R-:W-:-:S08]  /*89630*/  IMAD.MOV.U32 R25, RZ, RZ, R2 ;  /* 0x000000ffff197224 */ /* 0x000fd000078e0002 */
[----:B------:R-:W-:Y:S04]  /*89640*/  STL.64 [R1+0x20e0], R16 ;  /* 0x0020e01001007387 */ /* 0x000fe80000100a00 */
[----:B------:R0:W-:Y:S04]  /*89650*/  STL.64 [R1+0x20e8], R18 ;  /* 0x0020e81201007387 */ /* 0x0001e80000100a00 */
[----:B------:R-:W3:Y:S04]  /*89660*/  LDL.LU.64 R22, [R1+0x25c8] ;  /* 0x0025c80001167983 */ /* 0x000ee80000300a00 */
[----:B------:R-:W2:Y:S04]  /*89670*/  LDL.LU R26, [R1+0x30] ;  /* 0x00003000011a7983 */ /* 0x000ea80000300800 */
[----:B------:R-:W4:Y:S04]  /*89680*/  LDL.LU R0, [R1+0xcae4] ;  /* 0x00cae40001007983 */ /* 0x000f280000300800 */
[----:B------:R-:W4:Y:S04]  /*89690*/  LDL.LU R3, [R1+0xcae0] ;  /* 0x00cae00001037983 */ /* 0x000f280000300800 */
[----:B------:R-:W4:Y:S01]  /*896a0*/  LDL.LU R2, [R1+0xcadc] ;  /* 0x00cadc0001027983 */ /* 0x000f220000300800 */
[----:B0-----:R-:W-:-:S02]  /*896b0*/  IMAD.MOV.U32 R18, RZ, RZ, R8 ;  /* 0x000000ffff127224 */ /* 0x001fc400078e0008 */
[----:B------:R-:W-:Y:S01]  /*896c0*/  IMAD.MOV.U32 R19, RZ, RZ, R9 ;  /* 0x000000ffff137224 */ /* 0x000fe200078e0009 */
[----:B------:R-:W3:Y:S04]  /*896d0*/  LDL.LU R8, [R1+0xcad8] ;  /* 0x00cad80001087983 */ /* 0x000ee80000300800 */
[----:B------:R-:W3:Y:S04]  /*896e0*/  LDL.LU R9, [R1+0xcad4] ;  /* 0x00cad40001097983 */ /* 0x000ee80000300800 */
[----:B------:R-:W2:Y:S04]  /*896f0*/  LDL.LU R16, [R1+0x98] ;  /* 0x0000980001107983 */ /* 0x000ea80000300800 */
[----:B------:R-:W2:Y:S04]  /*89700*/  LDL.LU R17, [R1+0x9c] ;  /* 0x00009c0001117983 */ /* 0x000ea80000300800 */
[----:B------:R-:W-:Y:S04]  /*89710*/  STL.64 [R1+0xcab0], R18 ;  /* 0x00cab01201007387 */ /* 0x000fe80000100a00 */
[----:B--2---:R3:W-:Y:S02]  /*89720*/  STL.64 [R1+0xcaa8], R16 ;  /* 0x00caa81001007387 */ /* 0x0047e40000100a00 */
[----:B---3--:R-:W-:Y:S02]  /*89730*/  HMMA.16816.F32 R16, R12, R8, R20 ;  /* 0x000000080c10723c */ /* 0x008fe40000001814 */
[----:B------:R-:W-:Y:S04]  /*89740*/  STL.64 [R1+0xc9d0], R26 ;  /* 0x00c9d01a01007387 */ /* 0x000fe80000100a00 */
[----:B------:R-:W-:Y:S04]  /*89750*/  STL.64 [R1+0xc9c8], R24 ;  /* 0x00c9c81801007387 */ /* 0x000fe80000100a00 */
[----:B------:R-:W2:-:S13]  /*89760*/  LDL.LU R22, [R1+0x40] ;  /* 0x0000400001167983 */ /* 0x000e9a0000300800 */
[----:B------:R-:W-:Y:S04]  /*89770*/  STL.64 [R1+0x2140], R16 ;  /* 0x0021401001007387 */ /* 0x000fe80000100a00 */
[----:B------:R-:W-:Y:S04]  /*89780*/  STL.64 [R1+0x2148], R18 ;  /* 0x0021481201007387 */ /* 0x000fe80000100a00 */
[----:B------:R-:W2:Y:S04]  /*89790*/  LDL.LU R23, [R1+0x44] ;  /* 0x0000440001177983 */ /* 0x000ea80000300800 */
[----:B------:R-:W3:Y:S01]  /*897a0*/  LDL.LU R20, [R1+0x48] ;  /* 0x0000480001147983 */ /* 0x000ee20000300800 */
[----:B----4-:R-:W-:-:S03]  /*897b0*/  IMAD.MOV.U32 R21, RZ, RZ, R0 ;  /* 0x000000ffff157224 */ /* 0x010fc600078e0000 */
[----:B------:R-:W4:Y:S04]  /*897c0*/  LDL.LU R0, [R1+0xcad0] ;  /* 0x00cad00001007983 */ /* 0x000f280000300800 */
[----:B--2---:R0:W-:Y:S02]  /*897d0*/  STL.64 [R1+0xc9e0], R22 ;  /* 0x00c9e01601007387 */ /* 0x0041e40000100a00 */
[----:B0-----:R-:W-:Y:S02]  /*897e0*/  IMAD.MOV.U32 R22, RZ, RZ, R2 ;  /* 0x000000ffff167224 */ /* 0x001fe400078e0002 */
[----:B------:R-:W-:Y:S01]  /*897f0*/  IMAD.MOV.U32 R23, RZ, RZ, R3 ;  /* 0x000000ffff177224 */ /* 0x000fe200078e0003 */
[----:B------:R-:W2:Y:S04]  /*89800*/  LDL.LU R2, [R1+0xcacc] ;  /* 0x00cacc0001027983 */ /* 0x000ea80000300800 */
[----:B------:R-:W2:Y:S04]  /*89810*/  LDL.LU R3, [R1+0xcac8] ;  /* 0x00cac80001037983 */ /* 0x000ea80000300800 */
        /* <DEDUP_REMOVED lines=8> */
[----:B------:R-:W-:Y:S04]  /*898a0*/  STL.64 [R1+0xc9d8], R20 ;  /* 0x00c9d81401007387 */ /* 0x000fe80000100a00 */
[----:B------:R0:W-:Y:S04]  /*898b0*/  STL.64 [R1+0xc9f8], R22 ;  /* 0x00c9f81601007387 */ /* 0x0001e80000100a00 */
[----:B0-----:R-:W4:Y:S04]  /*898c0*/  LDL.LU R22, [R1+0xa0] ;  /* 0x0000a00001167983 */ /* 0x001f280000300800 */
        /* <DEDUP_REMOVED lines=10> */
[----:B------:R-:W2:Y:S04]  /*89970*/  LDL.LU.64 R16, [R1+0xcab8] ;  /* 0x00cab80001107983 */ /* 0x000ea80000300a00 */
[----:B------:R-:W4:Y:S04]  /*89980*/  LDL.LU R20, [R1+0x58] ;  /* 0x0000580001147983 */ /* 0x000f280000300800 */
[----:B------:R-:W4:Y:S04]  /*89990*/  LDL.LU R21, [R1+0x5c] ;  /* 0x00005c0001157983 */ /* 0x000f280000300800 */
[----:B----4-:R0:W-:Y:S04]  /*899a0*/  STL.64 [R1+0xca10], R20 ;  /* 0x00ca101401007387 */ /* 0x0101e80000100a00 */
[----:B0-----:R-:W2:Y:S04]  /*899b0*/  LDL R20, [R1+0xa8] ;  /* 0x0000a80001147983 */ /* 0x001ea80000100800 */
[----:B------:R-:W2:Y:S04]  /*899c0*/  LDL R21, [R1+0xac] ;  /* 0x0000ac0001157983 */ /* 0x000ea80000100800 */
[----:B------:R-:W-:Y:S04]  /*899d0*/  STL [R1+0xc8c4], R2 ;  /* 0x00c8c40201007387 */ /* 0x000fe80000100800 */
[----:B------:R-:W-:Y:S01]  /*899e0*/  STL [R1+0xc8c0], R3 ;  /* 0x00c8c00301007387 */ /* 0x000fe20000100800 */
[----:B--2---:R-:W-:Y:S03]  /*899f0*/  HMMA.16816.F32 R12, R12, R20, R16 ;  /* 0x000000140c0c723c */ /* 0x004fe60000001810 */
[----:B------:R-:W2:Y:S04]  /*89a00*/  LDL.LU.64 R18, [R1+0xcab0] ;  /* 0x00cab00001127983 */ /* 0x000ea80000300a00 */
[----:B------:R-:W3:-:S15]  /*89a10*/  LDL.LU.64 R16, [R1+0xcaa8] ;  /* 0x00caa80001107983 */ /* 0x000ede0000300a00 */
[----:B------:R-:W-:-:S01]  /*89a20*/  NOP ;  /* 0x0000000000007918 */ /* 0x000fc20000000000 */
[----:B------:R0:W-:Y:S04]  /*89a30*/  STL.64 [R1+0x21c0], R12 ;  /* 0x0021c00c01007387 */ /* 0x0001e80000100a00 */
[----:B------:R1:W-:Y:S04]  /*89a40*/  STL.64 [R1+0x21c8], R14 ;  /* 0x0021c80e01007387 */ /* 0x0003e80000100a00 */
[----:B0-----:R-:W4:Y:S04]  /*89a50*/  LDL.LU.64 R12, [R1+0x2580] ;  /* 0x00258000010c7983 */ /* 0x001f280000300a00 */
[----:B-1----:R-:W4:Y:S01]  /*89a60*/  LDL.LU.64 R14, [R1+0x2588] ;  /* 0x00258800010e7983 */ /* 0x002f220000300a00 */
[----:B------:R-:W-:-:S02]  /*89a70*/  F2FP.F16.E5M2.UNPACK_B R4, R4 ;  /* 0x00000004ff04723e */ /* 0x000fc400020004ff */
[----:B------:R-:W-:Y:S02]  /*89a80*/  F2FP.F16.E5M2.UNPACK_B R5, R5 ;  /* 0x00000005ff05723e */ /* 0x000fe400020004ff */
[----:B------:R-:W-:Y:S02]  /*89a90*/  F2FP.F16.E5M2.UNPACK_B R6, R6 ;  /* 0x00000006ff06723e */ /* 0x000fe400020004ff */
[----:B------:R-:W-:-:S07]  /*89aa0*/  F2FP.F16.E5M2.UNPACK_B R7, R7 ;  /* 0x00000007ff07723e */ /* 0x000fce00020004ff */
[----:B----4-:R-:W-:Y:S01]  /*89ab0*/  HMMA.16816.F32 R12, R4, R22, R12 ;  /* 0x00000016040c723c */ /* 0x010fe2000000180c */
[----:B------:R-:W4:-:S15]  /*89ac0*/  LDL.LU R22, [R1+0x60] ;  /* 0x0000600001167983 */ /* 0x000f1e0000300800 */
[----:B------:R-:W-:-:S07]  /*89ad0*/  NOP ;  /* 0x0000000000007918 */ /* 0x000fce0000000000 */
[----:B------:R-:W-:Y:S04]  /*89ae0*/  STL.64 [R1+0x21b0], R12 ;  /* 0x0021b00c01007387 */ /* 0x000fe80000100a00 */
[----:B------:R3:W-:Y:S02]  /*89af0*/  STL.64 [R1+0x21b8], R14 ;  /* 0x0021b80e01007387 */ /* 0x0007e40000100a00 */
[C---:B---3--:R-:W-:Y:S06]  /*89b00*/  HMMA.16816.F32 R12, R4.reuse, R16, R8 ;  /* 0x00000010040c723c */ /* 0x048fec0000001808 */
[----:B--2---:R-:W-:Y:S01]  /*89b10*/  HMMA.16816.F32 R8, R4, R18, R24 ;  /* 0x000000120408723c */ /* 0x004fe20000001818 */
[----:B------:R-:W-:-:S02]  /*89b20*/  IMAD.MOV.U32 R23, RZ, RZ, R0 ;  /* 0x000000ffff177224 */ /* 0x000fc400078e0000 */
[----:B------:R-:W2:Y:S04]  /*89b30*/  LDL.LU R0, [R1+0xcaa4] ;  /* 0x00caa40001007983 */ /* 0x000ea80000300800 */
[----:B----4-:R0:W-:Y:S04]  /*89b40*/  STL.64 [R1+0xca28], R22 ;  /* 0x00ca281601007387 */ /* 0x0101e80000100a00 */
[----:B------:R-:W3:Y:S06]  /*89b50*/  LDL.LU R20, [R1+0x68] ;  /* 0x0000680001147983 */ /* 0x000eec0000300800 */
[----:B------:R-:W-:Y:S04]  /*89b60*/  STL.64 [R1+0x21a0], R12 ;  /* 0x0021a00c01007387 */ /* 0x000fe80000100a00 */
[----:B------:R-:W-:Y:S04]  /*89b70*/  STL.64 [R1+0x21a8], R14 ;  /* 0x0021a80e01007387 */ /* 0x000fe80000100a00 */
[----:B------:R-:W-:Y:S04]  /*89b80*/  STL.64 [R1+0x2190], R8 ;  /* 0x0021900801007387 */ /* 0x000fe80000100a00 */
[----:B------:R-:W-:Y:S04]  /*89b90*/  STL.64 [R1+0x2198], R10 ;  /* 0x0021980a01007387 */ /* 0x000fe80000100a00 */
[----:B------:R-:W3:Y:S04]  /*89ba0*/  LDL.LU R21, [R1+0x6c] ;  /* 0x00006c0001157983 */ /* 0x000ee80000300800 */
[----:B0-----:R-:W4:Y:S04]  /*89bb0*/  LDL.LU R22, [R1+0x70] ;  /* 0x0000700001167983 */ /* 0x001f280000300800 */
[----:B------:R-:W4:Y:S04]  /*89bc0*/  LDL.LU R23, [R1+0x74] ;  /* 0x0000740001177983 */ /* 0x000f280000300800 */
[----:B---3--:R2:W-:Y:S02]  /*89bd0*/  STL.64 [R1+0xca40], R20 ;  /* 0x00ca401401007387 */ /* 0x0085e40000100a00 */
[----:B--2---:R-:W-:-:S02]  /*89be0*/  IMAD.MOV.U32 R20, RZ, RZ, R0 ;  /* 0x000000ffff147224 */ /* 0x004fc400078e0000 */
[----:B------:R-:W2:Y:S04]  /*89bf0*/  LDL.LU R0, [R1+0xcaa0] ;  /* 0x00caa00001007983 */ /* 0x000ea80000300800 */
[----:B------:R-:W3:Y:S04]  /*89c00*/  LDL.LU R21, [R1+0x7c] ;  /* 0x00007c0001157983 */ /* 0x000ee80000300800 */
[----:B----4-:R0:W-:Y:S04]  /*89c10*/  STL.64 [R1+0xca58], R22 ;  /* 0x00ca581601007387 */ /* 0x0101e80000100a00 */
[----:B0-----:R-:W4:Y:S04]  /*89c20*/  LDL.LU R22, [R1+0x80] ;  /* 0x0000800001167983 */ /* 0x001f280000300800 */
[----:B------:R-:W4:Y:S04]  /*89c30*/  LDL.LU R23, [R1+0x84] ;  /* 0x0000840001177983 */ /* 0x000f280000300800 */
[----:B---3--:R0:W-:Y:S04]  /*89c40*/  STL.64 [R1+0xca70], R20 ;  /* 0x00ca701401007387 */ /* 0x0081e80000100a00 */
[----:B0-----:R-:W3:Y:S04]  /*89c50*/  LDL.LU R20, [R1+0x88] ;  /* 0x0000880001147983 */ /* 0x001ee80000300800 */
[----:B----4-:R-:W-:Y:S04]  /*89c60*/  STL.64 [R1+0xca88], R22 ;  /* 0x00ca881601007387 */ /* 0x010fe80000100a00 */
        /* <DEDUP_REMOVED lines=29> */
[----:B------:R-:W4:Y:S01]  /*89e40*/  LDL.LU.64 R26, [R1+0x21e8] ;  /* 0x0021e800011a7983 */ /* 0x000f220000300a00 */
[----:B------:R-:W-:-:S03]  /*89e50*/  IMAD.MOV.U32 R21, RZ, RZ, R0 ;  /* 0x000000ffff157224 */ /* 0x000fc600078e0000 */
[----:B----4-:R-:W-:Y:S04]  /*89e60*/  STL.64 [R1+0xca98], R26 ;  /* 0x00ca981a01007387 */ /* 0x010fe80000100a00 */
[----:B--2---:R0:W-:Y:S04]  /*89e70*/  STL.64 [R1+0xca90], R24 ;  /* 0x00ca901801007387 */ /* 0x0041e80000100a00 */
[----:B0-----:R-:W3:Y:S04]  /*89e80*/  LDL.LU.64 R24, [R1+0x21f0] ;  /* 0x0021f00001187983 */ /* 0x001ee80000300a00 */
[----:B------:R-:W3:Y:S04]  /*89e90*/  LDL.LU.64 R26, [R1+0x21f8] ;  /* 0x0021f800011a7983 */ /* 0x000ee80000300a00 */
[----:B------:R-:W2:Y:S04]  /*89ea0*/  LDL.LU.64 R16, [R1+0x1c10] ;  /* 0x001c100001107983 */ /* 0x000ea80000300a00 */
[----:B------:R-:W2:Y:S04]  /*89eb0*/  LDL.LU.64 R18, [R1+0x1c18] ;  /* 0x001c180001127983 */ /* 0x000ea80000300a00 */
[----:B------:R-:W4:Y:S04]  /*89ec0*/  LDL.LU.64 R8, [R1+0x1be0] ;  /* 0x001be00001087983 */ /* 0x000f280000300a00 */
[----:B------:R-:W4:Y:S04]  /*89ed0*/  LDL.LU.64 R10, [R1+0x1be8] ;  /* 0x001be800010a7983 */ /* 0x000f280000300a00 */
[----:B------:R-:W2:Y:S04]  /*89ee0*/  LDL.LU R14, [R1+0x3024] ;  /* 0x00302400010e7983 */ /* 0x000ea80000300800 */
[----:B------:R-:W2:Y:S01]  /*89ef0*/  LDL.LU R15, [R1+0x3020] ;  /* 0x00302000010f7983 */ /* 0x000ea20000300800 */
[C---:B---3--:R-:W-:Y:S03]  /*89f00*/  HMMA.16816.F32 R20, R4.reuse, R20, R24 ;  /* 0x000000140414723c */ /* 0x048fe60000001818 */
[----:B--2---:R0:W-:Y:S04]  /*89f10*/  STL.64 [R1+0xc8d8], R14 ;  /* 0x00c8d80e01007387 */ /* 0x0041e80000100a00 */
[----:B------:R-:W2:Y:S04]  /*89f20*/  LDL.LU.64 R12, [R1+0x1c30] ;  /* 0x001c3000010c7983 */ /* 0x000ea80000300a00 */
[----:B0-----:R-:W2:Y:S04]  /*89f30*/  LDL.LU.64 R14, [R1+0x1c38] ;  /* 0x001c3800010e7983 */ /* 0x001ea80000300a00 */
[----:B------:R-:W3:Y:S04]  /*89f40*/  LDL.LU R3, [R1+0x302c] ;  /* 0x00302c0001037983 */ /* 0x000ee80000300800 */
[----:B------:R-:W3:Y:S04]  /*89f50*/  LDL.LU R2, [R1+0x3028] ;  /* 0x0030280001027983 */ /* 0x000ee80000300800 */
        /* <DEDUP_REMOVED lines=17> */
[----:B------:R0:W-:Y:S01]  /*8a070*/  STL [R1+0x2138], R22 ;  /* 0x0021381601007387 */ /* 0x0001e20000100800 */
[----:B------:R-:W-:-:S03]  /*8a080*/  IMAD.MOV.U32 R0, RZ, RZ, R23 ;  /* 0x000000ffff007224 */ /* 0x000fc600078e0017 */
[----:B0-----:R-:W4:Y:S04]  /*8a090*/  LDL.LU.64 R22, [R1+0xca58] ;  /* 0x00ca580001167983 */ /* 0x001f280000300a00 */
[----:B------:R-:W-:Y:S01]  /*8a0a0*/  STL [R1+0xa728], R0 ;  /* 0x00a7280001007387 */ /* 0x000fe20000100800 */
        /* <DEDUP_REMOVED lines=35> */
[----:B------:R-:W4:Y:S02]  /*8a2e0*/  LDL.LU.64 R20, [R1+0xc9d8] ;  /* 0x00c9d80001147983 */ /* 0x000f240000300a00 */
[----:B----4-:R-:W-:-:S15]  /*8a2f0*/  HMMA.16816.F32 R24, R4, R20, R24 ;  /* 0x000000140418723c */ /* 0x010fde0000001818 */
[----:B------:R-:W-:-:S08]  /*8a300*/  NOP ;  /* 0x0000000000007918 */ /* 0x000fd00000000000 */
[----:B------:R-:W-:Y:S04]  /*8a310*/  STL.64 [R1+0x1ff0], R24 ;  /* 0x001ff01801007387 */ /* 0x000fe80000100a00 */
[----:B------:R0:W-:Y:S04]  /*8a320*/  STL.64 [R1+0x1ff8], R26 ;  /* 0x001ff81a01007387 */ /* 0x0001e80000100a00 */
[----:B0-----:R-:W4:Y:S04]  /*8a330*/  LDL.LU.64 R26, [R1+0xc9d0] ;  /* 0x00c9d000011a7983 */ /* 0x001f280000300a00 */
[----:B------:R-:W3:Y:S01]  /*8a340*/  LDL.LU.64 R24, [R1+0xc9c8] ;  /* 0x00c9c80001187983 */ /* 0x000ee20000300a00 */
[----:B--2---:R-:W-:-:S15]  /*8a350*/  HMMA.16816.F32 R20, R4, R22, R12 ;  /* 0x000000160414723c */ /* 0x004fde000000180c */
[----:B------:R-:W-:-:S08]  /*8a360*/  NOP ;  /* 0x0000000000007918 */ /* 0x000fd00000000000 */
[----:B------:R-:W-:Y:S04]  /*8a370*/  STL.64 [R1+0x1fc0], R20 ;  /* 0x001fc01401007387 */ /* 0x000fe80000100a00 */
[----:B------:R-:W-:Y:S01]  /*8a380*/  STL.64 [R1+0x1fc8], R22 ;  /* 0x001fc81601007387 */ /* 0x000fe20000100a00 */
[C---:B---3--:R-:W-:Y:S03]  /*8a390*/  HMMA.16816.F32 R12, R4.reuse, R24, R16 ;  /* 0x00000018040c723c */ /* 0x048fe60000001810 */
[----:B------:R-:W2:Y:S03]  /*8a3a0*/  LDL.LU.64 R24, [R1+0x1ae0] ;  /* 0x001ae00001187983 */ /* 0x000ea60000300a00 */
[----:B----4-:R-:W-:-:S15]  /*8a3b0*/  HMMA.16816.F32 R8, R4, R26, R8 ;  /* 0x0000001a0408723c */ /* 0x010fde0000001808 */
[----:B------:R-:W-:-:S02]  /*8a3c0*/  NOP ;  /* 0x0000000000007918 */ /* 0x000fc40000000000 */
[----:B------:R-:W-:Y:S04]  /*8a3d0*/  STL.64 [R1+0x1f80], R12 ;  /* 0x001f800c01007387 */ /* 0x000fe80000100a00 */
[----:B------:R-:W-:Y:S04]  /*8a3e0*/  STL.64 [R1+0x1f88], R14 ;  /* 0x001f880e01007387 */ /* 0x000fe80000100a00 */
[----:B------:R-:W3:Y:S04]  /*8a3f0*/  LDL.LU.64 R26, [R1+0x1ae8] ;  /* 0x001ae800011a7983 */ /* 0x000ee80000300a00 */
[----:B------:R-:W-:Y:S04]  /*8a400*/  STL.64 [R1+0x1f50], R8 ;  /* 0x001f500801007387 */ /* 0x000fe80000100a00 */
[----:B------:R-:W-:Y:S04]  /*8a410*/  STL.64 [R1+0x1f58], R10 ;  /* 0x001f580a01007387 */ /* 0x000fe80000100a00 */
[----:B---3--:R0:W-:Y:S04]  /*8a420*/  STL.64 [R1+0xc938], R26 ;  /* 0x00c9381a01007387 */ /* 0x0081e80000100a00 */
[----:B0-----:R-:W3:Y:S04]  /*8a430*/  LDL.LU R26, [R1] ;  /* 0x00000000011a7983 */ /* 0x001ee80000300800 */
[----:B------:R-:W3:Y:S04]  /*8a440*/  LDL.LU R27, [R1+0x4] ;  /* 0x00000400011b7983 */ /* 0x000ee80000300800 */
[----:B--2---:R0:W-:Y:S04]  /*8a450*/  STL.64 [R1+0xc930], R24 ;  /* 0x00c9301801007387 */ /* 0x0041e80000100a00 */
[----:B0-----:R-:W2:Y:S04]  /*8a460*/  LDL.LU R24, [R1+0x8] ;  /* 0x0000080001187983 */ /* 0x001ea80000300800 */
[----:B------:R-:W2:Y:S04]  /*8a470*/  LDL.LU R25, [R1+0xc] ;  /* 0x00000c0001197983 */ /* 0x000ea80000300800 */
[----:B---3--:R0:W-:Y:S04]  /*8a480*/  STL.64 [R1+0xc950], R26 ;  /* 0x00c9501a01007387 */ /* 0x0081e80000100a00 */
[----:B0-----:R-:W3:Y:S04]  /*8a490*/  LDL.LU R26, [R1+0x10] ;  /* 0x00001000011a7983 */ /* 0x001ee80000300800 */
        /* <DEDUP_REMOVED lines=10> */
[----:B---3--:R-:W-:Y:S04]  /*8a540*/  STL.64 [R1+0xc9b0], R26 ;  /* 0x00c9b01a01007387 */ /* 0x008fe80000100a00 */
        /* <DEDUP_REMOVED lines=94> */
[----:B---3--:R-:W-:Y:S02]  /*8ab30*/  HMMA.16816.F32 R24, R4, R24, R20 ;  /* 0x000000180418723c */ /* 0x008fe40000001814 */
[----:B------:R-:W2:Y:S04]  /*8ab40*/  LDL.LU.64 R22, [R1+0xc908] ;  /* 0x00c9080001167983 */ /* 0x000ea80000300a00 */
[----:B------:R-:W3:-:S15]  /*8ab50*/  LDL.LU.64 R20, [R1+0xc900] ;  /* 0x00c9000001147983 */ /* 0x000ede0000300a00 */
[----:B------:R-:W-:-:S02]  /*8ab60*/  NOP ;  /* 0x0000000000007918 */ /* 0x000fc40000000000 */
        /* <DEDUP_REMOVED lines=12> */
[----:B------:R-:W4:-:S15]  /*8ac30*/  LDL.LU.64 R16, [R1+0xc8e0] ;  /* 0x00c8e00001107983 */ /* 0x000f1e0000300a00 */
[----:B------:R-:W-:-:S02]  /*8ac40*/  NOP ;  /* 0x0000000000007918 */ /* 0x000fc40000000000 */
[----:B------:R0:W-:Y:S04]  /*8ac50*/  STL.64 [R1+0x1d50], R20 ;  /* 0x001d501401007387 */ /* 0x0001e80000100a00 */
[----:B------:R1:W-:Y:S04]  /*8ac60*/  STL.64 [R1+0x1d58], R22 ;  /* 0x001d581601007387 */ /* 0x0003e80000100a00 */
[----:B0-----:R-:W3:Y:S04]  /*8ac70*/  LDL.LU.64 R20, [R1+0x1900] ;  /* 0x0019000001147983 */ /* 0x001ee80000300a00 */
[----:B-1----:R-:W3:Y:S01]  /*8ac80*/  LDL.LU.64 R22, [R1+0x1908] ;  /* 0x0019080001167983 */ /* 0x002ee20000300a00 */
[C---:B--2---:R-:W-:Y:S06]  /*8ac90*/  HMMA.16816.F32 R12, R4.reuse, R18, R12 ;  /* 0x00000012040c723c */ /* 0x044fec000000180c */
[----:B----4-:R-:W-:-:S15]  /*8aca0*/  HMMA.16816.F32 R16, R4, R16, R8 ;  /* 0x000000100410723c */ /* 0x010fde0000001808 */
[----:B------:R-:W-:-:S02]  /*8acb0*/  NOP ;  /* 0x0000000000007918 */ /* 0x000fc40000000000 */
[----:B------:R-:W-:Y:S04]  /*8acc0*/  STL.64 [R1+0x1d30], R12 ;  /* 0x001d300c01007387 */ /* 0x000fe80000100a00 */
[----:B------:R0:W-:Y:S04]  /*8acd0*/  STL.64 [R1+0x1d38], R14 ;  /* 0x001d380e01007387 */ /* 0x0001e80000100a00 */
[----:B0-----:R-:W2:Y:S04]  /*8ace0*/  LDL.LU.64 R14, [R1+0xc8d8] ;  /* 0x00c8d800010e7983 */ /* 0x001ea80000300a00 */
[----:B------:R-:W3:Y:S04]  /*8acf0*/  LDL.LU.64 R10, [R1+0xc8d0] ;  /* 0x00c8d000010a7983 */ /* 0x000ee80000300a00 */
[----:B------:R-:W4:Y:S04]  /*8ad00*/  LDL.LU.64 R8, [R1+0xc8c8] ;  /* 0x00c8c80001087983 */ /* 0x000f280000300a00 */
[----:B------:R-:W-:Y:S04]  /*8ad10*/  STL.64 [R1+0x1d10], R16 ;  /* 0x001d101001007387 */ /* 0x000fe80000100a00 */
[----:B------:R3:W-:Y:S02]  /*8ad20*/  STL.64 [R1+0x1d18], R18 ;  /* 0x001d181201007387 */ /* 0x0007e40000100a00 */
[C---:B---3--:R-:W-:Y:S06]  /*8ad30*/  HMMA.16816.F32 R16, R4.reuse, R10, R20 ;  /* 0x0000000a0410723c */ /* 0x048fec0000001814 */
[----:B----4-:R-:W-:-:S15]  /*8ad40*/  HMMA.16816.F32 R8, R4, R8, R24 ;  /* 0x000000080408723c */ /* 0x010fde0000001818 */
[----:B------:R-:W-:-:S02]  /*8ad50*/  NOP ;  /* 0x0000000000007918 */ /* 0x000fc40000000000 */
[----:B------:R-:W-:Y:S04]  /*8ad60*/  STL.64 [R1+0x1cf0], R16 ;  /* 0x001cf01001007387 */ /* 0x000fe80000100a00 */
[----:B------:R-:W-:Y:S04]  /*8ad70*/  STL.64 [R1+0x1cf8], R18 ;  /* 0x001cf81201007387 */ /* 0x000fe80000100a00 */
[----:B------:R-:W-:Y:S04]  /*8ad80*/  STL.64 [R1+0x1cc0], R8 ;  /* 0x001cc00801007387 */ /* 0x000fe80000100a00 */
[----:B------:R-:W-:Y:S04]  /*8ad90*/  STL.64 [R1+0x1cc8], R10 ;  /* 0x001cc80a01007387 */ /* 0x000fe80000100a00 */
[----:B------:R-:W3:Y:S04]  /*8ada0*/  LDL.LU R20, [R1+0x28d0] ;  /* 0x0028d00001147983 */ /* 0x000ee80000300800 */
[----:B------:R-:W3:Y:S04]  /*8adb0*/  LDL.LU R21, [R1+0x28d4] ;  /* 0x0028d40001157983 */ /* 0x000ee80000300800 */
[----:B------:R-:W4:Y:S04]  /*8adc0*/  LDL.LU R22, [R1+0x28d8] ;  /* 0x0028d80001167983 */ /* 0x000f280000300800 */
[----:B------:R-:W4:Y:S01]  /*8add0*/  LDL.LU R23, [R1+0x28dc] ;  /* 0x0028dc0001177983 */ /* 0x000f220000300800 */
[----:B------:R-:W-:-:S03]  /*8ade0*/  IMAD R13, R2, 0x100, R3 ;  /* 0x00000100020d7824 */ /* 0x000fc600078e0203 */
[----:B----4-:R-:W-:Y:S04]  /*8adf0*/  STL.64 [R1+0xc878], R22 ;  /* 0x00c8781601007387 */ /* 0x010fe80000100a00 */
[----:B---3--:R0:W-:Y:S04]  /*8ae00*/  STL.64 [R1+0xc870], R20 ;  /* 0x00c8701401007387 */ /* 0x0081e80000100a00 */
[----:B0-----:R-:W3:Y:S04]  /*8ae10*/  LDL.LU R20, [R1+0x2890] ;  /* 0x0028900001147983 */ /* 0x001ee80000300800 */
[----:B------:R-:W3:Y:S04]  /*8ae20*/  LDL.LU R21, [R1+0x2894] ;  /* 0x0028940001157983 */ /* 0x000ee80000300800 */
[----:B------:R-:W4:Y:S04]  /*8ae30*/  LDL.LU R22, [R1+0x2898] ;  /* 0x0028980001167983 */ /* 0x000f280000300800 */
[----:B------:R-:W4:Y:S01]  /*8ae40*/  LDL.LU R23, [R1+0x289c] ;  /* 0x00289c0001177983 */ /* 0x000f220000300800 */
[----:B--2---:R-:W-:-:S03]  /*8ae50*/  IMAD R12, R15, 0x100, R14 ;  /* 0x000001000f0c7824 */ /* 0x004fc600078e020e */
[----:B------:R-:W2:Y:S04]  /*8ae60*/  LDL.LU R2, [R1+0x3034] ;  /* 0x0030340001027983 */ /* 0x000ea80000300800 */
[----:B------:R-:W2:Y:S04]  /*8ae70*/  LDL.LU R14, [R1+0x3030] ;  /* 0x00303000010e7983 */ /* 0x000ea80000300800 */
[----:B------:R-:W2:Y:S04]  /*8ae80*/  LDL.LU R3, [R1+0x303c] ;  /* 0x00303c0001037983 */ /* 0x000ea80000300800 */
[----:B------:R-:W2:Y:S04]  /*8ae90*/  LDL.LU R15, [R1+0x3038] ;  /* 0x00303800010f7983 */ /* 0x000ea80000300800 */
[----:B------:R-:W2:Y:S04]  /*8aea0*/  LDL.LU R0, [R1+0x2d24] ;  /* 0x002d240001007983 */ /* 0x000ea80000300800 */
[----:B----4-:R-:W-:Y:S04]  /*8aeb0*/  STL.64 [R1+0xc890], R22 ;  /* 0x00c8901601007387 */ /* 0x010fe80000100a00 */
[----:B---3--:R0:W-:Y:S04]  /*8aec0*/  STL.64 [R1+0xc888], R20 ;  /* 0x00c8881401007387 */ /* 0x0081e80000100a00 */
[----:B0-----:R-:W3:Y:S04]  /*8aed0*/  LDL.LU R20, [R1+0x2850] ;  /* 0x0028500001147983 */ /* 0x001ee80000300800 */
[----:B------:R-:W3:Y:S04]  /*8aee0*/  LDL.LU R21, [R1+0x2854] ;  /* 0x0028540001157983 */ /* 0x000ee80000300800 */
[----:B---3--:R0:W-:Y:S04]  /*8aef0*/  STL.64 [R1+0xc898], R20 ;  /* 0x00c8981401007387 */ /* 0x0081e80000100a00 */
[----:B0-----:R-:W3:Y:S04]  /*8af00*/  LDL.LU R20, [R1+0xa8] ;  /* 0x0000a80001147983 */ /* 0x001ee80000300800 */
[----:B------:R-:W3:Y:S04]  /*8af10*/  LDL.LU R21, [R1+0xac] ;  /* 0x0000ac0001157983 */ /* 0x000ee80000300800 */
[----:B------:R-:W4:Y:S04]  /*8af20*/  LDL.LU R22, [R1+0x2858] ;  /* 0x0028580001167983 */ /* 0x000f280000300800 */
[----:B------:R-:W4:Y:S04]  /*8af30*/  LDL.LU R23, [R1+0x285c] ;  /* 0x00285c0001177983 */ /* 0x000f280000300800 */
[----:B----4-:R-:W-:Y:S04]  /*8af40*/  STL.64 [R1+0xc8b8], R22 ;  /* 0x00c8b81601007387 */ /* 0x010fe80000100a00 */
[----:B---3--:R0:W-:Y:S04]  /*8af50*/  STL.64 [R1+0xc8b0], R20 ;  /* 0x00c8b01401007387 */ /* 0x0081e80000100a00 */
[----:B0-----:R-:W3:Y:S04]  /*8af60*/  LDL.LU.64 R20, [R1+0x1860] ;  /* 0x0018600001147983 */ /* 0x001ee80000300a00 */
[----:B------:R-:W3:Y:S04]  /*8af70*/  LDL.LU.64 R22, [R1+0x1868] ;  /* 0x0018680001167983 */ /* 0x000ee80000300a00 */
[----:B------:R-:W4:Y:S04]  /*8af80*/  LDL.LU R16, [R1+0x2d40] ;  /* 0x002d400001107983 */ /* 0x000f280000300800 */
[----:B------:R-:W4:Y:S04]  /*8af90*/  LDL.LU R17, [R1+0x2d44] ;  /* 0x002d440001117983 */ /* 0x000f280000300800 */
[----:B----4-:R0:W-:Y:S04]  /*8afa0*/  STL.64 [R1+0xc880], R16 ;  /* 0x00c8801001007387 */ /* 0x0101e80000100a00 */
[----:B0-----:R-:W4:Y:S04]  /*8afb0*/  LDL.LU R16, [R1+0x2d10] ;  /* 0x002d100001107983 */ /* 0x001f280000300800 */
[----:B------:R-:W4:Y:S04]  /*8afc0*/  LDL.LU R17, [R1+0x2d14] ;  /* 0x002d140001117983 */ /* 0x000f280000300800 */
[----:B------:R-:W3:Y:S04]  /*8afd0*/  LDL.LU R8, [R1+0x28b0] ;  /* 0x0028b00001087983 */ /* 0x000ee80000300800 */
[----:B------:R-:W3:Y:S04]  /*8afe0*/  LDL.LU R9, [R1+0x28b4] ;  /* 0x0028b40001097983 */ /* 0x000ee80000300800 */
[----:B------:R-:W4:Y:S04]  /*8aff0*/  LDL.LU R10, [R1+0x28b8] ;  /* 0x0028b800010a7983 */ /* 0x000f280000300800 */
[----:B------:R-:W4:Y:S01]  /*8b000*/  LDL.LU R11, [R1+0x28bc] ;  /* 0x0028bc00010b7983 */ /* 0x000f220000300800 */
[----:B--2---:R-:W-:-:S02]  /*8b010*/  IMAD R14, R14, 0x100, R2 ;  /* 0x000001000e0e7824 */ /* 0x004fc400078e0202 */
[----:B------:R-:W-:Y:S01]  /*8b020*/  IMAD R15, R15, 0x100, R3 ;  /* 0x000001000f0f7824 */ /* 0x000fe200078e0203 */
[----:B----4-:R-:W-:Y:S04]  /*8b030*/  STL.64 [R1+0xc8a8], R10 ;  /* 0x00c8a80a01007387 */ /* 0x010fe80000100a00 */
[----:B---3--:R0:W-:Y:S04]  /*8b040*/  STL.64 [R1+0xc8a0], R8 ;  /* 0x00c8a00801007387 */ /* 0x0081e80000100a00 */
[----:B0-----:R-:W2:Y:S04]  /*8b050*/  LDL.LU.64 R8, [R1+0x1820] ;  /* 0x0018200001087983 */ /* 0x001ea80000300a00 */
[----:B------:R-:W2:Y:S04]  /*8b060*/  LDL.LU.64 R10, [R1+0x1828] ;  /* 0x00182800010a7983 */ /* 0x000ea80000300a00 */
        /* <DEDUP_REMOVED lines=8> */
[----:B------:R-:W2:Y:S04]  /*8b0f0*/  LDL.LU R2, [R1+0xc8c4] ;  /* 0x00c8c40001027983 */ /* 0x000ea80000300800 */
[----:B------:R-:W2:Y:S02]  /*8b100*/  LDL.LU R3, [R1+0xc8c0] ;  /* 0x00c8c00001037983 */ /* 0x000ea40000300800 */
[----:B--2---:R-:W-:-:S15]  /*8b110*/  HMMA.16816.F32 R20, R4, R2, R20 ;  /* 0x000000020414723c */ /* 0x004fde0000001814 */
[----:B------:R-:W-:-:S08]  /*8b120*/  NOP ;  /* 0x0000000000007918 */ /* 0x000fd00000000000 */
[----:B------:R-:W-:Y:S04]  /*8b130*/  STL.64 [R1+0x1ca0], R20 ;  /* 0x001ca01401007387 */ /* 0x000fe80000100a00 */
[----:B------:R0:W-:Y:S04]  /*8b140*/  STL.64 [R1+0x1ca8], R22 ;  /* 0x001ca81601007387 */ /* 0x0001e80000100a00 */
[----:B0-----:R-:W2:Y:S04]  /*8b150*/  LDL.LU.64 R22, [R1+0xc8b8] ;  /* 0x00c8b80001167983 */ /* 0x001ea80000300a00 */
[----:B------:R-:W3:Y:S04]  /*8b160*/  LDL.LU.64 R20, [R1+0xc8b0] ;  /* 0x00c8b00001147983 */ /* 0x000ee80000300a00 */
[----:B------:R-:W4:Y:S04]  /*8b170*/  LDL.LU R2, [R1+0x2d30] ;  /* 0x002d300001027983 */ /* 0x000f280000300800 */
[----:B------:R-:W4:Y:S01]  /*8b180*/  LDL.LU R3, [R1+0x2d34] ;  /* 0x002d340001037983 */ /* 0x000f220000300800 */
[----:B------:R-:W-:-:S02]  /*8b190*/  F2FP.F16.E5M2.UNPACK_B R12, R12 ;  /* 0x0000000cff0c723e */ /* 0x000fc400020004ff */
[----:B------:R-:W-:Y:S01]  /*8b1a0*/  F2FP.F16.E5M2.UNPACK_B R13, R13 ;  /* 0x0000000dff0d723e */ /* 0x000fe200020004ff */
[----:B---3--:R-:W-:Y:S01]  /*8b1b0*/  HMMA.16816.F32 R4, R4, R20, R8 ;  /* 0x000000140404723c */ /* 0x008fe20000001808 */
[----:B------:R-:W3:Y:S04]  /*8b1c0*/  LDL.LU.64 R10, [R1+0xc8a8] ;  /* 0x00c8a800010a7983 */ /* 0x000ee80000300a00 */
[----:B------:R-:W3:Y:S04]  /*8b1d0*/  LDL.LU.64 R8, [R1+0xc8a0] ;  /* 0x00c8a00001087983 */ /* 0x000ee80000300a00 */
[----:B------:R-:W2:Y:S01]  /*8b1e0*/  LDL.LU.64 R20, [R1+0xc898] ;  /* 0x00c8980001147983 */ /* 0x000ea20000300a00 */
[----:B------:R-:W-:-:S02]  /*8b1f0*/  F2FP.F16.E5M2.UNPACK_B R14, R14 ;  /* 0x0000000eff0e723e */ /* 0x000fc400020004ff */
[----:B------:R-:W-:Y:S02]  /*8b200*/  F2FP.F16.E5M2.UNPACK_B R15, R15 ;  /* 0x0000000fff0f723e */ /* 0x000fe400020004ff */
[----:B------:R-:W-:Y:S02]  /*8b210*/  F2FP.F16.E5M2.UNPACK_B R16, R16.H1 ;  /* 0x00000010ff10723e */ /* 0x000fe400030004ff */
[----:B------:R-:W-:-:S07]  /*8b220*/  F2FP.F16.E5M2.UNPACK_B R17, R17.H1 ;  /* 0x00000011ff11723e */ /* 0x000fce00030004ff */
[----:B------:R-:W-:Y:S04]  /*8b230*/  STL.64 [R1+0x1c90], R4 ;  /* 0x001c900401007387 */ /* 0x000fe80000100a00 */
[----:B------:R0:W-:Y:S04]  /*8b240*/  STL.64 [R1+0x1c98], R6 ;  /* 0x001c980601007387 */ /* 0x0001e80000100a00 */
[----:B0-----:R-:W4:Y:S04]  /*8b250*/  LDL.LU R7, [R1+0x2d20] ;  /* 0x002d200001077983 */ /* 0x001f280000300800 */
[----:B------:R-:W-:Y:S04]  /*8b260*/  STL [R1+0xb0], R16 ;  /* 0x0000b01001007387 */ /* 0x000fe80000100800 */
[----:B------:R-:W-:Y:S01]  /*8b270*/  STL [R1+0xb4], R17 ;  /* 0x0000b41101007387 */ /* 0x000fe20000100800 */
[----:B--2---:R-:W-:-:S15]  /*8b280*/  HMMA.16816.F32 R20, R12, R16, R20 ;  /* 0x000000100c14723c */ /* 0x004fde0000001814 */
[----:B------:R-:W-:-:S08]  /*8b290*/  NOP ;  /* 0x0000000000007918 */ /* 0x000fd00000000000 */
[----:B------:R-:W-:Y:S04]  /*8b2a0*/  STL.64 [R1+0x1ce0], R20 ;  /* 0x001ce01401007387 */ /* 0x000fe80000100a00 */
[----:B------:R0:W-:Y:S04]  /*8b2b0*/  STL.64 [R1+0x1ce8], R22 ;  /* 0x001ce81601007387 */ /* 0x0001e80000100a00 */
[----:B0-----:R-:W2:Y:S04]  /*8b2c0*/  LDL.LU.64 R22, [R1+0xc890] ;  /* 0x00c8900001167983 */ /* 0x001ea80000300a00 */
[----:B------:R-:W2:Y:S01]  /*8b2d0*/  LDL.LU.64 R20, [R1+0xc888] ;  /* 0x00c8880001147983 */ /* 0x000ea20000300a00 */
[----:B----4-:R-:W-:-:S02]  /*8b2e0*/  F2FP.F16.E5M2.UNPACK_B R6, R7.H1 ;  /* 0x00000007ff06723e */ /* 0x010fc400030004ff */
[----:B------:R-:W-:Y:S01]  /*8b2f0*/  F2FP.F16.E5M2.UNPACK_B R7, R0.H1 ;  /* 0x00000000ff07723e */ /* 0x000fe200030004ff */
[----:B------:R-:W-:Y:S02]  /*8b300*/  IMAD.MOV.U32 R0, RZ, RZ, R17 ;  /* 0x000000ffff007224 */ /* 0x000fe400078e0011 */
[----:B------:R-:W4:Y:S04]  /*8b310*/  LDL.LU.64 R16, [R1+0xc880] ;  /* 0x00c8800001107983 */ /* 0x000f280000300a00 */
[----:B------:R-:W-:Y:S04]  /*8b320*/  STL [R1+0x98], R6 ;  /* 0x0000980601007387 */ /* 0x000fe80000100800 */
[----:B------:R-:W-:Y:S04]  /*8b330*/  STL [R1+0xc720], R0 ;  /* 0x00c7200001007387 */ /* 0x000fe80000100800 */
[----:B------:R2:W-:Y:S01]  /*8b340*/  STL [R1+0x9c], R7 ;  /* 0x00009c0701007387 */ /* 0x0005e20000100800 */
[----:B------:R-:W-:-:S02]  /*8b350*/  F2FP.F16.E5M2.UNPACK_B R2, R2.H1 ;  /* 0x00000002ff02723e */ /* 0x000fc400030004ff */
[----:B------:R-:W-:-:S07]  /*8b360*/  F2FP.F16.E5M2.UNPACK_B R3, R3.H1 ;  /* 0x00000003ff03723e */ /* 0x000fce00030004ff */
[C---:B---3--:R-:W-:Y:S06]  /*8b370*/  HMMA.16816.F32 R8, R12.reuse, R2, R8 ;  /* 0x000000020c08723c */ /* 0x048fec0000001808 */
[----:B--2---:R-:W-:Y:S01]  /*8b380*/  HMMA.16816.F32 R4, R12, R6, R20 ;  /* 0x000000060c04723c */ /* 0x004fe20000001814 */
[----:B------:R-:W2:Y:S04]  /*8b390*/  LDL.LU.64 R22, [R1+0xc878] ;  /* 0x00c8780001167983 */ /* 0x000ea80000300a00 */
[----:B------:R-:W2:-:S15]  /*8b3a0*/  LDL.LU.64 R20, [R1+0xc870] ;  /* 0x00c8700001147983 */ /* 0x000e9e0000300a00 */
[----:B------:R-:W-:-:S03]  /*8b3b0*/  NOP ;  /* 0x0000000000007918 */ /* 0x000fc60000000000 */
[----:B------:R4:W-:Y:S04]  /*8b3c0*/  STL.64 [R1+0x1d20], R4 ;  /* 0x001d200401007387 */ /* 0x0009e80000100a00 */
[----:B------:R-:W-:Y:S04]  /*8b3d0*/  STL.64 [R1+0x1d28], R6 ;  /* 0x001d280601007387 */ /* 0x000fe80000100a00 */
[----:B------:R0:W-:Y:S04]  /*8b3e0*/  STL [R1+0x90], R2 ;  /* 0x0000900201007387 */ /* 0x0001e80000100800 */
[----:B------:R1:W-:Y:S01]  /*8b3f0*/  STL [R1+0x94], R3 ;  /* 0x0000940301007387 */ /* 0x0003e20000100800 */
[----:B----4-:R-:W-:-:S02]  /*8b400*/  F2FP.F16.E5M2.UNPACK_B R4, R16.H1 ;  /* 0x00000010ff04723e */ /* 0x010fc400030004ff */
[----:B------:R-:W-:-:S03]  /*8b410*/  F2FP.F16.E5M2.UNPACK_B R5, R17.H1 ;  /* 0x00000011ff05723e */ /* 0x000fc600030004ff */
[----:B------:R-:W-:Y:S04]  /*8b420*/  STL [R1+0x88], R4 ;  /* 0x0000880401007387 */ /* 0x000fe80000100800 */
[----:B------:R-:W-:Y:S04]  /*8b430*/  STL.64 [R1+0x1d80], R8 ;  /* 0x001d800801007387 */ /* 0x000fe80000100a00 */
[----:B------:R-:W-:Y:S01]  /*8b440*/  STL.64 [R1+0x1d88], R10 ;  /* 0x001d880a01007387 */ /* 0x000fe20000100a00 */
[----:B------:R-:W-:Y:S01]  /*8b450*/  IMAD.MOV.U32 R0, RZ, RZ, R3 ;  /* 0x000000ffff007224 */ /* 0x000fe200078e0003 */
[----:B0-----:R-:W-:-:S02]  /*8b460*/  F2FP.F16.E5M2.UNPACK_B R2, R18.H1 ;  /* 0x00000012ff02723e */ /* 0x001fc400030004ff */
[----:B-1----:R-:W-:Y:S02]  /*8b470*/  F2FP.F16.E5M2.UNPACK_B R3, R19.H1 ;  /* 0x00000013ff03723e */ /* 0x002fe400030004ff */
[----:B------:R0:W-:Y:S04]  /*8b480*/  STL [R1+0xc724], R0 ;  /* 0x00c7240001007387 */ /* 0x0001e80000100800 */
[----:B------:R-:W-:Y:S04]  /*8b490*/  STL [R1+0x8c], R5 ;  /* 0x00008c0501007387 */ /* 0x000fe80000100800 */
[----:B------:R-:W-:Y:S01]  /*8b4a0*/  STL [R1+0x80], R2 ;  /* 0x0000800201007387 */ /* 0x000fe20000100800 */
[----:B0-----:R-:W-:Y:S01]  /*8b4b0*/  F2FP.F16.E5M2.UNPACK_B R0, R29.H1 ;  /* 0x0000001dff00723e */ /* 0x001fe200030004ff */
[----:B--2---:R-:W-:Y:S07]  /*8b4c0*/  HMMA.16816.F32 R8, R12, R4, R20 ;  /* 0x000000040c08723c */ /* 0x004fee0000001814 */
[----:B------:R-:W-:-:S15]  /*8b4d0*/  F2FP.F16.E5M2.UNPACK_B R4, R28.H1 ;  /* 0x0000001cff04723e */ /* 0x000fde00030004ff */
[----:B------:R-:W-:-:S01]  /*8b4e0*/  NOP ;  /* 0x0000000000007918 */ /* 0x000fc20000000000 */
[----:B------:R-:W-:Y:S04]  /*8b4f0*/  STL.64 [R1+0x1dd0], R8 ;  /* 0x001dd00801007387 */ /* 0x000fe80000100a00 */
[----:B------:R-:W-:Y:S04]  /*8b500*/  STL.64 [R1+0x1dd8], R10 ;  /* 0x001dd80a01007387 */ /* 0x000fe80000100a00 */
[----:B------:R0:W-:Y:S02]  /*8b510*/  STL [R1+0x78], R4 ;  /* 0x0000780401007387 */ /* 0x0001e40000100800 */
[----:B0-----:R-:W-:Y:S06]  /*8b520*/  HMMA.16816.F32 R4, R12, R2, R24 ;  /* 0x000000020c04723c */ /* 0x001fec0000001818 */
[----:B------:R-:W-:Y:S04]  /*8b530*/  STL [R1+0x84], R3 ;  /* 0x0000840301007387 */ /* 0x000fe80000100800 */
[----:B------:R-:W-:Y:S04]  /*8b540*/  STL [R1+0x7c], R0 ;  /* 0x00007c0001007387 */ /* 0x000fe80000100800 */
[----:B------:R-:W2:Y:S09]  /*8b550*/  LDL.LU R16, [R1+0x2990] ;  /* 0x0029900001107983 */ /* 0x000eb20000300800 */
[----:B------:R-:W-:Y:S04]  /*8b560*/  STL.64 [R1+0x1e20], R4 ;  /* 0x001e200401007387 */ /* 0x000fe80000100a00 */
[----:B------:R-:W-:Y:S04]  /*8b570*/  STL.64 [R1+0x1e28], R6 ;  /* 0x001e280601007387 */ /* 0x000fe80000100a00 */
[----:B------:R-:W2:Y:S04]  /*8b580*/  LDL.LU R17, [R1+0x2994] ;  /* 0x0029940001117983 */ /* 0x000ea80000300800 */
[----:B------:R-:W3:Y:S04]  /*8b590*/  LDL.LU R18, [R1+0x2998] ;  /* 0x0029980001127983 */ /* 0x000ee80000300800 */
[----:B------:R-:W3:Y:S04]  /*8b5a0*/  LDL.LU R19, [R1+0x299c] ;  /* 0x00299c0001137983 */ /* 0x000ee80000300800 */
[----:B---3--:R-:W-:Y:S04]  /*8b5b0*/  STL.64 [R1+0xc838], R18 ;  /* 0x00c8381201007387 */ /* 0x008fe80000100a00 */
[----:B--2---:R0:W-:Y:S04]  /*8b5c0*/  STL.64 [R1+0xc830], R16 ;  /* 0x00c8301001007387 */ /* 0x0041e80000100a00 */
[----:B0-----:R-:W2:Y:S04]  /*8b5d0*/  LDL.LU R16, [R1+0x2950] ;  /* 0x0029500001107983 */ /* 0x001ea80000300800 */
[----:B------:R-:W2:Y:S04]  /*8b5e0*/  LDL.LU R17, [R1+0x2954] ;  /* 0x0029540001117983 */ /* 0x000ea80000300800 */
[----:B--2---:R0:W-:Y:S04]  /*8b5f0*/  STL.64 [R1+0xc840], R16 ;  /* 0x00c8401001007387 */ /* 0x0041e80000100a00 */
[----:B------:R-:W2:Y:S04]  /*8b600*/  LDL.LU R18, [R1+0x2958] ;  /* 0x0029580001127983 */ /* 0x000ea80000300800 */
[----:B------:R-:W2:Y:S01]  /*8b610*/  LDL.LU R19, [R1+0x295c] ;  /* 0x00295c0001137983 */ /* 0x000ea20000300800 */
[----:B------:R-:W-:-:S03]  /*8b620*/  IMAD.MOV.U32 R0, RZ, RZ, R3 ;  /* 0x000000ffff007224 */ /* 0x000fc600078e0003 */
[----:B0-----:R-:W3:Y:S04]  /*8b630*/  LDL.LU R16, [R1+0x2d70] ;  /* 0x002d700001107983 */ /* 0x001ee80000300800 */
[----:B------:R-:W4:Y:S04]  /*8b640*/  LDL.LU R17, [R1+0x2d74] ;  /* 0x002d740001117983 */ /* 0x000f280000300800 */
[----:B--2---:R0:W-:Y:S04]  /*8b650*/  STL.64 [R1+0xc858], R18 ;  /* 0x00c8581201007387 */ /* 0x0041e80000100a00 */
[----:B0-----:R-:W2:Y:S04]  /*8b660*/  LDL.64 R18, [R1+0x78] ;  /* 0x0000780001127983 */ /* 0x001ea80000100a00 */
[----:B------:R-:W3:Y:S04]  /*8b670*/  LDL.LU R4, [R1+0x2d80] ;  /* 0x002d800001047983 */ /* 0x000ee80000300800 */
[----:B------:R-:W3:Y:S04]  /*8b680*/  LDL.LU R5, [R1+0x2d84] ;  /* 0x002d840001057983 */ /* 0x000ee80000300800 */
[----:B------:R-:W2:Y:S04]  /*8b690*/  LDL.LU R2, [R1+0x2d90] ;  /* 0x002d900001027983 */ /* 0x000ea80000300800 */
[----:B------:R-:W2:Y:S04]  /*8b6a0*/  LDL.LU R3, [R1+0x2d94] ;  /* 0x002d940001037983 */ /* 0x000ea80000300800 */
[----:B------:R-:W4:Y:S04]  /*8b6b0*/  LDL.LU R6, [R1+0x2da0] ;  /* 0x002da00001067983 */ /* 0x000f280000300800 */
[----:B------:R-:W4:Y:S04]  /*8b6c0*/  LDL.LU R7, [R1+0x2da4] ;  /* 0x002da40001077983 */ /* 0x000f280000300800 */
[----:B----4-:R-:W-:Y:S04]  /*8b6d0*/  STL.64 [R1+0xc868], R6 ;  /* 0x00c8680601007387 */ /* 0x010fe80000100a00 */
[----:B---3--:R0:W-:Y:S04]  /*8b6e0*/  STL.64 [R1+0xc860], R4 ;  /* 0x00c8600401007387 */ /* 0x0081e80000100a00 */
[----:B0-----:R-:W2:Y:S04]  /*8b6f0*/  LDL.LU R4, [R1+0x2910] ;  /* 0x0029100001047983 */ /* 0x001ea80000300800 */
[----:B------:R-:W2:Y:S04]  /*8b700*/  LDL.LU R5, [R1+0x2914] ;  /* 0x0029140001057983 */ /* 0x000ea80000300800 */
[----:B------:R-:W2:Y:S04]  /*8b710*/  LDL.LU R6, [R1+0x2918] ;  /* 0x0029180001067983 */ /* 0x000ea80000300800 */
[----:B------:R-:W2:Y:S04]  /*8b720*/  LDL.LU R7, [R1+0x291c] ;  /* 0x00291c0001077983 */ /* 0x000ea80000300800 */
[----:B------:R-:W3:Y:S04]  /*8b730*/  LDL.LU R8, [R1+0x2970] ;  /* 0x0029700001087983 */ /* 0x000ee80000300800 */
[----:B------:R-:W3:Y:S04]  /*8b740*/  LDL.LU R9, [R1+0x2974] ;  /* 0x0029740001097983 */ /* 0x000ee80000300800 */
[----:B------:R-:W4:Y:S04]  /*8b750*/  LDL.LU R10, [R1+0x2978] ;  /* 0x00297800010a7983 */ /* 0x000f280000300800 */
[----:B------:R-:W4:Y:S01]  /*8b760*/  LDL.LU R11, [R1+0x297c] ;  /* 0x00297c00010b7983 */ /* 0x000f220000300800 */
[----:B------:R-:W-:-:S02]  /*8b770*/  F2FP.F16.E5M2.UNPACK_B R16, R16.H1 ;  /* 0x00000010ff10723e */ /* 0x000fc400030004ff */
[----:B------:R-:W-:Y:S01]  /*8b780*/  F2FP.F16.E5M2.UNPACK_B R17, R17.H1 ;  /* 0x00000011ff11723e */ /* 0x000fe200030004ff */
[----:B----4-:R-:W-:Y:S04]  /*8b790*/  STL.64 [R1+0xc850], R10 ;  /* 0x00c8500a01007387 */ /* 0x010fe80000100a00 */
[----:B---3--:R0:W-:Y:S04]  /*8b7a0*/  STL.64 [R1+0xc848], R8 ;  /* 0x00c8480801007387 */ /* 0x0081e80000100a00 */
[----:B0-----:R-:W3:Y:S04]  /*8b7b0*/  LDL.LU R8, [R1+0x2930] ;  /* 0x0029300001087983 */ /* 0x001ee80000300800 */
[----:B------:R-:W3:Y:S04]  /*8b7c0*/  LDL.LU R9, [R1+0x2934] ;  /* 0x0029340001097983 */ /* 0x000ee80000300800 */
[----:B------:R-:W3:Y:S04]  /*8b7d0*/  LDL.LU R10, [R1+0x2938] ;  /* 0x00293800010a7983 */ /* 0x000ee80000300800 */
[----:B------:R-:W3:Y:S01]  /*8b7e0*/  LDL.LU R11, [R1+0x293c] ;  /* 0x00293c00010b7983 */ /* 0x000ee20000300800 */
[----:B--2---:R-:W-:Y:S03]  /*8b7f0*/  HMMA.16816.F32 R4, R12, R18, R4 ;  /* 0x000000120c04723c */ /* 0x004fe60000001804 */
        /* <DEDUP_REMOVED lines=10> */
[----:B------:R0:W-:Y:S02]  /*8b8a0*/  STL [R1+0xc728], R0 ;  /* 0x00c7280001007387 */ /* 0x0001e40000100800 */
[----:B0-----:R-:W-:-:S02]  /*8b8b0*/  IMAD.MOV.U32 R0, RZ, RZ, R19 ;  /* 0x000000ffff007224 */ /* 0x001fc400078e0013 */
[----:B------:R-:W-:Y:S04]  /*8b8c0*/  STL.64 [R1+0x1e70], R4 ;  /* 0x001e700401007387 */ /* 0x000fe80000100a00 */
[----:B------:R0:W-:Y:S04]  /*8b8d0*/  STL.64 [R1+0x1e78], R6 ;  /* 0x001e780601007387 */ /* 0x0001e80000100a00 */
[----:B0-----:R-:W2:Y:S04]  /*8b8e0*/  LDL.LU.64 R6, [R1+0xc868] ;  /* 0x00c8680001067983 */ /* 0x001ea80000300a00 */
[----:B------:R-:W4:Y:S04]  /*8b8f0*/  LDL.LU.64 R4, [R1+0xc860] ;  /* 0x00c8600001047983 */ /* 0x000f280000300a00 */
[----:B------:R-:W2:Y:S04]  /*8b900*/  LDL.LU.64 R18, [R1+0xc858] ;  /* 0x00c8580001127983 */ /* 0x000ea80000300a00 */
[----:B------:R-:W-:Y:S04]  /*8b910*/  STL [R1+0x70], R16 ;  /* 0x0000701001007387 */ /* 0x000fe80000100800 */
[----:B------:R0:W-:Y:S04]  /*8b920*/  STL [R1+0xc72c], R0 ;  /* 0x00c72c0001007387 */ /* 0x0001e80000100800 */
[----:B------:R-:W-:Y:S01]  /*8b930*/  STL [R1+0x74], R17 ;  /* 0x0000741101007387 */ /* 0x000fe20000100800 */
[----:B0-----:R-:W-:Y:S01]  /*8b940*/  IMAD.MOV.U32 R0, RZ, RZ, R17 ;  /* 0x000000ffff007224 */ /* 0x001fe200078e0011 */
[----:B---3--:R-:W-:-:S15]  /*8b950*/  HMMA.16816.F32 R8, R12, R16, R8 ;  /* 0x000000100c08723c */ /* 0x008fde0000001808 */
[----:B------:R-:W-:-:S08]  /*8b960*/  NOP ;  /* 0x0000000000007918 */ /* 0x000fd00000000000 */
[----:B------:R-:W-:Y:S04]  /*8b970*/  STL.64 [R1+0x1ed0], R8 ;  /* 0x001ed00801007387 */ /* 0x000fe80000100a00 */
[----:B------:R0:W-:Y:S04]  /*8b980*/  STL.64 [R1+0x1ed8], R10 ;  /* 0x001ed80a01007387 */ /* 0x0001e80000100a00 */
[----:B0-----:R-:W3:Y:S04]  /*8b990*/  LDL.LU.64 R10, [R1+0xc850] ;  /* 0x00c85000010a7983 */ /* 0x001ee80000300a00 */
[----:B------:R-:W3:Y:S04]  /*8b9a0*/  LDL.LU.64 R8, [R1+0xc848] ;  /* 0x00c8480001087983 */ /* 0x000ee80000300a00 */
[----:B------:R-:W2:Y:S01]  /*8b9b0*/  LDL.LU.64 R16, [R1+0xc840] ;  /* 0x00c8400001107983 */ /* 0x000ea20000300a00 */
[----:B----4-:R-:W-:-:S02]  /*8b9c0*/  F2FP.F16.E5M2.UNPACK_B R4, R4.H1 ;  /* 0x00000004ff04723e */ /* 0x010fc400030004ff */
[----:B------:R-:W-:-:S03]  /*8b9d0*/  F2FP.F16.E5M2.UNPACK_B R5, R5.H1 ;  /* 0x00000005ff05723e */ /* 0x000fc600030004ff */
[----:B------:R-:W-:Y:S04]  /*8b9e0*/  STL [R1+0x68], R4 ;  /* 0x0000680401007387 */ /* 0x000fe80000100800 */
        /* <DEDUP_REMOVED lines=8> */
[----:B------:R-:W-:-:S02]  /*8ba70*/  F2FP.F16.E5M2.UNPACK_B R2, R2.H1 ;  /* 0x00000002ff02723e */ /* 0x000fc400030004ff */
[----:B------:R-:W-:-:S07]  /*8ba80*/  F2FP.F16.E5M2.UNPACK_B R3, R3.H1 ;  /* 0x00000003ff03723e */ /* 0x000fce00030004ff */
[----:B---3--:R-:W-:Y:S01]  /*8ba90*/  HMMA.16816.F32 R8, R12, R2, R8 ;  /* 0x000000020c08723c */ /* 0x008fe20000001808 */
[----:B------:R-:W-:Y:S01]  /*8baa0*/  IMAD.MOV.U32 R0, RZ, RZ, R5 ;  /* 0x000000ffff007224 */ /* 0x000fe200078e0005 */
[----:B------:R-:W-:Y:S02]  /*8bab0*/  F2FP.F16.E5M2.UNPACK_B R4, R6.H1 ;  /* 0x00000006ff04723e */ /* 0x000fe400030004ff */
[----:B------:R-:W-:Y:S02]  /*8bac0*/  F2FP.F16.E5M2.UNPACK_B R5, R7.H1 ;  /* 0x00000007ff05723e */ /* 0x000fe400030004ff */
[----:B------:R-:W-:Y:S04]  /*8bad0*/  STL [R1+0x60], R2 ;  /* 0x0000600201007387 */ /* 0x000fe80000100800 */
[----:B------:R0:W-:Y:S04]  /*8bae0*/  STL [R1+0xc734], R0 ;  /* 0x00c7340001007387 */ /* 0x0001e80000100800 */
[----:B------:R1:W-:Y:S04]  /*8baf0*/  STL [R1+0x64], R3 ;  /* 0x0000640301007387 */ /* 0x0003e80000100800 */
[----:B------:R-:W-:Y:S05]  /*8bb00*/  STL [R1+0x58], R4 ;  /* 0x0000580401007387 */ /* 0x000fea0000100800 */
[----:B------:R-:W-:Y:S04]  /*8bb10*/  STL.64 [R1+0x1fb0], R8 ;  /* 0x001fb00801007387 */ /* 0x000fe80000100a00 */
[----:B------:R-:W-:Y:S01]  /*8bb20*/  STL.64 [R1+0x1fb8], R10 ;  /* 0x001fb80a01007387 */ /* 0x000fe20000100a00 */
[----:B0-----:R-:W-:Y:S01]  /*8bb30*/  IMAD.MOV.U32 R0, RZ, RZ, R3 ;  /* 0x000000ffff007224 */ /* 0x001fe200078e0003 */
[----:B------:R-:W-:-:S02]  /*8bb40*/  F2FP.F16.E5M2.UNPACK_B R2, R20.H1 ;  /* 0x00000014ff02723e */ /* 0x000fc400030004ff */
        /* <DEDUP_REMOVED lines=13> */
[----:B------:R0:W-:Y:S01]  /*8bc20*/  STL [R1+0x4c], R0 ;  /* 0x00004c0001007387 */ /* 0x0001e20000100800 */
[----:B------:R-:W-:Y:S01]  /*8bc30*/  F2FP.F16.E5M2.UNPACK_B R2, R28.H1 ;  /* 0x0000001cff02723e */ /* 0x000fe200030004ff */
[----:B0-----:R-:W-:-:S05]  /*8bc40*/  IMAD.MOV.U32 R0, RZ, RZ, R3 ;  /* 0x000000ffff007224 */ /* 0x001fca00078e0003 */
[----:B------:R0:W-:Y:S06]  /*8bc50*/  STL [R1+0xc73c], R0 ;  /* 0x00c73c0001007387 */ /* 0x0001ec0000100800 */
[----:B------:R-:W-:Y:S04]  /*8bc60*/  STL.64 [R1+0x2090], R4 ;  /* 0x0020900401007387 */ /* 0x000fe80000100a00 */
[----:B------:R-:W-:Y:S04]  /*8bc70*/  STL.64 [R1+0x2098], R6 ;  /* 0x0020980601007387 */ /* 0x000fe80000100a00 */
[----:B------:R-:W2:Y:S01]  /*8bc80*/  LDL.LU R8, [R1+0x2a50] ;  /* 0x002a500001087983 */ /* 0x000ea20000300800 */
[----:B0-----:R-:W-:-:S03]  /*8bc90*/  F2FP.F16.E5M2.UNPACK_B R0, R29.H1 ;  /* 0x0000001dff00723e */ /* 0x001fc600030004ff */
[----:B------:R-:W-:Y:S04]  /*8bca0*/  STL [R1+0x40], R2 ;  /* 0x0000400201007387 */ /* 0x000fe80000100800 */
[----:B------:R-:W-:Y:S04]  /*8bcb0*/  STL [R1+0x44], R0 ;  /* 0x0000440001007387 */ /* 0x000fe80000100800 */
[----:B------:R-:W2:Y:S04]  /*8bcc0*/  LDL.LU R9, [R1+0x2a54] ;  /* 0x002a540001097983 */ /* 0x000ea80000300800 */
[----:B------:R-:W3:Y:S04]  /*8bcd0*/  LDL.LU R10, [R1+0x2a58] ;  /* 0x002a5800010a7983 */ /* 0x000ee80000300800 */
[----:B------:R-:W3:Y:S04]  /*8bce0*/  LDL.LU R11, [R1+0x2a5c] ;  /* 0x002a5c00010b7983 */ /* 0x000ee80000300800 */
[----:B---3--:R-:W-:Y:S04]  /*8bcf0*/  STL.64 [R1+0xc7e8], R10 ;  /* 0x00c7e80a01007387 */ /* 0x008fe80000100a00 */
[----:B--2---:R0:W-:Y:S04]  /*8bd00*/  STL.64 [R1+0xc7e0], R8 ;  /* 0x00c7e00801007387 */ /* 0x0041e80000100a00 */
[----:B0-----:R-:W2:Y:S04]  /*8bd10*/  LDL.LU R8, [R1+0x2a30] ;  /* 0x002a300001087983 */ /* 0x001ea80000300800 */
[----:B------:R-:W2:Y:S04]  /*8bd20*/  LDL.LU R9, [R1+0x2a34] ;  /* 0x002a340001097983 */ /* 0x000ea80000300800 */
[----:B------:R-:W3:Y:S04]  /*8bd30*/  LDL.LU R10, [R1+0x2a38] ;  /* 0x002a3800010a7983 */ /* 0x000ee80000300800 */
[----:B------:R-:W3:Y:S04]  /*8bd40*/  LDL.LU R11, [R1+0x2a3c] ;  /* 0x002a3c00010b7983 */ /* 0x000ee80000300800 */
[----:B------:R-:W4:Y:S04]  /*8bd50*/  LDL.LU R6, [R1+0x2de0] ;  /* 0x002de00001067983 */ /* 0x000f280000300800 */
[----:B------:R-:W4:Y:S04]  /*8bd60*/  LDL.LU R7, [R1+0x2de4] ;  /* 0x002de40001077983 */ /* 0x000f280000300800 */
[----:B----4-:R0:W-:Y:S04]  /*8bd70*/  STL.64 [R1+0xc818], R6 ;  /* 0x00c8180601007387 */ /* 0x0101e80000100a00 */
[----:B0-----:R-:W4:Y:S04]  /*8bd80*/  LDL.64 R6, [R1+0x48] ;  /* 0x0000480001067983 */ /* 0x001f280000100a00 */
[----:B------:R-:W2:Y:S04]  /*8bd90*/  LDL.LU R4, [R1+0x2df0] ;  /* 0x002df00001047983 */ /* 0x000ea80000300800 */
[----:B------:R-:W2:Y:S04]  /*8bda0*/  LDL.LU R5, [R1+0x2df4] ;  /* 0x002df40001057983 */ /* 0x000ea80000300800 */
[----:B--2---:R0:W-:Y:S04]  /*8bdb0*/  STL.64 [R1+0xc800], R4 ;  /* 0x00c8000401007387 */ /* 0x0041e80000100a00 */
[----:B0-----:R-:W2:Y:S04]  /*8bdc0*/  LDL.64 R4, [R1+0x40] ;  /* 0x0000400001047983 */ /* 0x001ea80000100a00 */
[----:B---3--:R-:W-:Y:S04]  /*8bdd0*/  STL.64 [R1+0xc7f8], R10 ;  /* 0x00c7f80a01007387 */ /* 0x008fe80000100a00 */
[----:B------:R0:W-:Y:S04]  /*8bde0*/  STL.64 [R1+0xc7f0], R8 ;  /* 0x00c7f00801007387 */ /* 0x0001e80000100a00 */
[----:B0-----:R-:W3:Y:S04]  /*8bdf0*/  LDL.LU R8, [R1+0x2a10] ;  /* 0x002a100001087983 */ /* 0x001ee80000300800 */
[----:B------:R-:W3:Y:S04]  /*8be00*/  LDL.LU R9, [R1+0x2a14] ;  /* 0x002a140001097983 */ /* 0x000ee80000300800 */
[----:B------:R-:W4:Y:S04]  /*8be10*/  LDL.LU R10, [R1+0x2a18] ;  /* 0x002a1800010a7983 */ /* 0x000f280000300800 */
[----:B------:R-:W4:Y:S04]  /*8be20*/  LDL.LU R11, [R1+0x2a1c] ;  /* 0x002a1c00010b7983 */ /* 0x000f280000300800 */
[----:B----4-:R-:W-:Y:S04]  /*8be30*/  STL.64 [R1+0xc810], R10 ;  /* 0x00c8100a01007387 */ /* 0x010fe80000100a00 */
[----:B---3--:R0:W-:Y:S04]  /*8be40*/  STL.64 [R1+0xc808], R8 ;  /* 0x00c8080801007387 */ /* 0x0081e80000100a00 */
        /* <DEDUP_REMOVED lines=8> */
[----:B------:R-:W3:Y:S04]  /*8bed0*/  LDL.LU R10, [R1+0x29d8] ;  /* 0x0029d800010a7983 */ /* 0x000ee80000300800 */
        /* <DEDUP_REMOVED lines=17> */
[----:B---3--:R-:W-:-:S15]  /*8bff0*/  HMMA.16816.F32 R8, R12, R6, R8 ;  /* 0x000000060c08723c */ /* 0x008fde0000001808 */
[----:B------:R-:W-:-:S08]  /*8c000*/  NOP ;  /* 0x0000000000007918 */ /* 0x000fd00000000000 */
[----:B------:R-:W-:Y:S04]  /*8c010*/  STL.64 [R1+0x2100], R8 ;  /* 0x0021000801007387 */ /* 0x000fe80000100a00 */
[----:B------:R0:W-:Y:S04]  /*8c020*/  STL.64 [R1+0x2108], R10 ;  /* 0x0021080a01007387 */ /* 0x0001e80000100a00 */
[----:B0-----:R-:W2:Y:S04]  /*8c030*/  LDL.LU.64 R10, [R1+0xc828] ;  /* 0x00c82800010a7983 */ /* 0x001ea80000300a00 */
[----:B------:R-:W2:Y:S01]  /*8c040*/  LDL.LU.64 R8, [R1+0xc820] ;  /* 0x00c8200001087983 */ /* 0x000ea20000300a00 */
[----:B------:R-:W-:-:S03]  /*8c050*/  IMAD.MOV.U32 R0, RZ, RZ, R7 ;  /* 0x000000ffff007224 */ /* 0x000fc600078e0007 */
[----:B------:R-:W3:Y:S04]  /*8c060*/  LDL.LU.64 R6, [R1+0xc818] ;  /* 0x00c8180001067983 */ /* 0x000ee80000300a00 */
[----:B------:R-:W-:Y:S01]  /*8c070*/  STL [R1+0xc740], R0 ;  /* 0x00c7400001007387 */ /* 0x000fe20000100800 */
[----:B--2---:R-:W-:-:S15]  /*8c080*/  HMMA.16816.F32 R8, R12, R4, R8 ;  /* 0x000000040c08723c */ /* 0x004fde0000001808 */
[----:B------:R-:W-:-:S08]  /*8c090*/  NOP ;  /* 0x0000000000007918 */ /* 0x000fd00000000000 */
[----:B------:R-:W-:Y:S04]  /*8c0a0*/  STL.64 [R1+0x2160], R8 ;  /* 0x0021600801007387 */ /* 0x000fe80000100a00 */
[----:B------:R0:W-:Y:S04]  /*8c0b0*/  STL.64 [R1+0x2168], R10 ;  /* 0x0021680a01007387 */ /* 0x0001e80000100a00 */
[----:B0-----:R-:W2:Y:S04]  /*8c0c0*/  LDL.LU.64 R10, [R1+0xc810] ;  /* 0x00c81000010a7983 */ /* 0x001ea80000300a00 */
[----:B------:R-:W2:Y:S01]  /*8c0d0*/  LDL.LU.64 R8, [R1+0xc808] ;  /* 0x00c8080001087983 */ /* 0x000ea20000300a00 */
[----:B---3--:R-:W-:-:S02]  /*8c0e0*/  F2FP.F16.E5M2.UNPACK_B R6, R6.H1 ;  /* 0x00000006ff06723e */ /* 0x008fc400030004ff */
[----:B------:R-:W-:Y:S01]  /*8c0f0*/  F2FP.F16.E5M2.UNPACK_B R7, R7.H1 ;  /* 0x00000007ff07723e */ /* 0x000fe200030004ff */
[----:B------:R-:W-:Y:S02]  /*8c100*/  IMAD.MOV.U32 R0, RZ, RZ, R5 ;  /* 0x000000ffff007224 */ /* 0x000fe400078e0005 */
[----:B------:R-:W3:Y:S04]  /*8c110*/  LDL.LU.64 R4, [R1+0xc800] ;  /* 0x00c8000001047983 */ /* 0x000ee80000300a00 */
        /* <DEDUP_REMOVED lines=23> */
[----:B------:R-:W-:Y:S01]  /*8c290*/  IMAD.MOV.U32 R0, RZ, RZ, R5 ;  /* 0x000000ffff007224 */ /* 0x000fe200078e0005 */
[----:B------:R-:W-:Y:S02]  /*8c2a0*/  F2FP.F16.E5M2.UNPACK_B R4, R16.H1 ;  /* 0x00000010ff04723e */ /* 0x000fe400030004ff */
[----:B------:R-:W-:Y:S01]  /*8c2b0*/  F2FP.F16.E5M2.UNPACK_B R5, R17.H1 ;  /* 0x00000011ff05723e */ /* 0x000fe200030004ff */
[----:B------:R-:W-:Y:S04]  /*8c2c0*/  STL [R1+0x28], R2 ;  /* 0x0000280201007387 */ /* 0x000fe80000100800 */
[----:B------:R0:W-:Y:S04]  /*8c2d0*/  STL [R1+0xc74c], R0 ;  /* 0x00c74c0001007387 */ /* 0x0001e80000100800 */
[----:B------:R1:W-:Y:S04]  /*8c2e0*/  STL [R1+0x2c], R3 ;  /* 0x00002c0301007387 */ /* 0x0003e80000100800 */
[----:B------:R-:W-:Y:S01]  /*8c2f0*/  STL [R1+0x20], R4 ;  /* 0x0000200401007387 */ /* 0x000fe20000100800 */
[----:B0-----:R-:W-:Y:S01]  /*8c300*/  IMAD.MOV.U32 R0, RZ, RZ, R5 ;  /* 0x000000ffff007224 */ /* 0x001fe200078e0005 */
[----:B--2---:R-:W-:Y:S07]  /*8c310*/  HMMA.16816.F32 R8, R12, R2, R8 ;  /* 0x000000020c08723c */ /* 0x004fee0000001808 */
[----:B------:R-:W-:-:S02]  /*8c320*/  F2FP.F16.E5M2.UNPACK_B R2, R18.H1 ;  /* 0x00000012ff02723e */ /* 0x000fc400030004ff */
[----:B-1----:R-:W-:-:S14]  /*8c330*/  F2FP.F16.E5M2.UNPACK_B R3, R19.H1 ;  /* 0x00000013ff03723e */ /* 0x002fdc00030004ff */
[----:B------:R-:W-:Y:S04]  /*8c340*/  STL.64 [R1+0x2260], R8 ;  /* 0x0022600801007387 */ /* 0x000fe80000100a00 */
[----:B------:R0:W-:Y:S04]  /*8c350*/  STL.64 [R1+0x2268], R10 ;  /* 0x0022680a01007387 */ /* 0x0001e80000100a00 */
[----:B------:R1:W-:Y:S01]  /*8c360*/  STL [R1+0x24], R5 ;  /* 0x0000240501007387 */ /* 0x0003e20000100800 */
[C---:B0-----:R-:W-:Y:S06]  /*8c370*/  HMMA.16816.F32 R8, R12.reuse, R4, R20 ;  /* 0x000000040c08723c */ /* 0x041fec0000001814 */
[----:B-1----:R-:W-:Y:S06]  /*8c380*/  HMMA.16816.F32 R4, R12, R2, R24 ;  /* 0x000000020c04723c */ /* 0x002fec0000001818 */
[----:B------:R-:W-:Y:S11]  /*8c390*/  STL [R1+0x18], R2 ;  /* 0x0000180201007387 */ /* 0x000ff60000100800 */
[----:B------:R0:W-:Y:S04]  /*8c3a0*/  STL.64 [R1+0x2290], R8 ;  /* 0x0022900801007387 */ /* 0x0001e80000100a00 */
[----:B------:R-:W-:Y:S04]  /*8c3b0*/  STL.64 [R1+0x2298], R10 ;  /* 0x0022980a01007387 */ /* 0x000fe80000100a00 */
[----:B------:R-:W-:Y:S04]  /*8c3c0*/  STL [R1+0xc750], R0 ;  /* 0x00c7500001007387 */ /* 0x000fe80000100800 */
[----:B------:R-:W-:Y:S01]  /*8c3d0*/  STL [R1+0x1c], R3 ;  /* 0x00001c0301007387 */ /* 0x000fe20000100800 */
[----:B0-----:R-:W-:-:S02]  /*8c3e0*/  F2FP.F16.E5M2.UNPACK_B R8, R28.H1 ;  /* 0x0000001cff08723e */ /* 0x001fc400030004ff */
[----:B------:R-:W-:-:S03]  /*8c3f0*/  F2FP.F16.E5M2.UNPACK_B R9, R29.H1 ;  /* 0x0000001dff09723e */ /* 0x000fc600030004ff */
[----:B------:R-:W-:Y:S04]  /*8c400*/  STL [R1+0x10], R8 ;  /* 0x0000100801007387 */ /* 0x000fe80000100800 */
[----:B------:R-:W-:Y:S04]  /*8c410*/  STL.64 [R1+0x22b0], R4 ;  /* 0x0022b00401007387 */ /* 0x000fe80000100a00 */
[----:B------:R-:W-:Y:S04]  /*8c420*/  STL.64 [R1+0x22b8], R6 ;  /* 0x0022b80601007387 */ /* 0x000fe80000100a00 */
[----:B------:R-:W2:Y:S04]  /*8c430*/  LDL.LU R16, [R1+0x2b30] ;  /* 0x002b300001107983 */ /* 0x000ea80000300800 */
[----:B------:R-:W-:Y:S04]  /*8c440*/  STL [R1+0x14], R9 ;  /* 0x0000140901007387 */ /* 0x000fe80000100800 */
[----:B------:R-:W2:Y:S04]  /*8c450*/  LDL.LU R17, [R1+0x2b34] ;  /* 0x002b340001117983 */ /* 0x000ea80000300800 */
[----:B------:R-:W3:Y:S04]  /*8c460*/  LDL.LU R18, [R1+0x2b38] ;  /* 0x002b380001127983 */ /* 0x000ee80000300800 */
[----:B------:R-:W3:Y:S04]  /*8c470*/  LDL.LU R19, [R1+0x2b3c] ;  /* 0x002b3c0001137983 */ /* 0x000ee80000300800 */
[----:B------:R-:W4:Y:S04]  /*8c480*/  LDL.LU R26, [R1+0x2e70] ;  /* 0x002e7000011a7983 */ /* 0x000f280000300800 */
[----:B------:R-:W4:Y:S04]  /*8c490*/  LDL.LU R27, [R1+0x2e74] ;  /* 0x002e7400011b7983 */ /* 0x000f280000300800 */
        /* <DEDUP_REMOVED lines=8> */
[----:B------:R-:W4:Y:S04]  /*8c520*/  LDL.LU R28, [R1+0x2e60] ;  /* 0x002e6000011c7983 */ /* 0x000f280000300800 */
[----:B------:R-:W4:Y:S04]  /*8c530*/  LDL.LU R29, [R1+0x2e64] ;  /* 0x002e6400011d7983 */ /* 0x000f280000300800 */
[----:B---3--:R-:W-:Y:S04]  /*8c540*/  STL.64 [R1+0xc7a8], R18 ;  /* 0x00c7a81201007387 */ /* 0x008fe80000100a00 */
[----:B--2---:R0:W-:Y:S04]  /*8c550*/  STL.64 [R1+0xc7a0], R16 ;  /* 0x00c7a01001007387 */ /* 0x0041e80000100a00 */
[----:B0-----:R-:W2:Y:S04]  /*8c560*/  LDL.LU R16, [R1+0x2af0] ;  /* 0x002af00001107983 */ /* 0x001ea80000300800 */
[----:B------:R-:W2:Y:S04]  /*8c570*/  LDL.LU R17, [R1+0x2af4] ;  /* 0x002af40001117983 */ /* 0x000ea80000300800 */
[----:B------:R-:W3:Y:S04]  /*8c580*/  LDL.LU R18, [R1+0x2af8] ;  /* 0x002af80001127983 */ /* 0x000ee80000300800 */
[----:B------:R-:W3:Y:S01]  /*8c590*/  LDL.LU R19, [R1+0x2afc] ;  /* 0x002afc0001137983 */ /* 0x000ee20000300800 */
[----:B------:R-:W-:-:S03]  /*8c5a0*/  IMAD.MOV.U32 R0, RZ, RZ, R3 ;  /* 0x000000ffff007224 */ /* 0x000fc600078e0003 */
[----:B------:R-:W4:Y:S04]  /*8c5b0*/  LDL.LU R2, [R1+0x2e50] ;  /* 0x002e500001027983 */ /* 0x000f280000300800 */
[----:B------:R-:W4:Y:S04]  /*8c5c0*/  LDL.LU R3, [R1+0x2e54] ;  /* 0x002e540001037983 */ /* 0x000f280000300800 */
[----:B---3--:R-:W-:Y:S04]  /*8c5d0*/  STL.64 [R1+0xc7b8], R18 ;  /* 0x00c7b81201007387 */ /* 0x008fe80000100a00 */
[----:B--2---:R-:W-:Y:S04]  /*8c5e0*/  STL.64 [R1+0xc7b0], R16 ;  /* 0x00c7b01001007387 */ /* 0x004fe80000100a00 */
[----:B------:R-:W2:Y:S04]  /*8c5f0*/  LDL.LU R24, [R1+0x2e80] ;  /* 0x002e800001187983 */ /* 0x000ea80000300800 */
[----:B------:R-:W2:Y:S04]  /*8c600*/  LDL.LU R25, [R1+0x2e84] ;  /* 0x002e840001197983 */ /* 0x000ea80000300800 */
[----:B----4-:R-:W-:Y:S04]  /*8c610*/  STL.64 [R1+0xc7c8], R26 ;  /* 0x00c7c81a01007387 */ /* 0x010fe80000100a00 */
[----:B--2---:R0:W-:Y:S04]  /*8c620*/  STL.64 [R1+0xc7c0], R24 ;  /* 0x00c7c01801007387 */ /* 0x0041e80000100a00 */
[----:B0-----:R-:W2:Y:S04]  /*8c630*/  LDL.LU R24, [R1+0x2ad0] ;  /* 0x002ad00001187983 */ /* 0x001ea80000300800 */
[----:B------:R-:W2:Y:S04]  /*8c640*/  LDL.LU R25, [R1+0x2ad4] ;  /* 0x002ad40001197983 */ /* 0x000ea80000300800 */
[----:B------:R-:W3:Y:S04]  /*8c650*/  LDL.LU R26, [R1+0x2ad8] ;  /* 0x002ad800011a7983 */ /* 0x000ee80000300800 */
[----:B------:R-:W3:Y:S04]  /*8c660*/  LDL.LU R27, [R1+0x2adc] ;  /* 0x002adc00011b7983 */ /* 0x000ee80000300800 */
[----:B---3--:R-:W-:Y:S04]  /*8c670*/  STL.64 [R1+0xc7d8], R26 ;  /* 0x00c7d81a01007387 */ /* 0x008fe80000100a00 */
[----:B--2---:R0:W-:Y:S04]  /*8c680*/  STL.64 [R1+0xc7d0], R24 ;  /* 0x00c7d01801007387 */ /* 0x0041e80000100a00 */
[----:B0-----:R-:W2:Y:S04]  /*8c690*/  LDL.LU R24, [R1+0x2ab0] ;  /* 0x002ab00001187983 */ /* 0x001ea80000300800 */
[----:B------:R-:W2:Y:S04]  /*8c6a0*/  LDL.LU R25, [R1+0x2ab4] ;  /* 0x002ab40001197983 */ /* 0x000ea80000300800 */
[----:B------:R-:W2:Y:S04]  /*8c6b0*/  LDL.LU R26, [R1+0x2ab8] ;  /* 0x002ab800011a7983 */ /* 0x000ea80000300800 */
[----:B------:R-:W2:Y:S04]  /*8c6c0*/  LDL.LU R27, [R1+0x2abc] ;  /* 0x002abc00011b7983 */ /* 0x000ea80000300800 */
[----:B------:R-:W3:Y:S04]  /*8c6d0*/  LDL.LU R4, [R1+0x2b50] ;  /* 0x002b500001047983 */ /* 0x000ee80000300800 */
[----:B------:R-:W3:Y:S04]  /*8c6e0*/  LDL.LU R5, [R1+0x2b54] ;  /* 0x002b540001057983 */ /* 0x000ee80000300800 */
[----:B------:R-:W3:Y:S04]  /*8c6f0*/  LDL.LU R6, [R1+0x2b58] ;  /* 0x002b580001067983 */ /* 0x000ee80000300800 */
[----:B------:R-:W3:Y:S04]  /*8c700*/  LDL.LU R7, [R1+0x2b5c] ;  /* 0x002b5c0001077983 */ /* 0x000ee80000300800 */
[----:B------:R-:W4:Y:S04]  /*8c710*/  LDL.LU R22, [R1+0x2e90] ;  /* 0x002e900001167983 */ /* 0x000f280000300800 */
[----:B------:R-:W4:Y:S04]  /*8c720*/  LDL.LU R23, [R1+0x2e94] ;  /* 0x002e940001177983 */ /* 0x000f280000300800 */
        /* <DEDUP_REMOVED lines=8> */
[----:B------:R-:W-:-:S03]  /*8c7b0*/  F2FP.F16.E5M2.UNPACK_B R17, R21.H1 ;  /* 0x00000015ff11723e */ /* 0x000fc600030004ff */
[----:B------:R-:W-:Y:S04]  /*8c7c0*/  STL [R1+0x8], R16 ;  /* 0x0000081001007387 */ /* 0x000fe80000100800 */
[----:B------:R-:W4:Y:S04]  /*8c7d0*/  LDL.LU R20, [R1+0x2ea0] ;  /* 0x002ea00001147983 */ /* 0x000f280000300800 */
[----:B------:R2:W-:Y:S01]  /*8c7e0*/  STL [R1+0xc], R17 ;  /* 0x00000c1101007387 */ /* 0x0005e20000100800 */
[----:B------:R-:W-:-:S03]  /*8c7f0*/  IMAD.MOV.U32 R0, RZ, RZ, R9 ;  /* 0x000000ffff007224 */ /* 0x000fc600078e0009 */
[----:B------:R-:W4:Y:S04]  /*8c800*/  LDL.LU R21, [R1+0x2ea4] ;  /* 0x002ea40001157983 */ /* 0x000f280000300800 */
[----:B------:R-:W4:Y:S04]  /*8c810*/  LDL.LU R8, [R1+0x2b70] ;  /* 0x002b700001087983 */ /* 0x000f280000300800 */
[----:B------:R-:W4:Y:S04]  /*8c820*/  LDL.LU R9, [R1+0x2b74] ;  /* 0x002b740001097983 */ /* 0x000f280000300800 */
[----:B------:R-:W4:Y:S04]  /*8c830*/  LDL.LU R10, [R1+0x2b78] ;  /* 0x002b7800010a7983 */ /* 0x000f280000300800 */
[----:B------:R-:W4:Y:S04]  /*8c840*/  LDL.LU R11, [R1+0x2b7c] ;  /* 0x002b7c00010b7983 */ /* 0x000f280000300800 */
[----:B------:R-:W-:Y:S01]  /*8c850*/  STL [R1+0xc758], R0 ;  /* 0x00c7580001007387 */ /* 0x000fe20000100800 */
[----:B--2---:R-:W-:Y:S03]  /*8c860*/  HMMA.16816.F32 R16, R12, R16, R24 ;  /* 0x000000100c10723c */ /* 0x004fe60000001818 */
[----:B------:R-:W2:Y:S04]  /*8c870*/  LDL.LU.64 R26, [R1+0xc7c8] ;  /* 0x00c7c800011a7983 */ /* 0x000ea80000300a00 */
[----:B------:R-:W3:-:S15]  /*8c880*/  LDL.LU.64 R24, [R1+0xc7c0] ;  /* 0x00c7c00001187983 */ /* 0x000ede0000300a00 */
[----:B------:R-:W-:-:S01]  /*8c890*/  NOP ;  /* 0x0000000000007918 */ /* 0x000fc20000000000 */
[----:B------:R-:W-:Y:S04]  /*8c8a0*/  STL.64 [R1+0x2320], R16 ;  /* 0x0023201001007387 */ /* 0x000fe80000100a00 */
[----:B------:R0:W-:Y:S04]  /*8c8b0*/  STL.64 [R1+0x2328], R18 ;  /* 0x0023281201007387 */ /* 0x0001e80000100a00 */
[----:B0-----:R-:W4:Y:S04]  /*8c8c0*/  LDL.LU.64 R18, [R1+0xc7b8] ;  /* 0x00c7b80001127983 */ /* 0x001f280000300a00 */
[----:B------:R-:W4:Y:S01]  /*8c8d0*/  LDL.LU.64 R16, [R1+0xc7b0] ;  /* 0x00c7b00001107983 */ /* 0x000f220000300a00 */
[----:B------:R-:W-:-:S02]  /*8c8e0*/  F2FP.F16.E5M2.UNPACK_B R2, R2.H1 ;  /* 0x00000002ff02723e */ /* 0x000fc400030004ff */
[----:B------:R-:W-:-:S03]  /*8c8f0*/  F2FP.F16.E5M2.UNPACK_B R3, R3.H1 ;  /* 0x00000003ff03723e */ /* 0x000fc600030004ff */
[----:B------:R-:W-:Y:S04]  /*8c900*/  STL [R1], R2 ;  /* 0x0000000201007387 */ /* 0x000fe80000100800 */
[----:B------:R-:W-:Y:S01]  /*8c910*/  STL [R1+0x4], R3 ;  /* 0x0000040301007387 */ /* 0x000fe20000100800 */
[----:B----4-:R-:W-:-:S15]  /*8c920*/  HMMA.16816.F32 R16, R12, R2, R16 ;  /* 0x000000020c10723c */ /* 0x010fde0000001810 */
[----:B------:R-:W-:-:S08]  /*8c930*/  NOP ;  /* 0x0000000000007918 */ /* 0x000fd00000000000 */
[----:B------:R-:W-:Y:S04]  /*8c940*/  STL.64 [R1+0x2350], R16 ;  /* 0x0023501001007387 */ /* 0x000fe80000100a00 */
[----:B------:R0:W-:Y:S04]  /*8c950*/  STL.64 [R1+0x2358], R18 ;  /* 0x0023581201007387 */ /* 0x0001e80000100a00 */
[----:B0-----:R-:W4:Y:S04]  /*8c960*/  LDL.LU.64 R18, [R1+0xc7a8] ;  /* 0x00c7a80001127983 */ /* 0x001f280000300a00 */
[----:B------:R-:W4:Y:S01]  /*8c970*/  LDL.LU.64 R16, [R1+0xc7a0] ;  /* 0x00c7a00001107983 */ /* 0x000f220000300a00 */
[----:B------:R-:W-:-:S02]  /*8c980*/  F2FP.F16.E5M2.UNPACK_B R28, R28.H1 ;  /* 0x0000001cff1c723e */ /* 0x000fc400030004ff */
[----:B------:R-:W-:Y:S01]  /*8c990*/  F2FP.F16.E5M2.UNPACK_B R29, R29.H1 ;  /* 0x0000001dff1d723e */ /* 0x000fe200030004ff */
[----:B------:R-:W-:-:S05]  /*8c9a0*/  IMAD.MOV.U32 R0, RZ, RZ, R3 ;  /* 0x000000ffff007224 */ /* 0x000fca00078e0003 */
[----:B------:R-:W-:Y:S01]  /*8c9b0*/  STL [R1+0xc770], R0 ;  /* 0x00c7700001007387 */ /* 0x000fe20000100800 */
[----:B----4-:R-:W-:-:S15]  /*8c9c0*/  HMMA.16816.F32 R16, R12, R28, R16 ;  /* 0x0000001c0c10723c */ /* 0x010fde0000001810 */
[----:B------:R-:W-:-:S08]  /*8c9d0*/  NOP ;  /* 0x0000000000007918 */ /* 0x000fd00000000000 */
[----:B------:R-:W-:Y:S04]  /*8c9e0*/  STL.64 [R1+0x2380], R16 ;  /* 0x0023801001007387 */ /* 0x000fe80000100a00 */
[----:B------:R0:W-:Y:S04]  /*8c9f0*/  STL.64 [R1+0x2388], R18 ;  /* 0x0023881201007387 */ /* 0x0001e80000100a00 */
[----:B0-----:R-:W4:Y:S04]  /*8ca00*/  LDL.LU.64 R18, [R1+0xc798] ;  /* 0x00c7980001127983 */ /* 0x001f280000300a00 */
[----:B------:R-:W4:Y:S01]  /*8ca10*/  LDL.LU.64 R16, [R1+0xc790] ;  /* 0x00c7900001107983 */ /* 0x000f220000300a00 */
[----:B--2---:R-:W-:-:S02]  /*8ca20*/  F2FP.F16.E5M2.UNPACK_B R26, R26.H1 ;  /* 0x0000001aff1a723e */ /* 0x004fc400030004ff */
[----:B------:R-:W-:Y:S02]  /*8ca30*/  F2FP.F16.E5M2.UNPACK_B R27, R27.H1 ;  /* 0x0000001bff1b723e */ /* 0x000fe400030004ff */
[----:B---3--:R-:W-:Y:S02]  /*8ca40*/  F2FP.F16.E5M2.UNPACK_B R24, R24.H1 ;  /* 0x00000018ff18723e */ /* 0x008fe400030004ff */
[----:B------:R-:W-:-:S07]  /*8ca50*/  F2FP.F16.E5M2.UNPACK_B R25, R25.H1 ;  /* 0x00000019ff19723e */ /* 0x000fce00030004ff */
[C---:B------:R-:W-:Y:S01]  /*8ca60*/  HMMA.16816.F32 R4, R12.reuse, R24, R4 ;  /* 0x000000180c04723c */ /* 0x040fe20000001804 */
[----:B------:R-:W-:Y:S04]  /*8ca70*/  STL [R1+0xc778], R28 ;  /* 0x00c7781c01007387 */ /* 0x000fe80000100800 */
[----:B------:R-:W-:Y:S01]  /*8ca80*/  STL [R1+0xc774], R29 ;  /* 0x00c7741d01007387 */ /* 0x000fe20000100800 */
[----:B------:R-:W-:Y:S02]  /*8ca90*/  F2FP.F16.E5M2.UNPACK_B R22, R22.H1 ;  /* 0x00000016ff16723e */ /* 0x000fe400030004ff */
[----:B------:R-:W-:Y:S01]  /*8caa0*/  F2FP.F16.E5M2.UNPACK_B R23, R23.H1 ;  /* 0x00000017ff17723e */ /* 0x000fe200030004ff */
[----:B----4-:R-:W-:-:S15]  /*8cab0*/  HMMA.16816.F32 R16, R12, R26, R16 ;  /* 0x0000001a0c10723c */ /* 0x010fde0000001810 */
[----:B------:R-:W-:-:S08]  /*8cac0*/  NOP ;  /* 0x0000000000007918 */ /* 0x000fd00000000000 */
[----:B------:R-:W-:Y:S04]  /*8cad0*/  STL.64 [R1+0x23b0], R16 ;  /* 0x0023b01001007387 */ /* 0x000fe80000100a00 */
[----:B------:R0:W-:Y:S04]  /*8cae0*/  STL.64 [R1+0x23b8], R18 ;  /* 0x0023b81201007387 */ /* 0x0001e80000100a00 */
[----:B0-----:R-:W2:Y:S04]  /*8caf0*/  LDL.LU R18, [R1+0x2eb0] ;  /* 0x002eb00001127983 */ /* 0x001ea80000300800 */
[----:B------:R-:W3:Y:S04]  /*8cb00*/  LDL.LU R19, [R1+0x2eb4] ;  /* 0x002eb40001137983 */ /* 0x000ee80000300800 */
[----:B------:R-:W-:Y:S04]  /*8cb10*/  STL.64 [R1+0xc530], R26 ;  /* 0x00c5301a01007387 */ /* 0x000fe80000100a00 */
[----:B------:R0:W-:Y:S04]  /*8cb20*/  STL.64 [R1+0xc528], R24 ;  /* 0x00c5281801007387 */ /* 0x0001e80000100a00 */
[----:B------:R-:W-:Y:S04]  /*8cb30*/  STL.64 [R1+0x23e0], R4 ;  /* 0x0023e00401007387 */ /* 0x000fe80000100a00 */
[----:B------:R1:W-:Y:S04]  /*8cb40*/  STL.64 [R1+0x23e8], R6 ;  /* 0x0023e80601007387 */ /* 0x0003e80000100a00 */
[----:B0-----:R-:W4:Y:S04]  /*8cb50*/  LDL.LU R24, [R1+0x2b90] ;  /* 0x002b900001187983 */ /* 0x001f280000300800 */
[----:B------:R-:W4:Y:S01]  /*8cb60*/  LDL.LU R25, [R1+0x2b94] ;  /* 0x002b940001197983 */ /* 0x000f220000300800 */
[----:B-1----:R-:W-:Y:S03]  /*8cb70*/  HMMA.16816.F32 R4, R12, R22, R8 ;  /* 0x000000160c04723c */ /* 0x002fe60000001808 */
[----:B------:R-:W4:Y:S04]  /*8cb80*/  LDL.LU R26, [R1+0x2b98] ;  /* 0x002b9800011a7983 */ /* 0x000f280000300800 */
[----:B------:R-:W4:Y:S04]  /*8cb90*/  LDL.LU R27, [R1+0x2b9c] ;  /* 0x002b9c00011b7983 */ /* 0x000f280000300800 */
[----:B------:R-:W3:Y:S04]  /*8cba0*/  LDL.LU R16, [R1+0x2ec0] ;  /* 0x002ec00001107983 */ /* 0x000ee80000300800 */
[----:B------:R-:W3:Y:S08]  /*8cbb0*/  LDL.LU R17, [R1+0x2ec4] ;  /* 0x002ec40001117983 */ /* 0x000ef00000300800 */
[----:B------:R0:W-:Y:S04]  /*8cbc0*/  STL.64 [R1+0x2410], R4 ;  /* 0x0024100401007387 */ /* 0x0001e80000100a00 */
[----:B------:R1:W-:Y:S04]  /*8cbd0*/  STL.64 [R1+0x2418], R6 ;  /* 0x0024180601007387 */ /* 0x0003e80000100a00 */
[----:B------:R-:W3:Y:S04]  /*8cbe0*/  LDL.LU R28, [R1+0x3044] ;  /* 0x00304400011c7983 */ /* 0x000ee80000300800 */
[----:B0-----:R-:W2:Y:S04]  /*8cbf0*/  LDL.LU R4, [R1+0x3040] ;  /* 0x0030400001047983 */ /* 0x001ea80000300800 */
[----:B------:R-:W3:Y:S04]  /*8cc00*/  LDL.LU R29, [R1+0x304c] ;  /* 0x00304c00011d7983 */ /* 0x000ee80000300800 */
[----:B------:R-:W2:Y:S04]  /*8cc10*/  LDL.LU R5, [R1+0x3048] ;  /* 0x0030480001057983 */ /* 0x000ea80000300800 */
[----:B------:R-:W3:Y:S04]  /*8cc20*/  LDL.LU R0, [R1+0x3054] ;  /* 0x0030540001007983 */ /* 0x000ee80000300800 */
[----:B-1----:R-:W2:Y:S04]  /*8cc30*/  LDL.LU R6, [R1+0x3050] ;  /* 0x0030500001067983 */ /* 0x002ea80000300800 */
[----:B------:R-:W3:Y:S04]  /*8cc40*/  LDL.LU R10, [R1+0x2ed0] ;  /* 0x002ed000010a7983 */ /* 0x000ee80000300800 */
[----:B------:R-:W3:Y:S04]  /*8cc50*/  LDL.LU R11, [R1+0x2ed4] ;  /* 0x002ed400010b7983 */ /* 0x000ee80000300800 */
[----:B------:R-:W2:Y:S01]  /*8cc60*/  LDL.LU R7, [R1+0x3058] ;  /* 0x0030580001077983 */ /* 0x000ea20000300800 */
[----:B------:R-:W-:-:S02]  /*8cc70*/  F2FP.F16.E5M2.UNPACK_B R20, R20.H1 ;  /* 0x00000014ff14723e */ /* 0x000fc400030004ff */
[----:B------:R-:W-:-:S07]  /*8cc80*/  F2FP.F16.E5M2.UNPACK_B R21, R21.H1 ;  /* 0x00000015ff15723e */ /* 0x000fce00030004ff */
[----:B----4-:R-:W-:Y:S01]  /*8cc90*/  HMMA.16816.F32 R24, R12, R20, R24 ;  /* 0x000000140c18723c */ /* 0x010fe20000001818 */
[----:B--2---:R-:W-:Y:S04]  /*8cca0*/  STL.64 [R1+0xc788], R6 ;  /* 0x00c7880601007387 */ /* 0x004fe80000100a00 */
[----:B------:R0:W-:Y:S04]  /*8ccb0*/  STL.64 [R1+0xc780], R4 ;  /* 0x00c7800401007387 */ /* 0x0001e80000100a00 */
[----:B0-----:R-:W2:Y:S04]  /*8ccc0*/  LDL.LU R4, [R1+0x2bb0] ;  /* 0x002bb00001047983 */ /* 0x001ea80000300800 */
[----:B------:R-:W2:Y:S04]  /*8ccd0*/  LDL.LU R5, [R1+0x2bb4] ;  /* 0x002bb40001057983 */ /* 0x000ea80000300800 */
[----:B------:R-:W2:Y:S04]  /*8cce0*/  LDL.LU R6, [R1+0x2bb8] ;  /* 0x002bb80001067983 */ /* 0x000ea80000300800 */
[----:B------:R-:W2:Y:S04]  /*8ccf0*/  LDL.LU R7, [R1+0x2bbc] ;  /* 0x002bbc0001077983 */ /* 0x000ea80000300800 */
[----:B------:R-:W4:Y:S04]  /*8cd00*/  LDL.LU R8, [R1+0x2ee0] ;  /* 0x002ee00001087983 */ /* 0x000f280000300800 */
[----:B------:R-:W4:Y:S04]  /*8cd10*/  LDL.LU R9, [R1+0x2ee4] ;  /* 0x002ee40001097983 */ /* 0x000f280000300800 */
[----:B------:R-:W4:Y:S04]  /*8cd20*/  LDL.LU R2, [R1+0x2ef0] ;  /* 0x002ef00001027983 */ /* 0x000f280000300800 */
[----:B------:R-:W4:Y:S04]  /*8cd30*/  LDL.LU R3, [R1+0x2ef4] ;  /* 0x002ef40001037983 */ /* 0x000f280000300800 */
[----:B------:R-:W-:Y:S04]  /*8cd40*/  STL.64 [R1+0xc520], R22 ;  /* 0x00c5201601007387 */ /* 0x000fe80000100a00 */
[----:B------:R0:W-:Y:S04]  /*8cd50*/  STL.64 [R1+0xc518], R20 ;  /* 0x00c5181401007387 */ /* 0x0001e80000100a00 */
[----:B------:R-:W-:Y:S04]  /*8cd60*/  STL.64 [R1+0x2440], R24 ;  /* 0x0024401801007387 */ /* 0x000fe80000100a00 */
[----:B------:R-:W-:Y:S04]  /*8cd70*/  STL.64 [R1+0x2448], R26 ;  /* 0x0024481a01007387 */ /* 0x000fe80000100a00 */
[----:B0-----:R-:W4:Y:S04]  /*8cd80*/  LDL.LU R20, [R1+0x2c10] ;  /* 0x002c100001147983 */ /* 0x001f280000300800 */
[----:B------:R-:W4:Y:S04]  /*8cd90*/  LDL.LU R21, [R1+0x2c14] ;  /* 0x002c140001157983 */ /* 0x000f280000300800 */
[----:B------:R-:W4:Y:S04]  /*8cda0*/  LDL.LU R22, [R1+0x2c18] ;  /* 0x002c180001167983 */ /* 0x000f280000300800 */
[----:B------:R-:W4:Y:S01]  /*8cdb0*/  LDL.LU R23, [R1+0x2c1c] ;  /* 0x002c1c0001177983 */ /* 0x000f220000300800 */
[----:B------:R-:W-:-:S02]  /*8cdc0*/  F2FP.F16.E5M2.UNPACK_B R18, R18.H1 ;  /* 0x00000012ff12723e */ /* 0x000fc400030004ff */
[----:B---3--:R-:W-:-:S07]  /*8cdd0*/  F2FP.F16.E5M2.UNPACK_B R19, R19.H1 ;  /* 0x00000013ff13723e */ /* 0x008fce00030004ff */
[----:B--2---:R-:W-:Y:S01]  /*8cde0*/  HMMA.16816.F32 R4, R12, R18, R4 ;  /* 0x000000120c04723c */ /* 0x004fe20000001804 */
[----:B----4-:R-:W-:Y:S04]  /*8cdf0*/  STL.64 [R1+0xc768], R22 ;  /* 0x00c7681601007387 */ /* 0x010fe80000100a00 */
[----:B------:R0:W-:Y:S04]  /*8ce00*/  STL.64 [R1+0xc760], R20 ;  /* 0x00c7601401007387 */ /* 0x0001e80000100a00 */
        /* <DEDUP_REMOVED lines=8> */
[----:B------:R-:W-:Y:S04]  /*8ce90*/  STL.64 [R1+0x2470], R4 ;  /* 0x0024700401007387 */ /* 0x000fe80000100a00 */
[----:B------:R0:W-:Y:S04]  /*8cea0*/  STL.64 [R1+0x2478], R6 ;  /* 0x0024780601007387 */ /* 0x0001e80000100a00 */
[----:B0-----:R-:W4:Y:S04]  /*8ceb0*/  LDL.LU.64 R6, [R1+0xc788] ;  /* 0x00c7880001067983 */ /* 0x001f280000300a00 */
[----:B------:R-:W3:Y:S01]  /*8cec0*/  LDL.LU.64 R4, [R1+0xc780] ;  /* 0x00c7800001047983 */ /* 0x000ee20000300a00 */
[----:B------:R-:W-:-:S02]  /*8ced0*/  F2FP.F16.E5M2.UNPACK_B R16, R16.H1 ;  /* 0x00000010ff10723e */ /* 0x000fc400030004ff */
[----:B------:R-:W-:-:S07]  /*8cee0*/  F2FP.F16.E5M2.UNPACK_B R17, R17.H1 ;  /* 0x00000011ff11723e */ /* 0x000fce00030004ff */
[----:B--2---:R-:W-:Y:S01]  /*8cef0*/  HMMA.16816.F32 R20, R12, R16, R20 ;  /* 0x000000100c14723c */ /* 0x004fe20000001814 */
[----:B---3--:R-:W-:Y:S02]  /*8cf00*/  IMAD R4, R4, 0x100, R28 ;  /* 0x0000010004047824 */ /* 0x008fe400078e021c */
[----:B------:R-:W-:Y:S01]  /*8cf10*/  IMAD R5, R5, 0x100, R29 ;  /* 0x0000010005057824 */ /* 0x000fe200078e021d */
[----:B------:R-:W2:Y:S04]  /*8cf20*/  LDL.LU R28, [R1+0xc778] ;  /* 0x00c77800011c7983 */ /* 0x000ea80000300800 */
[----:B------:R-:W2:Y:S01]  /*8cf30*/  LDL.LU R29, [R1+0xc774] ;  /* 0x00c77400011d7983 */ /* 0x000ea20000300800 */
[----:B----4-:R-:W-:-:S03]  /*8cf40*/  IMAD R6, R6, 0x100, R0 ;  /* 0x0000010006067824 */ /* 0x010fc600078e0200 */
[----:B------:R-:W3:Y:S11]  /*8cf50*/  LDL.LU R0, [R1+0xc770] ;  /* 0x00c7700001007983 */ /* 0x000ef60000300800 */
[----:B------:R-:W-:Y:S04]  /*8cf60*/  STL.64 [R1+0x24a0], R20 ;  /* 0x0024a01401007387 */ /* 0x000fe80000100a00 */
[----:B------:R0:W-:Y:S04]  /*8cf70*/  STL.64 [R1+0x24a8], R22 ;  /* 0x0024a81601007387 */ /* 0x0001e80000100a00 */
[----:B0-----:R-:W4:Y:S04]  /*8cf80*/  LDL.LU.64 R22, [R1+0xc768] ;  /* 0x00c7680001167983 */ /* 0x001f280000300a00 */
[----:B------:R-:W4:Y:S01]  /*8cf90*/  LDL.LU.64 R20, [R1+0xc760] ;  /* 0x00c7600001147983 */ /* 0x000f220000300a00 */
[----:B------:R-:W-:-:S02]  /*8cfa0*/  F2FP.F16.E5M2.UNPACK_B R10, R10.H1 ;  /* 0x0000000aff0a723e */ /* 0x000fc400030004ff */
[----:B------:R-:W-:Y:S01]  /*8cfb0*/  F2FP.F16.E5M2.UNPACK_B R11, R11.H1 ;  /* 0x0000000bff0b723e */ /* 0x000fe200030004ff */
[----:B------:R0:W-:Y:S04]  /*8cfc0*/  STL.64 [R1+0xc500], R18 ;  /* 0x00c5001201007387 */ /* 0x0001e80000100a00 */
[----:B0-----:R-:W2:Y:S04]  /*8cfd0*/  LDL.LU R18, [R1+0x2f00] ;  /* 0x002f000001127983 */ /* 0x001ea80000300800 */
[----:B------:R-:W2:Y:S04]  /*8cfe0*/  LDL.LU R19, [R1+0x2f04] ;  /* 0x002f040001137983 */ /* 0x000ea80000300800 */
[----:B------:R0:W-:Y:S04]  /*8cff0*/  STL.64 [R1+0xc4f8], R16 ;  /* 0x00c4f81001007387 */ /* 0x0001e80000100a00 */
[----:B0-----:R-:W2:Y:S04]  /*8d000*/  LDL.LU R17, [R1+0x305c] ;  /* 0x00305c0001117983 */ /* 0x001ea80000300800 */
[----:B------:R-:W-:Y:S04]  /*8d010*/  STL [R1+0xc4d4], R10 ;  /* 0x00c4d40a01007387 */ /* 0x000fe80000100800 */
[----:B------:R-:W-:Y:S01]  /*8d020*/  STL [R1+0xc4d0], R11 ;  /* 0x00c4d00b01007387 */ /* 0x000fe20000100800 */
[----:B----4-:R-:W-:-:S15]  /*8d030*/  HMMA.16816.F32 R20, R12, R10, R20 ;  /* 0x0000000a0c14723c */ /* 0x010fde0000001814 */
[----:B------:R-:W-:-:S08]  /*8d040*/  NOP ;  /* 0x0000000000007918 */ /* 0x000fd00000000000 */
[----:B------:R0:W-:Y:S04]  /*8d050*/  STL.64 [R1+0x24f0], R20 ;  /* 0x0024f01401007387 */ /* 0x0001e80000100a00 */
[----:B------:R1:W-:Y:S04]  /*8d060*/  STL.64 [R1+0x24f8], R22 ;  /* 0x0024f81601007387 */ /* 0x0003e80000100a00 */
[----:B0-----:R-:W4:Y:S04]  /*8d070*/  LDL.LU R20, [R1+0x2940] ;  /* 0x0029400001147983 */ /* 0x001f280000300800 */
[----:B------:R-:W4:Y:S04]  /*8d080*/  LDL.LU R21, [R1+0x2944] ;  /* 0x0029440001157983 */ /* 0x000f280000300800 */
[----:B-1----:R-:W2:Y:S04]  /*8d090*/  LDL.LU R22, [R1+0x2948] ;  /* 0x0029480001167983 */ /* 0x002ea80000300800 */
[----:B------:R-:W2:Y:S01]  /*8d0a0*/  LDL.LU R23, [R1+0x294c] ;  /* 0x00294c0001177983 */ /* 0x000ea20000300800 */
[----:B------:R-:W-:-:S02]  /*8d0b0*/  F2FP.F16.E5M2.UNPACK_B R8, R8.H1 ;  /* 0x00000008ff08723e */ /* 0x000fc400030004ff */
[----:B------:R-:W-:Y:S01]  /*8d0c0*/  F2FP.F16.E5M2.UNPACK_B R9, R9.H1 ;  /* 0x00000009ff09723e */ /* 0x000fe200030004ff */
[----:B---3--:R-:W-:Y:S01]  /*8d0d0*/  IMAD.MOV.U32 R11, RZ, RZ, R0 ;  /* 0x000000ffff0b7224 */ /* 0x008fe200078e0000 */
[----:B--2---:R-:W-:Y:S04]  /*8d0e0*/  STL.64 [R1+0xc540], R22 ;  /* 0x00c5401601007387 */ /* 0x004fe80000100a00 */
[----:B----4-:R0:W-:Y:S04]  /*8d0f0*/  STL.64 [R1+0xc538], R20 ;  /* 0x00c5381401007387 */ /* 0x0101e80000100a00 */
[----:B------:R-:W2:Y:S01]  /*8d100*/  LDL R10, [R1] ;  /* 0x00000000010a7983 */ /* 0x000ea20000100800 */
[----:B------:R-:W-:Y:S01]  /*8d110*/  F2FP.F16.E5M2.UNPACK_B R16, R18.H1 ;  /* 0x00000012ff10723e */ /* 0x000fe200030004ff */
[----:B------:R-:W-:-:S02]  /*8d120*/  IMAD R7, R7, 0x100, R17 ;  /* 0x0000010007077824 */ /* 0x000fc400078e0211 */
[----:B------:R-:W3:Y:S01]  /*8d130*/  LDL.LU R0, [R1+0xc758] ;  /* 0x00c7580001007983 */ /* 0x000ee20000300800 */
[----:B0-----:R-:W-:Y:S01]  /*8d140*/  HMMA.16816.F32 R20, R12, R8, R24 ;  /* 0x000000080c14723c */ /* 0x001fe20000001818 */
[----:B------:R-:W-:Y:S02]  /*8d150*/  F2FP.F16.E5M2.UNPACK_B R17, R19.H1 ;  /* 0x00000013ff11723e */ /* 0x000fe400030004ff */
[----:B--2---:R-:W-:Y:S04]  /*8d160*/  STL.64 [R1+0xc550], R10 ;  /* 0x00c5500a01007387 */ /* 0x004fe80000100a00 */
[----:B------:R-:W-:-:S15]  /*8d170*/  STL [R1+0xa0], R16 ;  /* 0x0000a01001007387 */ /* 0x000fde0000100800 */
[----:B------:R-:W-:-:S01]  /*8d180*/  NOP ;  /* 0x0000000000007918 */ /* 0x000fc20000000000 */
[----:B------:R-:W-:Y:S04]  /*8d190*/  STL.64 [R1+0x2c30], R20 ;  /* 0x002c301401007387 */ /* 0x000fe80000100a00 */
[----:B------:R-:W-:Y:S04]  /*8d1a0*/  STL.64 [R1+0x2c38], R22 ;  /* 0x002c381601007387 */ /* 0x000fe80000100a00 */
[----:B------:R0:W-:Y:S04]  /*8d1b0*/  STL.64 [R1+0xc548], R8 ;  /* 0x00c5480801007387 */ /* 0x0001e80000100a00 */
[----:B------:R-:W-:Y:S04]  /*8d1c0*/  STL [R1+0xa4], R17 ;  /* 0x0000a41101007387 */ /* 0x000fe80000100800 */
[----:B------:R-:W2:Y:S04]  /*8d1d0*/  LDL R26, [R1+0x8] ;  /* 0x00000800011a7983 */ /* 0x000ea80000100800 */
[----:B------:R-:W2:Y:S04]  /*8d1e0*/  LDL R27, [R1+0xc] ;  /* 0x00000c00011b7983 */ /* 0x000ea80000100800 */
[----:B------:R-:W4:Y:S01]  /*8d1f0*/  LDL R24, [R1+0x10] ;  /* 0x0000100001187983 */ /* 0x000f220000100800 */
[----:B---3--:R-:W-:-:S03]  /*8d200*/  IMAD.MOV.U32 R25, RZ, RZ, R0 ;  /* 0x000000ffff197224 */ /* 0x008fc600078e0000 */
[----:B------:R-:W3:Y:S04]  /*8d210*/  LDL.LU R0, [R1+0xc754] ;  /* 0x00c7540001007983 */ /* 0x000ee80000300800 */
[----:B--2---:R1:W-:Y:S04]  /*8d220*/  STL.64 [R1+0xc560], R26 ;  /* 0x00c5601a01007387 */ /* 0x0043e80000100a00 */
[----:B----4-:R-:W-:Y:S04]  /*8d230*/  STL.64 [R1+0xc558], R24 ;  /* 0x00c5581801007387 */ /* 0x010fe80000100a00 */
[----:B0-----:R-:W2:Y:S04]  /*8d240*/  LDL.LU R8, [R1+0x29a0] ;  /* 0x0029a00001087983 */ /* 0x001ea80000300800 */
[----:B------:R-:W2:Y:S04]  /*8d250*/  LDL.LU R9, [R1+0x29a4] ;  /* 0x0029a40001097983 */ /* 0x000ea80000300800 */
[----:B------:R-:W4:Y:S04]  /*8d260*/  LDL.LU R10, [R1+0x29a8] ;  /* 0x0029a800010a7983 */ /* 0x000f280000300800 */
[----:B------:R-:W4:Y:S04]  /*8d270*/  LDL.LU R11, [R1+0x29ac] ;  /* 0x0029ac00010b7983 */ /* 0x000f280000300800 */
[----:B----4-:R-:W-:Y:S04]  /*8d280*/  STL.64 [R1+0xc570], R10 ;  /* 0x00c5700a01007387 */ /* 0x010fe80000100a00 */
[----:B--2---:R0:W-:Y:S04]  /*8d290*/  STL.64 [R1+0xc568], R8 ;  /* 0x00c5680801007387 */ /* 0x0041e80000100a00 */
[----:B-1----:R-:W2:Y:S01]  /*8d2a0*/  LDL R26, [R1+0x18] ;  /* 0x00001800011a7983 */ /* 0x002ea20000100800 */
[----:B---3--:R-:W-:-:S03]  /*8d2b0*/  IMAD.MOV.U32 R27, RZ, RZ, R0 ;  /* 0x000000ffff1b7224 */ /* 0x008fc600078e0000 */
[----:B------:R-:W3:Y:S04]  /*8d2c0*/  LDL.LU R0, [R1+0xc750] ;  /* 0x00c7500001007983 */ /* 0x000ee80000300800 */
[----:B--2---:R-:W-:Y:S04]  /*8d2d0*/  STL.64 [R1+0xc578], R26 ;  /* 0x00c5781a01007387 */ /* 0x004fe80000100a00 */
[----:B0-----:R-:W2:Y:S04]  /*8d2e0*/  LDL.LU R8, [R1+0x29c0] ;  /* 0x0029c00001087983 */ /* 0x001ea80000300800 */
[----:B------:R-:W2:Y:S04]  /*8d2f0*/  LDL.LU R9, [R1+0x29c4] ;  /* 0x0029c40001097983 */ /* 0x000ea80000300800 */
[----:B------:R-:W4:Y:S04]  /*8d300*/  LDL.LU R10, [R1+0x29c8] ;  /* 0x0029c800010a7983 */ /* 0x000f280000300800 */
[----:B------:R-:W4:Y:S01]  /*8d310*/  LDL.LU R11, [R1+0x29cc] ;  /* 0x0029cc00010b7983 */ /* 0x000f220000300800 */
[----:B---3--:R-:W-:-:S03]  /*8d320*/  IMAD.MOV.U32 R25, RZ, RZ, R0 ;  /* 0x000000ffff197224 */ /* 0x008fc600078e0000 */
[----:B----4-:R-:W-:Y:S04]  /*8d330*/  STL.64 [R1+0xc588], R10 ;  /* 0x00c5880a01007387 */ /* 0x010fe80000100a00 */
[----:B--2---:R0:W-:Y:S04]  /*8d340*/  STL.64 [R1+0xc580], R8 ;  /* 0x00c5800801007387 */ /* 0x0041e80000100a00 */
[----:B------:R-:W2:Y:S04]  /*8d350*/  LDL R24, [R1+0x20] ;  /* 0x0000200001187983 */ /* 0x000ea80000100800 */
[----:B------:R-:W3:Y:S04]  /*8d360*/  LDL.LU R0, [R1+0xc74c] ;  /* 0x00c74c0001007983 */ /* 0x000ee80000300800 */
[----:B--2---:R1:W-:Y:S04]  /*8d370*/  STL.64 [R1+0xc590], R24 ;  /* 0x00c5901801007387 */ /* 0x0043e80000100a00 */
[----:B0-----:R-:W2:Y:S04]  /*8d380*/  LDL.LU R8, [R1+0x29e0] ;  /* 0x0029e00001087983 */ /* 0x001ea80000300800 */
[----:B------:R-:W2:Y:S04]  /*8d390*/  LDL.LU R9, [R1+0x29e4] ;  /* 0x0029e40001097983 */ /* 0x000ea80000300800 */
[----:B------:R-:W4:Y:S04]  /*8d3a0*/  LDL.LU R10, [R1+0x29e8] ;  /* 0x0029e800010a7983 */ /* 0x000f280000300800 */
[----:B------:R-:W4:Y:S04]  /*8d3b0*/  LDL.LU R11, [R1+0x29ec] ;  /* 0x0029ec00010b7983 */ /* 0x000f280000300800 */
[----:B----4-:R-:W-:Y:S04]  /*8d3c0*/  STL.64 [R1+0xc5a0], R10 ;  /* 0x00c5a00a01007387 */ /* 0x010fe80000100a00 */
[----:B--2---:R0:W-:Y:S04]  /*8d3d0*/  STL.64 [R1+0xc598], R8 ;  /* 0x00c5980801007387 */ /* 0x0041e80000100a00 */
[----:B------:R-:W2:Y:S04]  /*8d3e0*/  LDL R26, [R1+0x28] ;  /* 0x00002800011a7983 */ /* 0x000ea80000100800 */
[----:B------:R-:W2:Y:S04]  /*8d3f0*/  LDL R27, [R1+0x2c] ;  /* 0x00002c00011b7983 */ /* 0x000ea80000100800 */
[----:B-1----:R-:W4:Y:S01]  /*8d400*/  LDL R24, [R1+0x30] ;  /* 0x0000300001187983 */ /* 0x002f220000100800 */
        /* <DEDUP_REMOVED lines=8> */
[----:B-1----:R-:W2:Y:S01]  /*8d490*/  LDL R26, [R1+0x38] ;  /* 0x00003800011a7983 */ /* 0x002ea20000100800 */
[----:B---3--:R-:W-:-:S03]  /*8d4a0*/  IMAD.MOV.U32 R27, RZ, RZ, R0 ;  /* 0x000000ffff1b7224 */ /* 0x008fc600078e0000 */
[----:B------:R-:W3:Y:S04]  /*8d4b0*/  LDL.LU R0, [R1+0xc744] ;  /* 0x00c7440001007983 */ /* 0x000ee80000300800 */
[----:B--2---:R-:W-:Y:S04]  /*8d4c0*/  STL.64 [R1+0xc5d8], R26 ;  /* 0x00c5d81a01007387 */ /* 0x004fe80000100a00 */
[----:B----4-:R-:W-:Y:S04]  /*8d4d0*/  STL.64 [R1+0xc5b8], R10 ;  /* 0x00c5b80a01007387 */ /* 0x010fe80000100a00 */
[----:B------:R0:W-:Y:S04]  /*8d4e0*/  STL.64 [R1+0xc5b0], R8 ;  /* 0x00c5b00801007387 */ /* 0x0001e80000100a00 */
[----:B0-----:R-:W2:Y:S04]  /*8d4f0*/  LDL.LU R8, [R1+0x2a20] ;  /* 0x002a200001087983 */ /* 0x001ea80000300800 */
[----:B------:R-:W2:Y:S04]  /*8d500*/  LDL.LU R9, [R1+0x2a24] ;  /* 0x002a240001097983 */ /* 0x000ea80000300800 */
[----:B------:R-:W4:Y:S04]  /*8d510*/  LDL.LU R10, [R1+0x2a28] ;  /* 0x002a2800010a7983 */ /* 0x000f280000300800 */
[----:B------:R-:W4:Y:S04]  /*8d520*/  LDL.LU R11, [R1+0x2a2c] ;  /* 0x002a2c00010b7983 */ /* 0x000f280000300800 */
[----:B------:R-:W2:Y:S01]  /*8d530*/  LDL R24, [R1+0x40] ;  /* 0x0000400001187983 */ /* 0x000ea20000100800 */
        /* <DEDUP_REMOVED lines=29> */
[----:B------:R-:W2:Y:S04]  /*8d710*/  LDL R26, [R1+0x58] ;  /* 0x00005800011a7983 */ /* 0x000ea80000100800 */
[----:B------:R-:W2:Y:S04]  /*8d720*/  LDL R27, [R1+0x5c] ;  /* 0x00005c00011b7983 */ /* 0x000ea80000100800 */
[----:B------:R-:W4:Y:S01]  /*8d730*/  LDL R24, [R1+0x60] ;  /* 0x0000600001187983 */ /* 0x000f220000100800 */
[----:B---3--:R-:W-:-:S03]  /*8d740*/  IMAD.MOV.U32 R25, RZ, RZ, R0 ;  /* 0x000000ffff197224 */ /* 0x008fc600078e0000 */
[----:B------:R-:W3:Y:S04]  /*8d750*/  LDL.LU R0, [R1+0xc734] ;  /* 0x00c7340001007983 */ /* 0x000ee80000300800 */
[----:B--2---:R-:W-:Y:S04]  /*8d760*/  STL.64 [R1+0xc638], R26 ;  /* 0x00c6381a01007387 */ /* 0x004fe80000100a00 */
[----:B----4-:R-:W-:Y:S04]  /*8d770*/  STL.64 [R1+0xc650], R24 ;  /* 0x00c6501801007387 */ /* 0x010fe80000100a00 */
[----:B------:R-:W-:Y:S04]  /*8d780*/  STL.64 [R1+0xc618], R10 ;  /* 0x00c6180a01007387 */ /* 0x000fe80000100a00 */
        /* <DEDUP_REMOVED lines=58> */
[----:B------:R-:W2:Y:S04]  /*8db30*/  LDL R26, [R1+0x98] ;  /* 0x00009800011a7983 */ /* 0x000ea80000100800 */
[----:B------:R-:W2:Y:S01]  /*8db40*/  LDL R27, [R1+0x9c] ;  /* 0x00009c00011b7983 */ /* 0x000ea20000100800 */
[----:B---3--:R-:W-:-:S03]  /*8db50*/  IMAD.MOV.U32 R19, RZ, RZ, R0 ;  /* 0x000000ffff137224 */ /* 0x008fc600078e0000 */
[----:B--2---:R0:W-:Y:S04]  /*8db60*/  STL.64 [R1+0xc6f8], R26 ;  /* 0x00c6f81a01007387 */ /* 0x0041e80000100a00 */
[----:B------:R-:W2:Y:S04]  /*8db70*/  LDL R18, [R1+0xb0] ;  /* 0x0000b00001127983 */ /* 0x000ea80000100800 */
[----:B--2---:R-:W-:Y:S04]  /*8db80*/  STL.64 [R1+0xc718], R18 ;  /* 0x00c7181201007387 */ /* 0x004fe80000100a00 */
[----:B------:R1:W-:Y:S04]  /*8db90*/  STL.64 [R1+0xc710], R16 ;  /* 0x00c7101001007387 */ /* 0x0003e80000100a00 */
[----:B------:R-:W2:Y:S04]  /*8dba0*/  LDL.LU R24, [R1+0x2be0] ;  /* 0x002be00001187983 */ /* 0x000ea80000300800 */
[----:B------:R-:W2:Y:S04]  /*8dbb0*/  LDL.LU R25, [R1+0x2be4] ;  /* 0x002be40001197983 */ /* 0x000ea80000300800 */
[----:B0-----:R-:W3:Y:S04]  /*8dbc0*/  LDL.LU R26, [R1+0x2be8] ;  /* 0x002be800011a7983 */ /* 0x001ee80000300800 */
[----:B------:R-:W3:Y:S04]  /*8dbd0*/  LDL.LU R27, [R1+0x2bec] ;  /* 0x002bec00011b7983 */ /* 0x000ee80000300800 */
[----:B-1----:R-:W4:Y:S04]  /*8dbe0*/  LDL.LU R16, [R1+0x2c20] ;  /* 0x002c200001107983 */ /* 0x002f280000300800 */
[----:B------:R-:W4:Y:S04]  /*8dbf0*/  LDL.LU R17, [R1+0x2c24] ;  /* 0x002c240001117983 */ /* 0x000f280000300800 */
[----:B------:R-:W4:Y:S04]  /*8dc00*/  LDL.LU R18, [R1+0x2c28] ;  /* 0x002c280001127983 */ /* 0x000f280000300800 */
[----:B------:R-:W4:Y:S04]  /*8dc10*/  LDL.LU R19, [R1+0x2c2c] ;  /* 0x002c2c0001137983 */ /* 0x000f280000300800 */
[----:B---3--:R-:W-:Y:S04]  /*8dc20*/  STL.64 [R1+0xc708], R26 ;  /* 0x00c7081a01007387 */ /* 0x008fe80000100a00 */
[----:B--2---:R0:W-:Y:S04]  /*8dc30*/  STL.64 [R1+0xc700], R24 ;  /* 0x00c7001801007387 */ /* 0x0041e80000100a00 */
[----:B0-----:R-:W2:Y:S04]  /*8dc40*/  LDL.LU R24, [R1+0x2bf0] ;  /* 0x002bf00001187983 */ /* 0x001ea80000300800 */
[----:B------:R-:W2:Y:S04]  /*8dc50*/  LDL.LU R25, [R1+0x2bf4] ;  /* 0x002bf40001197983 */ /* 0x000ea80000300800 */
[----:B------:R-:W2:Y:S04]  /*8dc60*/  LDL.LU R26, [R1+0x2bf8] ;  /* 0x002bf800011a7983 */ /* 0x000ea80000300800 */
[----:B------:R-:W2:Y:S04]  /*8dc70*/  LDL.LU R27, [R1+0x2bfc] ;  /* 0x002bfc00011b7983 */ /* 0x000ea80000300800 */
[----:B----4-:R-:W-:Y:S04]  /*8dc80*/  STL.64 [R1+0xc6a8], R10 ;  /* 0x00c6a80a01007387 */ /* 0x010fe80000100a00 */
        /* <DEDUP_REMOVED lines=17> */
[----:B------:R-:W4:Y:S04]  /*8dda0*/  LDL.LU R10, [R1+0x2ba8] ;  /* 0x002ba800010a7983 */ /* 0x000f280000300800 */
[----:B------:R-:W4:Y:S01]  /*8ddb0*/  LDL.LU R11, [R1+0x2bac] ;  /* 0x002bac00010b7983 */ /* 0x000f220000300800 */
[----:B------:R-:W-:Y:S03]  /*8ddc0*/  HMMA.16816.F32 R16, R12, R2, R16 ;  /* 0x000000020c10723c */ /* 0x000fe60000001810 */
        /* <DEDUP_REMOVED lines=10> */
[----:B------:R-:W-:Y:S04]  /*8de70*/  STL.64 [R1+0x2c10], R16 ;  /* 0x002c101001007387 */ /* 0x000fe80000100a00 */
[----:B------:R0:W-:Y:S04]  /*8de80*/  STL.64 [R1+0x2c18], R18 ;  /* 0x002c181201007387 */ /* 0x0001e80000100a00 */
[----:B0-----:R-:W3:Y:S04]  /*8de90*/  LDL.LU.64 R18, [R1+0xc718] ;  /* 0x00c7180001127983 */ /* 0x001ee80000300a00 */
[----:B------:R-:W2:Y:S01]  /*8dea0*/  LDL.LU.64 R16, [R1+0xc710] ;  /* 0x00c7100001107983 */ /* 0x000ea20000300a00 */
[----:B------:R-:W-:-:S02]  /*8deb0*/  F2FP.F16.E5M2.UNPACK_B R4, R4 ;  /* 0x00000004ff04723e */ /* 0x000fc400020004ff */
[----:B------:R-:W-:Y:S02]  /*8dec0*/  F2FP.F16.E5M2.UNPACK_B R5, R5 ;  /* 0x00000005ff05723e */ /* 0x000fe400020004ff */
[----:B------:R-:W-:Y:S02]  /*8ded0*/  F2FP.F16.E5M2.UNPACK_B R6, R6 ;  /* 0x00000006ff06723e */ /* 0x000fe400020004ff */
[----:B------:R-:W-:Y:S01]  /*8dee0*/  F2FP.F16.E5M2.UNPACK_B R7, R7 ;  /* 0x00000007ff07723e */ /* 0x000fe200020004ff */
[----:B--2---:R-:W-:Y:S01]  /*8def0*/  HMMA.16816.F32 R12, R12, R16, R24 ;  /* 0x000000100c0c723c */ /* 0x004fe20000001818 */
[----:B------:R-:W3:Y:S04]  /*8df00*/  LDL.LU.64 R26, [R1+0xc708] ;  /* 0x00c70800011a7983 */ /* 0x000ee80000300a00 */
[----:B------:R-:W3:-:S15]  /*8df10*/  LDL.LU.64 R24, [R1+0xc700] ;  /* 0x00c7000001187983 */ /* 0x000ede0000300a00 */
[----:B------:R-:W-:-:S03]  /*8df20*/  NOP ;  /* 0x0000000000007918 */ /* 0x000fc60000000000 */
[----:B------:R0:W-:Y:S04]  /*8df30*/  STL.64 [R1+0x2850], R12 ;  /* 0x0028500c01007387 */ /* 0x0001e80000100a00 */
[----:B------:R1:W-:Y:S04]  /*8df40*/  STL.64 [R1+0x2858], R14 ;  /* 0x0028580e01007387 */ /* 0x0003e80000100a00 */
[----:B0-----:R-:W2:Y:S04]  /*8df50*/  LDL.LU R12, [R1+0x2960] ;  /* 0x00296000010c7983 */ /* 0x001ea80000300800 */
[----:B------:R-:W2:Y:S04]  /*8df60*/  LDL.LU R13, [R1+0x2964] ;  /* 0x00296400010d7983 */ /* 0x000ea80000300800 */
[----:B-1----:R-:W2:Y:S04]  /*8df70*/  LDL.LU R14, [R1+0x2968] ;  /* 0x00296800010e7983 */ /* 0x002ea80000300800 */
[----:B------:R-:W2:Y:S01]  /*8df80*/  LDL.LU R15, [R1+0x296c] ;  /* 0x00296c00010f7983 */ /* 0x000ea20000300800 */
[----:B---3--:R-:W-:Y:S03]  /*8df90*/  HMMA.16816.F32 R16, R4, R18, R24 ;  /* 0x000000120410723c */ /* 0x008fe60000001818 */
[----:B------:R-:W3:-:S15]  /*8dfa0*/  LDL.LU.64 R26, [R1+0xc6f8] ;  /* 0x00c6f800011a7983 */ /* 0x000ede0000300a00 */
[----:B------:R-:W-:-:S05]  /*8dfb0*/  NOP ;  /* 0x0000000000007918 */ /* 0x000fca0000000000 */
[----:B------:R0:W-:Y:S04]  /*8dfc0*/  STL.64 [R1+0x2bd0], R16 ;  /* 0x002bd01001007387 */ /* 0x0001e80000100a00 */
[----:B------:R1:W-:Y:S04]  /*8dfd0*/  STL.64 [R1+0x2bd8], R18 ;  /* 0x002bd81201007387 */ /* 0x0003e80000100a00 */
[----:B0-----:R-:W2:Y:S04]  /*8dfe0*/  LDL.LU R16, [R1+0x2920] ;  /* 0x0029200001107983 */ /* 0x001ea80000300800 */
[----:B------:R-:W2:Y:S04]  /*8dff0*/  LDL.LU R17, [R1+0x2924] ;  /* 0x0029240001117983 */ /* 0x000ea80000300800 */
[----:B-1----:R-:W2:Y:S04]  /*8e000*/  LDL.LU R18, [R1+0x2928] ;  /* 0x0029280001127983 */ /* 0x002ea80000300800 */
[----:B------:R-:W2:Y:S01]  /*8e010*/  LDL.LU R19, [R1+0x292c] ;  /* 0x00292c0001137983 */ /* 0x000ea20000300800 */
[----:B---3--:R-:W-:Y:S03]  /*8e020*/  HMMA.16816.F32 R24, R4, R26, R8 ;  /* 0x0000001a0418723c */ /* 0x008fe60000001808 */
[----:B------:R-:W3:Y:S04]  /*8e030*/  LDL.LU.64 R10, [R1+0xc6f0] ;  /* 0x00c6f000010a7983 */ /* 0x000ee80000300a00 */
[----:B------:R-:W3:-:S15]  /*8e040*/  LDL.LU.64 R8, [R1+0xc6e8] ;  /* 0x00c6e80001087983 */ /* 0x000ede0000300a00 */
[----:B------:R-:W-:-:S01]  /*8e050*/  NOP ;  /* 0x0000000000007918 */ /* 0x000fc20000000000 */
        /* <DEDUP_REMOVED lines=121> */
[----:B0-----:R-:W2:Y:S04]  /*8e7f0*/  LDL.LU.64 R10, [R1+0xc550] ;  /* 0x00c55000010a7983 */ /* 0x001ea80000300a00 */
[----:B------:R-:W3:Y:S04]  /*8e800*/  LDL.LU.64 R8, [R1+0xc548] ;  /* 0x00c5480001087983 */ /* 0x000ee80000300a00 */
[----:B------:R-:W4:Y:S04]  /*8e810*/  LDL.LU.64 R22, [R1+0xc540] ;  /* 0x00c5400001167983 */ /* 0x000f280000300a00 */
[----:B------:R-:W4:Y:S04]  /*8e820*/  LDL.LU.64 R20, [R1+0xc538] ;  /* 0x00c5380001147983 */ /* 0x000f280000300a00 */
[----:B------:R-:W-:Y:S04]  /*8e830*/  STL.64 [R1+0x2a10], R24 ;  /* 0x002a101801007387 */ /* 0x000fe80000100a00 */
[----:B------:R0:W-:Y:S04]  /*8e840*/  STL.64 [R1+0x2a18], R26 ;  /* 0x002a181a01007387 */ /* 0x0001e80000100a00 */
[----:B0-----:R-:W3:Y:S04]  /*8e850*/  LDL.LU.64 R26, [R1+0xc530] ;  /* 0x00c53000011a7983 */ /* 0x001ee80000300a00 */
[----:B------:R-:W4:Y:S01]  /*8e860*/  LDL.LU.64 R24, [R1+0xc528] ;  /* 0x00c5280001187983 */ /* 0x000f220000300a00 */
[----:B--2---:R-:W-:-:S15]  /*8e870*/  HMMA.16816.F32 R12, R4, R10, R12 ;  /* 0x0000000a040c723c */ /* 0x004fde000000180c */
[----:B------:R-:W-:-:S08]  /*8e880*/  NOP ;  /* 0x0000000000007918 */ /* 0x000fd00000000000 */
[----:B------:R-:W-:Y:S04]  /*8e890*/  STL.64 [R1+0x2a00], R12 ;  /* 0x002a000c01007387 */ /* 0x000fe80000100a00 */
[----:B------:R4:W-:Y:S01]  /*8e8a0*/  STL.64 [R1+0x2a08], R14 ;  /* 0x002a080e01007387 */ /* 0x0009e20000100a00 */
[C---:B---3--:R-:W-:Y:S06]  /*8e8b0*/  HMMA.16816.F32 R16, R4.reuse, R26, R16 ;  /* 0x0000001a0410723c */ /* 0x048fec0000001810 */
[----:B----4-:R-:W-:Y:S01]  /*8e8c0*/  HMMA.16816.F32 R12, R4, R28, R20 ;  /* 0x0000001c040c723c */ /* 0x010fe20000001814 */
[----:B------:R-:W2:-:S15]  /*8e8d0*/  LDL.LU R20, [R1+0x2900] ;  /* 0x0029000001147983 */ /* 0x000e9e0000300800 */
[----:B------:R-:W-:-:S07]  /*8e8e0*/  NOP ;  /* 0x0000000000007918 */ /* 0x000fce0000000000 */
[----:B------:R-:W-:Y:S04]  /*8e8f0*/  STL.64 [R1+0x29f0], R12 ;  /* 0x0029f00c01007387 */ /* 0x000fe80000100a00 */
[----:B------:R0:W-:Y:S04]  /*8e900*/  STL.64 [R1+0x29f8], R14 ;  /* 0x0029f80e01007387 */ /* 0x0001e80000100a00 */
[----:B------:R-:W2:Y:S04]  /*8e910*/  LDL.LU R21, [R1+0x2904] ;  /* 0x0029040001157983 */ /* 0x000ea80000300800 */
[----:B------:R-:W2:Y:S04]  /*8e920*/  LDL.LU R22, [R1+0x2908] ;  /* 0x0029080001167983 */ /* 0x000ea80000300800 */
[----:B------:R-:W2:Y:S04]  /*8e930*/  LDL.LU R23, [R1+0x290c] ;  /* 0x00290c0001177983 */ /* 0x000ea80000300800 */
[----:B0-----:R-:W3:Y:S04]  /*8e940*/  LDL.LU R14, [R1+0x307c] ;  /* 0x00307c00010e7983 */ /* 0x001ee80000300800 */
[----:B------:R-:W4:Y:S04]  /*8e950*/  LDL.LU R15, [R1+0x3088] ;  /* 0x00308800010f7983 */ /* 0x000f280000300800 */
[----:B------:R-:W4:Y:S04]  /*8e960*/  LDL.LU R0, [R1+0x3084] ;  /* 0x0030840001007983 */ /* 0x000f280000300800 */
[----:B------:R0:W-:Y:S04]  /*8e970*/  STL.64 [R1+0xc4a8], R28 ;  /* 0x00c4a81c01007387 */ /* 0x0001e80000100a00 */
[----:B0-----:R-:W3:Y:S04]  /*8e980*/  LDL.64 R28, [R1+0xa0] ;  /* 0x0000a000011c7983 */ /* 0x001ee80000100a00 */
[----:B------:R0:W-:Y:S04]  /*8e990*/  STL.64 [R1+0x29e0], R16 ;  /* 0x0029e01001007387 */ /* 0x0001e80000100a00 */
[----:B------:R1:W-:Y:S04]  /*8e9a0*/  STL.64 [R1+0x29e8], R18 ;  /* 0x0029e81201007387 */ /* 0x0003e80000100a00 */
[----:B0-----:R-:W2:Y:S04]  /*8e9b0*/  LDL.LU R16, [R1+0x28c0] ;  /* 0x0028c00001107983 */ /* 0x001ea80000300800 */
[----:B------:R-:W2:Y:S04]  /*8e9c0*/  LDL.LU R17, [R1+0x28c4] ;  /* 0x0028c40001117983 */ /* 0x000ea80000300800 */
[----:B-1----:R-:W4:Y:S04]  /*8e9d0*/  LDL.LU R18, [R1+0x28c8] ;  /* 0x0028c80001127983 */ /* 0x002f280000300800 */
[----:B------:R-:W4:Y:S04]  /*8e9e0*/  LDL.LU R19, [R1+0x28cc] ;  /* 0x0028cc0001137983 */ /* 0x000f280000300800 */
[----:B----4-:R-:W-:Y:S04]  /*8e9f0*/  STL.64 [R1+0xc510], R18 ;  /* 0x00c5101201007387 */ /* 0x010fe80000100a00 */
[----:B--2---:R0:W-:Y:S04]  /*8ea00*/  STL.64 [R1+0xc508], R16 ;  /* 0x00c5081001007387 */ /* 0x0041e80000100a00 */
[----:B0-----:R-:W2:Y:S04]  /*8ea10*/  LDL.LU R16, [R1+0x28e0] ;  /* 0x0028e00001107983 */ /* 0x001ea80000300800 */
[----:B------:R-:W2:Y:S04]  /*8ea20*/  LDL.LU R17, [R1+0x28e4] ;  /* 0x0028e40001117983 */ /* 0x000ea80000300800 */
[----:B------:R-:W2:Y:S04]  /*8ea30*/  LDL.LU R18, [R1+0x28e8] ;  /* 0x0028e80001127983 */ /* 0x000ea80000300800 */
[----:B------:R-:W2:Y:S04]  /*8ea40*/  LDL.LU R19, [R1+0x28ec] ;  /* 0x0028ec0001137983 */ /* 0x000ea80000300800 */
[----:B------:R-:W4:Y:S04]  /*8ea50*/  LDL.LU R10, [R1+0x3070] ;  /* 0x00307000010a7983 */ /* 0x000f280000300800 */
[----:B------:R-:W3:Y:S04]  /*8ea60*/  LDL.LU R12, [R1+0x306c] ;  /* 0x00306c00010c7983 */ /* 0x000ee80000300800 */
[----:B------:R-:W4:Y:S01]  /*8ea70*/  LDL.LU R11, [R1+0x3078] ;  /* 0x00307800010b7983 */ /* 0x000f220000300800 */
[C---:B------:R-:W-:Y:S03]  /*8ea80*/  HMMA.16816.F32 R20, R4.reuse, R24, R20 ;  /* 0x000000180414723c */ /* 0x040fe60000001814 */
[----:B----4-:R-:W-:Y:S04]  /*8ea90*/  STL.64 [R1+0xc4e0], R10 ;  /* 0x00c4e00a01007387 */ /* 0x010fe80000100a00 */
[----:B------:R0:W-:Y:S04]  /*8eaa0*/  STL.64 [R1+0xc4d8], R8 ;  /* 0x00c4d80801007387 */ /* 0x0001e80000100a00 */
[----:B0-----:R-:W4:Y:S04]  /*8eab0*/  LDL.LU R8, [R1+0x2880] ;  /* 0x0028800001087983 */ /* 0x001f280000300800 */
[----:B------:R-:W4:Y:S04]  /*8eac0*/  LDL.LU R9, [R1+0x2884] ;  /* 0x0028840001097983 */ /* 0x000f280000300800 */
[----:B------:R-:W2:Y:S04]  /*8ead0*/  LDL.LU R10, [R1+0x2888] ;  /* 0x00288800010a7983 */ /* 0x000ea80000300800 */
[----:B------:R-:W2:Y:S04]  /*8eae0*/  LDL.LU R11, [R1+0x288c] ;  /* 0x00288c00010b7983 */ /* 0x000ea80000300800 */
[----:B--2---:R-:W-:Y:S04]  /*8eaf0*/  STL.64 [R1+0xc4f0], R10 ;  /* 0x00c4f00a01007387 */ /* 0x004fe80000100a00 */
[----:B----4-:R0:W-:Y:S04]  /*8eb00*/  STL.64 [R1+0xc4e8], R8 ;  /* 0x00c4e80801007387 */ /* 0x0101e80000100a00 */
[----:B0-----:R-:W2:Y:S04]  /*8eb10*/  LDL.LU R8, [R1+0x28a0] ;  /* 0x0028a00001087983 */ /* 0x001ea80000300800 */
[----:B------:R-:W2:Y:S04]  /*8eb20*/  LDL.LU R9, [R1+0x28a4] ;  /* 0x0028a40001097983 */ /* 0x000ea80000300800 */
[----:B------:R-:W2:Y:S04]  /*8eb30*/  LDL.LU R10, [R1+0x28a8] ;  /* 0x0028a800010a7983 */ /* 0x000ea80000300800 */
[----:B------:R-:W2:Y:S04]  /*8eb40*/  LDL.LU R11, [R1+0x28ac] ;  /* 0x0028ac00010b7983 */ /* 0x000ea80000300800 */
[----:B------:R-:W4:Y:S04]  /*8eb50*/  LDL.LU R13, [R1+0x3074] ;  /* 0x00307400010d7983 */ /* 0x000f280000300800 */
[----:B------:R-:W-:Y:S04]  /*8eb60*/  STL.64 [R1+0x29d0], R20 ;  /* 0x0029d01401007387 */ /* 0x000fe80000100a00 */
[----:B------:R0:W-:Y:S04]  /*8eb70*/  STL.64 [R1+0x29d8], R22 ;  /* 0x0029d81601007387 */ /* 0x0001e80000100a00 */
[----:B0-----:R-:W3:Y:S04]  /*8eb80*/  LDL.LU.64 R22, [R1+0xc520] ;  /* 0x00c5200001167983 */ /* 0x001ee80000300a00 */
[----:B------:R-:W2:Y:S04]  /*8eb90*/  LDL.LU.64 R20, [R1+0xc518] ;  /* 0x00c5180001147983 */ /* 0x000ea80000300a00 */
[----:B------:R-:W-:Y:S04]  /*8eba0*/  STL.64 [R1+0xc2d8], R26 ;  /* 0x00c2d81a01007387 */ /* 0x000fe80000100a00 */
[----:B------:R0:W-:Y:S04]  /*8ebb0*/  STL.64 [R1+0xc2d0], R24 ;  /* 0x00c2d01801007387 */ /* 0x0001e80000100a00 */
[----:B0-----:R-:W4:Y:S04]  /*8ebc0*/  LDL.LU R24, [R1+0x2840] ;  /* 0x0028400001187983 */ /* 0x001f280000300800 */
[----:B------:R-:W4:Y:S04]  /*8ebd0*/  LDL.LU R25, [R1+0x2844] ;  /* 0x0028440001197983 */ /* 0x000f280000300800 */
[----:B------:R-:W2:Y:S04]  /*8ebe0*/  LDL.LU R26, [R1+0x2848] ;  /* 0x00284800011a7983 */ /* 0x000ea80000300800 */
[----:B------:R-:W2:Y:S01]  /*8ebf0*/  LDL.LU R27, [R1+0x284c] ;  /* 0x00284c00011b7983 */ /* 0x000ea20000300800 */
[C---:B---3--:R-:W-:Y:S03]  /*8ec00*/  HMMA.16816.F32 R16, R4.reuse, R22, R16 ;  /* 0x000000160410723c */ /* 0x048fe60000001810 */
[----:B--2---:R-:W-:Y:S04]  /*8ec10*/  STL.64 [R1+0xc4c8], R26 ;  /* 0x00c4c81a01007387 */ /* 0x004fe80000100a00 */
[----:B----4-:R0:W-:Y:S04]  /*8ec20*/  STL.64 [R1+0xc4c0], R24 ;  /* 0x00c4c01801007387 */ /* 0x0101e80000100a00 */
[----:B0-----:R-:W2:Y:S04]  /*8ec30*/  LDL.LU R24, [R1+0x2870] ;  /* 0x0028700001187983 */ /* 0x001ea80000300800 */
[----:B------:R-:W2:Y:S04]  /*8ec40*/  LDL.LU R25, [R1+0x2874] ;  /* 0x0028740001197983 */ /* 0x000ea80000300800 */
[----:B------:R-:W2:Y:S04]  /*8ec50*/  LDL.LU R26, [R1+0x2878] ;  /* 0x00287800011a7983 */ /* 0x000ea80000300800 */
[----:B------:R-:W2:Y:S04]  /*8ec60*/  LDL.LU R27, [R1+0x287c] ;  /* 0x00287c00011b7983 */ /* 0x000ea80000300800 */
        /* <DEDUP_REMOVED lines=9> */
[----:B------:R-:W4:Y:S04]  /*8ed00*/  LDL.LU.64 R16, [R1+0xc4f8] ;  /* 0x00c4f80001107983 */ /* 0x000f280000300a00 */
[----:B------:R-:W-:Y:S04]  /*8ed10*/  STL.64 [R1+0xc2b8], R22 ;  /* 0x00c2b81601007387 */ /* 0x000fe80000100a00 */
[----:B------:R0:W-:Y:S04]  /*8ed20*/  STL.64 [R1+0xc2b0], R20 ;  /* 0x00c2b01401007387 */ /* 0x0001e80000100a00 */
[----:B0-----:R-:W2:Y:S04]  /*8ed30*/  LDL.LU R20, [R1+0x2860] ;  /* 0x0028600001147983 */ /* 0x001ea80000300800 */
[----:B------:R-:W2:Y:S04]  /*8ed40*/  LDL.LU R21, [R1+0x2864] ;  /* 0x0028640001157983 */ /* 0x000ea80000300800 */
[----:B------:R-:W2:Y:S04]  /*8ed50*/  LDL.LU R22, [R1+0x2868] ;  /* 0x0028680001167983 */ /* 0x000ea80000300800 */
        /* <DEDUP_REMOVED lines=15> */
[----:B0-----:R-:W4:Y:S04]  /*8ee50*/  LDL.LU R16, [R1+0x2c00] ;  /* 0x002c000001107983 */ /* 0x001f280000300800 */
[----:B------:R-:W4:Y:S04]  /*8ee60*/  LDL.LU R17, [R1+0x2c04] ;  /* 0x002c040001117983 */ /* 0x000f280000300800 */
[----:B------:R-:W4:Y:S04]  /*8ee70*/  LDL.LU R18, [R1+0x2c08] ;  /* 0x002c080001127983 */ /* 0x000f280000300800 */
[----:B------:R-:W4:Y:S01]  /*8ee80*/  LDL.LU R19, [R1+0x2c0c] ;  /* 0x002c0c0001137983 */ /* 0x000f220000300800 */
[----:B---3--:R-:W-:-:S02]  /*8ee90*/  IMAD R12, R12, 0x100, R10 ;  /* 0x000001000c0c7824 */ /* 0x008fc400078e020a */
[----:B------:R-:W-:Y:S01]  /*8eea0*/  IMAD R13, R13, 0x100, R11 ;  /* 0x000001000d0d7824 */ /* 0x000fe200078e020b */
[----:B------:R-:W2:Y:S04]  /*8eeb0*/  LDL.LU R10, [R1+0xc4d4] ;  /* 0x00c4d400010a7983 */ /* 0x000ea80000300800 */
[----:B------:R-:W2:Y:S02]  /*8eec0*/  LDL.LU R11, [R1+0xc4d0] ;  /* 0x00c4d000010b7983 */ /* 0x000ea40000300800 */
[----:B--2---:R-:W-:-:S15]  /*8eed0*/  HMMA.16816.F32 R24, R4, R10, R24 ;  /* 0x0000000a0418723c */ /* 0x004fde0000001818 */
[----:B------:R-:W-:-:S08]  /*8eee0*/  NOP ;  /* 0x0000000000007918 */ /* 0x000fd00000000000 */
[----:B------:R-:W-:Y:S04]  /*8eef0*/  STL.64 [R1+0x2980], R24 ;  /* 0x0029801801007387 */ /* 0x000fe80000100a00 */
[----:B------:R0:W-:Y:S04]  /*8ef00*/  STL.64 [R1+0x2988], R26 ;  /* 0x0029881a01007387 */ /* 0x0001e80000100a00 */
[----:B0-----:R-:W2:Y:S04]  /*8ef10*/  LDL.LU.64 R26, [R1+0xc4c8] ;  /* 0x00c4c800011a7983 */ /* 0x001ea80000300a00 */
[----:B------:R-:W2:Y:S01]  /*8ef20*/  LDL.LU.64 R24, [R1+0xc4c0] ;  /* 0x00c4c00001187983 */ /* 0x000ea20000300a00 */
[C---:B----4-:R-:W-:Y:S03]  /*8ef30*/  HMMA.16816.F32 R16, R4.reuse, R8, R16 ;  /* 0x000000080410723c */ /* 0x050fe60000001810 */
[----:B------:R0:W-:Y:S04]  /*8ef40*/  STL [R1+0xc28c], R10 ;  /* 0x00c28c0a01007387 */ /* 0x0001e80000100800 */
[----:B0-----:R-:W3:Y:S04]  /*8ef50*/  LDL.LU R10, [R1+0x3080] ;  /* 0x00308000010a7983 */ /* 0x001ee80000300800 */
[----:B------:R-:W-:Y:S04]  /*8ef60*/  STL [R1+0xc288], R11 ;  /* 0x00c2880b01007387 */ /* 0x000fe80000100800 */
[----:B------:R-:W-:Y:S08]  /*8ef70*/  STL [R1+0xc268], R9 ;  /* 0x00c2680901007387 */ /* 0x000ff00000100800 */
[----:B------:R-:W-:Y:S04]  /*8ef80*/  STL.64 [R1+0x2ae0], R16 ;  /* 0x002ae01001007387 */ /* 0x000fe80000100a00 */
[----:B------:R0:W-:Y:S02]  /*8ef90*/  STL.64 [R1+0x2ae8], R18 ;  /* 0x002ae81201007387 */ /* 0x0001e40000100a00 */
[----:B0-----:R-:W-:Y:S06]  /*8efa0*/  HMMA.16816.F32 R16, R4, R2, R20 ;  /* 0x000000020410723c */ /* 0x001fec0000001814 */
[----:B------:R-:W-:Y:S04]  /*8efb0*/  STL [R1+0xc270], R2 ;  /* 0x00c2700201007387 */ /* 0x000fe80000100800 */
[----:B------:R-:W-:Y:S01]  /*8efc0*/  STL [R1+0xc26c], R3 ;  /* 0x00c26c0301007387 */ /* 0x000fe20000100800 */
[----:B------:R-:W-:-:S12]  /*8efd0*/  IMAD.MOV.U32 R9, RZ, RZ, R28 ;  /* 0x000000ffff097224 */ /* 0x000fd800078e001c */
[----:B------:R-:W-:Y:S04]  /*8efe0*/  STL.64 [R1+0x2ac0], R16 ;  /* 0x002ac01001007387 */ /* 0x000fe80000100a00 */
[----:B------:R-:W-:Y:S01]  /*8eff0*/  STL.64 [R1+0x2ac8], R18 ;  /* 0x002ac81201007387 */ /* 0x000fe20000100a00 */
[----:B--2---:R-:W-:-:S15]  /*8f000*/  HMMA.16816.F32 R4, R4, R28, R24 ;  /* 0x0000001c0404723c */ /* 0x004fde0000001818 */
[----:B------:R-:W-:-:S08]  /*8f010*/  NOP ;  /* 0x0000000000007918 */ /* 0x000fd00000000000 */
[----:B------:R-:W-:Y:S04]  /*8f020*/  STL.64 [R1+0x2970], R4 ;  /* 0x0029700401007387 */ /* 0x000fe80000100a00 */
[----:B------:R-:W-:Y:S04]  /*8f030*/  STL.64 [R1+0x2978], R6 ;  /* 0x0029780601007387 */ /* 0x000fe80000100a00 */
[----:B------:R-:W-:Y:S04]  /*8f040*/  STL.64 [R1+0xc498], R8 ;  /* 0x00c4980801007387 */ /* 0x000fe80000100a00 */
[----:B------:R-:W2:Y:S04]  /*8f050*/  LDL.LU R20, [R1+0x26c0] ;  /* 0x0026c00001147983 */ /* 0x000ea80000300800 */
[----:B------:R-:W2:Y:S04]  /*8f060*/  LDL.LU R21, [R1+0x26c4] ;  /* 0x0026c40001157983 */ /* 0x000ea80000300800 */
[----:B------:R-:W4:Y:S04]  /*8f070*/  LDL.LU R22, [R1+0x26c8] ;  /* 0x0026c80001167983 */ /* 0x000f280000300800 */
[----:B------:R-:W4:Y:S04]  /*8f080*/  LDL.LU R23, [R1+0x26cc] ;  /* 0x0026cc0001177983 */ /* 0x000f280000300800 */
[----:B----4-:R0:W-:Y:S04]  /*8f090*/  STL.64 [R1+0xc2e8], R22 ;  /* 0x00c2e81601007387 */ /* 0x0101e80000100a00 */
[----:B--2---:R-:W-:Y:S04]  /*8f0a0*/  STL.64 [R1+0xc2e0], R20 ;  /* 0x00c2e01401007387 */ /* 0x004fe80000100a00 */
[----:B------:R-:W2:Y:S04]  /*8f0b0*/  LDL.LU R24, [R1+0x26e0] ;  /* 0x0026e00001187983 */ /* 0x000ea80000300800 */
[----:B------:R-:W2:Y:S04]  /*8f0c0*/  LDL.LU R25, [R1+0x26e4] ;  /* 0x0026e40001197983 */ /* 0x000ea80000300800 */
[----:B------:R-:W4:Y:S04]  /*8f0d0*/  LDL.LU R26, [R1+0x26e8] ;  /* 0x0026e800011a7983 */ /* 0x000f280000300800 */
[----:B------:R-:W4:Y:S04]  /*8f0e0*/  LDL.LU R27, [R1+0x26ec] ;  /* 0x0026ec00011b7983 */ /* 0x000f280000300800 */
[----:B----4-:R-:W-:Y:S04]  /*8f0f0*/  STL.64 [R1+0xc2f8], R26 ;  /* 0x00c2f81a01007387 */ /* 0x010fe80000100a00 */
[----:B--2---:R1:W-:Y:S04]  /*8f100*/  STL.64 [R1+0xc2f0], R24 ;  /* 0x00c2f01801007387 */ /* 0x0043e80000100a00 */
[----:B0-----:R-:W2:Y:S04]  /*8f110*/  LDL R22, [R1] ;  /* 0x0000000001167983 */ /* 0x001ea80000100800 */
[----:B------:R-:W2:Y:S04]  /*8f120*/  LDL R23, [R1+0x4] ;  /* 0x0000040001177983 */ /* 0x000ea80000100800 */
[----:B--2---:R-:W-:Y:S04]  /*8f130*/  STL.64 [R1+0xc300], R22 ;  /* 0x00c3001601007387 */ /* 0x004fe80000100a00 */
[----:B-1----:R-:W2:Y:S04]  /*8f140*/  LDL.LU R24, [R1+0x26f0] ;  /* 0x0026f00001187983 */ /* 0x002ea80000300800 */
[----:B------:R-:W2:Y:S04]  /*8f150*/  LDL.LU R25, [R1+0x26f4] ;  /* 0x0026f40001197983 */ /* 0x000ea80000300800 */
[----:B------:R-:W4:Y:S04]  /*8f160*/  LDL.LU R26, [R1+0x26f8] ;  /* 0x0026f800011a7983 */ /* 0x000f280000300800 */
[----:B------:R-:W4:Y:S04]  /*8f170*/  LDL.LU R27, [R1+0x26fc] ;  /* 0x0026fc00011b7983 */ /* 0x000f280000300800 */
[----:B----4-:R-:W-:Y:S04]  /*8f180*/  STL.64 [R1+0xc310], R26 ;  /* 0x00c3101a01007387 */ /* 0x010fe80000100a00 */
[----:B--2---:R0:W-:Y:S04]  /*8f190*/  STL.64 [R1+0xc308], R24 ;  /* 0x00c3081801007387 */ /* 0x0041e80000100a00 */
[----:B------:R-:W2:Y:S04]  /*8f1a0*/  LDL R20, [R1+0x8] ;  /* 0x0000080001147983 */ /* 0x000ea80000100800 */
[----:B------:R-:W2:Y:S04]  /*8f1b0*/  LDL R21, [R1+0xc] ;  /* 0x00000c0001157983 */ /* 0x000ea80000100800 */
        /* <DEDUP_REMOVED lines=9> */
[----:B-1----:R-:W4:Y:S04]  /*8f250*/  LDL R20, [R1+0x18] ;  /* 0x0000180001147983 */ /* 0x002f280000100800 */
[----:B------:R-:W4:Y:S04]  /*8f260*/  LDL R21, [R1+0x1c] ;  /* 0x00001c0001157983 */ /* 0x000f280000100800 */
[----:B--2---:R1:W-:Y:S04]  /*8f270*/  STL.64 [R1+0xc330], R22 ;  /* 0x00c3301601007387 */ /* 0x0043e80000100a00 */
[----:B----4-:R-:W-:Y:S04]  /*8f280*/  STL.64 [R1+0xc348], R20 ;  /* 0x00c3481401007387 */ /* 0x010fe80000100a00 */
[----:B0-----:R-:W2:Y:S04]  /*8f290*/  LDL.LU R24, [R1+0x2710] ;  /* 0x0027100001187983 */ /* 0x001ea80000300800 */
[----:B------:R-:W2:Y:S04]  /*8f2a0*/  LDL.LU R25, [R1+0x2714] ;  /* 0x0027140001197983 */ /* 0x000ea80000300800 */
[----:B------:R-:W4:Y:S04]  /*8f2b0*/  LDL.LU R26, [R1+0x2718] ;  /* 0x00271800011a7983 */ /* 0x000f280000300800 */
[----:B------:R-:W4:Y:S04]  /*8f2c0*/  LDL.LU R27, [R1+0x271c] ;  /* 0x00271c00011b7983 */ /* 0x000f280000300800 */
[----:B-1----:R-:W3:Y:S04]  /*8f2d0*/  LDL R22, [R1+0x20] ;  /* 0x0000200001167983 */ /* 0x002ee80000100800 */
[----:B------:R-:W3:Y:S04]  /*8f2e0*/  LDL R23, [R1+0x24] ;  /* 0x0000240001177983 */ /* 0x000ee80000100800 */
[----:B---3--:R-:W-:Y:S04]  /*8f2f0*/  STL.64 [R1+0xc360], R22 ;  /* 0x00c3601601007387 */ /* 0x008fe80000100a00 */
[----:B----4-:R-:W-:Y:S04]  /*8f300*/  STL.64 [R1+0xc340], R26 ;  /* 0x00c3401a01007387 */ /* 0x010fe80000100a00 */
[----:B--2---:R0:W-:Y:S04]  /*8f310*/  STL.64 [R1+0xc338], R24 ;  /* 0x00c3381801007387 */ /* 0x0041e80000100a00 */
[----:B0-----:R-:W2:Y:S04]  /*8f320*/  LDL.LU R24, [R1+0x2720] ;  /* 0x0027200001187983 */ /* 0x001ea80000300800 */
[----:B------:R-:W2:Y:S04]  /*8f330*/  LDL.LU R25, [R1+0x2724] ;  /* 0x0027240001197983 */ /* 0x000ea80000300800 */
[----:B------:R-:W3:Y:S04]  /*8f340*/  LDL.LU R26, [R1+0x2728] ;  /* 0x00272800011a7983 */ /* 0x000ee80000300800 */
[----:B------:R-:W3:Y:S04]  /*8f350*/  LDL.LU R27, [R1+0x272c] ;  /* 0x00272c00011b7983 */ /* 0x000ee80000300800 */
[----:B------:R-:W4:Y:S04]  /*8f360*/  LDL R20, [R1+0x28] ;  /* 0x0000280001147983 */ /* 0x000f280000100800 */
[----:B------:R-:W4:Y:S04]  /*8f370*/  LDL R21, [R1+0x2c] ;  /* 0x00002c0001157983 */ /* 0x000f280000100800 */
[----:B----4-:R-:W-:Y:S04]  /*8f380*/  STL.64 [R1+0xc378], R20 ;  /* 0x00c3781401007387 */ /* 0x010fe80000100a00 */
[----:B---3--:R-:W-:Y:S04]  /*8f390*/  STL.64 [R1+0xc358], R26 ;  /* 0x00c3581a01007387 */ /* 0x008fe80000100a00 */
        /* <DEDUP_REMOVED lines=25> */
[----:B------:R-:W2:Y:S04]  /*8f530*/  LDL R20, [R1+0x48] ;  /* 0x0000480001147983 */ /* 0x000ea80000100800 */
[----:B------:R-:W2:Y:S04]  /*8f540*/  LDL R21, [R1+0x4c] ;  /* 0x00004c0001157983 */ /* 0x000ea80000100800 */
[----:B----4-:R-:W-:Y:S04]  /*8f550*/  STL.64 [R1+0xc3c0], R22 ;  /* 0x00c3c01601007387 */ /* 0x010fe80000100a00 */
[----:B--2---:R-:W-:Y:S04]  /*8f560*/  STL.64 [R1+0xc3d8], R20 ;  /* 0x00c3d81401007387 */ /* 0x004fe80000100a00 */
[----:B---3--:R-:W-:Y:S04]  /*8f570*/  STL.64 [R1+0xc3a0], R26 ;  /* 0x00c3a01a01007387 */ /* 0x008fe80000100a00 */
[----:B------:R0:W-:Y:S04]  /*8f580*/  STL.64 [R1+0xc398], R24 ;  /* 0x00c3981801007387 */ /* 0x0001e80000100a00 */
        /* <DEDUP_REMOVED lines=62> */
[----:B------:R-:W4:Y:S01]  /*8f970*/  LDL R21, [R1+0x8c] ;  /* 0x00008c0001157983 */ /* 0x000f220000100800 */
[----:B------:R-:W-:-:S03]  /*8f980*/  IMAD R14, R14, 0x100, R10 ;  /* 0x000001000e0e7824 */ /* 0x000fc600078e020a */
[----:B----4-:R-:W-:Y:S04]  /*8f990*/  STL.64 [R1+0xc4a0], R20 ;  /* 0x00c4a01401007387 */ /* 0x010fe80000100a00 */
[----:B------:R-:W4:Y:S04]  /*8f9a0*/  LDL.LU R8, [R1+0x2810] ;  /* 0x0028100001087983 */ /* 0x000f280000300800 */
[----:B------:R-:W4:Y:S04]  /*8f9b0*/  LDL.LU R9, [R1+0x2814] ;  /* 0x0028140001097983 */ /* 0x000f280000300800 */
[----:B------:R-:W2:Y:S04]  /*8f9c0*/  LDL.LU R10, [R1+0x2818] ;  /* 0x00281800010a7983 */ /* 0x000ea80000300800 */
[----:B------:R-:W2:Y:S01]  /*8f9d0*/  LDL.LU R11, [R1+0x281c] ;  /* 0x00281c00010b7983 */ /* 0x000ea20000300800 */
[----:B------:R-:W-:-:S02]  /*8f9e0*/  IMAD R15, R0, 0x100, R15 ;  /* 0x00000100000f7824 */ /* 0x000fc400078e020f */
[----:B------:R-:W-:Y:S01]  /*8f9f0*/  IMAD.MOV.U32 R0, RZ, RZ, R29 ;  /* 0x000000ffff007224 */ /* 0x000fe200078e001d */
[----:B--2---:R-:W-:Y:S04]  /*8fa00*/  STL.64 [R1+0xc4b8], R10 ;  /* 0x00c4b80a01007387 */ /* 0x004fe80000100a00 */
[----:B----4-:R0:W-:Y:S04]  /*8fa10*/  STL.64 [R1+0xc4b0], R8 ;  /* 0x00c4b00801007387 */ /* 0x0101e80000100a00 */
[----:B------:R-:W2:Y:S04]  /*8fa20*/  LDL R4, [R1+0x98] ;  /* 0x0000980001047983 */ /* 0x000ea80000100800 */
[----:B------:R-:W2:Y:S04]  /*8fa30*/  LDL R5, [R1+0x9c] ;  /* 0x00009c0001057983 */ /* 0x000ea80000100800 */
[----:B0-----:R-:W4:Y:S04]  /*8fa40*/  LDL.LU R8, [R1+0x2830] ;  /* 0x0028300001087983 */ /* 0x001f280000300800 */
[----:B------:R-:W4:Y:S04]  /*8fa50*/  LDL.LU R9, [R1+0x2834] ;  /* 0x0028340001097983 */ /* 0x000f280000300800 */
[----:B------:R-:W4:Y:S04]  /*8fa60*/  LDL.LU R10, [R1+0x2838] ;  /* 0x00283800010a7983 */ /* 0x000f280000300800 */
[----:B------:R-:W4:Y:S04]  /*8fa70*/  LDL.LU R11, [R1+0x283c] ;  /* 0x00283c00010b7983 */ /* 0x000f280000300800 */
[----:B------:R-:W4:Y:S04]  /*8fa80*/  LDL.64 R28, [R1+0xb0] ;  /* 0x0000b000011c7983 */ /* 0x000f280000100a00 */
[----:B------:R-:W2:Y:S04]  /*8fa90*/  LDL.LU R20, [R1+0x2820] ;  /* 0x0028200001147983 */ /* 0x000ea80000300800 */
[----:B------:R-:W2:Y:S04]  /*8faa0*/  LDL.LU R21, [R1+0x2824] ;  /* 0x0028240001157983 */ /* 0x000ea80000300800 */
[----:B------:R-:W2:Y:S04]  /*8fab0*/  LDL.LU R22, [R1+0x2828] ;  /* 0x0028280001167983 */ /* 0x000ea80000300800 */
[----:B------:R-:W2:Y:S04]  /*8fac0*/  LDL.LU R23, [R1+0x282c] ;  /* 0x00282c0001177983 */ /* 0x000ea80000300800 */
[----:B------:R-:W2:Y:S04]  /*8fad0*/  LDL.64 R6, [R1+0x90] ;  /* 0x0000900001067983 */ /* 0x000ea80000100a00 */
        /* <DEDUP_REMOVED lines=12> */
[----:B------:R-:W-:-:S02]  /*8fba0*/  F2FP.F16.E5M2.UNPACK_B R12, R12 ;  /* 0x0000000cff0c723e */ /* 0x000fc400020004ff */
[----:B------:R-:W-:Y:S02]  /*8fbb0*/  F2FP.F16.E5M2.UNPACK_B R13, R13 ;  /* 0x0000000dff0d723e */ /* 0x000fe400020004ff */
[----:B------:R-:W-:Y:S02]  /*8fbc0*/  F2FP.F16.E5M2.UNPACK_B R14, R14 ;  /* 0x0000000eff0e723e */ /* 0x000fe400020004ff */
[----:B------:R-:W-:Y:S01]  /*8fbd0*/  F2FP.F16.E5M2.UNPACK_B R15, R15 ;  /* 0x0000000fff0f723e */ /* 0x000fe200020004ff */
[----:B----4-:R-:W-:Y:S04]  /*8fbe0*/  STL.64 [R1+0xc478], R26 ;  /* 0x00c4781a01007387 */ /* 0x010fe80000100a00 */
[----:B---3--:R0:W-:Y:S04]  /*8fbf0*/  STL.64 [R1+0xc470], R24 ;  /* 0x00c4701801007387 */ /* 0x0081e80000100a00 */
[----:B0-----:R-:W3:Y:S04]  /*8fc00*/  LDL.LU R24, [R1+0x27f0] ;  /* 0x0027f00001187983 */ /* 0x001ee80000300800 */
[----:B------:R-:W3:Y:S04]  /*8fc10*/  LDL.LU R25, [R1+0x27f4] ;  /* 0x0027f40001197983 */ /* 0x000ee80000300800 */
[----:B------:R-:W4:Y:S04]  /*8fc20*/  LDL.LU R26, [R1+0x27f8] ;  /* 0x0027f800011a7983 */ /* 0x000f280000300800 */
[----:B------:R-:W4:Y:S01]  /*8fc30*/  LDL.LU R27, [R1+0x27fc] ;  /* 0x0027fc00011b7983 */ /* 0x000f220000300800 */
[C---:B------:R-:W-:Y:S06]  /*8fc40*/  HMMA.16816.F32 R8, R12.reuse, R28, R8 ;  /* 0x0000001c0c08723c */ /* 0x040fec0000001808 */
[----:B--2---:R-:W-:Y:S01]  /*8fc50*/  HMMA.16816.F32 R20, R12, R4, R20 ;  /* 0x000000040c14723c */ /* 0x004fe20000001814 */
[----:B------:R-:W-:-:S02]  /*8fc60*/  IMAD.MOV.U32 R2, RZ, RZ, R28 ;  /* 0x000000ffff027224 */ /* 0x000fc400078e001c */
[----:B------:R-:W-:Y:S01]  /*8fc70*/  IMAD.MOV.U32 R3, RZ, RZ, R29 ;  /* 0x000000ffff037224 */ /* 0x000fe200078e001d */
        /* <DEDUP_REMOVED lines=13> */
[----:B------:R-:W4:Y:S04]  /*8fd50*/  LDL.LU.64 R8, [R1+0xc4b0] ;  /* 0x00c4b00001087983 */ /* 0x000f280000300a00 */
[----:B------:R-:W3:Y:S04]  /*8fd60*/  LDL.LU.64 R28, [R1+0xc4a8] ;  /* 0x00c4a800011c7983 */ /* 0x000ee80000300a00 */
[----:B------:R0:W-:Y:S04]  /*8fd70*/  STL.64 [R1+0x2950], R20 ;  /* 0x0029501401007387 */ /* 0x0001e80000100a00 */
[----:B------:R2:W-:Y:S04]  /*8fd80*/  STL.64 [R1+0x2958], R22 ;  /* 0x0029581601007387 */ /* 0x0005e80000100a00 */
[----:B0-----:R-:W2:Y:S01]  /*8fd90*/  LDL.LU.64 R20, [R1+0xc4a0] ;  /* 0x00c4a00001147983 */ /* 0x001ea20000300a00 */
[C---:B----4-:R-:W-:Y:S06]  /*8fda0*/  HMMA.16816.F32 R8, R12.reuse, R6, R8 ;  /* 0x000000060c08723c */ /* 0x050fec0000001808 */
[----:B--2---:R-:W-:-:S15]  /*8fdb0*/  HMMA.16816.F32 R20, R12, R20, R24 ;  /* 0x000000140c14723c */ /* 0x004fde0000001818 */
[----:B------:R-:W-:-:S02]  /*8fdc0*/  NOP ;  /* 0x0000000000007918 */ /* 0x000fc40000000000 */
[----:B------:R0:W-:Y:S04]  /*8fdd0*/  STL.64 [R1+0x2940], R8 ;  /* 0x0029400801007387 */ /* 0x0001e80000100a00 */
[----:B------:R1:W-:Y:S04]  /*8fde0*/  STL.64 [R1+0x2948], R10 ;  /* 0x0029480a01007387 */ /* 0x0003e80000100a00 */
[----:B0-----:R-:W2:Y:S04]  /*8fdf0*/  LDL.LU.64 R8, [R1+0xc498] ;  /* 0x00c4980001087983 */ /* 0x001ea80000300a00 */
[----:B------:R-:W4:Y:S01]  /*8fe00*/  LDL.LU R4, [R1+0x26a0] ;  /* 0x0026a00001047983 */ /* 0x000f220000300800 */
[----:B-1----:R-:W-:-:S03]  /*8fe10*/  IMAD.MOV.U32 R11, RZ, RZ, R6 ;  /* 0x000000ffff0b7224 */ /* 0x002fc600078e0006 */
[----:B------:R-:W4:Y:S01]  /*8fe20*/  LDL.LU R5, [R1+0x26a4] ;  /* 0x0026a40001057983 */ /* 0x000f220000300800 */
[----:B------:R-:W-:-:S03]  /*8fe30*/  IMAD.MOV.U32 R10, RZ, RZ, R7 ;  /* 0x000000ffff0a7224 */ /* 0x000fc600078e0007 */
[----:B------:R-:W4:Y:S04]  /*8fe40*/  LDL.LU R6, [R1+0x26a8] ;  /* 0x0026a80001067983 */ /* 0x000f280000300800 */
        /* <DEDUP_REMOVED lines=130> */
[----:B0-----:R-:W3:Y:S04]  /*90670*/  LDL.LU.64 R26, [R1+0xc2d8] ;  /* 0x00c2d800011a7983 */ /* 0x001ee80000300a00 */
[----:B------:R-:W2:Y:S04]  /*90680*/  LDL.LU.64 R24, [R1+0xc2d0] ;  /* 0x00c2d00001187983 */ /* 0x000ea80000300a00 */
[----:B------:R-:W-:Y:S01]  /*90690*/  STL.64 [R1+0xc230], R28 ;  /* 0x00c2301c01007387 */ /* 0x000fe20000100a00 */
        /* <DEDUP_REMOVED lines=9> */
[----:B0-----:R-:W2:Y:S04]  /*90730*/  LDL.LU.64 R22, [R1+0xc2b8] ;  /* 0x00c2b80001167983 */ /* 0x001ea80000300a00 */
[----:B------:R-:W4:Y:S04]  /*90740*/  LDL.LU.64 R20, [R1+0xc2b0] ;  /* 0x00c2b00001147983 */ /* 0x000f280000300a00 */
[----:B------:R-:W-:Y:S04]  /*90750*/  STL.64 [R1+0xc0a0], R26 ;  /* 0x00c0a01a01007387 */ /* 0x000fe80000100a00 */
[----:B------:R0:W-:Y:S04]  /*90760*/  STL.64 [R1+0xc098], R24 ;  /* 0x00c0981801007387 */ /* 0x0001e80000100a00 */
[----:B0-----:R-:W3:Y:S01]  /*90770*/  LDL.64 R24, [R1+0x98] ;  /* 0x0000980001187983 */ /* 0x001ee20000100a00 */
[----:B------:R-:W-:-:S02]  /*90780*/  IMAD.MOV.U32 R26, RZ, RZ, R11 ;  /* 0x000000ffff1a7224 */ /* 0x000fc400078e000b */
[----:B------:R-:W-:-:S05]  /*90790*/  IMAD.MOV.U32 R27, RZ, RZ, R10 ;  /* 0x000000ffff1b7224 */ /* 0x000fca00078e000a */
[----:B------:R-:W-:Y:S04]  /*907a0*/  STL.64 [R1+0xc240], R26 ;  /* 0x00c2401a01007387 */ /* 0x000fe80000100a00 */
[----:B---3--:R0:W-:Y:S04]  /*907b0*/  STL.64 [R1+0xc238], R24 ;  /* 0x00c2381801007387 */ /* 0x0081e80000100a00 */
[----:B0-----:R-:W2:Y:S04]  /*907c0*/  LDL.LU R24, [R1+0x26b0] ;  /* 0x0026b00001187983 */ /* 0x001ea80000300800 */
[----:B------:R-:W2:Y:S04]  /*907d0*/  LDL.LU R25, [R1+0x26b4] ;  /* 0x0026b40001197983 */ /* 0x000ea80000300800 */
[----:B------:R-:W2:Y:S04]  /*907e0*/  LDL.LU R26, [R1+0x26b8] ;  /* 0x0026b800011a7983 */ /* 0x000ea80000300800 */
[----:B------:R-:W2:Y:S01]  /*907f0*/  LDL.LU R27, [R1+0x26bc] ;  /* 0x0026bc00011b7983 */ /* 0x000ea20000300800 */
[----:B----4-:R-:W-:Y:S01]  /*90800*/  HMMA.16816.F32 R4, R12, R20, R4 ;  /* 0x000000140c04723c */ /* 0x010fe20000001804 */
[----:B------:R-:W-:-:S05]  /*90810*/  IMAD.MOV.U32 R28, RZ, RZ, R9 ;  /* 0x000000ffff1c7224 */ /* 0x000fca00078e0009 */
[----:B--2---:R-:W-:-:S15]  /*90820*/  HMMA.16816.F32 R24, R12, R22, R24 ;  /* 0x000000160c18723c */ /* 0x004fde0000001818 */
[----:B------:R-:W-:-:S08]  /*90830*/  NOP ;  /* 0x0000000000007918 */ /* 0x000fd00000000000 */
[----:B------:R0:W-:Y:S04]  /*90840*/  STL.64 [R1+0x27d0], R24 ;  /* 0x0027d01801007387 */ /* 0x0001e80000100a00 */
[----:B------:R1:W-:Y:S04]  /*90850*/  STL.64 [R1+0x27d8], R26 ;  /* 0x0027d81a01007387 */ /* 0x0003e80000100a00 */
[----:B------:R2:W-:Y:S04]  /*90860*/  STL.64 [R1+0x27c0], R4 ;  /* 0x0027c00401007387 */ /* 0x0005e80000100a00 */
[----:B------:R-:W-:Y:S04]  /*90870*/  STL.64 [R1+0x27c8], R6 ;  /* 0x0027c80601007387 */ /* 0x000fe80000100a00 */
[----:B0-----:R-:W3:Y:S04]  /*90880*/  LDL.LU R24, [R1+0x2640] ;  /* 0x0026400001187983 */ /* 0x001ee80000300800 */
[----:B------:R-:W3:Y:S04]  /*90890*/  LDL.LU R25, [R1+0x2644] ;  /* 0x0026440001197983 */ /* 0x000ee80000300800 */
[----:B-1----:R-:W4:Y:S04]  /*908a0*/  LDL.LU R26, [R1+0x2648] ;  /* 0x00264800011a7983 */ /* 0x002f280000300800 */
[----:B------:R-:W4:Y:S04]  /*908b0*/  LDL.LU R27, [R1+0x264c] ;  /* 0x00264c00011b7983 */ /* 0x000f280000300800 */
[----:B------:R-:W3:Y:S04]  /*908c0*/  LDL.LU R10, [R1+0x3090] ;  /* 0x00309000010a7983 */ /* 0x000ee80000300800 */
[----:B--2---:R-:W2:Y:S04]  /*908d0*/  LDL.LU R4, [R1+0x308c] ;  /* 0x00308c0001047983 */ /* 0x004ea80000300800 */
[----:B------:R-:W3:Y:S04]  /*908e0*/  LDL.LU R11, [R1+0x3098] ;  /* 0x00309800010b7983 */ /* 0x000ee80000300800 */
[----:B------:R-:W2:Y:S04]  /*908f0*/  LDL.LU R5, [R1+0x3094] ;  /* 0x0030940001057983 */ /* 0x000ea80000300800 */
[----:B------:R-:W4:Y:S04]  /*90900*/  LDL.LU R9, [R1+0x30a0] ;  /* 0x0030a00001097983 */ /* 0x000f280000300800 */
[----:B---3--:R-:W-:Y:S04]  /*90910*/  STL.64 [R1+0xc298], R10 ;  /* 0x00c2980a01007387 */ /* 0x008fe80000100a00 */
[----:B----4-:R0:W-:Y:S04]  /*90920*/  STL.64 [R1+0xc290], R8 ;  /* 0x00c2900801007387 */ /* 0x0101e80000100a00 */
[----:B0-----:R-:W3:Y:S04]  /*90930*/  LDL.LU R8, [R1+0x2680] ;  /* 0x0026800001087983 */ /* 0x001ee80000300800 */
[----:B------:R-:W3:Y:S04]  /*90940*/  LDL.LU R9, [R1+0x2684] ;  /* 0x0026840001097983 */ /* 0x000ee80000300800 */
[----:B------:R-:W4:Y:S04]  /*90950*/  LDL.LU R10, [R1+0x2688] ;  /* 0x00268800010a7983 */ /* 0x000f280000300800 */
[----:B------:R-:W4:Y:S01]  /*90960*/  LDL.LU R11, [R1+0x268c] ;  /* 0x00268c00010b7983 */ /* 0x000f220000300800 */
[----:B------:R-:W-:-:S03]  /*90970*/  IMAD.MOV.U32 R29, RZ, RZ, R0 ;  /* 0x000000ffff1d7224 */ /* 0x000fc600078e0000 */
        /* <DEDUP_REMOVED lines=9> */
[----:B------:R-:W-:Y:S04]  /*90a10*/  STL.64 [R1+0xc250], R26 ;  /* 0x00c2501a01007387 */ /* 0x000fe80000100a00 */
[----:B------:R0:W-:Y:S04]  /*90a20*/  STL.64 [R1+0xc248], R24 ;  /* 0x00c2481801007387 */ /* 0x0001e80000100a00 */
        /* <DEDUP_REMOVED lines=9> */
[----:B------:R-:W3:Y:S01]  /*90ac0*/  LDL.LU R27, [R1+0x266c] ;  /* 0x00266c00011b7983 */ /* 0x000ee20000300800 */
[C---:B------:R-:W-:Y:S03]  /*90ad0*/  HMMA.16816.F32 R8, R12.reuse, R18, R8 ;  /* 0x000000120c08723c */ /* 0x040fe60000001808 */
[----:B---3--:R-:W-:Y:S04]  /*90ae0*/  STL.64 [R1+0xc280], R26 ;  /* 0x00c2801a01007387 */ /* 0x008fe80000100a00 */
[----:B--2---:R0:W-:Y:S04]  /*90af0*/  STL.64 [R1+0xc278], R24 ;  /* 0x00c2781801007387 */ /* 0x0041e80000100a00 */
[----:B0-----:R-:W2:Y:S04]  /*90b00*/  LDL.LU R24, [R1+0x2670] ;  /* 0x0026700001187983 */ /* 0x001ea80000300800 */
[----:B------:R-:W2:Y:S04]  /*90b10*/  LDL.LU R25, [R1+0x2674] ;  /* 0x0026740001197983 */ /* 0x000ea80000300800 */
[----:B------:R-:W2:Y:S04]  /*90b20*/  LDL.LU R26, [R1+0x2678] ;  /* 0x00267800011a7983 */ /* 0x000ea80000300800 */
[----:B------:R-:W2:Y:S04]  /*90b30*/  LDL.LU R27, [R1+0x267c] ;  /* 0x00267c00011b7983 */ /* 0x000ea80000300800 */
[----:B------:R-:W-:Y:S04]  /*90b40*/  STL.64 [R1+0xc080], R22 ;  /* 0x00c0801601007387 */ /* 0x000fe80000100a00 */
[----:B------:R0:W-:Y:S04]  /*90b50*/  STL.64 [R1+0xc078], R20 ;  /* 0x00c0781401007387 */ /* 0x0001e80000100a00 */
[----:B0-----:R-:W3:Y:S04]  /*90b60*/  LDL.LU R20, [R1+0x2610] ;  /* 0x0026100001147983 */ /* 0x001ee80000300800 */
[----:B------:R-:W3:Y:S04]  /*90b70*/  LDL.LU R21, [R1+0x2614] ;  /* 0x0026140001157983 */ /* 0x000ee80000300800 */
[----:B------:R-:W3:Y:S04]  /*90b80*/  LDL.LU R22, [R1+0x2618] ;  /* 0x0026180001167983 */ /* 0x000ee80000300800 */
[----:B------:R-:W3:Y:S04]  /*90b90*/  LDL.LU R23, [R1+0x261c] ;  /* 0x00261c0001177983 */ /* 0x000ee80000300800 */
        /* <DEDUP_REMOVED lines=9> */
[----:B------:R-:W2:Y:S04]  /*90c30*/  LDL.LU.64 R8, [R1+0xc290] ;  /* 0x00c2900001087983 */ /* 0x000ea80000300a00 */
[----:B------:R-:W-:Y:S04]  /*90c40*/  STL.64 [R1+0xc070], R18 ;  /* 0x00c0701201007387 */ /* 0x000fe80000100a00 */
[----:B------:R0:W-:Y:S04]  /*90c50*/  STL.64 [R1+0xc068], R16 ;  /* 0x00c0681001007387 */ /* 0x0001e80000100a00 */
[----:B0-----:R-:W3:Y:S04]  /*90c60*/  LDL.LU R16, [R1+0x2620] ;  /* 0x0026200001107983 */ /* 0x001ee80000300800 */
[----:B------:R-:W3:Y:S04]  /*90c70*/  LDL.LU R17, [R1+0x2624] ;  /* 0x0026240001117983 */ /* 0x000ee80000300800 */
[----:B------:R-:W3:Y:S04]  /*90c80*/  LDL.LU R18, [R1+0x2628] ;  /* 0x0026280001127983 */ /* 0x000ee80000300800 */
[----:B------:R-:W3:Y:S01]  /*90c90*/  LDL.LU R19, [R1+0x262c] ;  /* 0x00262c0001137983 */ /* 0x000ee20000300800 */
[----:B----4-:R-:W-:-:S02]  /*90ca0*/  IMAD R4, R4, 0x100, R10 ;  /* 0x0000010004047824 */ /* 0x010fc400078e020a */
[----:B------:R-:W-:Y:S01]  /*90cb0*/  IMAD R5, R5, 0x100, R11 ;  /* 0x0000010005057824 */ /* 0x000fe200078e020b */
[----:B------:R-:W4:Y:S04]  /*90cc0*/  LDL.LU R10, [R1+0xc28c] ;  /* 0x00c28c00010a7983 */ /* 0x000f280000300800 */
[----:B------:R-:W4:Y:S01]  /*90cd0*/  LDL.LU R11, [R1+0xc288] ;  /* 0x00c28800010b7983 */ /* 0x000f220000300800 */
[----:B--2---:R-:W-:Y:S01]  /*90ce0*/  IMAD R6, R6, 0x100, R9 ;  /* 0x0000010006067824 */ /* 0x004fe200078e0209 */
[----:B----4-:R-:W-:-:S15]  /*90cf0*/  HMMA.16816.F32 R24, R12, R10, R24 ;  /* 0x0000000a0c18723c */ /* 0x010fde0000001818 */
[----:B------:R-:W-:-:S08]  /*90d00*/  NOP ;  /* 0x0000000000007918 */ /* 0x000fd00000000000 */
[----:B------:R-:W-:Y:S04]  /*90d10*/  STL.64 [R1+0x2790], R24 ;  /* 0x0027901801007387 */ /* 0x000fe80000100a00 */
[----:B------:R0:W-:Y:S04]  /*90d20*/  STL.64 [R1+0x2798], R26 ;  /* 0x0027981a01007387 */ /* 0x0001e80000100a00 */
[----:B0-----:R-:W2:Y:S04]  /*90d30*/  LDL.LU.64 R26, [R1+0xc280] ;  /* 0x00c28000011a7983 */ /* 0x001ea80000300a00 */
[----:B------:R-:W2:Y:S04]  /*90d40*/  LDL.LU.64 R24, [R1+0xc278] ;  /* 0x00c2780001187983 */ /* 0x000ea80000300a00 */
[----:B------:R0:W-:Y:S04]  /*90d50*/  STL [R1+0xc05c], R10 ;  /* 0x00c05c0a01007387 */ /* 0x0001e80000100800 */
[----:B------:R1:W-:Y:S01]  /*90d60*/  STL [R1+0xc058], R11 ;  /* 0x00c0580b01007387 */ /* 0x0003e20000100800 */
[----:B0-----:R-:W-:-:S02]  /*90d70*/  IMAD.MOV.U32 R10, RZ, RZ, R2 ;  /* 0x000000ffff0a7224 */ /* 0x001fc400078e0002 */
[----:B-1----:R-:W-:Y:S01]  /*90d80*/  IMAD.MOV.U32 R11, RZ, RZ, R3 ;  /* 0x000000ffff0b7224 */ /* 0x002fe200078e0003 */
[----:B------:R-:W4:Y:S04]  /*90d90*/  LDL.LU R2, [R1+0xc270] ;  /* 0x00c2700001027983 */ /* 0x000f280000300800 */
[----:B------:R-:W4:Y:S04]  /*90da0*/  LDL.LU R3, [R1+0xc26c] ;  /* 0x00c26c0001037983 */ /* 0x000f280000300800 */
[----:B------:R-:W2:Y:S02]  /*90db0*/  LDL.LU R9, [R1+0xc268] ;  /* 0x00c2680001097983 */ /* 0x000ea40000300800 */
[----:B--2---:R-:W-:-:S15]  /*90dc0*/  HMMA.16816.F32 R24, R12, R8, R24 ;  /* 0x000000080c18723c */ /* 0x004fde0000001818 */
[----:B------:R-:W-:-:S08]  /*90dd0*/  NOP ;  /* 0x0000000000007918 */ /* 0x000fd00000000000 */
        /* <DEDUP_REMOVED lines=9> */
[----:B0-----:R-:W2:Y:S04]  /*90e70*/  LDL.LU.64 R26, [R1+0xc250] ;  /* 0x00c25000011a7983 */ /* 0x001ea80000300a00 */
[----:B------:R-:W2:Y:S02]  /*90e80*/  LDL.LU.64 R24, [R1+0xc248] ;  /* 0x00c2480001187983 */ /* 0x000ea40000300a00 */
[----:B--2---:R-:W-:Y:S02]  /*90e90*/  HMMA.16816.F32 R12, R12, R28, R24 ;  /* 0x0000001c0c0c723c */ /* 0x004fe40000001818 */
[----:B------:R-:W2:Y:S04]  /*90ea0*/  LDL.LU.64 R26, [R1+0xc240] ;  /* 0x00c24000011a7983 */ /* 0x000ea80000300a00 */
[----:B------:R-:W3:Y:S04]  /*90eb0*/  LDL.LU.64 R24, [R1+0xc238] ;  /* 0x00c2380001187983 */ /* 0x000ee80000300a00 */
[----:B------:R-:W4:-:S13]  /*90ec0*/  LDL.LU.64 R28, [R1+0xc230] ;  /* 0x00c23000011c7983 */ /* 0x000f1a0000300a00 */
[----:B------:R0:W-:Y:S04]  /*90ed0*/  STL.64 [R1+0x2760], R12 ;  /* 0x0027600c01007387 */ /* 0x0001e80000100a00 */
[----:B------:R1:W-:Y:S04]  /*90ee0*/  STL.64 [R1+0x2768], R14 ;  /* 0x0027680e01007387 */ /* 0x0003e80000100a00 */
[----:B0-----:R-:W2:Y:S04]  /*90ef0*/  LDL.LU R12, [R1+0x2630] ;  /* 0x00263000010c7983 */ /* 0x001ea80000300800 */
[----:B------:R-:W2:Y:S04]  /*90f00*/  LDL.LU R13, [R1+0x2634] ;  /* 0x00263400010d7983 */ /* 0x000ea80000300800 */
[----:B-1----:R-:W2:Y:S04]  /*90f10*/  LDL.LU R14, [R1+0x2638] ;  /* 0x00263800010e7983 */ /* 0x002ea80000300800 */
[----:B------:R-:W2:Y:S01]  /*90f20*/  LDL.LU R15, [R1+0x263c] ;  /* 0x00263c00010f7983 */ /* 0x000ea20000300800 */
[----:B------:R-:W-:Y:S01]  /*90f30*/  IMAD R7, R0, 0x100, R7 ;  /* 0x0000010000077824 */ /* 0x000fe200078e0207 */
[----:B------:R-:W-:-:S02]  /*90f40*/  F2FP.F16.E5M2.UNPACK_B R4, R4 ;  /* 0x00000004ff04723e */ /* 0x000fc400020004ff */
[----:B------:R-:W-:Y:S02]  /*90f50*/  F2FP.F16.E5M2.UNPACK_B R5, R5 ;  /* 0x00000005ff05723e */ /* 0x000fe400020004ff */
[----:B------:R-:W-:Y:S02]  /*90f60*/  F2FP.F16.E5M2.UNPACK_B R6, R6 ;  /* 0x00000006ff06723e */ /* 0x000fe400020004ff */
[----:B------:R-:W-:-:S07]  /*90f70*/  F2FP.F16.E5M2.UNPACK_B R7, R7 ;  /* 0x00000007ff07723e */ /* 0x000fce00020004ff */
[----:B--2---:R-:W-:-:S15]  /*90f80*/  HMMA.16816.F32 R12, R4, R10, R12 ;  /* 0x0000000a040c723c */ /* 0x004fde000000180c */
[----:B------:R-:W-:-:S08]  /*90f90*/  NOP ;  /* 0x0000000000007918 */ /* 0x000fd00000000000 */
[----:B------:R-:W-:Y:S04]  /*90fa0*/  STL.64 [R1+0x2750], R12 ;  /* 0x0027500c01007387 */ /* 0x000fe80000100a00 */
[----:B------:R3:W-:Y:S02]  /*90fb0*/  STL.64 [R1+0x2758], R14 ;  /* 0x0027580e01007387 */ /* 0x0007e40000100a00 */
[----:B---3--:R-:W-:Y:S06]  /*90fc0*/  HMMA.16816.F32 R12, R4, R24, R16 ;  /* 0x00000018040c723c */ /* 0x008fec0000001810 */
[----:B------:R-:W-:-:S15]  /*90fd0*/  IMAD.MOV.U32 R10, RZ, RZ, R24 ;  /* 0x000000ffff0a7224 */ /* 0x000fde00078e0018 */
[----:B------:R-:W-:-:S02]  /*90fe0*/  NOP ;  /* 0x0000000000007918 */ /* 0x000fc40000000000 */
[----:B------:R-:W-:Y:S04]  /*90ff0*/  STL.64 [R1+0x2740], R12 ;  /* 0x0027400c01007387 */ /* 0x000fe80000100a00 */
[----:B------:R-:W-:Y:S04]  /*91000*/  STL.64 [R1+0x2748], R14 ;  /* 0x0027480e01007387 */ /* 0x000fe80000100a00 */
[----:B------:R-:W-:Y:S04]  /*91010*/  STL [R1+0xc22c], R10 ;  /* 0x00c22c0a01007387 */ /* 0x000fe80000100800 */
[----:B------:R0:W-:Y:S02]  /*91020*/  STL [R1+0xc228], R8 ;  /* 0x00c2280801007387 */ /* 0x0001e40000100800 */
[----:B0-----:R-:W-:Y:S02]  /*91030*/  HMMA.16816.F32 R8, R4, R26, R20 ;  /* 0x0000001a0408723c */ /* 0x001fe40000001814 */
[----:B------:R-:W2:Y:S01]  /*91040*/  LDL.LU R20, [R1+0x1650] ;  /* 0x0016500001147983 */ /* 0x000ea20000300800 */
[----:B------:R-:W-:-:S15]  /*91050*/  IMAD.MOV.U32 R0, RZ, RZ, R25 ;  /* 0x000000ffff007224 */ /* 0x000fde00078e0019 */
[----:B------:R-:W-:-:S05]  /*91060*/  NOP ;  /* 0x0000000000007918 */ /* 0x000fca0000000000 */
[----:B------:R-:W-:Y:S04]  /*91070*/  STL.64 [R1+0x2730], R8 ;  /* 0x0027300801007387 */ /* 0x000fe80000100a00 */
[----:B------:R-:W-:Y:S04]  /*91080*/  STL.64 [R1+0x2738], R10 ;  /* 0x0027380a01007387 */ /* 0x000fe80000100a00 */
[----:B------:R-:W2:Y:S04]  /*91090*/  LDL.LU R21, [R1+0x1654] ;  /* 0x0016540001157983 */ /* 0x000ea80000300800 */
[----:B------:R-:W3:Y:S04]  /*910a0*/  LDL.LU R22, [R1+0x1658] ;  /* 0x0016580001167983 */ /* 0x000ee80000300800 */
[----:B------:R-:W3:Y:S04]  /*910b0*/  LDL.LU R23, [R1+0x165c] ;  /* 0x00165c0001177983 */ /* 0x000ee80000300800 */
[----:B------:R-:W4:Y:S04]  /*910c0*/  LDL.LU R24, [R1+0x16a0] ;  /* 0x0016a00001187983 */ /* 0x000f280000300800 */
[----:B------:R-:W4:Y:S04]  /*910d0*/  LDL.LU R25, [R1+0x16a4] ;  /* 0x0016a40001197983 */ /* 0x000f280000300800 */
[----:B------:R-:W2:Y:S04]  /*910e0*/  LDL.LU R26, [R1+0x16a8] ;  /* 0x0016a800011a7983 */ /* 0x000ea80000300800 */
[----:B------:R-:W2:Y:S04]  /*910f0*/  LDL.LU R27, [R1+0x16ac] ;  /* 0x0016ac00011b7983 */ /* 0x000ea80000300800 */
[----:B--2---:R0:W-:Y:S04]  /*91100*/  STL.64 [R1+0xc0b0], R26 ;  /* 0x00c0b01a01007387 */ /* 0x0041e80000100a00 */
[----:B0-----:R-:W2:Y:S04]  /*91110*/  LDL R26, [R1] ;  /* 0x00000000011a7983 */ /* 0x001ea80000100800 */
        /* <DEDUP_REMOVED lines=50> */
[----:B----4-:R0:W-:Y:S04]  /*91440*/  STL.64 [R1+0xc158], R26 ;  /* 0x00c1581a01007387 */ /* 0x0101e80000100a00 */
[----:B------:R-:W4:Y:S04]  /*91450*/  LDL R14, [R1+0x38] ;  /* 0x00003800010e7983 */ /* 0x000f280000100800 */
[----:B------:R-:W4:Y:S04]  /*91460*/  LDL R15, [R1+0x3c] ;  /* 0x00003c00010f7983 */ /* 0x000f280000100800 */
[----:B----4-:R-:W-:Y:S04]  /*91470*/  STL.64 [R1+0xc160], R14 ;  /* 0x00c1600e01007387 */ /* 0x010fe80000100a00 */
[----:B------:R-:W4:Y:S04]  /*91480*/  LDL.LU R24, [R1+0x1730] ;  /* 0x0017300001187983 */ /* 0x000f280000300800 */
[----:B------:R-:W4:Y:S04]  /*91490*/  LDL.LU R25, [R1+0x1734] ;  /* 0x0017340001197983 */ /* 0x000f280000300800 */
[----:B0-----:R-:W2:Y:S04]  /*914a0*/  LDL.LU R26, [R1+0x1738] ;  /* 0x00173800011a7983 */ /* 0x001ea80000300800 */
[----:B------:R-:W2:Y:S04]  /*914b0*/  LDL.LU R27, [R1+0x173c] ;  /* 0x00173c00011b7983 */ /* 0x000ea80000300800 */
[----:B--2---:R-:W-:Y:S04]  /*914c0*/  STL.64 [R1+0xc170], R26 ;  /* 0x00c1701a01007387 */ /* 0x004fe80000100a00 */
[----:B----4-:R0:W-:Y:S04]  /*914d0*/  STL.64 [R1+0xc168], R24 ;  /* 0x00c1681801007387 */ /* 0x0101e80000100a00 */
[----:B------:R-:W2:Y:S04]  /*914e0*/  LDL R12, [R1+0x40] ;  /* 0x00004000010c7983 */ /* 0x000ea80000100800 */
[----:B------:R-:W2:Y:S04]  /*914f0*/  LDL R13, [R1+0x44] ;  /* 0x00004400010d7983 */ /* 0x000ea80000100800 */
[----:B--2---:R-:W-:Y:S04]  /*91500*/  STL.64 [R1+0xc178], R12 ;  /* 0x00c1780c01007387 */ /* 0x004fe80000100a00 */
        /* <DEDUP_REMOVED lines=57> */
[----:B------:R-:W4:Y:S04]  /*918a0*/  LDL.LU R12, [R1+0x25f0] ;  /* 0x0025f000010c7983 */ /* 0x000f280000300800 */
[----:B------:R-:W4:Y:S04]  /*918b0*/  LDL.LU R13, [R1+0x25f4] ;  /* 0x0025f400010d7983 */ /* 0x000f280000300800 */
[----:B0-----:R-:W4:Y:S04]  /*918c0*/  LDL.LU R14, [R1+0x25f8] ;  /* 0x0025f800010e7983 */ /* 0x001f280000300800 */
[----:B------:R-:W4:Y:S04]  /*918d0*/  LDL.LU R15, [R1+0x25fc] ;  /* 0x0025fc00010f7983 */ /* 0x000f280000300800 */
[----:B------:R-:W4:Y:S04]  /*918e0*/  LDL.LU R8, [R1+0x2600] ;  /* 0x0026000001087983 */ /* 0x000f280000300800 */
[----:B------:R-:W4:Y:S04]  /*918f0*/  LDL.LU R9, [R1+0x2604] ;  /* 0x0026040001097983 */ /* 0x000f280000300800 */
[----:B------:R-:W4:Y:S04]  /*91900*/  LDL.LU R10, [R1+0x2608] ;  /* 0x00260800010a7983 */ /* 0x000f280000300800 */
[----:B------:R-:W4:Y:S04]  /*91910*/  LDL.LU R11, [R1+0x260c] ;  /* 0x00260c00010b7983 */ /* 0x000f280000300800 */
[----:B------:R-:W4:Y:S04]  /*91920*/  LDL.64 R16, [R1+0x88] ;  /* 0x0000880001107983 */ /* 0x000f280000100a00 */
[----:B---3--:R-:W-:Y:S04]  /*91930*/  STL.64 [R1+0xc200], R26 ;  /* 0x00c2001a01007387 */ /* 0x008fe80000100a00 */
        /* <DEDUP_REMOVED lines=15> */
[----:B------:R-:W2:Y:S04]  /*91a30*/  LDL.LU R22, [R1+0x16f8] ;  /* 0x0016f80001167983 */ /* 0x000ea80000300800 */
[----:B------:R-:W2:Y:S01]  /*91a40*/  LDL.LU R23, [R1+0x16fc] ;  /* 0x0016fc0001177983 */ /* 0x000ea20000300800 */
[----:B----4-:R-:W-:Y:S03]  /*91a50*/  HMMA.16816.F32 R8, R4, R16, R8 ;  /* 0x000000100408723c */ /* 0x010fe60000001808 */
[----:B--2---:R-:W-:Y:S04]  /*91a60*/  STL.64 [R1+0xc138], R22 ;  /* 0x00c1381601007387 */ /* 0x004fe80000100a00 */
[----:B---3--:R0:W-:Y:S04]  /*91a70*/  STL.64 [R1+0xc130], R20 ;  /* 0x00c1301401007387 */ /* 0x0081e80000100a00 */
        /* <DEDUP_REMOVED lines=10> */
[----:B------:R0:W-:Y:S04]  /*91b20*/  STL.64 [R1+0x2720], R8 ;  /* 0x0027200801007387 */ /* 0x0001e80000100a00 */
[----:B------:R1:W-:Y:S01]  /*91b30*/  STL.64 [R1+0x2728], R10 ;  /* 0x0027280a01007387 */ /* 0x0003e20000100a00 */
[----:B0-----:R-:W-:-:S03]  /*91b40*/  IMAD.MOV.U32 R9, RZ, RZ, R16 ;  /* 0x000000ffff097224 */ /* 0x001fc600078e0010 */
[----:B-1----:R-:W3:Y:S01]  /*91b50*/  LDL.LU R10, [R1+0xc22c] ;  /* 0x00c22c00010a7983 */ /* 0x002ee20000300800 */
[----:B------:R-:W-:-:S03]  /*91b60*/  IMAD.MOV.U32 R11, RZ, RZ, R17 ;  /* 0x000000ffff0b7224 */ /* 0x000fc600078e0011 */
[----:B------:R-:W4:Y:S01]  /*91b70*/  LDL.LU R8, [R1+0xc228] ;  /* 0x00c2280001087983 */ /* 0x000f220000300800 */
[----:B------:R-:W-:Y:S03]  /*91b80*/  HMMA.16816.F32 R16, R4, R18, R12 ;  /* 0x000000120410723c */ /* 0x000fe6000000180c */
[----:B------:R-:W2:-:S15]  /*91b90*/  LDL.LU.64 R14, [R1+0xc220] ;  /* 0x00c22000010e7983 */ /* 0x000e9e0000300a00 */
[----:B------:R-:W-:-:S05]  /*91ba0*/  NOP ;  /* 0x0000000000007918 */ /* 0x000fca0000000000 */
[----:B------:R0:W-:Y:S04]  /*91bb0*/  STL.64 [R1+0x2710], R16 ;  /* 0x0027101001007387 */ /* 0x0001e80000100a00 */
[----:B------:R1:W-:Y:S04]  /*91bc0*/  STL.64 [R1+0x2718], R18 ;  /* 0x0027181201007387 */ /* 0x0003e80000100a00 */
[----:B0-----:R-:W3:Y:S04]  /*91bd0*/  LDL.LU R16, [R1+0x1630] ;  /* 0x0016300001107983 */ /* 0x001ee80000300800 */
[----:B------:R-:W3:Y:S04]  /*91be0*/  LDL.LU R17, [R1+0x1634] ;  /* 0x0016340001117983 */ /* 0x000ee80000300800 */
[----:B-1----:R-:W3:Y:S04]  /*91bf0*/  LDL.LU R18, [R1+0x1638] ;  /* 0x0016380001127983 */ /* 0x002ee80000300800 */
[----:B------:R-:W3:Y:S01]  /*91c00*/  LDL.LU R19, [R1+0x163c] ;  /* 0x00163c0001137983 */ /* 0x000ee20000300800 */
        /* <DEDUP_REMOVED lines=61> */
[----:B0-----:R-:W4:Y:S04]  /*91fe0*/  LDL.LU R12, [R1+0x1600] ;  /* 0x00160000010c7983 */ /* 0x001f280000300800 */
[----:B------:R-:W4:Y:S04]  /*91ff0*/  LDL.LU R13, [R1+0x1604] ;  /* 0x00160400010d7983 */ /* 0x000f280000300800 */
[----:B-1----:R-:W4:Y:S04]  /*92000*/  LDL.LU R14, [R1+0x1608] ;  /* 0x00160800010e7983 */ /* 0x002f280000300800 */
[----:B------:R-:W4:Y:S01]  /*92010*/  LDL.LU R15, [R1+0x160c] ;  /* 0x00160c00010f7983 */ /* 0x000f220000300800 */
        /* <DEDUP_REMOVED lines=71> */
[----:B0-----:R-:W3:Y:S04]  /*92490*/  LDL.LU R24, [R1+0x1620] ;  /* 0x0016200001187983 */ /* 0x001ee80000300800 */
[----:B------:R-:W3:Y:S04]  /*924a0*/  LDL.LU R25, [R1+0x1624] ;  /* 0x0016240001197983 */ /* 0x000ee80000300800 */
[----:B------:R-:W3:Y:S04]  /*924b0*/  LDL.LU R26, [R1+0x1628] ;  /* 0x00162800011a7983 */ /* 0x000ee80000300800 */
[----:B------:R-:W3:Y:S01]  /*924c0*/  LDL.LU R27, [R1+0x162c] ;  /* 0x00162c00011b7983 */ /* 0x000ee20000300800 */
[C---:B--2---:R-:W-:Y:S06]  /*924d0*/  HMMA.16816.F32 R16, R4.reuse, R22, R16 ;  /* 0x000000160410723c */ /* 0x044fec0000001810 */
[----:B---3--:R-:W-:-:S15]  /*924e0*/  HMMA.16816.F32 R24, R4, R20, R24 ;  /* 0x000000140418723c */ /* 0x008fde0000001818 */
[----:B------:R-:W-:-:S02]  /*924f0*/  NOP ;  /* 0x0000000000007918 */ /* 0x000fc40000000000 */
[----:B------:R-:W-:Y:S04]  /*92500*/  STL.64 [R1+0x25d0], R16 ;  /* 0x0025d01001007387 */ /* 0x000fe80000100a00 */
[----:B------:R0:W-:Y:S04]  /*92510*/  STL.64 [R1+0x25d8], R18 ;  /* 0x0025d81201007387 */ /* 0x0001e80000100a00 */
[----:B0-----:R-:W2:Y:S04]  /*92520*/  LDL.LU.64 R18, [R1+0xc070] ;  /* 0x00c0700001127983 */ /* 0x001ea80000300a00 */
[----:B------:R-:W4:Y:S04]  /*92530*/  LDL.LU.64 R16, [R1+0xc068] ;  /* 0x00c0680001107983 */ /* 0x000f280000300a00 */
[----:B------:R0:W-:Y:S04]  /*92540*/  STL.64 [R1+0x25c0], R24 ;  /* 0x0025c01801007387 */ /* 0x0001e80000100a00 */
[----:B------:R1:W-:Y:S04]  /*92550*/  STL.64 [R1+0x25c8], R26 ;  /* 0x0025c81a01007387 */ /* 0x0003e80000100a00 */
[----:B0-----:R-:W3:Y:S04]  /*92560*/  LDL.LU R24, [R1+0x1540] ;  /* 0x0015400001187983 */ /* 0x001ee80000300800 */
[----:B------:R-:W3:Y:S04]  /*92570*/  LDL.LU R25, [R1+0x1544] ;  /* 0x0015440001197983 */ /* 0x000ee80000300800 */
[----:B-1----:R-:W2:Y:S04]  /*92580*/  LDL.LU R26, [R1+0x1548] ;  /* 0x00154800011a7983 */ /* 0x002ea80000300800 */
[----:B------:R-:W2:Y:S04]  /*92590*/  LDL.LU R27, [R1+0x154c] ;  /* 0x00154c00011b7983 */ /* 0x000ea80000300800 */
[----:B--2---:R-:W-:Y:S04]  /*925a0*/  STL.64 [R1+0xbff0], R26 ;  /* 0x00bff01a01007387 */ /* 0x004fe80000100a00 */
[----:B---3--:R0:W-:Y:S04]  /*925b0*/  STL.64 [R1+0xbfe8], R24 ;  /* 0x00bfe81801007387 */ /* 0x0081e80000100a00 */
[----:B0-----:R-:W2:Y:S04]  /*925c0*/  LDL.LU R24, [R1+0x1610] ;  /* 0x0016100001187983 */ /* 0x001ea80000300800 */
[----:B------:R-:W2:Y:S04]  /*925d0*/  LDL.LU R25, [R1+0x1614] ;  /* 0x0016140001197983 */ /* 0x000ea80000300800 */
[----:B------:R-:W2:Y:S04]  /*925e0*/  LDL.LU R26, [R1+0x1618] ;  /* 0x00161800011a7983 */ /* 0x000ea80000300800 */
[----:B------:R-:W2:Y:S04]  /*925f0*/  LDL.LU R27, [R1+0x161c] ;  /* 0x00161c00011b7983 */ /* 0x000ea80000300800 */
[----:B------:R-:W3:Y:S04]  /*92600*/  LDL.64 R28, [R1+0x80] ;  /* 0x00008000011c7983 */ /* 0x000ee80000100a00 */
[----:B------:R0:W-:Y:S02]  /*92610*/  STL.64 [R1+0xbe80], R22 ;  /* 0x00be801601007387 */ /* 0x0001e40000100a00 */
[----:B0-----:R-:W-:-:S02]  /*92620*/  IMAD.MOV.U32 R22, RZ, RZ, R9 ;  /* 0x000000ffff167224 */ /* 0x001fc400078e0009 */
[----:B------:R-:W3:Y:S04]  /*92630*/  LDL.LU R9, [R1+0xc060] ;  /* 0x00c0600001097983 */ /* 0x000ee80000300800 */
[----:B------:R0:W-:Y:S04]  /*92640*/  STL.64 [R1+0xbe78], R20 ;  /* 0x00be781401007387 */ /* 0x0001e80000100a00 */
[----:B0-----:R-:W2:Y:S01]  /*92650*/  LDL.64 R20, [R1+0x90] ;  /* 0x0000900001147983 */ /* 0x001ea20000100a00 */
[----:B------:R-:W-:Y:S01]  /*92660*/  IMAD.MOV.U32 R23, RZ, RZ, R11 ;  /* 0x000000ffff177224 */ /* 0x000fe200078e000b */
[C---:B----4-:R-:W-:Y:S04]  /*92670*/  HMMA.16816.F32 R12, R4.reuse, R16, R12 ;  /* 0x00000010040c723c */ /* 0x050fe8000000180c */
[----:B------:R-:W-:Y:S04]  /*92680*/  STL.64 [R1+0xc000], R22 ;  /* 0x00c0001601007387 */ /* 0x000fe80000100a00 */
[----:B--2---:R0:W-:Y:S02]  /*92690*/  STL.64 [R1+0xbff8], R20 ;  /* 0x00bff81401007387 */ /* 0x0041e40000100a00 */
[----:B0-----:R-:W-:-:S15]  /*926a0*/  HMMA.16816.F32 R20, R4, R18, R24 ;  /* 0x000000120414723c */ /* 0x001fde0000001818 */
[----:B------:R-:W-:-:S08]  /*926b0*/  NOP ;  /* 0x0000000000007918 */ /* 0x000fd00000000000 */
[----:B------:R-:W-:Y:S04]  /*926c0*/  STL.64 [R1+0x25b0], R20 ;  /* 0x0025b01401007387 */ /* 0x000fe80000100a00 */
[----:B------:R-:W-:Y:S04]  /*926d0*/  STL.64 [R1+0x25b8], R22 ;  /* 0x0025b81601007387 */ /* 0x000fe80000100a00 */
[----:B------:R-:W-:Y:S04]  /*926e0*/  STL.64 [R1+0x25a0], R12 ;  /* 0x0025a00c01007387 */ /* 0x000fe80000100a00 */
[----:B------:R-:W-:Y:S04]  /*926f0*/  STL.64 [R1+0x25a8], R14 ;  /* 0x0025a80e01007387 */ /* 0x000fe80000100a00 */
[----:B------:R-:W2:Y:S01]  /*92700*/  LDL.64 R24, [R1+0xb0] ;  /* 0x0000b00001187983 */ /* 0x000ea20000100a00 */
[----:B------:R-:W-:-:S02]  /*92710*/  IMAD.MOV.U32 R26, RZ, RZ, R10 ;  /* 0x000000ffff1a7224 */ /* 0x000fc400078e000a */
[----:B------:R-:W-:-:S05]  /*92720*/  IMAD.MOV.U32 R27, RZ, RZ, R0 ;  /* 0x000000ffff1b7224 */ /* 0x000fca00078e0000 */
[----:B------:R-:W-:Y:S04]  /*92730*/  STL.64 [R1+0xc020], R26 ;  /* 0x00c0201a01007387 */ /* 0x000fe80000100a00 */
[----:B--2---:R0:W-:Y:S04]  /*92740*/  STL.64 [R1+0xc018], R24 ;  /* 0x00c0181801007387 */ /* 0x0041e80000100a00 */
[----:B0-----:R-:W2:Y:S04]  /*92750*/  LDL.LU R24, [R1+0x15a0] ;  /* 0x0015a00001187983 */ /* 0x001ea80000300800 */
[----:B------:R-:W2:Y:S04]  /*92760*/  LDL.LU R25, [R1+0x15a4] ;  /* 0x0015a40001197983 */ /* 0x000ea80000300800 */
[----:B------:R-:W4:Y:S04]  /*92770*/  LDL.LU R26, [R1+0x15a8] ;  /* 0x0015a800011a7983 */ /* 0x000f280000300800 */
[----:B------:R-:W4:Y:S04]  /*92780*/  LDL.LU R27, [R1+0x15ac] ;  /* 0x0015ac00011b7983 */ /* 0x000f280000300800 */
[----:B------:R-:W3:Y:S04]  /*92790*/  LDL.LU R10, [R1+0x30b4] ;  /* 0x0030b400010a7983 */ /* 0x000ee80000300800 */
[----:B------:R-:W3:Y:S04]  /*927a0*/  LDL.LU R12, [R1+0x30b0] ;  /* 0x0030b000010c7983 */ /* 0x000ee80000300800 */
[----:B------:R-:W3:Y:S04]  /*927b0*/  LDL.LU R11, [R1+0x30bc] ;  /* 0x0030bc00010b7983 */ /* 0x000ee80000300800 */
[----:B------:R-:W3:Y:S04]  /*927c0*/  LDL.LU R13, [R1+0x30b8] ;  /* 0x0030b800010d7983 */ /* 0x000ee80000300800 */
[----:B------:R-:W3:Y:S04]  /*927d0*/  LDL.LU R14, [R1+0x30c0] ;  /* 0x0030c000010e7983 */ /* 0x000ee80000300800 */
[----:B------:R-:W3:Y:S04]  /*927e0*/  LDL.LU R15, [R1+0x30cc] ;  /* 0x0030cc00010f7983 */ /* 0x000ee80000300800 */
[----:B------:R-:W3:Y:S04]  /*927f0*/  LDL.LU R0, [R1+0x30c8] ;  /* 0x0030c80001007983 */ /* 0x000ee80000300800 */
[----:B----4-:R-:W-:Y:S04]  /*92800*/  STL.64 [R1+0xc030], R26 ;  /* 0x00c0301a01007387 */ /* 0x010fe80000100a00 */
[----:B--2---:R0:W-:Y:S04]  /*92810*/  STL.64 [R1+0xc028], R24 ;  /* 0x00c0281801007387 */ /* 0x0041e80000100a00 */
[----:B0-----:R-:W2:Y:S04]  /*92820*/  LDL.LU R24, [R1+0x15d0] ;  /* 0x0015d00001187983 */ /* 0x001ea80000300800 */
[----:B------:R-:W2:Y:S04]  /*92830*/  LDL.LU R25, [R1+0x15d4] ;  /* 0x0015d40001197983 */ /* 0x000ea80000300800 */
[----:B------:R-:W4:Y:S04]  /*92840*/  LDL.LU R26, [R1+0x15d8] ;  /* 0x0015d800011a7983 */ /* 0x000f280000300800 */
[----:B------:R-:W4:Y:S04]  /*92850*/  LDL.LU R27, [R1+0x15dc] ;  /* 0x0015dc00011b7983 */ /* 0x000f280000300800 */
        /* <DEDUP_REMOVED lines=13> */
[----:B------:R-:W4:Y:S04]  /*92930*/  LDL.LU R21, [R1+0x1574] ;  /* 0x0015740001157983 */ /* 0x000f280000300800 */
[----:B------:R-:W2:Y:S04]  /*92940*/  LDL.LU R22, [R1+0x1578] ;  /* 0x0015780001167983 */ /* 0x000ea80000300800 */
[----:B------:R-:W2:Y:S01]  /*92950*/  LDL.LU R23, [R1+0x157c] ;  /* 0x00157c0001177983 */ /* 0x000ea20000300800 */
[----:B---3--:R-:W-:-:S02]  /*92960*/  IMAD R12, R12, 0x100, R10 ;  /* 0x000001000c0c7824 */ /* 0x008fc400078e020a */
[----:B------:R-:W-:Y:S01]  /*92970*/  IMAD R13, R13, 0x100, R11 ;  /* 0x000001000d0d7824 */ /* 0x000fe200078e020b */
        /* <DEDUP_REMOVED lines=12> */
[----:B------:R-:W4:Y:S04]  /*92a40*/  LDL.LU R10, [R1+0xc05c] ;  /* 0x00c05c00010a7983 */ /* 0x000f280000300800 */
[----:B------:R-:W4:Y:S02]  /*92a50*/  LDL.LU R11, [R1+0xc058] ;  /* 0x00c05800010b7983 */ /* 0x000f240000300800 */
[----:B----4-:R-:W-:-:S15]  /*92a60*/  HMMA.16816.F32 R24, R4, R10, R24 ;  /* 0x0000000a0418723c */ /* 0x010fde0000001818 */
[----:B------:R-:W-:-:S08]  /*92a70*/  NOP ;  /* 0x0000000000007918 */ /* 0x000fd00000000000 */
[----:B------:R-:W-:Y:S04]  /*92a80*/  STL.64 [R1+0x2590], R24 ;  /* 0x0025901801007387 */ /* 0x000fe80000100a00 */
[----:B------:R0:W-:Y:S04]  /*92a90*/  STL.64 [R1+0x2598], R26 ;  /* 0x0025981a01007387 */ /* 0x0001e80000100a00 */
[----:B0-----:R-:W4:Y:S04]  /*92aa0*/  LDL.LU.64 R26, [R1+0xc050] ;  /* 0x00c05000011a7983 */ /* 0x001f280000300a00 */
[----:B------:R-:W4:Y:S04]  /*92ab0*/  LDL.LU.64 R24, [R1+0xc048] ;  /* 0x00c0480001187983 */ /* 0x000f280000300a00 */
[----:B------:R0:W-:Y:S04]  /*92ac0*/  STL [R1+0xbe34], R10 ;  /* 0x00be340a01007387 */ /* 0x0001e80000100800 */
[----:B0-----:R-:W2:Y:S04]  /*92ad0*/  LDL.LU R10, [R1+0x30c4] ;  /* 0x0030c400010a7983 */ /* 0x001ea80000300800 */
[----:B------:R-:W-:Y:S01]  /*92ae0*/  STL [R1+0xbe30], R11 ;  /* 0x00be300b01007387 */ /* 0x000fe20000100800 */
[----:B----4-:R-:W-:-:S15]  /*92af0*/  HMMA.16816.F32 R24, R4, R8, R24 ;  /* 0x000000080418723c */ /* 0x010fde0000001818 */
[----:B------:R-:W-:-:S08]  /*92b00*/  NOP ;  /* 0x0000000000007918 */ /* 0x000fd00000000000 */
[----:B------:R-:W-:Y:S04]  /*92b10*/  STL.64 [R1+0x2580], R24 ;  /* 0x0025801801007387 */ /* 0x000fe80000100a00 */
[----:B------:R0:W-:Y:S04]  /*92b20*/  STL.64 [R1+0x2588], R26 ;  /* 0x0025881a01007387 */ /* 0x0001e80000100a00 */
[----:B0-----:R-:W4:Y:S04]  /*92b30*/  LDL.LU.64 R26, [R1+0xc040] ;  /* 0x00c04000011a7983 */ /* 0x001f280000300a00 */
[----:B------:R-:W4:Y:S04]  /*92b40*/  LDL.LU.64 R24, [R1+0xc038] ;  /* 0x00c0380001187983 */ /* 0x000f280000300a00 */
[----:B------:R-:W-:Y:S04]  /*92b50*/  STL [R1+0xbe18], R8 ;  /* 0x00be180801007387 */ /* 0x000fe80000100800 */
[----:B------:R0:W-:Y:S04]  /*92b60*/  STL [R1+0xbe14], R9 ;  /* 0x00be140901007387 */ /* 0x0001e80000100800 */
[----:B0-----:R-:W3:Y:S01]  /*92b70*/  LDL.64 R8, [R1+0xa0] ;  /* 0x0000a00001087983 */ /* 0x001ee20000100a00 */
[----:B----4-:R-:W-:-:S15]  /*92b80*/  HMMA.16816.F32 R24, R4, R2, R24 ;  /* 0x000000020418723c */ /* 0x010fde0000001818 */
[----:B------:R-:W-:-:S08]  /*92b90*/  NOP ;  /* 0x0000000000007918 */ /* 0x000fd00000000000 */
[----:B------:R-:W-:Y:S04]  /*92ba0*/  STL.64 [R1+0x2570], R24 ;  /* 0x0025701801007387 */ /* 0x000fe80000100a00 */
[----:B------:R0:W-:Y:S04]  /*92bb0*/  STL.64 [R1+0x2578], R26 ;  /* 0x0025781a01007387 */ /* 0x0001e80000100a00 */
[----:B0-----:R-:W3:Y:S04]  /*92bc0*/  LDL.LU.64 R26, [R1+0xc030] ;  /* 0x00c03000011a7983 */ /* 0x001ee80000300a00 */
[----:B------:R-:W3:Y:S01]  /*92bd0*/  LDL.LU.64 R24, [R1+0xc028] ;  /* 0x00c0280001187983 */ /* 0x000ee20000300a00 */
[----:B--2---:R-:W-:-:S02]  /*92be0*/  IMAD R14, R14, 0x100, R10 ;  /* 0x000001000e0e7824 */ /* 0x004fc400078e020a */
[----:B------:R-:W-:Y:S01]  /*92bf0*/  IMAD R15, R0, 0x100, R15 ;  /* 0x00000100000f7824 */ /* 0x000fe200078e020f */
[----:B------:R-:W-:Y:S02]  /*92c00*/  F2FP.F16.E5M2.UNPACK_B R12, R12 ;  /* 0x0000000cff0c723e */ /* 0x000fe400020004ff */
[----:B------:R-:W-:Y:S01]  /*92c10*/  F2FP.F16.E5M2.UNPACK_B R13, R13 ;  /* 0x0000000dff0d723e */ /* 0x000fe200020004ff */
[----:B---3--:R-:W-:Y:S01]  /*92c20*/  HMMA.16816.F32 R4, R4, R8, R24 ;  /* 0x000000080404723c */ /* 0x008fe20000001818 */
[----:B------:R-:W2:Y:S04]  /*92c30*/  LDL.LU.64 R26, [R1+0xc020] ;  /* 0x00c02000011a7983 */ /* 0x000ea80000300a00 */
[----:B------:R-:W3:Y:S01]  /*92c40*/  LDL.LU.64 R24, [R1+0xc018] ;  /* 0x00c0180001187983 */ /* 0x000ee20000300a00 */
[----:B------:R-:W-:-:S02]  /*92c50*/  F2FP.F16.E5M2.UNPACK_B R14, R14 ;  /* 0x0000000eff0e723e */ /* 0x000fc400020004ff */
[----:B------:R-:W-:-:S15]  /*92c60*/  F2FP.F16.E5M2.UNPACK_B R15, R15 ;  /* 0x0000000fff0f723e */ /* 0x000fde00020004ff */
[----:B------:R0:W-:Y:S04]  /*92c70*/  STL.64 [R1+0x2560], R4 ;  /* 0x0025600401007387 */ /* 0x0001e80000100a00 */
[----:B------:R1:W-:Y:S04]  /*92c80*/  STL.64 [R1+0x2568], R6 ;  /* 0x0025680601007387 */ /* 0x0003e80000100a00 */
[----:B0-----:R-:W4:Y:S04]  /*92c90*/  LDL.LU R4, [R1+0x1560] ;  /* 0x0015600001047983 */ /* 0x001f280000300800 */
[----:B------:R-:W4:Y:S04]  /*92ca0*/  LDL.LU R5, [R1+0x1564] ;  /* 0x0015640001057983 */ /* 0x000f280000300800 */
[----:B-1----:R-:W4:Y:S04]  /*92cb0*/  LDL.LU R6, [R1+0x1568] ;  /* 0x0015680001067983 */ /* 0x002f280000300800 */
[----:B------:R-:W4:Y:S01]  /*92cc0*/  LDL.LU R7, [R1+0x156c] ;  /* 0x00156c0001077983 */ /* 0x000f220000300800 */
[----:B---3--:R-:W-:-:S15]  /*92cd0*/  HMMA.16816.F32 R20, R12, R24, R20 ;  /* 0x000000180c14723c */ /* 0x008fde0000001814 */
[----:B------:R-:W-:-:S08]  /*92ce0*/  NOP ;  /* 0x0000000000007918 */ /* 0x000fd00000000000 */
[----:B------:R-:W-:Y:S04]  /*92cf0*/  STL.64 [R1+0x2550], R20 ;  /* 0x0025501401007387 */ /* 0x000fe80000100a00 */
[----:B------:R0:W-:Y:S04]  /*92d00*/  STL.64 [R1+0x2558], R22 ;  /* 0x0025581601007387 */ /* 0x0001e80000100a00 */
[----:B0-----:R-:W2:Y:S04]  /*92d10*/  LDL.LU.64 R22, [R1+0xc010] ;  /* 0x00c0100001167983 */ /* 0x001ea80000300a00 */
[----:B------:R-:W2:Y:S01]  /*92d20*/  LDL.LU.64 R20, [R1+0xc008] ;  /* 0x00c0080001147983 */ /* 0x000ea20000300a00 */
[----:B------:R-:W-:-:S05]  /*92d30*/  IMAD.MOV.U32 R0, RZ, RZ, R25 ;  /* 0x000000ffff007224 */ /* 0x000fca00078e0019 */
[----:B------:R-:W-:Y:S01]  /*92d40*/  STL [R1+0xbdf8], R0 ;  /* 0x00bdf80001007387 */ /* 0x000fe20000100800 */
[----:B--2---:R-:W-:Y:S03]  /*92d50*/  HMMA.16816.F32 R24, R12, R26, R20 ;  /* 0x0000001a0c18723c */ /* 0x004fe60000001814 */
[----:B------:R-:W2:Y:S04]  /*92d60*/  LDL.LU.64 R22, [R1+0xc000] ;  /* 0x00c0000001167983 */ /* 0x000ea80000300a00 */
[----:B------:R-:W4:-:S15]  /*92d70*/  LDL.LU.64 R20, [R1+0xbff8] ;  /* 0x00bff80001147983 */ /* 0x000f1e0000300a00 */
[----:B------:R-:W-:-:S01]  /*92d80*/  NOP ;  /* 0x0000000000007918 */ /* 0x000fc20000000000 */
[----:B------:R-:W-:Y:S04]  /*92d90*/  STL.64 [R1+0x2540], R24 ;  /* 0x0025401801007387 */ /* 0x000fe80000100a00 */
[----:B------:R0:W-:Y:S04]  /*92da0*/  STL.64 [R1+0x2548], R26 ;  /* 0x0025481a01007387 */ /* 0x0001e80000100a00 */
[----:B0-----:R-:W3:Y:S04]  /*92db0*/  LDL.LU.64 R26, [R1+0xbff0] ;  /* 0x00bff000011a7983 */ /* 0x001ee80000300a00 */
[----:B------:R-:W3:Y:S01]  /*92dc0*/  LDL.LU.64 R24, [R1+0xbfe8] ;  /* 0x00bfe80001187983 */ /* 0x000ee20000300a00 */
[----:B------:R-:W-:-:S02]  /*92dd0*/  IMAD.MOV.U32 R11, RZ, RZ, R8 ;  /* 0x000000ffff0b7224 */ /* 0x000fc400078e0008 */
[----:B------:R-:W-:Y:S01]  /*92de0*/  IMAD.MOV.U32 R10, RZ, RZ, R9 ;  /* 0x000000ffff0a7224 */ /* 0x000fe200078e0009 */
[C---:B----4-:R-:W-:Y:S06]  /*92df0*/  HMMA.16816.F32 R4, R12.reuse, R20, R4 ;  /* 0x000000140c04723c */ /* 0x050fec0000001804 */
[----:B------:R-:W-:Y:S01]  /*92e00*/  IMAD.MOV.U32 R0, RZ, RZ, R21 ;  /* 0x000000ffff007224 */ /* 0x000fe200078e0015 */
[----:B--2---:R-:W-:Y:S04]  /*92e10*/  HMMA.16816.F32 R16, R12, R22, R16 ;  /* 0x000000160c10723c */ /* 0x004fe80000001810 */
[----:B------:R-:W-:-:S12]  /*92e20*/  STL [R1+0xbdfc], R0 ;  /* 0x00bdfc0001007387 */ /* 0x000fd80000100800 */
[----:B------:R-:W-:Y:S04]  /*92e30*/  STL.64 [R1+0x2530], R4 ;  /* 0x0025300401007387 */ /* 0x000fe80000100a00 */
[----:B------:R3:W-:Y:S02]  /*92e40*/  STL.64 [R1+0x2538], R6 ;  /* 0x0025380601007387 */ /* 0x0007e40000100a00 */
[----:B---3--:R-:W-:Y:S02]  /*92e50*/  HMMA.16816.F32 R4, R12, R28, R24 ;  /* 0x0000001c0c04723c */ /* 0x008fe40000001818 */
[----:B------:R-:W-:Y:S04]  /*92e60*/  STL.64 [R1+0x2520], R16 ;  /* 0x0025201001007387 */ /* 0x000fe80000100a00 */
[----:B------:R-:W-:Y:S04]  /*92e70*/  STL.64 [R1+0x2528], R18 ;  /* 0x0025281201007387 */ /* 0x000fe80000100a00 */
[----:B------:R-:W2:-:S13]  /*92e80*/  LDL R8, [R1] ;  /* 0x0000000001087983 */ /* 0x000e9a0000100800 */
[----:B------:R0:W-:Y:S04]  /*92e90*/  STL.64 [R1+0x2510], R4 ;  /* 0x0025100401007387 */ /* 0x0001e80000100a00 */
[----:B------:R1:W-:Y:S04]  /*92ea0*/  STL.64 [R1+0x2518], R6 ;  /* 0x0025180601007387 */ /* 0x0003e80000100a00 */
[----:B------:R-:W2:Y:S04]  /*92eb0*/  LDL R9, [R1+0x4] ;  /* 0x0000040001097983 */ /* 0x000ea80000100800 */
[----:B------:R-:W-:Y:S04]  /*92ec0*/  STL.64 [R1+0xbea0], R10 ;  /* 0x00bea00a01007387 */ /* 0x000fe80000100a00 */
[----:B--2---:R2:W-:Y:S04]  /*92ed0*/  STL.64 [R1+0xbe98], R8 ;  /* 0x00be980801007387 */ /* 0x0045e80000100a00 */
[----:B0-----:R-:W3:Y:S04]  /*92ee0*/  LDL.LU R4, [R1+0x13e0] ;  /* 0x0013e00001047983 */ /* 0x001ee80000300800 */
[----:B------:R-:W3:Y:S04]  /*92ef0*/  LDL.LU R5, [R1+0x13e4] ;  /* 0x0013e40001057983 */ /* 0x000ee80000300800 */
[----:B-1----:R-:W4:Y:S04]  /*92f00*/  LDL.LU R6, [R1+0x13e8] ;  /* 0x0013e80001067983 */ /* 0x002f280000300800 */
[----:B------:R-:W4:Y:S04]  /*92f10*/  LDL.LU R7, [R1+0x13ec] ;  /* 0x0013ec0001077983 */ /* 0x000f280000300800 */
[----:B----4-:R-:W-:Y:S04]  /*92f20*/  STL.64 [R1+0xbeb0], R6 ;  /* 0x00beb00601007387 */ /* 0x010fe80000100a00 */
[----:B---3--:R0:W-:Y:S04]  /*92f30*/  STL.64 [R1+0xbea8], R4 ;  /* 0x00bea80401007387 */ /* 0x0081e80000100a00 */
[----:B------:R-:W3:Y:S04]  /*92f40*/  LDL R26, [R1+0x8] ;  /* 0x00000800011a7983 */ /* 0x000ee80000100800 */
[----:B------:R-:W3:Y:S04]  /*92f50*/  LDL R27, [R1+0xc] ;  /* 0x00000c00011b7983 */ /* 0x000ee80000100800 */
[----:B--2---:R-:W2:Y:S04]  /*92f60*/  LDL.LU R8, [R1+0x13f0] ;  /* 0x0013f00001087983 */ /* 0x004ea80000300800 */
[----:B------:R-:W2:Y:S04]  /*92f70*/  LDL.LU R9, [R1+0x13f4] ;  /* 0x0013f40001097983 */ /* 0x000ea80000300800 */
[----:B------:R-:W4:Y:S04]  /*92f80*/  LDL.LU R10, [R1+0x13f8] ;  /* 0x0013f800010a7983 */ /* 0x000f280000300800 */
[----:B------:R-:W4:Y:S04]  /*92f90*/  LDL.LU R11, [R1+0x13fc] ;  /* 0x0013fc00010b7983 */ /* 0x000f280000300800 */
[----:B----4-:R1:W-:Y:S04]  /*92fa0*/  STL.64 [R1+0xbec0], R10 ;  /* 0x00bec00a01007387 */ /* 0x0103e80000100a00 */
[----:B--2---:R2:W-:Y:S04]  /*92fb0*/  STL.64 [R1+0xbeb8], R8 ;  /* 0x00beb80801007387 */ /* 0x0045e80000100a00 */
[----:B------:R-:W4:Y:S04]  /*92fc0*/  LDL R24, [R1+0x10] ;  /* 0x0000100001187983 */ /* 0x000f280000100800 */
[----:B------:R-:W4:Y:S04]  /*92fd0*/  LDL R25, [R1+0x14] ;  /* 0x0000140001197983 */ /* 0x000f280000100800 */
[----:B---3--:R-:W-:Y:S04]  /*92fe0*/  STL.64 [R1+0xbed0], R26 ;  /* 0x00bed01a01007387 */ /* 0x008fe80000100a00 */
[----:B----4-:R-:W-:Y:S04]  /*92ff0*/  STL.64 [R1+0xbec8], R24 ;  /* 0x00bec81801007387 */ /* 0x010fe80000100a00 */
[----:B0-----:R-:W3:Y:S04]  /*93000*/  LDL.LU R4, [R1+0x1400] ;  /* 0x0014000001047983 */ /* 0x001ee80000300800 */
[----:B------:R-:W3:Y:S04]  /*93010*/  LDL.LU R5, [R1+0x1404] ;  /* 0x0014040001057983 */ /* 0x000ee80000300800 */
[----:B------:R-:W4:Y:S04]  /*93020*/  LDL.LU R6, [R1+0x1408] ;  /* 0x0014080001067983 */ /* 0x000f280000300800 */
[----:B------:R-:W4:Y:S04]  /*93030*/  LDL.LU R7, [R1+0x140c] ;  /* 0x00140c0001077983 */ /* 0x000f280000300800 */
[----:B----4-:R-:W-:Y:S04]  /*93040*/  STL.64 [R1+0xbee0], R6 ;  /* 0x00bee00601007387 */ /* 0x010fe80000100a00 */
[----:B---3--:R0:W-:Y:S04]  /*93050*/  STL.64 [R1+0xbed8], R4 ;  /* 0x00bed80401007387 */ /* 0x0081e80000100a00 */
[----:B-1----:R-:W3:Y:S04]  /*93060*/  LDL R10, [R1+0x18] ;  /* 0x00001800010a7983 */ /* 0x002ee80000100800 */
[----:B------:R-:W3:Y:S04]  /*93070*/  LDL R11, [R1+0x1c] ;  /* 0x00001c00010b7983 */ /* 0x000ee80000100800 */
[----:B--2---:R-:W2:Y:S04]  /*93080*/  LDL R8, [R1+0x20] ;  /* 0x0000200001087983 */ /* 0x004ea80000100800 */
[----:B------:R-:W2:Y:S04]  /*93090*/  LDL R9, [R1+0x24] ;  /* 0x0000240001097983 */ /* 0x000ea80000100800 */
[----:B---3--:R1:W-:Y:S04]  /*930a0*/  STL.64 [R1+0xbef0], R10 ;  /* 0x00bef00a01007387 */ /* 0x0083e80000100a00 */
[----:B--2---:R-:W-:Y:S04]  /*930b0*/  STL.64 [R1+0xbee8], R8 ;  /* 0x00bee80801007387 */ /* 0x004fe80000100a00 */
[----:B0-----:R-:W2:Y:S04]  /*930c0*/  LDL.LU R4, [R1+0x1440] ;  /* 0x0014400001047983 */ /* 0x001ea80000300800 */
[----:B------:R-:W2:Y:S04]  /*930d0*/  LDL.LU R5, [R1+0x1444] ;  /* 0x0014440001057983 */ /* 0x000ea80000300800 */
[----:B------:R-:W3:Y:S04]  /*930e0*/  LDL.LU R6, [R1+0x1448] ;  /* 0x0014480001067983 */ /* 0x000ee80000300800 */
[----:B------:R-:W3:Y:S04]  /*930f0*/  LDL.LU R7, [R1+0x144c] ;  /* 0x00144c0001077983 */ /* 0x000ee80000300800 */
[----:B---3--:R-:W-:Y:S04]  /*93100*/  STL.64 [R1+0xbf00], R6 ;  /* 0x00bf000601007387 */ /* 0x008fe80000100a00 */
[----:B--2---:R0:W-:Y:S04]  /*93110*/  STL.64 [R1+0xbef8], R4 ;  /* 0x00bef80401007387 */ /* 0x0041e80000100a00 */
[----:B-1----:R-:W2:Y:S04]  /*93120*/  LDL R10, [R1+0x28] ;  /* 0x00002800010a7983 */ /* 0x002ea80000100800 */
[----:B------:R-:W2:Y:S04]  /*93130*/  LDL R11, [R1+0x2c] ;  /* 0x00002c00010b7983 */ /* 0x000ea80000100800 */
        /* <DEDUP_REMOVED lines=10> */
[----:B----4-:R0:W-:Y:S04]  /*931e0*/  STL.64 [R1+0xbf20], R6 ;  /* 0x00bf200601007387 */ /* 0x0101e80000100a00 */
[----:B0-----:R-:W4:Y:S04]  /*931f0*/  LDL R6, [R1+0x38] ;  /* 0x0000380001067983 */ /* 0x001f280000100800 */
[----:B------:R-:W4:Y:S04]  /*93200*/  LDL R7, [R1+0x3c] ;  /* 0x00003c0001077983 */ /* 0x000f280000100800 */
[----:B---3--:R0:W-:Y:S04]  /*93210*/  STL.64 [R1+0xbf18], R4 ;  /* 0x00bf180401007387 */ /* 0x0081e80000100a00 */
[----:B0-----:R-:W3:Y:S04]  /*93220*/  LDL.64 R4, [R1+0x40] ;  /* 0x0000400001047983 */ /* 0x001ee80000100a00 */
[----:B----4-:R-:W-:Y:S04]  /*93230*/  STL.64 [R1+0xbf50], R6 ;  /* 0x00bf500601007387 */ /* 0x010fe80000100a00 */
[----:B---3--:R-:W-:Y:S04]  /*93240*/  STL.64 [R1+0xbf48], R4 ;  /* 0x00bf480401007387 */ /* 0x008fe80000100a00 */
[----:B------:R-:W3:Y:S04]  /*93250*/  LDL.64 R8, [R1+0x30] ;  /* 0x0000300001087983 */ /* 0x000ee80000100a00 */
[----:B--2---:R-:W-:Y:S04]  /*93260*/  STL.64 [R1+0xbf30], R10 ;  /* 0x00bf300a01007387 */ /* 0x004fe80000100a00 */
[----:B---3--:R0:W-:Y:S04]  /*93270*/  STL.64 [R1+0xbf28], R8 ;  /* 0x00bf280801007387 */ /* 0x0081e80000100a00 */
[----:B0-----:R-:W2:Y:S04]  /*93280*/  LDL.LU R8, [R1+0x1490] ;  /* 0x0014900001087983 */ /* 0x001ea80000300800 */
[----:B------:R-:W2:Y:S04]  /*93290*/  LDL.LU R9, [R1+0x1494] ;  /* 0x0014940001097983 */ /* 0x000ea80000300800 */
[----:B------:R-:W3:Y:S04]  /*932a0*/  LDL.LU R10, [R1+0x1498] ;  /* 0x00149800010a7983 */ /* 0x000ee80000300800 */
[----:B------:R-:W3:Y:S04]  /*932b0*/  LDL.LU R11, [R1+0x149c] ;  /* 0x00149c00010b7983 */ /* 0x000ee80000300800 */
[----:B------:R-:W4:Y:S04]  /*932c0*/  LDL R6, [R1+0x48] ;  /* 0x0000480001067983 */ /* 0x000f280000100800 */
[----:B------:R-:W4:Y:S04]  /*932d0*/  LDL R7, [R1+0x4c] ;  /* 0x00004c0001077983 */ /* 0x000f280000100800 */
[----:B------:R-:W2:Y:S04]  /*932e0*/  LDL.64 R4, [R1+0x50] ;  /* 0x0000500001047983 */ /* 0x000ea80000100a00 */
        /* <DEDUP_REMOVED lines=10> */
[----:B----4-:R0:W-:Y:S04]  /*93390*/  STL.64 [R1+0xbf98], R6 ;  /* 0x00bf980601007387 */ /* 0x0101e80000100a00 */
[----:B------:R-:W4:Y:S04]  /*933a0*/  LDL.LU R4, [R1+0x14e0] ;  /* 0x0014e00001047983 */ /* 0x000f280000300800 */
[----:B------:R-:W4:Y:S04]  /*933b0*/  LDL.LU R5, [R1+0x14e4] ;  /* 0x0014e40001057983 */ /* 0x000f280000300800 */
[----:B0-----:R-:W2:Y:S04]  /*933c0*/  LDL.LU R6, [R1+0x14e8] ;  /* 0x0014e80001067983 */ /* 0x001ea80000300800 */
[----:B------:R-:W2:Y:S01]  /*933d0*/  LDL.LU R7, [R1+0x14ec] ;  /* 0x0014ec0001077983 */ /* 0x000ea20000300800 */
[----:B------:R-:W-:-:S03]  /*933e0*/  IMAD.MOV.U32 R0, RZ, RZ, R29 ;  /* 0x000000ffff007224 */ /* 0x000fc600078e001d */
[----:B------:R-:W3:Y:S04]  /*933f0*/  LDL R16, [R1+0x68] ;  /* 0x0000680001107983 */ /* 0x000ee80000100800 */
[----:B------:R-:W3:Y:S04]  /*93400*/  LDL R17, [R1+0x6c] ;  /* 0x00006c0001117983 */ /* 0x000ee80000100800 */
[----:B------:R-:W3:Y:S04]  /*93410*/  LDL.64 R28, [R1+0x70] ;  /* 0x00007000011c7983 */ /* 0x000ee80000100a00 */
[----:B--2---:R-:W-:Y:S04]  /*93420*/  STL.64 [R1+0xbfa8], R6 ;  /* 0x00bfa80601007387 */ /* 0x004fe80000100a00 */
[----:B----4-:R0:W-:Y:S04]  /*93430*/  STL.64 [R1+0xbfa0], R4 ;  /* 0x00bfa00401007387 */ /* 0x0101e80000100a00 */
        /* <DEDUP_REMOVED lines=10> */
[----:B----4-:R0:W-:Y:S04]  /*934e0*/  STL.64 [R1+0xbfd0], R6 ;  /* 0x00bfd00601007387 */ /* 0x0101e80000100a00 */
[----:B0-----:R-:W4:Y:S04]  /*934f0*/  LDL R6, [R1+0x78] ;  /* 0x0000780001067983 */ /* 0x001f280000100800 */
[----:B------:R-:W4:Y:S04]  /*93500*/  LDL R7, [R1+0x7c] ;  /* 0x00007c0001077983 */ /* 0x000f280000100800 */
[----:B--2---:R-:W-:Y:S04]  /*93510*/  STL.64 [R1+0xbfc8], R4 ;  /* 0x00bfc80401007387 */ /* 0x004fe80000100a00 */
[----:B------:R-:W2:Y:S04]  /*93520*/  LDL.64 R18, [R1+0x60] ;  /* 0x0000600001127983 */ /* 0x000ea80000100a00 */
[----:B--2---:R-:W-:Y:S04]  /*93530*/  STL.64 [R1+0xbfe0], R18 ;  /* 0x00bfe01201007387 */ /* 0x004fe80000100a00 */
[----:B---3--:R0:W-:Y:S04]  /*93540*/  STL.64 [R1+0xbfd8], R16 ;  /* 0x00bfd81001007387 */ /* 0x0081e80000100a00 */
[----:B0-----:R-:W4:Y:S04]  /*93550*/  LDL.LU R16, [R1+0x1530] ;  /* 0x0015300001107983 */ /* 0x001f280000300800 */
        /* <DEDUP_REMOVED lines=15> */
[C---:B----4-:R-:W-:Y:S03]  /*93650*/  HMMA.16816.F32 R4, R12.reuse, R6, R16 ;  /* 0x000000060c04723c */ /* 0x050fe60000001810 */
        /* <DEDUP_REMOVED lines=12> */
[----:B------:R-:W4:Y:S04]  /*93720*/  LDL.LU R22, [R1+0x13d8] ;  /* 0x0013d80001167983 */ /* 0x000f280000300800 */
[----:B------:R-:W4:Y:S04]  /*93730*/  LDL.LU R23, [R1+0x13dc] ;  /* 0x0013dc0001177983 */ /* 0x000f280000300800 */
[----:B------:R-:W-:Y:S04]  /*93740*/  STL [R1+0xbe00], R0 ;  /* 0x00be000001007387 */ /* 0x000fe80000100800 */
[----:B------:R-:W2:Y:S04]  /*93750*/  LDL.LU.64 R18, [R1+0xbfe0] ;  /* 0x00bfe00001127983 */ /* 0x000ea80000300a00 */
        /* <DEDUP_REMOVED lines=10> */
[----:B------:R-:W3:Y:S01]  /*93800*/  LDL.LU.64 R4, [R1+0xbfb8] ;  /* 0x00bfb80001047983 */ /* 0x000ee20000300a00 */
[----:B------:R-:W-:-:S03]  /*93810*/  IMAD.MOV.U32 R0, RZ, RZ, R29 ;  /* 0x000000ffff007224 */ /* 0x000fc600078e001d */
[----:B------:R-:W4:Y:S04]  /*93820*/  LDL.LU.64 R28, [R1+0xbfb0] ;  /* 0x00bfb000011c7983 */ /* 0x000f280000300a00 */
[----:B------:R-:W-:Y:S01]  /*93830*/  STL [R1+0xbe04], R0 ;  /* 0x00be040001007387 */ /* 0x000fe20000100800 */
[----:B---3--:R-:W-:-:S15]  /*93840*/  HMMA.16816.F32 R4, R12, R16, R4 ;  /* 0x000000100c04723c */ /* 0x008fde0000001804 */
        /* <DEDUP_REMOVED lines=10> */
[----:B------:R-:W-:-:S03]  /*938f0*/  IMAD.MOV.U32 R0, RZ, RZ, R19 ;  /* 0x000000ffff007224 */ /* 0x000fc600078e0013 */
[----:B------:R-:W3:Y:S04]  /*93900*/  LDL.LU R16, [R1+0x13a0] ;  /* 0x0013a00001107983 */ /* 0x000ee80000300800 */
[----:B------:R-:W3:Y:S04]  /*93910*/  LDL.LU R17, [R1+0x13a4] ;  /* 0x0013a40001117983 */ /* 0x000ee80000300800 */
[----:B------:R-:W3:Y:S04]  /*93920*/  LDL.LU R18, [R1+0x13a8] ;  /* 0x0013a80001127983 */ /* 0x000ee80000300800 */
[----:B------:R-:W3:Y:S04]  /*93930*/  LDL.LU R19, [R1+0x13ac] ;  /* 0x0013ac0001137983 */ /* 0x000ee80000300800 */
        /* <DEDUP_REMOVED lines=35> */
[----:B------:R-:W4:-:S15]  /*93b70*/  LDL.LU.64 R8, [R1+0xbf28] ;  /* 0x00bf280001087983 */ /* 0x000f1e0000300a00 */
[----:B------:R-:W-:-:S01]  /*93b80*/  NOP ;  /* 0x0000000000007918 */ /* 0x000fc20000000000 */
        /* <DEDUP_REMOVED lines=9> */
[----:B------:R-:W2:Y:S01]  /*93c20*/  LDL.LU.64 R4, [R1+0xbf08] ;  /* 0x00bf080001047983 */ /* 0x000ea20000300a00 */
[----:B------:R-:W-:-:S02]  /*93c30*/  IMAD.MOV.U32 R0, RZ, RZ, R9 ;  /* 0x000000ffff007224 */ /* 0x000fc400078e0009 */
[----:B--2---:R-:W-:Y:S01]  /*93c40*/  HMMA.16816.F32 R8, R12, R10, R4 ;  /* 0x0000000a0c08723c */ /* 0x004fe20000001804 */
[----:B------:R-:W2:Y:S04]  /*93c50*/  LDL.LU.64 R6, [R1+0xbf00] ;  /* 0x00bf000001067983 */ /* 0x000ea80000300a00 */
[----:B------:R-:W2:-:S15]  /*93c60*/  LDL.LU.64 R4, [R1+0xbef8] ;  /* 0x00bef80001047983 */ /* 0x000e9e0000300a00 */
[----:B------:R-:W-:-:S03]  /*93c70*/  NOP ;  /* 0x0000000000007918 */ /* 0x000fc60000000000 */
[----:B------:R-:W-:Y:S04]  /*93c80*/  STL.64 [R1+0x2420], R8 ;  /* 0x0024200801007387 */ /* 0x000fe80000100a00 */
[----:B------:R0:W-:Y:S04]  /*93c90*/  STL.64 [R1+0x2428], R10 ;  /* 0x0024280a01007387 */ /* 0x0001e80000100a00 */
[----:B0-----:R-:W4:Y:S04]  /*93ca0*/  LDL.LU.64 R10, [R1+0xbef0] ;  /* 0x00bef000010a7983 */ /* 0x001f280000300a00 */
[----:B------:R-:W2:Y:S02]  /*93cb0*/  LDL.LU.64 R8, [R1+0xbee8] ;  /* 0x00bee80001087983 */ /* 0x000ea40000300a00 */
[C---:B--2---:R-:W-:Y:S06]  /*93cc0*/  HMMA.16816.F32 R4, R12.reuse, R8, R4 ;  /* 0x000000080c04723c */ /* 0x044fec0000001804 */
[----:B----4-:R-:W-:-:S15]  /*93cd0*/  HMMA.16816.F32 R8, R12, R10, R24 ;  /* 0x0000000a0c08723c */ /* 0x010fde0000001818 */
[----:B------:R-:W-:-:S02]  /*93ce0*/  NOP ;  /* 0x0000000000007918 */ /* 0x000fc40000000000 */
[----:B------:R-:W-:Y:S04]  /*93cf0*/  STL.64 [R1+0x2400], R4 ;  /* 0x0024000401007387 */ /* 0x000fe80000100a00 */
[----:B------:R0:W-:Y:S04]  /*93d00*/  STL.64 [R1+0x2408], R6 ;  /* 0x0024080601007387 */ /* 0x0001e80000100a00 */
[----:B0-----:R-:W2:Y:S04]  /*93d10*/  LDL.LU.64 R6, [R1+0xbee0] ;  /* 0x00bee00001067983 */ /* 0x001ea80000300a00 */
[----:B------:R-:W2:Y:S04]  /*93d20*/  LDL.LU.64 R4, [R1+0xbed8] ;  /* 0x00bed80001047983 */ /* 0x000ea80000300a00 */
[----:B------:R-:W4:Y:S04]  /*93d30*/  LDL.LU.64 R26, [R1+0xbed0] ;  /* 0x00bed000011a7983 */ /* 0x000f280000300a00 */
[----:B------:R-:W2:Y:S04]  /*93d40*/  LDL.LU.64 R24, [R1+0xbec8] ;  /* 0x00bec80001187983 */ /* 0x000ea80000300a00 */
        /* <DEDUP_REMOVED lines=22> */
[----:B0-----:R-:W-:Y:S01]  /*93eb0*/  HMMA.16816.F32 R4, R12, R28, R20 ;  /* 0x0000001c0c04723c */ /* 0x001fe20000001814 */
[----:B------:R-:W2:-:S15]  /*93ec0*/  LDL.LU R20, [R1+0x1370] ;  /* 0x0013700001147983 */ /* 0x000e9e0000300800 */
[----:B------:R-:W-:-:S07]  /*93ed0*/  NOP ;  /* 0x0000000000007918 */ /* 0x000fce0000000000 */
[----:B------:R-:W-:Y:S04]  /*93ee0*/  STL.64 [R1+0x2390], R4 ;  /* 0x0023900401007387 */ /* 0x000fe80000100a00 */
[----:B------:R0:W-:Y:S04]  /*93ef0*/  STL.64 [R1+0x2398], R6 ;  /* 0x0023980601007387 */ /* 0x0001e80000100a00 */
[----:B------:R-:W2:Y:S04]  /*93f00*/  LDL.LU R21, [R1+0x1374] ;  /* 0x0013740001157983 */ /* 0x000ea80000300800 */
[----:B------:R-:W2:Y:S04]  /*93f10*/  LDL.LU R22, [R1+0x1378] ;  /* 0x0013780001167983 */ /* 0x000ea80000300800 */
[----:B------:R-:W2:Y:S04]  /*93f20*/  LDL.LU R23, [R1+0x137c] ;  /* 0x00137c0001177983 */ /* 0x000ea80000300800 */
[----:B------:R-:W3:Y:S04]  /*93f30*/  LDL.LU R8, [R1+0x30e4] ;  /* 0x0030e40001087983 */ /* 0x000ee80000300800 */
[----:B0-----:R-:W3:Y:S04]  /*93f40*/  LDL.LU R6, [R1+0x30e0] ;  /* 0x0030e00001067983 */ /* 0x001ee80000300800 */
[----:B------:R-:W3:Y:S04]  /*93f50*/  LDL.LU R9, [R1+0x30ec] ;  /* 0x0030ec0001097983 */ /* 0x000ee80000300800 */
[----:B------:R-:W3:Y:S04]  /*93f60*/  LDL.LU R7, [R1+0x30e8] ;  /* 0x0030e80001077983 */ /* 0x000ee80000300800 */
[----:B------:R-:W-:Y:S04]  /*93f70*/  STL.64 [R1+0xbd10], R28 ;  /* 0x00bd101c01007387 */ /* 0x000fe80000100a00 */
[----:B------:R0:W-:Y:S04]  /*93f80*/  STL.64 [R1+0x2370], R16 ;  /* 0x0023701001007387 */ /* 0x0001e80000100a00 */
[----:B------:R1:W-:Y:S04]  /*93f90*/  STL.64 [R1+0x2378], R18 ;  /* 0x0023781201007387 */ /* 0x0003e80000100a00 */
[----:B0-----:R-:W2:Y:S04]  /*93fa0*/  LDL.LU R16, [R1+0x1330] ;  /* 0x0013300001107983 */ /* 0x001ea80000300800 */
[----:B------:R-:W2:Y:S04]  /*93fb0*/  LDL.LU R17, [R1+0x1334] ;  /* 0x0013340001117983 */ /* 0x000ea80000300800 */
[----:B-1----:R-:W3:Y:S04]  /*93fc0*/  LDL.LU R18, [R1+0x1338] ;  /* 0x0013380001127983 */ /* 0x002ee80000300800 */
[----:B------:R-:W3:Y:S01]  /*93fd0*/  LDL.LU R19, [R1+0x133c] ;  /* 0x00133c0001137983 */ /* 0x000ee20000300800 */
[----:B----4-:R-:W-:-:S02]  /*93fe0*/  IMAD.MOV.U32 R29, RZ, RZ, R10 ;  /* 0x000000ffff1d7224 */ /* 0x010fc400078e000a */
[----:B------:R-:W-:Y:S01]  /*93ff0*/  IMAD.MOV.U32 R28, RZ, RZ, R11 ;  /* 0x000000ffff1c7224 */ /* 0x000fe200078e000b */
[----:B---3--:R-:W-:Y:S04]  /*94000*/  STL.64 [R1+0xbe70], R18 ;  /* 0x00be701201007387 */ /* 0x008fe80000100a00 */
[----:B--2---:R0:W-:Y:S04]  /*94010*/  STL.64 [R1+0xbe68], R16 ;  /* 0x00be681001007387 */ /* 0x0041e80000100a00 */
[----:B0-----:R-:W2:Y:S04]  /*94020*/  LDL.LU R16, [R1+0x1350] ;  /* 0x0013500001107983 */ /* 0x001ea80000300800 */
[----:B------:R-:W2:Y:S04]  /*94030*/  LDL.LU R17, [R1+0x1354] ;  /* 0x0013540001117983 */ /* 0x000ea80000300800 */
[----:B------:R-:W2:Y:S04]  /*94040*/  LDL.LU R18, [R1+0x1358] ;  /* 0x0013580001127983 */ /* 0x000ea80000300800 */
[----:B------:R-:W2:Y:S04]  /*94050*/  LDL.LU R19, [R1+0x135c] ;  /* 0x00135c0001137983 */ /* 0x000ea80000300800 */
[----:B------:R-:W3:Y:S04]  /*94060*/  LDL.LU R10, [R1+0x30d4] ;  /* 0x0030d400010a7983 */ /* 0x000ee80000300800 */
[----:B------:R-:W4:Y:S04]  /*94070*/  LDL.LU R4, [R1+0x30d0] ;  /* 0x0030d00001047983 */ /* 0x000f280000300800 */
[----:B------:R-:W3:Y:S01]  /*94080*/  LDL.LU R11, [R1+0x30dc] ;  /* 0x0030dc00010b7983 */ /* 0x000ee20000300800 */
[C---:B------:R-:W-:Y:S03]  /*94090*/  HMMA.16816.F32 R20, R12.reuse, R24, R20 ;  /* 0x000000180c14723c */ /* 0x040fe60000001814 */
[----:B---3--:R-:W-:Y:S04]  /*940a0*/  STL.64 [R1+0xbe40], R10 ;  /* 0x00be400a01007387 */ /* 0x008fe80000100a00 */
[----:B------:R0:W-:Y:S04]  /*940b0*/  STL.64 [R1+0xbe38], R8 ;  /* 0x00be380801007387 */ /* 0x0001e80000100a00 */
[----:B0-----:R-:W3:Y:S04]  /*940c0*/  LDL.LU R8, [R1+0x12f0] ;  /* 0x0012f00001087983 */ /* 0x001ee80000300800 */
[----:B------:R-:W3:Y:S04]  /*940d0*/  LDL.LU R9, [R1+0x12f4] ;  /* 0x0012f40001097983 */ /* 0x000ee80000300800 */
[----:B------:R-:W2:Y:S04]  /*940e0*/  LDL.LU R10, [R1+0x12f8] ;  /* 0x0012f800010a7983 */ /* 0x000ea80000300800 */
[----:B------:R-:W2:Y:S04]  /*940f0*/  LDL.LU R11, [R1+0x12fc] ;  /* 0x0012fc00010b7983 */ /* 0x000ea80000300800 */
[----:B--2---:R-:W-:Y:S04]  /*94100*/  STL.64 [R1+0xbe50], R10 ;  /* 0x00be500a01007387 */ /* 0x004fe80000100a00 */
[----:B---3--:R0:W-:Y:S04]  /*94110*/  STL.64 [R1+0xbe48], R8 ;  /* 0x00be480801007387 */ /* 0x0081e80000100a00 */
[----:B0-----:R-:W2:Y:S04]  /*94120*/  LDL.LU R8, [R1+0x1310] ;  /* 0x0013100001087983 */ /* 0x001ea80000300800 */
[----:B------:R-:W2:Y:S04]  /*94130*/  LDL.LU R9, [R1+0x1314] ;  /* 0x0013140001097983 */ /* 0x000ea80000300800 */
[----:B------:R-:W2:Y:S04]  /*94140*/  LDL.LU R10, [R1+0x1318] ;  /* 0x00131800010a7983 */ /* 0x000ea80000300800 */
[----:B------:R-:W2:Y:S04]  /*94150*/  LDL.LU R11, [R1+0x131c] ;  /* 0x00131c00010b7983 */ /* 0x000ea80000300800 */
[----:B------:R-:W3:Y:S04]  /*94160*/  LDL.LU R5, [R1+0x30d8] ;  /* 0x0030d80001057983 */ /* 0x000ee80000300800 */
        /* <DEDUP_REMOVED lines=8> */
[----:B------:R-:W2:Y:S04]  /*941f0*/  LDL.LU R26, [R1+0x1258] ;  /* 0x00125800011a7983 */ /* 0x000ea80000300800 */
[----:B------:R-:W2:Y:S01]  /*94200*/  LDL.LU R27, [R1+0x125c] ;  /* 0x00125c00011b7983 */ /* 0x000ea20000300800 */
[C---:B----4-:R-:W-:Y:S03]  /*94210*/  HMMA.16816.F32 R16, R12.reuse, R22, R16 ;  /* 0x000000160c10723c */ /* 0x050fe60000001810 */
[----:B--2---:R-:W-:Y:S04]  /*94220*/  STL.64 [R1+0xbe28], R26 ;  /* 0x00be281a01007387 */ /* 0x004fe80000100a00 */
[----:B---3--:R0:W-:Y:S04]  /*94230*/  STL.64 [R1+0xbe20], R24 ;  /* 0x00be201801007387 */ /* 0x0081e80000100a00 */
        /* <DEDUP_REMOVED lines=38> */
[----:B---3--:R-:W-:-:S02]  /*944a0*/  IMAD R4, R4, 0x100, R10 ;  /* 0x0000010004047824 */ /* 0x008fc400078e020a */
[----:B------:R-:W-:Y:S01]  /*944b0*/  IMAD R5, R5, 0x100, R11 ;  /* 0x0000010005057824 */ /* 0x000fe200078e020b */
[----:B------:R-:W2:Y:S04]  /*944c0*/  LDL.LU R10, [R1+0xbe34] ;  /* 0x00be3400010a7983 */ /* 0x000ea80000300800 */
[----:B------:R-:W2:Y:S01]  /*944d0*/  LDL.LU R11, [R1+0xbe30] ;  /* 0x00be3000010b7983 */ /* 0x000ea20000300800 */
[----:B----4-:R-:W-:Y:S02]  /*944e0*/  IMAD R6, R6, 0x100, R8 ;  /* 0x0000010006067824 */ /* 0x010fe400078e0208 */
[----:B------:R-:W-:Y:S01]  /*944f0*/  IMAD R7, R7, 0x100, R9 ;  /* 0x0000010007077824 */ /* 0x000fe200078e0209 */
[----:B--2---:R-:W-:-:S15]  /*94500*/  HMMA.16816.F32 R24, R12, R10, R24 ;  /* 0x0000000a0c18723c */ /* 0x004fde0000001818 */
[----:B------:R-:W-:-:S08]  /*94510*/  NOP ;  /* 0x0000000000007918 */ /* 0x000fd00000000000 */
[----:B------:R-:W-:Y:S04]  /*94520*/  STL.64 [R1+0x22e0], R24 ;  /* 0x0022e01801007387 */ /* 0x000fe80000100a00 */
[----:B------:R0:W-:Y:S04]  /*94530*/  STL.64 [R1+0x22e8], R26 ;  /* 0x0022e81a01007387 */ /* 0x0001e80000100a00 */
[----:B0-----:R-:W2:Y:S04]  /*94540*/  LDL.LU.64 R26, [R1+0xbe28] ;  /* 0x00be2800011a7983 */ /* 0x001ea80000300a00 */
[----:B------:R-:W2:Y:S04]  /*94550*/  LDL.LU.64 R24, [R1+0xbe20] ;  /* 0x00be200001187983 */ /* 0x000ea80000300a00 */
[----:B------:R-:W3:Y:S04]  /*94560*/  LDL.LU R8, [R1+0xbe18] ;  /* 0x00be180001087983 */ /* 0x000ee80000300800 */
[----:B------:R-:W3:Y:S04]  /*94570*/  LDL.LU R9, [R1+0xbe14] ;  /* 0x00be140001097983 */ /* 0x000ee80000300800 */
[----:B------:R-:W-:Y:S01]  /*94580*/  STL.64 [R1+0xbbf8], R10 ;  /* 0x00bbf80a01007387 */ /* 0x000fe20000100a00 */
[C---:B---3--:R-:W-:Y:S06]  /*94590*/  HMMA.16816.F32 R16, R12.reuse, R8, R16 ;  /* 0x000000080c10723c */ /* 0x048fec0000001810 */
[----:B------:R0:W-:Y:S02]  /*945a0*/  STL.64 [R1+0xbbf0], R8 ;  /* 0x00bbf00801007387 */ /* 0x0001e40000100a00 */
[----:B0-----:R-:W-:-:S15]  /*945b0*/  HMMA.16816.F32 R8, R12, R2, R20 ;  /* 0x000000020c08723c */ /* 0x001fde0000001814 */
[----:B------:R-:W-:Y:S04]  /*945c0*/  STL.64 [R1+0x22d0], R16 ;  /* 0x0022d01001007387 */ /* 0x000fe80000100a00 */
[----:B------:R-:W-:Y:S04]  /*945d0*/  STL.64 [R1+0x22d8], R18 ;  /* 0x0022d81201007387 */ /* 0x000fe80000100a00 */
[----:B------:R-:W-:Y:S04]  /*945e0*/  STL [R1+0xbbd4], R2 ;  /* 0x00bbd40201007387 */ /* 0x000fe80000100800 */
[----:B------:R-:W-:Y:S04]  /*945f0*/  STL [R1+0xbbd0], R3 ;  /* 0x00bbd00301007387 */ /* 0x000fe80000100800 */
[----:B------:R-:W-:Y:S04]  /*94600*/  STL.64 [R1+0x22c0], R8 ;  /* 0x0022c00801007387 */ /* 0x000fe80000100a00 */
[----:B------:R2:W-:Y:S02]  /*94610*/  STL.64 [R1+0x22c8], R10 ;  /* 0x0022c80a01007387 */ /* 0x0005e40000100a00 */
[----:B--2---:R-:W-:Y:S02]  /*94620*/  HMMA.16816.F32 R8, R12, R28, R24 ;  /* 0x0000001c0c08723c */ /* 0x004fe40000001818 */
[----:B------:R-:W2:-:S15]  /*94630*/  LDL R26, [R1+0x28] ;  /* 0x00002800011a7983 */ /* 0x000e9e0000100800 */
[----:B------:R-:W-:-:S06]  /*94640*/  NOP ;  /* 0x0000000000007918 */ /* 0x000fcc0000000000 */
[----:B------:R-:W-:Y:S04]  /*94650*/  STL.64 [R1+0x22a0], R8 ;  /* 0x0022a00801007387 */ /* 0x000fe80000100a00 */
[----:B------:R0:W-:Y:S04]  /*94660*/  STL.64 [R1+0x22a8], R10 ;  /* 0x0022a80a01007387 */ /* 0x0001e80000100a00 */
[----:B------:R-:W2:Y:S04]  /*94670*/  LDL R27, [R1+0x2c] ;  /* 0x00002c00011b7983 */ /* 0x000ea80000100800 */
[----:B------:R-:W3:Y:S01]  /*94680*/  LDL R24, [R1+0x30] ;  /* 0x0000300001187983 */ /* 0x000ee20000100800 */
[----:B------:R-:W-:-:S03]  /*94690*/  IMAD.MOV.U32 R25, RZ, RZ, R0 ;  /* 0x000000ffff197224 */ /* 0x000fc600078e0000 */
[----:B------:R-:W4:Y:S04]  /*946a0*/  LDL.LU R0, [R1+0xbe10] ;  /* 0x00be100001007983 */ /* 0x000f280000300800 */
[----:B--2---:R-:W-:Y:S04]  /*946b0*/  STL.64 [R1+0xbcd8], R26 ;  /* 0x00bcd81a01007387 */ /* 0x004fe80000100a00 */
[----:B---3--:R1:W-:Y:S04]  /*946c0*/  STL.64 [R1+0xbcd0], R24 ;  /* 0x00bcd01801007387 */ /* 0x0083e80000100a00 */
[----:B------:R-:W2:Y:S04]  /*946d0*/  LDL.LU R16, [R1+0xc20] ;  /* 0x000c200001107983 */ /* 0x000ea80000300800 */
[----:B------:R-:W2:Y:S04]  /*946e0*/  LDL.LU R17, [R1+0xc24] ;  /* 0x000c240001117983 */ /* 0x000ea80000300800 */
[----:B------:R-:W3:Y:S04]  /*946f0*/  LDL.LU R18, [R1+0xc28] ;  /* 0x000c280001127983 */ /* 0x000ee80000300800 */
[----:B------:R-:W3:Y:S04]  /*94700*/  LDL.LU R19, [R1+0xc2c] ;  /* 0x000c2c0001137983 */ /* 0x000ee80000300800 */
[----:B---3--:R-:W-:Y:S04]  /*94710*/  STL.64 [R1+0xbce8], R18 ;  /* 0x00bce81201007387 */ /* 0x008fe80000100a00 */
[----:B--2---:R2:W-:Y:S04]  /*94720*/  STL.64 [R1+0xbce0], R16 ;  /* 0x00bce01001007387 */ /* 0x0045e80000100a00 */
[----:B0-----:R-:W3:Y:S04]  /*94730*/  LDL R10, [R1+0x38] ;  /* 0x00003800010a7983 */ /* 0x001ee80000100800 */
[----:B------:R-:W3:Y:S04]  /*94740*/  LDL R11, [R1+0x3c] ;  /* 0x00003c00010b7983 */ /* 0x000ee80000100800 */
[----:B------:R-:W2:Y:S04]  /*94750*/  LDL.LU R12, [R1+0xc50] ;  /* 0x000c5000010c7983 */ /* 0x000ea80000300800 */
[----:B------:R-:W2:Y:S04]  /*94760*/  LDL.LU R13, [R1+0xc54] ;  /* 0x000c5400010d7983 */ /* 0x000ea80000300800 */
[----:B------:R-:W3:Y:S04]  /*94770*/  LDL.LU R14, [R1+0xc58] ;  /* 0x000c5800010e7983 */ /* 0x000ee80000300800 */
[----:B------:R-:W3:Y:S01]  /*94780*/  LDL.LU R15, [R1+0xc5c] ;  /* 0x000c5c00010f7983 */ /* 0x000ee20000300800 */
[----:B----4-:R-:W-:-:S03]  /*94790*/  IMAD.MOV.U32 R9, RZ, RZ, R0 ;  /* 0x000000ffff097224 */ /* 0x010fc600078e0000 */
[----:B---3--:R-:W-:Y:S04]  /*947a0*/  STL.64 [R1+0xbcf8], R14 ;  /* 0x00bcf80e01007387 */ /* 0x008fe80000100a00 */
[----:B--2---:R-:W-:Y:S04]  /*947b0*/  STL.64 [R1+0xbcf0], R12 ;  /* 0x00bcf00c01007387 */ /* 0x004fe80000100a00 */
[----:B------:R-:W2:Y:S04]  /*947c0*/  LDL R8, [R1+0x40] ;  /* 0x0000400001087983 */ /* 0x000ea80000100800 */
[----:B------:R-:W3:Y:S04]  /*947d0*/  LDL.LU R0, [R1+0xbe0c] ;  /* 0x00be0c0001007983 */ /* 0x000ee80000300800 */
[----:B------:R-:W-:Y:S04]  /*947e0*/  STL.64 [R1+0xbd08], R10 ;  /* 0x00bd080a01007387 */ /* 0x000fe80000100a00 */
[----:B--2---:R0:W-:Y:S04]  /*947f0*/  STL.64 [R1+0xbd00], R8 ;  /* 0x00bd000801007387 */ /* 0x0041e80000100a00 */
[----:B-1----:R-:W2:Y:S04]  /*94800*/  LDL.LU R24, [R1+0xca0] ;  /* 0x000ca00001187983 */ /* 0x002ea80000300800 */
[----:B------:R-:W2:Y:S04]  /*94810*/  LDL.LU R25, [R1+0xca4] ;  /* 0x000ca40001197983 */ /* 0x000ea80000300800 */
[----:B------:R-:W4:Y:S04]  /*94820*/  LDL.LU R26, [R1+0xca8] ;  /* 0x000ca800011a7983 */ /* 0x000f280000300800 */
[----:B------:R-:W4:Y:S01]  /*94830*/  LDL.LU R27, [R1+0xcac] ;  /* 0x000cac00011b7983 */ /* 0x000f220000300800 */
[----:B---3--:R-:W-:-:S03]  /*94840*/  IMAD.MOV.U32 R17, RZ, RZ, R0 ;  /* 0x000000ffff117224 */ /* 0x008fc600078e0000 */
[----:B----4-:R-:W-:Y:S04]  /*94850*/  STL.64 [R1+0xbd20], R26 ;  /* 0x00bd201a01007387 */ /* 0x010fe80000100a00 */
[----:B--2---:R1:W-:Y:S04]  /*94860*/  STL.64 [R1+0xbd18], R24 ;  /* 0x00bd181801007387 */ /* 0x0043e80000100a00 */
[----:B------:R-:W2:Y:S04]  /*94870*/  LDL R18, [R1+0x48] ;  /* 0x0000480001127983 */ /* 0x000ea80000100800 */
[----:B------:R-:W2:Y:S04]  /*94880*/  LDL R19, [R1+0x4c] ;  /* 0x00004c0001137983 */ /* 0x000ea80000100800 */
[----:B------:R-:W3:Y:S04]  /*94890*/  LDL R16, [R1+0x50] ;  /* 0x0000500001107983 */ /* 0x000ee80000100800 */
[----:B------:R-:W4:Y:S04]  /*948a0*/  LDL.LU R0, [R1+0xbe08] ;  /* 0x00be080001007983 */ /* 0x000f280000300800 */
[----:B--2---:R4:W-:Y:S04]  /*948b0*/  STL.64 [R1+0xbd30], R18 ;  /* 0x00bd301201007387 */ /* 0x0049e80000100a00 */
[----:B---3--:R-:W-:Y:S04]  /*948c0*/  STL.64 [R1+0xbd28], R16 ;  /* 0x00bd281001007387 */ /* 0x008fe80000100a00 */
[----:B0-----:R-:W2:Y:S04]  /*948d0*/  LDL.LU R8, [R1+0x1100] ;  /* 0x0011000001087983 */ /* 0x001ea80000300800 */
[----:B------:R-:W2:Y:S04]  /*948e0*/  LDL.LU R9, [R1+0x1104] ;  /* 0x0011040001097983 */ /* 0x000ea80000300800 */
[----:B------:R-:W3:Y:S04]  /*948f0*/  LDL.LU R10, [R1+0x1108] ;  /* 0x00110800010a7983 */ /* 0x000ee80000300800 */
[----:B------:R-:W3:Y:S04]  /*94900*/  LDL.LU R11, [R1+0x110c] ;  /* 0x00110c00010b7983 */ /* 0x000ee80000300800 */
[----:B---3--:R-:W-:Y:S04]  /*94910*/  STL.64 [R1+0xbd40], R10 ;  /* 0x00bd400a01007387 */ /* 0x008fe80000100a00 */
[----:B--2---:R-:W-:Y:S04]  /*94920*/  STL.64 [R1+0xbd38], R8 ;  /* 0x00bd380801007387 */ /* 0x004fe80000100a00 */
[----:B-1----:R-:W2:Y:S04]  /*94930*/  LDL.LU R24, [R1+0x1130] ;  /* 0x0011300001187983 */ /* 0x002ea80000300800 */
[----:B------:R-:W2:Y:S04]  /*94940*/  LDL.LU R25, [R1+0x1134] ;  /* 0x0011340001197983 */ /* 0x000ea80000300800 */
[----:B------:R-:W3:Y:S04]  /*94950*/  LDL.LU R26, [R1+0x1138] ;  /* 0x00113800011a7983 */ /* 0x000ee80000300800 */
[----:B------:R-:W3:Y:S01]  /*94960*/  LDL.LU R27, [R1+0x113c] ;  /* 0x00113c00011b7983 */ /* 0x000ee20000300800 */
[----:B----4-:R-:W-:-:S03]  /*94970*/  IMAD.MOV.U32 R19, RZ, RZ, R0 ;  /* 0x000000ffff137224 */ /* 0x010fc600078e0000 */
[----:B---3--:R-:W-:Y:S04]  /*94980*/  STL.64 [R1+0xbd50], R26 ;  /* 0x00bd501a01007387 */ /* 0x008fe80000100a00 */
[----:B--2---:R0:W-:Y:S04]  /*94990*/  STL.64 [R1+0xbd48], R24 ;  /* 0x00bd481801007387 */ /* 0x0041e80000100a00 */
[----:B------:R-:W2:Y:S04]  /*949a0*/  LDL R18, [R1+0x60] ;  /* 0x0000600001127983 */ /* 0x000ea80000100800 */
[----:B------:R-:W3:Y:S04]  /*949b0*/  LDL.LU R0, [R1+0xbe04] ;  /* 0x00be040001007983 */ /* 0x000ee80000300800 */
[----:B0-----:R-:W4:Y:S04]  /*949c0*/  LDL.LU R24, [R1+0x1170] ;  /* 0x0011700001187983 */ /* 0x001f280000300800 */
[----:B------:R-:W4:Y:S04]  /*949d0*/  LDL.LU R25, [R1+0x1174] ;  /* 0x0011740001197983 */ /* 0x000f280000300800 */
[----:B------:R-:W2:Y:S04]  /*949e0*/  LDL.LU R26, [R1+0x1178] ;  /* 0x00117800011a7983 */ /* 0x000ea80000300800 */
[----:B------:R-:W2:Y:S04]  /*949f0*/  LDL.LU R27, [R1+0x117c] ;  /* 0x00117c00011b7983 */ /* 0x000ea80000300800 */
[----:B--2---:R0:W-:Y:S04]  /*94a00*/  STL.64 [R1+0xbd60], R26 ;  /* 0x00bd601a01007387 */ /* 0x0041e80000100a00 */
[----:B0-----:R-:W2:Y:S01]  /*94a10*/  LDL R26, [R1+0x70] ;  /* 0x00007000011a7983 */ /* 0x001ea20000100800 */
[----:B---3--:R-:W-:-:S03]  /*94a20*/  IMAD.MOV.U32 R27, RZ, RZ, R0 ;  /* 0x000000ffff1b7224 */ /* 0x008fc600078e0000 */
[----:B------:R-:W3:Y:S04]  /*94a30*/  LDL.LU R0, [R1+0xbe00] ;  /* 0x00be000001007983 */ /* 0x000ee80000300800 */
[----:B----4-:R0:W-:Y:S04]  /*94a40*/  STL.64 [R1+0xbd58], R24 ;  /* 0x00bd581801007387 */ /* 0x0101e80000100a00 */
[----:B0-----:R-:W4:Y:S04]  /*94a50*/  LDL.64 R24, [R1+0x78] ;  /* 0x0000780001187983 */ /* 0x001f280000100a00 */
[----:B--2---:R3:W-:Y:S04]  /*94a60*/  STL.64 [R1+0xbd90], R26 ;  /* 0x00bd901a01007387 */ /* 0x0047e80000100a00 */
[----:B----4-:R-:W-:Y:S04]  /*94a70*/  STL.64 [R1+0xbd88], R24 ;  /* 0x00bd881801007387 */ /* 0x010fe80000100a00 */
[----:B------:R-:W2:Y:S04]  /*94a80*/  LDL.64 R16, [R1+0x68] ;  /* 0x0000680001107983 */ /* 0x000ea80000100a00 */
[----:B------:R-:W-:Y:S01]  /*94a90*/  STL.64 [R1+0xbd70], R18 ;  /* 0x00bd701201007387 */ /* 0x000fe20000100a00 */
[----:B---3--:R-:W-:-:S03]  /*94aa0*/  IMAD.MOV.U32 R27, RZ, RZ, R0 ;  /* 0x000000ffff1b7224 */ /* 0x008fc600078e0000 */
[----:B--2---:R0:W-:Y:S04]  /*94ab0*/  STL.64 [R1+0xbd68], R16 ;  /* 0x00bd681001007387 */ /* 0x0041e80000100a00 */
[----:B0-----:R-:W2:Y:S04]  /*94ac0*/  LDL.LU R16, [R1+0x1190] ;  /* 0x0011900001107983 */ /* 0x001ea80000300800 */
[----:B------:R-:W2:Y:S04]  /*94ad0*/  LDL.LU R17, [R1+0x1194] ;  /* 0x0011940001117983 */ /* 0x000ea80000300800 */
[----:B------:R-:W3:Y:S04]  /*94ae0*/  LDL.LU R18, [R1+0x1198] ;  /* 0x0011980001127983 */ /* 0x000ee80000300800 */
[----:B------:R-:W3:Y:S04]  /*94af0*/  LDL.LU R19, [R1+0x119c] ;  /* 0x00119c0001137983 */ /* 0x000ee80000300800 */
[----:B------:R-:W4:Y:S04]  /*94b00*/  LDL R26, [R1+0x80] ;  /* 0x00008000011a7983 */ /* 0x000f280000100800 */
[----:B------:R-:W2:Y:S04]  /*94b10*/  LDL.LU R0, [R1+0xbdfc] ;  /* 0x00bdfc0001007983 */ /* 0x000ea80000300800 */
[----:B------:R-:W3:Y:S04]  /*94b20*/  LDL.64 R24, [R1+0x88] ;  /* 0x0000880001187983 */ /* 0x000ee80000100a00 */
[----:B----4-:R-:W-:Y:S04]  /*94b30*/  STL.64 [R1+0xbdc0], R26 ;  /* 0x00bdc01a01007387 */ /* 0x010fe80000100a00 */
[----:B---3--:R-:W-:Y:S04]  /*94b40*/  STL.64 [R1+0xbdb8], R24 ;  /* 0x00bdb81801007387 */ /* 0x008fe80000100a00 */
[----:B------:R-:W-:Y:S04]  /*94b50*/  STL.64 [R1+0xbd80], R18 ;  /* 0x00bd801201007387 */ /* 0x000fe80000100a00 */
[----:B--2---:R0:W-:Y:S04]  /*94b60*/  STL.64 [R1+0xbd78], R16 ;  /* 0x00bd781001007387 */ /* 0x0041e80000100a00 */
[----:B0-----:R-:W2:Y:S04]  /*94b70*/  LDL.LU R16, [R1+0x11b0] ;  /* 0x0011b00001107983 */ /* 0x001ea80000300800 */
[----:B------:R-:W2:Y:S04]  /*94b80*/  LDL.LU R17, [R1+0x11b4] ;  /* 0x0011b40001117983 */ /* 0x000ea80000300800 */
[----:B------:R-:W3:Y:S04]  /*94b90*/  LDL.LU R18, [R1+0x11b8] ;  /* 0x0011b80001127983 */ /* 0x000ee80000300800 */
[----:B------:R-:W3:Y:S04]  /*94ba0*/  LDL.LU R19, [R1+0x11bc] ;  /* 0x0011bc0001137983 */ /* 0x000ee80000300800 */
[----:B------:R-:W4:Y:S01]  /*94bb0*/  LDL R26, [R1+0x90] ;  /* 0x00009000011a7983 */ /* 0x000f220000100800 */
[----:B------:R-:W-:-:S03]  /*94bc0*/  IMAD.MOV.U32 R27, RZ, RZ, R0 ;  /* 0x000000ffff1b7224 */ /* 0x000fc600078e0000 */
        /* <DEDUP_REMOVED lines=10> */
[----:B------:R-:W4:Y:S04]  /*94c70*/  LDL R2, [R1+0xb0] ;  /* 0x0000b00001027983 */ /* 0x000f280000100800 */
        /* <DEDUP_REMOVED lines=10> */
[----:B------:R-:W-:-:S02]  /*94d20*/  F2FP.F16.E5M2.UNPACK_B R4, R4 ;  /* 0x00000004ff04723e */ /* 0x000fc400020004ff */
[----:B------:R-:W-:Y:S02]  /*94d30*/  F2FP.F16.E5M2.UNPACK_B R5, R5 ;  /* 0x00000005ff05723e */ /* 0x000fe400020004ff */
[----:B------:R-:W-:Y:S02]  /*94d40*/  F2FP.F16.E5M2.UNPACK_B R6, R6 ;  /* 0x00000006ff06723e */ /* 0x000fe400020004ff */
[----:B------:R-:W-:Y:S01]  /*94d50*/  F2FP.F16.E5M2.UNPACK_B R7, R7 ;  /* 0x00000007ff07723e */ /* 0x000fe200020004ff */
[----:B------:R-:W-:Y:S01]  /*94d60*/  IMAD.MOV.U32 R3, RZ, RZ, R0 ;  /* 0x000000ffff037224 */ /* 0x000fe200078e0000 */
        /* <DEDUP_REMOVED lines=17> */
[----:B------:R-:W4:Y:S04]  /*94e80*/  LDL.64 R28, [R1+0x58] ;  /* 0x00005800011c7983 */ /* 0x000f280000100a00 */
        /* <DEDUP_REMOVED lines=19> */
[----:B------:R-:W-:-:S03]  /*94fc0*/  IMAD.MOV.U32 R3, RZ, RZ, R25 ;  /* 0x000000ffff037224 */ /* 0x000fc600078e0019 */
[----:B------:R-:W-:Y:S04]  /*94fd0*/  STL [R1+0xbbdc], R2 ;  /* 0x00bbdc0201007387 */ /* 0x000fe80000100800 */
[----:B------:R-:W-:Y:S01]  /*94fe0*/  STL [R1+0xbbd8], R3 ;  /* 0x00bbd80301007387 */ /* 0x000fe20000100800 */
[----:B---3--:R-:W-:Y:S03]  /*94ff0*/  HMMA.16816.F32 R24, R4, R26, R16 ;  /* 0x0000001a0418723c */ /* 0x008fe60000001810 */
        /* <DEDUP_REMOVED lines=14> */
[----:B------:R-:W-:-:S05]  /*950e0*/  IMAD.MOV.U32 R3, RZ, RZ, R25 ;  /* 0x000000ffff037224 */ /* 0x000fca00078e0019 */
        /* <DEDUP_REMOVED lines=22> */
[----:B------:R-:W3:-:S15]  /*95250*/  LDL.LU.64 R16, [R1+0xbd68] ;  /* 0x00bd680001107983 */ /* 0x000ede0000300a00 */
[----:B------:R-:W-:-:S01]  /*95260*/  NOP ;  /* 0x0000000000007918 */ /* 0x000fc20000000000 */
[----:B------:R-:W-:Y:S04]  /*95270*/  STL.64 [R1+0x21f0], R24 ;  /* 0x0021f01801007387 */ /* 0x000fe80000100a00 */
[----:B------:R0:W-:Y:S04]  /*95280*/  STL.64 [R1+0x21f8], R26 ;  /* 0x0021f81a01007387 */ /* 0x0001e80000100a00 */
[----:B0-----:R-:W4:Y:S04]  /*95290*/  LDL.LU.64 R26, [R1+0xbd60] ;  /* 0x00bd6000011a7983 */ /* 0x001f280000300a00 */
[----:B------:R-:W4:Y:S01]  /*952a0*/  LDL.LU.64 R24, [R1+0xbd58] ;  /* 0x00bd580001187983 */ /* 0x000f220000300a00 */
[----:B---3--:R-:W-:Y:S01]  /*952b0*/  IMAD.MOV.U32 R0, RZ, RZ, R17 ;  /* 0x000000ffff007224 */ /* 0x008fe200078e0011 */
[C---:B----4-:R-:W-:Y:S06]  /*952c0*/  HMMA.16816.F32 R24, R4.reuse, R16, R24 ;  /* 0x000000100418723c */ /* 0x050fec0000001818 */
[----:B--2---:R-:W-:-:S15]  /*952d0*/  HMMA.16816.F32 R16, R4, R18, R8 ;  /* 0x000000120410723c */ /* 0x004fde0000001808 */
[----:B------:R-:W-:-:S02]  /*952e0*/  NOP ;  /* 0x0000000000007918 */ /* 0x000fc40000000000 */
[----:B------:R-:W-:Y:S04]  /*952f0*/  STL.64 [R1+0x21e0], R24 ;  /* 0x0021e01801007387 */ /* 0x000fe80000100a00 */
[----:B------:R0:W-:Y:S04]  /*95300*/  STL.64 [R1+0x21e8], R26 ;  /* 0x0021e81a01007387 */ /* 0x0001e80000100a00 */
[----:B0-----:R-:W2:Y:S04]  /*95310*/  LDL.LU.64 R26, [R1+0xbd50] ;  /* 0x00bd5000011a7983 */ /* 0x001ea80000300a00 */
[----:B------:R-:W2:Y:S04]  /*95320*/  LDL.LU.64 R24, [R1+0xbd48] ;  /* 0x00bd480001187983 */ /* 0x000ea80000300a00 */
[----:B------:R-:W3:Y:S04]  /*95330*/  LDL.LU.64 R10, [R1+0xbd40] ;  /* 0x00bd4000010a7983 */ /* 0x000ee80000300a00 */
[----:B------:R-:W3:Y:S04]  /*95340*/  LDL.LU.64 R8, [R1+0xbd38] ;  /* 0x00bd380001087983 */ /* 0x000ee80000300a00 */
[----:B------:R-:W-:Y:S04]  /*95350*/  STL.64 [R1+0x2150], R16 ;  /* 0x0021501001007387 */ /* 0x000fe80000100a00 */
[----:B------:R0:W-:Y:S04]  /*95360*/  STL.64 [R1+0x2158], R18 ;  /* 0x0021581201007387 */ /* 0x0001e80000100a00 */
[----:B0-----:R-:W4:Y:S04]  /*95370*/  LDL.LU.64 R18, [R1+0xbd30] ;  /* 0x00bd300001127983 */ /* 0x001f280000300a00 */
[----:B------:R-:W3:Y:S01]  /*95380*/  LDL.LU.64 R16, [R1+0xbd28] ;  /* 0x00bd280001107983 */ /* 0x000ee20000300a00 */
[----:B------:R-:W-:-:S02]  /*95390*/  IMAD.MOV.U32 R2, RZ, RZ, R28 ;  /* 0x000000ffff027224 */ /* 0x000fc400078e001c */
[----:B------:R-:W-:Y:S01]  /*953a0*/  IMAD.MOV.U32 R3, RZ, RZ, R29 ;  /* 0x000000ffff037224 */ /* 0x000fe200078e001d */
[C---:B--2---:R-:W-:Y:S06]  /*953b0*/  HMMA.16816.F32 R24, R4.reuse, R28, R24 ;  /* 0x0000001c0418723c */ /* 0x044fec0000001818 */
[----:B---3--:R-:W-:-:S15]  /*953c0*/  HMMA.16816.F32 R8, R4, R16, R8 ;  /* 0x000000100408723c */ /* 0x008fde0000001808 */
[----:B------:R-:W-:-:S02]  /*953d0*/  NOP ;  /* 0x0000000000007918 */ /* 0x000fc40000000000 */
[----:B------:R-:W-:Y:S04]  /*953e0*/  STL.64 [R1+0x2120], R24 ;  /* 0x0021201801007387 */ /* 0x000fe80000100a00 */
[----:B------:R0:W-:Y:S04]  /*953f0*/  STL.64 [R1+0x2128], R26 ;  /* 0x0021281a01007387 */ /* 0x0001e80000100a00 */
[----:B0-----:R-:W2:Y:S04]  /*95400*/  LDL.LU.64 R26, [R1+0xbd20] ;  /* 0x00bd2000011a7983 */ /* 0x001ea80000300a00 */
[----:B------:R-:W2:Y:S04]  /*95410*/  LDL.LU.64 R24, [R1+0xbd18] ;  /* 0x00bd180001187983 */ /* 0x000ea80000300a00 */
[----:B------:R-:W3:Y:S04]  /*95420*/  LDL.LU.64 R28, [R1+0xbd10] ;  /* 0x00bd1000011c7983 */ /* 0x000ee80000300a00 */
[----:B------:R-:W-:Y:S04]  /*95430*/  STL.64 [R1+0x20f0], R8 ;  /* 0x0020f00801007387 */ /* 0x000fe80000100a00 */
[----:B------:R0:W-:Y:S04]  /*95440*/  STL.64 [R1+0x20f8], R10 ;  /* 0x0020f80a01007387 */ /* 0x0001e80000100a00 */
[----:B0-----:R-:W3:Y:S04]  /*95450*/  LDL.LU.64 R10, [R1+0xbd08] ;  /* 0x00bd0800010a7983 */ /* 0x001ee80000300a00 */
[----:B------:R-:W2:Y:S01]  /*95460*/  LDL.LU.64 R8, [R1+0xbd00] ;  /* 0x00bd000001087983 */ /* 0x000ea20000300a00 */
[----:B----4-:R-:W-:Y:S03]  /*95470*/  HMMA.16816.F32 R16, R4, R18, R12 ;  /* 0x000000120410723c */ /* 0x010fe6000000180c */
[----:B------:R-:W3:Y:S04]  /*95480*/  LDL.LU.64 R14, [R1+0xbcf8] ;  /* 0x00bcf800010e7983 */ /* 0x000ee80000300a00 */
[----:B------:R-:W3:-:S15]  /*95490*/  LDL.LU.64 R12, [R1+0xbcf0] ;  /* 0x00bcf000010c7983 */ /* 0x000ede0000300a00 */
[----:B------:R-:W-:-:S01]  /*954a0*/  NOP ;  /* 0x0000000000007918 */ /* 0x000fc20000000000 */
        /* <DEDUP_REMOVED lines=8> */
[----:B0-----:R-:W2:Y:S04]  /*95530*/  LDL.LU.64 R26, [R1+0xbcd8] ;  /* 0x00bcd800011a7983 */ /* 0x001ea80000300a00 */
[----:B------:R-:W4:Y:S01]  /*95540*/  LDL.LU.64 R24, [R1+0xbcd0] ;  /* 0x00bcd00001187983 */ /* 0x000f220000300a00 */
[----:B---3--:R-:W-:-:S15]  /*95550*/  HMMA.16816.F32 R8, R4, R10, R12 ;  /* 0x0000000a0408723c */ /* 0x008fde000000180c */
[----:B------:R-:W-:-:S08]  /*95560*/  NOP ;  /* 0x0000000000007918 */ /* 0x000fd00000000000 */
[----:B------:R-:W-:Y:S04]  /*95570*/  STL.64 [R1+0x2050], R8 ;  /* 0x0020500801007387 */ /* 0x000fe80000100a00 */
[----:B------:R2:W-:Y:S01]  /*95580*/  STL.64 [R1+0x2058], R10 ;  /* 0x0020580a01007387 */ /* 0x0005e20000100a00 */
[C---:B----4-:R-:W-:Y:S06]  /*95590*/  HMMA.16816.F32 R12, R4.reuse, R24, R16 ;  /* 0x00000018040c723c */ /* 0x050fec0000001810 */
[----:B--2---:R-:W-:Y:S01]  /*955a0*/  HMMA.16816.F32 R8, R4, R26, R20 ;  /* 0x0000001a0408723c */ /* 0x004fe20000001814 */
[----:B------:R-:W2:-:S15]  /*955b0*/  LDL.LU R16, [R1+0xa70] ;  /* 0x000a700001107983 */ /* 0x000e9e0000300800 */
[----:B------:R-:W-:-:S01]  /*955c0*/  NOP ;  /* 0x0000000000007918 */ /* 0x000fc20000000000 */
[----:B------:R-:W-:Y:S04]  /*955d0*/  STL.64 [R1+0x2010], R12 ;  /* 0x0020100c01007387 */ /* 0x000fe80000100a00 */
[----:B------:R-:W-:Y:S04]  /*955e0*/  STL.64 [R1+0x2018], R14 ;  /* 0x0020180e01007387 */ /* 0x000fe80000100a00 */
        /* <DEDUP_REMOVED lines=9> */
[----:B------:R-:W3:Y:S04]  /*95680*/  LDL.LU R24, [R1+0xab0] ;  /* 0x000ab00001187983 */ /* 0x000ee80000300800 */
[----:B------:R-:W3:Y:S04]  /*95690*/  LDL.LU R25, [R1+0xab4] ;  /* 0x000ab40001197983 */ /* 0x000ee80000300800 */
[----:B------:R-:W4:Y:S04]  /*956a0*/  LDL.LU R26, [R1+0xab8] ;  /* 0x000ab800011a7983 */ /* 0x000f280000300800 */
[----:B------:R-:W4:Y:S04]  /*956b0*/  LDL.LU R27, [R1+0xabc] ;  /* 0x000abc00011b7983 */ /* 0x000f280000300800 */
[----:B----4-:R0:W-:Y:S04]  /*956c0*/  STL.64 [R1+0xbc68], R26 ;  /* 0x00bc681a01007387 */ /* 0x0101e80000100a00 */
[----:B0-----:R-:W4:Y:S04]  /*956d0*/  LDL R26, [R1] ;  /* 0x00000000011a7983 */ /* 0x001f280000100800 */
[----:B------:R-:W4:Y:S04]  /*956e0*/  LDL R27, [R1+0x4] ;  /* 0x00000400011b7983 */ /* 0x000f280000100800 */
[----:B---3--:R0:W-:Y:S04]  /*956f0*/  STL.64 [R1+0xbc60], R24 ;  /* 0x00bc601801007387 */ /* 0x0081e80000100a00 */
[----:B0-----:R-:W3:Y:S04]  /*95700*/  LDL R24, [R1+0x8] ;  /* 0x0000080001187983 */ /* 0x001ee80000100800 */
[----:B------:R-:W3:Y:S04]  /*95710*/  LDL R25, [R1+0xc] ;  /* 0x00000c0001197983 */ /* 0x000ee80000100800 */
[----:B----4-:R-:W-:Y:S04]  /*95720*/  STL.64 [R1+0xbc80], R26 ;  /* 0x00bc801a01007387 */ /* 0x010fe80000100a00 */
[----:B---3--:R-:W-:Y:S04]  /*95730*/  STL.64 [R1+0xbc98], R24 ;  /* 0x00bc981801007387 */ /* 0x008fe80000100a00 */
[----:B--2---:R-:W-:Y:S04]  /*95740*/  STL.64 [R1+0xbc48], R22 ;  /* 0x00bc481601007387 */ /* 0x004fe80000100a00 */
        /* <DEDUP_REMOVED lines=47> */
[----:B------:R-:W2:Y:S04]  /*95a40*/  LDL.LU R8, [R1+0xa50] ;  /* 0x000a500001087983 */ /* 0x000ea80000300800 */
        /* <DEDUP_REMOVED lines=12> */
[----:B------:R0:W-:Y:S04]  /*95b10*/  STL.64 [R1+0x1fa0], R24 ;  /* 0x001fa01801007387 */ /* 0x0001e80000100a00 */
[----:B------:R1:W-:Y:S04]  /*95b20*/  STL.64 [R1+0x1fa8], R26 ;  /* 0x001fa81a01007387 */ /* 0x0003e80000100a00 */
[----:B0-----:R-:W1:Y:S04]  /*95b30*/  LDL.LU.64 R24, [R1+0xbcc8] ;  /* 0x00bcc80001187983 */ /* 0x001e680000300a00 */
[----:B------:R-:W3:Y:S04]  /*95b40*/  LDL.LU R12, [R1+0x30f0] ;  /* 0x0030f000010c7983 */ /* 0x000ee80000300800 */
[----:B------:R-:W4:Y:S01]  /*95b50*/  LDL.LU R13, [R1+0x30f8] ;  /* 0x0030f800010d7983 */ /* 0x000f220000300800 */
[----:B-1----:R-:W-:Y:S03]  /*95b60*/  HMMA.16816.F32 R24, R4, R24, R20 ;  /* 0x000000180418723c */ /* 0x002fe60000001814 */
        /* <DEDUP_REMOVED lines=51> */
[----:B0-----:R-:W4:Y:S04]  /*95ea0*/  LDL.LU R24, [R1+0xa40] ;  /* 0x000a400001187983 */ /* 0x001f280000300800 */
[----:B------:R-:W4:Y:S04]  /*95eb0*/  LDL.LU R25, [R1+0xa44] ;  /* 0x000a440001197983 */ /* 0x000f280000300800 */
[----:B------:R-:W4:Y:S04]  /*95ec0*/  LDL.LU R26, [R1+0xa48] ;  /* 0x000a4800011a7983 */ /* 0x000f280000300800 */
        /* <DEDUP_REMOVED lines=22> */
[----:B------:R-:W3:Y:S04]  /*96030*/  LDL.LU.64 R8, [R1+0xbc00] ;  /* 0x00bc000001087983 */ /* 0x000ee80000300a00 */
[----:B------:R-:W-:Y:S04]  /*96040*/  STL [R1+0xb9dc], R18 ;  /* 0x00b9dc1201007387 */ /* 0x000fe80000100800 */
[----:B------:R-:W-:Y:S01]  /*96050*/  STL [R1+0xb9d8], R19 ;  /* 0x00b9d81301007387 */ /* 0x000fe20000100800 */
[----:B---3--:R-:W-:-:S15]  /*96060*/  HMMA.16816.F32 R8, R4, R16, R8 ;  /* 0x000000100408723c */ /* 0x008fde0000001808 */
[----:B------:R-:W-:-:S08]  /*96070*/  NOP ;  /* 0x0000000000007918 */ /* 0x000fd00000000000 */
[----:B------:R-:W-:Y:S04]  /*96080*/  STL.64 [R1+0x1da0], R8 ;  /* 0x001da00801007387 */ /* 0x000fe80000100a00 */
[----:B------:R0:W-:Y:S04]  /*96090*/  STL.64 [R1+0x1da8], R10 ;  /* 0x001da80a01007387 */ /* 0x0001e80000100a00 */
[----:B0-----:R-:W2:Y:S01]  /*960a0*/  LDL.LU.64 R10, [R1+0xbbf8] ;  /* 0x00bbf800010a7983 */ /* 0x001ea20000300a00 */
[----:B----4-:R-:W-:Y:S02]  /*960b0*/  IMAD R12, R12, 0x100, R22 ;  /* 0x000001000c0c7824 */ /* 0x010fe400078e0216 */
[----:B------:R-:W-:Y:S01]  /*960c0*/  IMAD R13, R13, 0x100, R23 ;  /* 0x000001000d0d7824 */ /* 0x000fe200078e0217 */
[----:B------:R-:W3:Y:S04]  /*960d0*/  LDL.LU.64 R8, [R1+0xbbf0] ;  /* 0x00bbf00001087983 */ /* 0x000ee80000300a00 */
[----:B------:R0:W-:Y:S04]  /*960e0*/  STL.64 [R1+0xbb78], R16 ;  /* 0x00bb781001007387 */ /* 0x0001e80000100a00 */
[----:B0-----:R-:W3:Y:S04]  /*960f0*/  LDL.LU R16, [R1+0xb80] ;  /* 0x000b800001107983 */ /* 0x001ee80000300800 */
[----:B------:R-:W3:Y:S04]  /*96100*/  LDL.LU R17, [R1+0xb84] ;  /* 0x000b840001117983 */ /* 0x000ee80000300800 */
[----:B------:R-:W3:Y:S04]  /*96110*/  LDL.LU R18, [R1+0xb88] ;  /* 0x000b880001127983 */ /* 0x000ee80000300800 */
[----:B------:R-:W3:Y:S01]  /*96120*/  LDL.LU R19, [R1+0xb8c] ;  /* 0x000b8c0001137983 */ /* 0x000ee20000300800 */
[----:B--2---:R-:W-:Y:S06]  /*96130*/  HMMA.16816.F32 R20, R4, R10, R24 ;  /* 0x0000000a0414723c */ /* 0x004fec0000001818 */
[----:B------:R-:W-:Y:S04]  /*96140*/  STL [R1+0xb9b4], R10 ;  /* 0x00b9b40a01007387 */ /* 0x000fe80000100800 */
[----:B------:R-:W-:-:S13]  /*96150*/  STL [R1+0xb9b0], R11 ;  /* 0x00b9b00b01007387 */ /* 0x000fda0000100800 */
[----:B------:R-:W-:Y:S04]  /*96160*/  STL.64 [R1+0x1d70], R20 ;  /* 0x001d701401007387 */ /* 0x000fe80000100a00 */
[----:B------:R0:W-:Y:S04]  /*96170*/  STL.64 [R1+0x1d78], R22 ;  /* 0x001d781601007387 */ /* 0x0001e80000100a00 */
[----:B------:R-:W2:Y:S04]  /*96180*/  LDL.LU R24, [R1+0x980] ;  /* 0x0009800001187983 */ /* 0x000ea80000300800 */
[----:B------:R-:W2:Y:S04]  /*96190*/  LDL.LU R25, [R1+0x984] ;  /* 0x0009840001197983 */ /* 0x000ea80000300800 */
[----:B------:R-:W4:Y:S04]  /*961a0*/  LDL.LU R26, [R1+0x988] ;  /* 0x00098800011a7983 */ /* 0x000f280000300800 */
[----:B------:R-:W4:Y:S01]  /*961b0*/  LDL.LU R27, [R1+0x98c] ;  /* 0x00098c00011b7983 */ /* 0x000f220000300800 */
[----:B0-----:R-:W-:-:S02]  /*961c0*/  IMAD.MOV.U32 R22, RZ, RZ, R2 ;  /* 0x000000ffff167224 */ /* 0x001fc400078e0002 */
[----:B------:R-:W-:Y:S01]  /*961d0*/  IMAD.MOV.U32 R23, RZ, RZ, R3 ;  /* 0x000000ffff177224 */ /* 0x000fe200078e0003 */
[----:B---3--:R-:W-:Y:S01]  /*961e0*/  HMMA.16816.F32 R16, R4, R8, R16 ;  /* 0x000000080410723c */ /* 0x008fe20000001810 */
[----:B----4-:R-:W-:Y:S04]  /*961f0*/  STL.64 [R1+0xbb10], R26 ;  /* 0x00bb101a01007387 */ /* 0x010fe80000100a00 */
[----:B--2---:R0:W-:Y:S04]  /*96200*/  STL.64 [R1+0xbb08], R24 ;  /* 0x00bb081801007387 */ /* 0x0041e80000100a00 */
[----:B------:R-:W2:Y:S04]  /*96210*/  LDL.LU R2, [R1+0xbbec] ;  /* 0x00bbec0001027983 */ /* 0x000ea80000300800 */
[----:B------:R-:W3:Y:S04]  /*96220*/  LDL.LU R3, [R1+0xbbe8] ;  /* 0x00bbe80001037983 */ /* 0x000ee80000300800 */
[----:B------:R-:W4:Y:S04]  /*96230*/  LDL.64 R20, [R1+0x60] ;  /* 0x0000600001147983 */ /* 0x000f280000100a00 */
[----:B------:R-:W-:Y:S01]  /*96240*/  STL.64 [R1+0xbb20], R22 ;  /* 0x00bb201601007387 */ /* 0x000fe20000100a00 */
[----:B------:R-:W-:-:S02]  /*96250*/  IMAD R14, R14, 0x100, R28 ;  /* 0x000001000e0e7824 */ /* 0x000fc400078e021c */
[----:B------:R-:W-:Y:S01]  /*96260*/  IMAD R15, R15, 0x100, R29 ;  /* 0x000001000f0f7824 */ /* 0x000fe200078e021d */
[----:B----4-:R1:W-:Y:S04]  /*96270*/  STL.64 [R1+0xbb18], R20 ;  /* 0x00bb181401007387 */ /* 0x0103e80000100a00 */
[----:B------:R-:W4:Y:S04]  /*96280*/  LDL.64 R28, [R1+0x50] ;  /* 0x00005000011c7983 */ /* 0x000f280000100a00 */
[----:B0-----:R-:W2:Y:S04]  /*96290*/  LDL.LU R24, [R1+0x9b0] ;  /* 0x0009b00001187983 */ /* 0x001ea80000300800 */
[----:B------:R-:W-:Y:S04]  /*962a0*/  STL.64 [R1+0x1d60], R16 ;  /* 0x001d601001007387 */ /* 0x000fe80000100a00 */
[----:B------:R-:W-:Y:S04]  /*962b0*/  STL.64 [R1+0x1d68], R18 ;  /* 0x001d681201007387 */ /* 0x000fe80000100a00 */
[----:B------:R-:W2:Y:S04]  /*962c0*/  LDL.LU R25, [R1+0x9b4] ;  /* 0x0009b40001197983 */ /* 0x000ea80000300800 */
[----:B------:R-:W3:Y:S04]  /*962d0*/  LDL.LU R26, [R1+0x9b8] ;  /* 0x0009b800011a7983 */ /* 0x000ee80000300800 */
[----:B------:R-:W3:Y:S04]  /*962e0*/  LDL.LU R27, [R1+0x9bc] ;  /* 0x0009bc00011b7983 */ /* 0x000ee80000300800 */
[----:B---3--:R0:W-:Y:S04]  /*962f0*/  STL.64 [R1+0xbb30], R26 ;  /* 0x00bb301a01007387 */ /* 0x0081e80000100a00 */
[----:B--2---:R2:W-:Y:S04]  /*96300*/  STL.64 [R1+0xbb28], R24 ;  /* 0x00bb281801007387 */ /* 0x0045e80000100a00 */
[----:B-1----:R-:W3:Y:S04]  /*96310*/  LDL.LU R20, [R1+0x9c0] ;  /* 0x0009c00001147983 */ /* 0x002ee80000300800 */
[----:B------:R-:W3:Y:S04]  /*96320*/  LDL.LU R21, [R1+0x9c4] ;  /* 0x0009c40001157983 */ /* 0x000ee80000300800 */
[----:B------:R-:W4:Y:S04]  /*96330*/  LDL.LU R22, [R1+0x9c8] ;  /* 0x0009c80001167983 */ /* 0x000f280000300800 */
[----:B------:R-:W4:Y:S01]  /*96340*/  LDL.LU R23, [R1+0x9cc] ;  /* 0x0009cc0001177983 */ /* 0x000f220000300800 */
[----:B0-----:R-:W-:-:S02]  /*96350*/  IMAD.MOV.U32 R26, RZ, RZ, R3 ;  /* 0x000000ffff1a7224 */ /* 0x001fc400078e0003 */
[----:B------:R-:W-:Y:S01]  /*96360*/  IMAD.MOV.U32 R27, RZ, RZ, R2 ;  /* 0x000000ffff1b7224 */ /* 0x000fe200078e0002 */
[----:B----4-:R-:W-:Y:S04]  /*96370*/  STL.64 [R1+0xbb40], R22 ;  /* 0x00bb401601007387 */ /* 0x010fe80000100a00 */
[----:B---3--:R0:W-:Y:S04]  /*96380*/  STL.64 [R1+0xbb38], R20 ;  /* 0x00bb381401007387 */ /* 0x0081e80000100a00 */
[----:B------:R-:W3:Y:S04]  /*96390*/  LDL.LU R3, [R1+0xbbe4] ;  /* 0x00bbe40001037983 */ /* 0x000ee80000300800 */
[----:B------:R-:W4:Y:S04]  /*963a0*/  LDL.LU R2, [R1+0xbbe0] ;  /* 0x00bbe00001027983 */ /* 0x000f280000300800 */
[----:B--2---:R-:W2:Y:S04]  /*963b0*/  LDL.64 R24, [R1+0x80] ;  /* 0x0000800001187983 */ /* 0x004ea80000100a00 */
[----:B------:R4:W-:Y:S04]  /*963c0*/  STL.64 [R1+0xbb60], R26 ;  /* 0x00bb601a01007387 */ /* 0x0009e80000100a00 */
[----:B--2---:R-:W-:Y:S04]  /*963d0*/  STL.64 [R1+0xbb58], R24 ;  /* 0x00bb581801007387 */ /* 0x004fe80000100a00 */
[----:B0-----:R-:W2:Y:S04]  /*963e0*/  LDL.LU R20, [R1+0x9d0] ;  /* 0x0009d00001147983 */ /* 0x001ea80000300800 */
[----:B------:R-:W2:Y:S04]  /*963f0*/  LDL.LU R21, [R1+0x9d4] ;  /* 0x0009d40001157983 */ /* 0x000ea80000300800 */
[----:B------:R-:W2:Y:S04]  /*96400*/  LDL.LU R22, [R1+0x9d8] ;  /* 0x0009d80001167983 */ /* 0x000ea80000300800 */
[----:B------:R-:W2:Y:S01]  /*96410*/  LDL.LU R23, [R1+0x9dc] ;  /* 0x0009dc0001177983 */ /* 0x000ea20000300800 */
[----:B----4-:R-:W-:-:S03]  /*96420*/  IMAD.MOV.U32 R26, RZ, RZ, R2 ;  /* 0x000000ffff1a7224 */ /* 0x010fc600078e0002 */
[----:B------:R-:W4:Y:S01]  /*96430*/  LDL.LU R2, [R1+0xbbdc] ;  /* 0x00bbdc0001027983 */ /* 0x000f220000300800 */
[----:B---3--:R-:W-:-:S03]  /*96440*/  IMAD.MOV.U32 R27, RZ, RZ, R3 ;  /* 0x000000ffff1b7224 */ /* 0x008fc600078e0003 */
[----:B------:R-:W3:Y:S04]  /*96450*/  LDL.LU R3, [R1+0xbbd8] ;  /* 0x00bbd80001037983 */ /* 0x000ee80000300800 */
[----:B------:R-:W2:Y:S04]  /*96460*/  LDL.LU R16, [R1+0xa00] ;  /* 0x000a000001107983 */ /* 0x000ea80000300800 */
[----:B------:R-:W2:Y:S04]  /*96470*/  LDL.LU R17, [R1+0xa04] ;  /* 0x000a040001117983 */ /* 0x000ea80000300800 */
[----:B------:R-:W4:Y:S04]  /*96480*/  LDL.LU R18, [R1+0xa08] ;  /* 0x000a080001127983 */ /* 0x000f280000300800 */
[----:B------:R-:W4:Y:S04]  /*96490*/  LDL.LU R19, [R1+0xa0c] ;  /* 0x000a0c0001137983 */ /* 0x000f280000300800 */
[----:B----4-:R0:W-:Y:S02]  /*964a0*/  STL.64 [R1+0xbb88], R18 ;  /* 0x00bb881201007387 */ /* 0x0101e40000100a00 */
[----:B0-----:R-:W-:-:S02]  /*964b0*/  IMAD.MOV.U32 R18, RZ, RZ, R2 ;  /* 0x000000ffff127224 */ /* 0x001fc400078e0002 */
[----:B---3--:R-:W-:Y:S01]  /*964c0*/  IMAD.MOV.U32 R19, RZ, RZ, R3 ;  /* 0x000000ffff137224 */ /* 0x008fe200078e0003 */
[----:B------:R-:W3:Y:S04]  /*964d0*/  LDL.LU R2, [R1+0xbbd4] ;  /* 0x00bbd40001027983 */ /* 0x000ee80000300800 */
[----:B------:R-:W3:Y:S04]  /*964e0*/  LDL.LU R3, [R1+0xbbd0] ;  /* 0x00bbd00001037983 */ /* 0x000ee80000300800 */
[----:B--2---:R0:W-:Y:S04]  /*964f0*/  STL.64 [R1+0xbb80], R16 ;  /* 0x00bb801001007387 */ /* 0x0041e80000100a00 */
[----:B0-----:R-:W2:Y:S04]  /*96500*/  LDL.64 R16, [R1+0xb0] ;  /* 0x0000b00001107983 */ /* 0x001ea80000100a00 */
[----:B------:R-:W-:Y:S04]  /*96510*/  STL.64 [R1+0xbbb8], R18 ;  /* 0x00bbb81201007387 */ /* 0x000fe80000100a00 */
[----:B--2---:R-:W-:Y:S04]  /*96520*/  STL.64 [R1+0xbbb0], R16 ;  /* 0x00bbb01001007387 */ /* 0x004fe80000100a00 */
[----:B------:R-:W2:Y:S04]  /*96530*/  LDL.64 R24, [R1+0x90] ;  /* 0x0000900001187983 */ /* 0x000ea80000100a00 */
        /* <DEDUP_REMOVED lines=20> */
[----:B------:R-:W3:Y:S04]  /*96680*/  LDL.LU R26, [R1+0xa28] ;  /* 0x000a2800011a7983 */ /* 0x000ee80000300800 */
[----:B------:R-:W3:Y:S04]  /*96690*/  LDL.LU R27, [R1+0xa2c] ;  /* 0x000a2c00011b7983 */ /* 0x000ee80000300800 */
[----:B------:R-:W-:Y:S04]  /*966a0*/  STL.64 [R1+0xbb50], R22 ;  /* 0x00bb501601007387 */ /* 0x000fe80000100a00 */
[----:B------:R0:W-:Y:S04]  /*966b0*/  STL.64 [R1+0xbb48], R20 ;  /* 0x00bb481401007387 */ /* 0x0001e80000100a00 */
[----:B0-----:R-:W4:Y:S04]  /*966c0*/  LDL.LU R20, [R1+0x9e0] ;  /* 0x0009e00001147983 */ /* 0x001f280000300800 */
[----:B------:R-:W4:Y:S04]  /*966d0*/  LDL.LU R21, [R1+0x9e4] ;  /* 0x0009e40001157983 */ /* 0x000f280000300800 */
[----:B------:R-:W3:Y:S04]  /*966e0*/  LDL.LU R22, [R1+0x9e8] ;  /* 0x0009e80001167983 */ /* 0x000ee80000300800 */
[----:B------:R-:W3:Y:S01]  /*966f0*/  LDL.LU R23, [R1+0x9ec] ;  /* 0x0009ec0001177983 */ /* 0x000ee20000300800 */
[----:B--2---:R-:W-:Y:S03]  /*96700*/  HMMA.16816.F32 R16, R4, R2, R16 ;  /* 0x000000020410723c */ /* 0x004fe60000001810 */
[----:B---3--:R-:W-:Y:S04]  /*96710*/  STL.64 [R1+0xbb70], R22 ;  /* 0x00bb701601007387 */ /* 0x008fe80000100a00 */
[----:B----4-:R0:W-:Y:S04]  /*96720*/  STL.64 [R1+0xbb68], R20 ;  /* 0x00bb681401007387 */ /* 0x0101e80000100a00 */
[----:B0-----:R-:W2:Y:S04]  /*96730*/  LDL.LU R20, [R1+0x9f0] ;  /* 0x0009f00001147983 */ /* 0x001ea80000300800 */
[----:B------:R-:W2:Y:S04]  /*96740*/  LDL.LU R21, [R1+0x9f4] ;  /* 0x0009f40001157983 */ /* 0x000ea80000300800 */
[----:B------:R-:W2:Y:S04]  /*96750*/  LDL.LU R22, [R1+0x9f8] ;  /* 0x0009f80001167983 */ /* 0x000ea80000300800 */
[----:B------:R-:W2:Y:S04]  /*96760*/  LDL.LU R23, [R1+0x9fc] ;  /* 0x0009fc0001177983 */ /* 0x000ea80000300800 */
[----:B------:R0:W-:Y:S04]  /*96770*/  STL [R1+0xb994], R8 ;  /* 0x00b9940801007387 */ /* 0x0001e80000100800 */
[----:B------:R1:W-:Y:S04]  /*96780*/  STL [R1+0xb990], R9 ;  /* 0x00b9900901007387 */ /* 0x0003e80000100800 */
[----:B0-----:R-:W3:Y:S04]  /*96790*/  LDL.LU R8, [R1+0x990] ;  /* 0x0009900001087983 */ /* 0x001ee80000300800 */
[----:B-1----:R-:W3:Y:S04]  /*967a0*/  LDL.LU R9, [R1+0x994] ;  /* 0x0009940001097983 */ /* 0x002ee80000300800 */
[----:B------:R-:W3:Y:S04]  /*967b0*/  LDL.LU R10, [R1+0x998] ;  /* 0x00099800010a7983 */ /* 0x000ee80000300800 */
[----:B------:R-:W3:Y:S04]  /*967c0*/  LDL.LU R11, [R1+0x99c] ;  /* 0x00099c00010b7983 */ /* 0x000ee80000300800 */
[----:B------:R-:W-:Y:S04]  /*967d0*/  STL.64 [R1+0x1d40], R16 ;  /* 0x001d401001007387 */ /* 0x000fe80000100a00 */
[----:B------:R0:W-:Y:S04]  /*967e0*/  STL.64 [R1+0x1d48], R18 ;  /* 0x001d481201007387 */ /* 0x0001e80000100a00 */
[----:B0-----:R-:W4:Y:S04]  /*967f0*/  LDL.LU.64 R18, [R1+0xbbc8] ;  /* 0x00bbc80001127983 */ /* 0x001f280000300a00 */
[----:B------:R-:W4:Y:S04]  /*96800*/  LDL.LU.64 R16, [R1+0xbbc0] ;  /* 0x00bbc00001107983 */ /* 0x000f280000300a00 */
[----:B------:R0:W-:Y:S04]  /*96810*/  STL [R1+0xb99c], R2 ;  /* 0x00b99c0201007387 */ /* 0x0001e80000100800 */
[----:B------:R1:W-:Y:S04]  /*96820*/  STL [R1+0xb998], R3 ;  /* 0x00b9980301007387 */ /* 0x0003e80000100800 */
[----:B0-----:R-:W4:Y:S04]  /*96830*/  LDL R2, [R1+0xa0] ;  /* 0x0000a00001027983 */ /* 0x001f280000100800 */
[----:B-1----:R-:W4:Y:S01]  /*96840*/  LDL R3, [R1+0xa4] ;  /* 0x0000a40001037983 */ /* 0x002f220000100800 */
[----:B------:R-:W-:-:S02]  /*96850*/  F2FP.F16.E5M2.UNPACK_B R12, R12 ;  /* 0x0000000cff0c723e */ /* 0x000fc400020004ff */
[----:B------:R-:W-:Y:S02]  /*96860*/  F2FP.F16.E5M2.UNPACK_B R13, R13 ;  /* 0x0000000dff0d723e */ /* 0x000fe400020004ff */
[----:B------:R-:W-:Y:S02]  /*96870*/  F2FP.F16.E5M2.UNPACK_B R14, R14 ;  /* 0x0000000eff0e723e */ /* 0x000fe400020004ff */
[----:B------:R-:W-:Y:S01]  /*96880*/  F2FP.F16.E5M2.UNPACK_B R15, R15 ;  /* 0x0000000fff0f723e */ /* 0x000fe200020004ff */
[----:B----4-:R-:W-:Y:S01]  /*96890*/  HMMA.16816.F32 R4, R4, R2, R16 ;  /* 0x000000020404723c */ /* 0x010fe20000001810 */
[----:B------:R-:W4:Y:S04]  /*968a0*/  LDL.LU.64 R18, [R1+0xbbb8] ;  /* 0x00bbb80001127983 */ /* 0x000f280000300a00 */
[----:B------:R-:W2:-:S15]  /*968b0*/  LDL.LU.64 R16, [R1+0xbbb0] ;  /* 0x00bbb00001107983 */ /* 0x000e9e0000300a00 */
[----:B------:R-:W-:-:S03]  /*968c0*/  NOP ;  /* 0x0000000000007918 */ /* 0x000fc60000000000 */
[----:B------:R0:W-:Y:S04]  /*968d0*/  STL.64 [R1+0x1d00], R4 ;  /* 0x001d000401007387 */ /* 0x0001e80000100a00 */
[----:B------:R1:W-:Y:S04]  /*968e0*/  STL.64 [R1+0x1d08], R6 ;  /* 0x001d080601007387 */ /* 0x0003e80000100a00 */
[----:B0-----:R-:W3:Y:S04]  /*968f0*/  LDL.LU R4, [R1+0x9a0] ;  /* 0x0009a00001047983 */ /* 0x001ee80000300800 */
[----:B------:R-:W3:Y:S04]  /*96900*/  LDL.LU R5, [R1+0x9a4] ;  /* 0x0009a40001057983 */ /* 0x000ee80000300800 */
[----:B-1----:R-:W3:Y:S04]  /*96910*/  LDL.LU R6, [R1+0x9a8] ;  /* 0x0009a80001067983 */ /* 0x002ee80000300800 */
[----:B------:R-:W3:Y:S01]  /*96920*/  LDL.LU R7, [R1+0x9ac] ;  /* 0x0009ac0001077983 */ /* 0x000ee20000300800 */
[----:B--2---:R-:W-:-:S15]  /*96930*/  HMMA.16816.F32 R24, R12, R16, R24 ;  /* 0x000000100c18723c */ /* 0x004fde0000001818 */
[----:B------:R-:W-:-:S08]  /*96940*/  NOP ;  /* 0x0000000000007918 */ /* 0x000fd00000000000 */
[----:B------:R-:W-:Y:S04]  /*96950*/  STL.64 [R1+0x1cd0], R24 ;  /* 0x001cd01801007387 */ /* 0x000fe80000100a00 */
[----:B------:R0:W-:Y:S04]  /*96960*/  STL.64 [R1+0x1cd8], R26 ;  /* 0x001cd81a01007387 */ /* 0x0001e80000100a00 */
[----:B0-----:R-:W4:Y:S04]  /*96970*/  LDL.LU.64 R26, [R1+0xbba8] ;  /* 0x00bba800011a7983 */ /* 0x001f280000300a00 */
[----:B------:R-:W4:Y:S01]  /*96980*/  LDL.LU.64 R24, [R1+0xbba0] ;  /* 0x00bba00001187983 */ /* 0x000f220000300a00 */
[----:B------:R-:W-:-:S02]  /*96990*/  IMAD.MOV.U32 R2, RZ, RZ, R16 ;  /* 0x000000ffff027224 */ /* 0x000fc400078e0010 */
[----:B------:R-:W-:Y:S02]  /*969a0*/  IMAD.MOV.U32 R3, RZ, RZ, R17 ;  /* 0x000000ffff037224 */ /* 0x000fe400078e0011 */
[----:B----4-:R-:W-:Y:S01]  /*969b0*/  HMMA.16816.F32 R16, R12, R18, R24 ;  /* 0x000000120c10723c */ /* 0x010fe20000001818 */
[----:B------:R-:W2:Y:S04]  /*969c0*/  LDL.LU.64 R26, [R1+0xbb98] ;  /* 0x00bb9800011a7983 */ /* 0x000ea80000300a00 */
[----:B------:R-:W4:-:S15]  /*969d0*/  LDL.LU.64 R24, [R1+0xbb90] ;  /* 0x00bb900001187983 */ /* 0x000f1e0000300a00 */
[----:B------:R-:W-:-:S03]  /*969e0*/  NOP ;  /* 0x0000000000007918 */ /* 0x000fc60000000000 */
        /* <DEDUP_REMOVED lines=8> */
[----:B0-----:R-:W4:Y:S01]  /*96a70*/  LDL.LU.64 R16, [R1+0xbb78] ;  /* 0x00bb780001107983 */ /* 0x001f220000300a00 */
[----:B-1----:R-:W-:Y:S02]  /*96a80*/  IMAD.MOV.U32 R18, RZ, RZ, R24 ;  /* 0x000000ffff127224 */ /* 0x002fe400078e0018 */
[----:B------:R-:W-:-:S02]  /*96a90*/  IMAD.MOV.U32 R19, RZ, RZ, R25 ;  /* 0x000000ffff137224 */ /* 0x000fc400078e0019 */
[C---:B--2---:R-:W-:Y:S03]  /*96aa0*/  HMMA.16816.F32 R24, R12.reuse, R26, R20 ;  /* 0x0000001a0c18723c */ /* 0x044fe60000001814 */
[----:B------:R0:W-:Y:S04]  /*96ab0*/  STL.64 [R1+0xb9f8], R18 ;  /* 0x00b9f81201007387 */ /* 0x0001e80000100a00 */
[----:B0-----:R-:W2:Y:S04]  /*96ac0*/  LDL R18, [R1+0x68] ;  /* 0x0000680001127983 */ /* 0x001ea80000100800 */
[----:B----4-:R0:W-:Y:S04]  /*96ad0*/  STL.64 [R1+0xb9f0], R16 ;  /* 0x00b9f01001007387 */ /* 0x0101e80000100a00 */
[----:B0-----:R-:W4:Y:S04]  /*96ae0*/  LDL.64 R16, [R1+0x70] ;  /* 0x0000700001107983 */ /* 0x001f280000100a00 */
[----:B------:R-:W3:Y:S04]  /*96af0*/  LDL.LU.64 R22, [R1+0xbb70] ;  /* 0x00bb700001167983 */ /* 0x000ee80000300a00 */
[----:B------:R-:W3:Y:S04]  /*96b00*/  LDL.LU.64 R20, [R1+0xbb68] ;  /* 0x00bb680001147983 */ /* 0x000ee80000300a00 */
[----:B------:R-:W-:Y:S04]  /*96b10*/  STL.64 [R1+0x1c70], R24 ;  /* 0x001c701801007387 */ /* 0x000fe80000100a00 */
[----:B------:R0:W-:Y:S04]  /*96b20*/  STL.64 [R1+0x1c78], R26 ;  /* 0x001c781a01007387 */ /* 0x0001e80000100a00 */
[----:B0-----:R-:W2:Y:S04]  /*96b30*/  LDL.LU.64 R26, [R1+0xbb60] ;  /* 0x00bb6000011a7983 */ /* 0x001ea80000300a00 */
[----:B------:R-:W3:Y:S02]  /*96b40*/  LDL.LU.64 R24, [R1+0xbb58] ;  /* 0x00bb580001187983 */ /* 0x000ee40000300a00 */
[----:B---3--:R-:W-:-:S15]  /*96b50*/  HMMA.16816.F32 R20, R12, R24, R20 ;  /* 0x000000180c14723c */ /* 0x008fde0000001814 */
        /* <DEDUP_REMOVED lines=15> */
[----:B------:R-:W3:Y:S01]  /*96c50*/  LDL.LU.64 R24, [R1+0xbb28] ;  /* 0x00bb280001187983 */ /* 0x000ee20000300a00 */
[----:B----4-:R-:W-:Y:S01]  /*96c60*/  IMAD.MOV.U32 R0, RZ, RZ, R17 ;  /* 0x000000ffff007224 */ /* 0x010fe200078e0011 */
[----:B--2---:R-:W-:-:S15]  /*96c70*/  HMMA.16816.F32 R20, R12, R16, R20 ;  /* 0x000000100c14723c */ /* 0x004fde0000001814 */
[----:B------:R-:W-:-:S08]  /*96c80*/  NOP ;  /* 0x0000000000007918 */ /* 0x000fd00000000000 */
[----:B------:R-:W-:Y:S04]  /*96c90*/  STL.64 [R1+0x1c40], R20 ;  /* 0x001c401401007387 */ /* 0x000fe80000100a00 */
[----:B------:R0:W-:Y:S04]  /*96ca0*/  STL.64 [R1+0x1c48], R22 ;  /* 0x001c481601007387 */ /* 0x0001e80000100a00 */
[----:B0-----:R-:W2:Y:S04]  /*96cb0*/  LDL.LU.64 R22, [R1+0xbb20] ;  /* 0x00bb200001167983 */ /* 0x001ea80000300a00 */
[----:B------:R-:W4:Y:S04]  /*96cc0*/  LDL.LU.64 R20, [R1+0xbb18] ;  /* 0x00bb180001147983 */ /* 0x000f280000300a00 */
[----:B------:R0:W-:Y:S01]  /*96cd0*/  STL [R1+0xb944], R0 ;  /* 0x00b9440001007387 */ /* 0x0001e20000100800 */
[----:B---3--:R-:W-:Y:S03]  /*96ce0*/  HMMA.16816.F32 R16, R12, R18, R24 ;  /* 0x000000120c10723c */ /* 0x008fe60000001818 */
[----:B------:R-:W3:Y:S04]  /*96cf0*/  LDL.LU.64 R26, [R1+0xbb10] ;  /* 0x00bb1000011a7983 */ /* 0x000ee80000300a00 */
[----:B------:R-:W3:-:S15]  /*96d00*/  LDL.LU.64 R24, [R1+0xbb08] ;  /* 0x00bb080001187983 */ /* 0x000ede0000300a00 */
[----:B------:R-:W-:-:S01]  /*96d10*/  NOP ;  /* 0x0000000000007918 */ /* 0x000fc20000000000 */
[----:B------:R-:W-:Y:S04]  /*96d20*/  STL.64 [R1+0x1c30], R16 ;  /* 0x001c301001007387 */ /* 0x000fe80000100a00 */
[----:B------:R-:W-:Y:S01]  /*96d30*/  STL.64 [R1+0x1c38], R18 ;  /* 0x001c381201007387 */ /* 0x000fe20000100a00 */
[C---:B----4-:R-:W-:Y:S06]  /*96d40*/  HMMA.16816.F32 R4, R12.reuse, R20, R4 ;  /* 0x000000140c04723c */ /* 0x050fec0000001804 */
[----:B0-----:R-:W-:Y:S01]  /*96d50*/  IMAD.MOV.U32 R0, RZ, RZ, R21 ;  /* 0x000000ffff007224 */ /* 0x001fe200078e0015 */
[----:B--2---:R-:W-:Y:S04]  /*96d60*/  HMMA.16816.F32 R8, R12, R22, R8 ;  /* 0x000000160c08723c */ /* 0x004fe80000001808 */
[----:B------:R-:W-:-:S12]  /*96d70*/  STL [R1+0xb948], R0 ;  /* 0x00b9480001007387 */ /* 0x000fd80000100800 */
[----:B------:R-:W-:Y:S04]  /*96d80*/  STL.64 [R1+0x1c10], R4 ;  /* 0x001c100401007387 */ /* 0x000fe80000100a00 */
[----:B------:R3:W-:Y:S02]  /*96d90*/  STL.64 [R1+0x1c18], R6 ;  /* 0x001c180601007387 */ /* 0x0007e40000100a00 */
[----:B---3--:R-:W-:Y:S02]  /*96da0*/  HMMA.16816.F32 R4, R12, R28, R24 ;  /* 0x0000001c0c04723c */ /* 0x008fe40000001818 */
[----:B------:R-:W-:Y:S04]  /*96db0*/  STL.64 [R1+0x1c00], R8 ;  /* 0x001c000801007387 */ /* 0x000fe80000100a00 */
[----:B------:R-:W-:Y:S04]  /*96dc0*/  STL.64 [R1+0x1c08], R10 ;  /* 0x001c080a01007387 */ /* 0x000fe80000100a00 */
[----:B------:R-:W2:-:S13]  /*96dd0*/  LDL.LU R16, [R1+0x8c0] ;  /* 0x0008c00001107983 */ /* 0x000e9a0000300800 */
[----:B------:R-:W-:Y:S04]  /*96de0*/  STL.64 [R1+0x1be0], R4 ;  /* 0x001be00401007387 */ /* 0x000fe80000100a00 */
[----:B------:R-:W-:Y:S04]  /*96df0*/  STL.64 [R1+0x1be8], R6 ;  /* 0x001be80601007387 */ /* 0x000fe80000100a00 */
[----:B------:R-:W2:Y:S04]  /*96e00*/  LDL.LU R17, [R1+0x8c4] ;  /* 0x0008c40001117983 */ /* 0x000ea80000300800 */
[----:B------:R-:W3:Y:S04]  /*96e10*/  LDL.LU R18, [R1+0x8c8] ;  /* 0x0008c80001127983 */ /* 0x000ee80000300800 */
[----:B------:R-:W3:Y:S04]  /*96e20*/  LDL.LU R19, [R1+0x8cc] ;  /* 0x0008cc0001137983 */ /* 0x000ee80000300800 */
[----:B---3--:R-:W-:Y:S04]  /*96e30*/  STL.64 [R1+0xba20], R18 ;  /* 0x00ba201201007387 */ /* 0x008fe80000100a00 */
[----:B--2---:R0:W-:Y:S04]  /*96e40*/  STL.64 [R1+0xba18], R16 ;  /* 0x00ba181001007387 */ /* 0x0041e80000100a00 */
[----:B------:R-:W2:Y:S04]  /*96e50*/  LDL.LU R24, [R1+0x8d0] ;  /* 0x0008d00001187983 */ /* 0x000ea80000300800 */
[----:B------:R-:W2:Y:S04]  /*96e60*/  LDL.LU R25, [R1+0x8d4] ;  /* 0x0008d40001197983 */ /* 0x000ea80000300800 */
[----:B------:R-:W3:Y:S04]  /*96e70*/  LDL.LU R26, [R1+0x8d8] ;  /* 0x0008d800011a7983 */ /* 0x000ee80000300800 */
[----:B------:R-:W3:Y:S04]  /*96e80*/  LDL.LU R27, [R1+0x8dc] ;  /* 0x0008dc00011b7983 */ /* 0x000ee80000300800 */
[----:B---3--:R1:W-:Y:S04]  /*96e90*/  STL.64 [R1+0xba30], R26 ;  /* 0x00ba301a01007387 */ /* 0x0083e80000100a00 */
[----:B--2---:R2:W-:Y:S04]  /*96ea0*/  STL.64 [R1+0xba28], R24 ;  /* 0x00ba281801007387 */ /* 0x0045e80000100a00 */
        /* <DEDUP_REMOVED lines=8> */
[----:B--2---:R-:W2:Y:S04]  /*96f30*/  LDL.64 R24, [R1+0x10] ;  /* 0x0000100001187983 */ /* 0x004ea80000100a00 */
[----:B---3--:R1:W-:Y:S04]  /*96f40*/  STL.64 [R1+0xba60], R26 ;  /* 0x00ba601a01007387 */ /* 0x0083e80000100a00 */
[----:B--2---:R2:W-:Y:S04]  /*96f50*/  STL.64 [R1+0xba58], R24 ;  /* 0x00ba581801007387 */ /* 0x0045e80000100a00 */
[----:B0-----:R-:W3:Y:S04]  /*96f60*/  LDL.LU R16, [R1+0x8f0] ;  /* 0x0008f00001107983 */ /* 0x001ee80000300800 */
[----:B------:R-:W3:Y:S04]  /*96f70*/  LDL.LU R17, [R1+0x8f4] ;  /* 0x0008f40001117983 */ /* 0x000ee80000300800 */
[----:B------:R-:W4:Y:S04]  /*96f80*/  LDL.LU R18, [R1+0x8f8] ;  /* 0x0008f80001127983 */ /* 0x000f280000300800 */
[----:B------:R-:W4:Y:S04]  /*96f90*/  LDL.LU R19, [R1+0x8fc] ;  /* 0x0008fc0001137983 */ /* 0x000f280000300800 */
[----:B-1----:R-:W3:Y:S04]  /*96fa0*/  LDL R26, [R1+0x18] ;  /* 0x00001800011a7983 */ /* 0x002ee80000100800 */
[----:B------:R-:W3:Y:S04]  /*96fb0*/  LDL R27, [R1+0x1c] ;  /* 0x00001c00011b7983 */ /* 0x000ee80000100800 */
[----:B--2---:R-:W2:Y:S04]  /*96fc0*/  LDL.64 R24, [R1+0x20] ;  /* 0x0000200001187983 */ /* 0x004ea80000100a00 */
[----:B---3--:R-:W-:Y:S04]  /*96fd0*/  STL.64 [R1+0xba90], R26 ;  /* 0x00ba901a01007387 */ /* 0x008fe80000100a00 */
[----:B--2---:R-:W-:Y:S04]  /*96fe0*/  STL.64 [R1+0xba88], R24 ;  /* 0x00ba881801007387 */ /* 0x004fe80000100a00 */
[----:B----4-:R-:W-:Y:S04]  /*96ff0*/  STL.64 [R1+0xba50], R18 ;  /* 0x00ba501201007387 */ /* 0x010fe80000100a00 */
[----:B------:R0:W-:Y:S04]  /*97000*/  STL.64 [R1+0xba48], R16 ;  /* 0x00ba481001007387 */ /* 0x0001e80000100a00 */
[----:B0-----:R-:W2:Y:S04]  /*97010*/  LDL.LU R16, [R1+0x900] ;  /* 0x0009000001107983 */ /* 0x001ea80000300800 */
[----:B------:R-:W2:Y:S04]  /*97020*/  LDL.LU R17, [R1+0x904] ;  /* 0x0009040001117983 */ /* 0x000ea80000300800 */
[----:B------:R-:W3:Y:S04]  /*97030*/  LDL.LU R18, [R1+0x908] ;  /* 0x0009080001127983 */ /* 0x000ee80000300800 */
[----:B------:R-:W3:Y:S04]  /*97040*/  LDL.LU R19, [R1+0x90c] ;  /* 0x00090c0001137983 */ /* 0x000ee80000300800 */
[----:B------:R-:W4:Y:S04]  /*97050*/  LDL R26, [R1+0x28] ;  /* 0x00002800011a7983 */ /* 0x000f280000100800 */
[----:B------:R-:W4:Y:S04]  /*97060*/  LDL R27, [R1+0x2c] ;  /* 0x00002c00011b7983 */ /* 0x000f280000100800 */
[----:B---3--:R-:W-:Y:S04]  /*97070*/  STL.64 [R1+0xba70], R18 ;  /* 0x00ba701201007387 */ /* 0x008fe80000100a00 */
[----:B--2---:R0:W-:Y:S04]  /*97080*/  STL.64 [R1+0xba68], R16 ;  /* 0x00ba681001007387 */ /* 0x0041e80000100a00 */
[----:B0-----:R-:W2:Y:S04]  /*97090*/  LDL.LU R16, [R1+0x910] ;  /* 0x0009100001107983 */ /* 0x001ea80000300800 */
[----:B------:R-:W2:Y:S04]  /*970a0*/  LDL.LU R17, [R1+0x914] ;  /* 0x0009140001117983 */ /* 0x000ea80000300800 */
[----:B------:R-:W3:Y:S04]  /*970b0*/  LDL.LU R18, [R1+0x918] ;  /* 0x0009180001127983 */ /* 0x000ee80000300800 */
[----:B------:R-:W3:Y:S04]  /*970c0*/  LDL.LU R19, [R1+0x91c] ;  /* 0x00091c0001137983 */ /* 0x000ee80000300800 */
        /* <DEDUP_REMOVED lines=42> */
[----:B0-----:R-:W4:Y:S04]  /*97370*/  LDL.LU R16, [R1+0x970] ;  /* 0x0009700001107983 */ /* 0x001f280000300800 */
[----:B------:R-:W4:Y:S04]  /*97380*/  LDL.LU R17, [R1+0x974] ;  /* 0x0009740001117983 */ /* 0x000f280000300800 */
[----:B------:R-:W4:Y:S04]  /*97390*/  LDL.LU R18, [R1+0x978] ;  /* 0x0009780001127983 */ /* 0x000f280000300800 */
[----:B------:R-:W4:Y:S01]  /*973a0*/  LDL.LU R19, [R1+0x97c] ;  /* 0x00097c0001137983 */ /* 0x000f220000300800 */
[----:B------:R-:W-:-:S03]  /*973b0*/  IMAD.MOV.U32 R0, RZ, RZ, R29 ;  /* 0x000000ffff007224 */ /* 0x000fc600078e001d */
[----:B------:R-:W2:Y:S04]  /*973c0*/  LDL.64 R28, [R1] ;  /* 0x00000000011c7983 */ /* 0x000ea80000100a00 */
        /* <DEDUP_REMOVED lines=76> */
[----:B------:R0:W-:Y:S01]  /*97890*/  STL [R1+0xb95c], R0 ;  /* 0x00b95c0001007387 */ /* 0x0001e20000100800 */
[----:B----4-:R-:W-:Y:S03]  /*978a0*/  HMMA.16816.F32 R24, R12, R26, R16 ;  /* 0x0000001a0c18723c */ /* 0x010fe60000001810 */
[----:B------:R-:W2:Y:S04]  /*978b0*/  LDL.LU.64 R18, [R1+0xba40] ;  /* 0x00ba400001127983 */ /* 0x000ea80000300a00 */
[----:B------:R-:W2:Y:S01]  /*978c0*/  LDL.LU.64 R16, [R1+0xba38] ;  /* 0x00ba380001107983 */ /* 0x000ea20000300a00 */
[----:B0-----:R-:W-:-:S15]  /*978d0*/  IMAD.MOV.U32 R0, RZ, RZ, R29 ;  /* 0x000000ffff007224 */ /* 0x001fde00078e001d */
        /* <DEDUP_REMOVED lines=9> */
[----:B------:R-:W2:Y:S04]  /*97970*/  LDL.LU.64 R16, [R1+0xba18] ;  /* 0x00ba180001107983 */ /* 0x000ea80000300a00 */
[----:B------:R-:W4:Y:S02]  /*97980*/  LDL.LU.64 R28, [R1+0xba10] ;  /* 0x00ba1000011c7983 */ /* 0x000f240000300a00 */
[----:B----4-:R-:W-:-:S15]  /*97990*/  HMMA.16816.F32 R24, R12, R28, R24 ;  /* 0x0000001c0c18723c */ /* 0x010fde0000001818 */
        /* <DEDUP_REMOVED lines=10> */
[----:B---3--:R-:W-:Y:S03]  /*97a40*/  HMMA.16816.F32 R20, R12, R24, R20 ;  /* 0x000000180c14723c */ /* 0x008fe60000001814 */
[----:B------:R-:W3:-:S15]  /*97a50*/  LDL.LU.64 R16, [R1+0xb9f0] ;  /* 0x00b9f00001107983 */ /* 0x000ede0000300a00 */
[----:B------:R-:W-:-:S05]  /*97a60*/  NOP ;  /* 0x0000000000007918 */ /* 0x000fca0000000000 */
[----:B------:R-:W-:Y:S04]  /*97a70*/  STL.64 [R1+0x1ac0], R20 ;  /* 0x001ac01401007387 */ /* 0x000fe80000100a00 */
[----:B------:R0:W-:Y:S04]  /*97a80*/  STL.64 [R1+0x1ac8], R22 ;  /* 0x001ac81601007387 */ /* 0x0001e80000100a00 */
[----:B0-----:R-:W4:Y:S04]  /*97a90*/  LDL.LU.64 R22, [R1+0xb9e8] ;  /* 0x00b9e80001167983 */ /* 0x001f280000300a00 */
[----:B------:R-:W3:Y:S04]  /*97aa0*/  LDL.LU.64 R20, [R1+0xb9e0] ;  /* 0x00b9e00001147983 */ /* 0x000ee80000300a00 */
[----:B------:R2:W-:Y:S02]  /*97ab0*/  STL.64 [R1+0xb798], R26 ;  /* 0x00b7981a01007387 */ /* 0x0005e40000100a00 */
[----:B--2---:R-:W-:-:S02]  /*97ac0*/  IMAD.MOV.U32 R26, RZ, RZ, R18 ;  /* 0x000000ffff1a7224 */ /* 0x004fc400078e0012 */
[----:B------:R-:W-:Y:S01]  /*97ad0*/  IMAD.MOV.U32 R27, RZ, RZ, R19 ;  /* 0x000000ffff1b7224 */ /* 0x000fe200078e0013 */
[----:B------:R-:W2:Y:S04]  /*97ae0*/  LDL.LU R18, [R1+0xb9dc] ;  /* 0x00b9dc0001127983 */ /* 0x000ea80000300800 */
[----:B------:R-:W2:Y:S04]  /*97af0*/  LDL.LU R19, [R1+0xb9d8] ;  /* 0x00b9d80001137983 */ /* 0x000ea80000300800 */
[----:B------:R0:W-:Y:S04]  /*97b00*/  STL.64 [R1+0xb790], R24 ;  /* 0x00b7901801007387 */ /* 0x0001e80000100a00 */
[----:B0-----:R-:W4:Y:S04]  /*97b10*/  LDL.64 R24, [R1+0x98] ;  /* 0x0000980001187983 */ /* 0x001f280000100a00 */
[----:B------:R-:W-:Y:S04]  /*97b20*/  STL.64 [R1+0xb968], R26 ;  /* 0x00b9681a01007387 */ /* 0x000fe80000100a00 */
[----:B----4-:R0:W-:Y:S02]  /*97b30*/  STL.64 [R1+0xb960], R24 ;  /* 0x00b9601801007387 */ /* 0x0101e40000100a00 */
[C---:B0-----:R-:W-:Y:S06]  /*97b40*/  HMMA.16816.F32 R24, R12.reuse, R22, R4 ;  /* 0x000000160c18723c */ /* 0x041fec0000001804 */
[----:B---3--:R-:W-:-:S15]  /*97b50*/  HMMA.16816.F32 R4, R12, R20, R8 ;  /* 0x000000140c04723c */ /* 0x008fde0000001808 */
[----:B------:R-:W-:-:S02]  /*97b60*/  NOP ;  /* 0x0000000000007918 */ /* 0x000fc40000000000 */
[----:B------:R0:W-:Y:S04]  /*97b70*/  STL.64 [R1+0x1aa0], R24 ;  /* 0x001aa01801007387 */ /* 0x0001e80000100a00 */
[----:B------:R1:W-:Y:S04]  /*97b80*/  STL.64 [R1+0x1aa8], R26 ;  /* 0x001aa81a01007387 */ /* 0x0003e80000100a00 */
[----:B0-----:R-:W3:Y:S04]  /*97b90*/  LDL.LU R24, [R1+0x850] ;  /* 0x0008500001187983 */ /* 0x001ee80000300800 */
[----:B------:R0:W-:Y:S04]  /*97ba0*/  STL.64 [R1+0x1a80], R4 ;  /* 0x001a800401007387 */ /* 0x0001e80000100a00 */
[----:B------:R4:W-:Y:S04]  /*97bb0*/  STL.64 [R1+0x1a88], R6 ;  /* 0x001a880601007387 */ /* 0x0009e80000100a00 */
[----:B------:R-:W3:Y:S04]  /*97bc0*/  LDL.LU R25, [R1+0x854] ;  /* 0x0008540001197983 */ /* 0x000ee80000300800 */
[----:B-1----:R-:W2:Y:S04]  /*97bd0*/  LDL.LU R26, [R1+0x858] ;  /* 0x00085800011a7983 */ /* 0x002ea80000300800 */
[----:B------:R-:W2:Y:S04]  /*97be0*/  LDL.LU R27, [R1+0x85c] ;  /* 0x00085c00011b7983 */ /* 0x000ea80000300800 */
[----:B------:R-:W3:Y:S04]  /*97bf0*/  LDL.LU R10, [R1+0x3114] ;  /* 0x00311400010a7983 */ /* 0x000ee80000300800 */
[----:B0-----:R-:W2:Y:S04]  /*97c00*/  LDL.LU R4, [R1+0x3110] ;  /* 0x0031100001047983 */ /* 0x001ea80000300800 */
[----:B------:R-:W3:Y:S04]  /*97c10*/  LDL.LU R11, [R1+0x311c] ;  /* 0x00311c00010b7983 */ /* 0x000ee80000300800 */
[----:B------:R-:W2:Y:S04]  /*97c20*/  LDL.LU R5, [R1+0x3118] ;  /* 0x0031180001057983 */ /* 0x000ea80000300800 */
[----:B------:R-:W2:Y:S04]  /*97c30*/  LDL.LU R8, [R1+0x3124] ;  /* 0x0031240001087983 */ /* 0x000ea80000300800 */
[----:B----4-:R-:W4:Y:S04]  /*97c40*/  LDL.LU R6, [R1+0x3120] ;  /* 0x0031200001067983 */ /* 0x010f280000300800 */
[----:B------:R-:W2:Y:S04]  /*97c50*/  LDL.LU R9, [R1+0x312c] ;  /* 0x00312c0001097983 */ /* 0x000ea80000300800 */
        /* <DEDUP_REMOVED lines=13> */
[----:B------:R-:W-:Y:S04]  /*97d30*/  STL.64 [R1+0xb978], R26 ;  /* 0x00b9781a01007387 */ /* 0x000fe80000100a00 */
        /* <DEDUP_REMOVED lines=9> */
[----:B------:R-:W4:Y:S04]  /*97dd0*/  LDL.LU R26, [R1+0xb68] ;  /* 0x000b6800011a7983 */ /* 0x000f280000300800 */
[----:B------:R-:W4:Y:S01]  /*97de0*/  LDL.LU R27, [R1+0xb6c] ;  /* 0x000b6c00011b7983 */ /* 0x000f220000300800 */
[C---:B------:R-:W-:Y:S03]  /*97df0*/  HMMA.16816.F32 R8, R12.reuse, R18, R8 ;  /* 0x000000120c08723c */ /* 0x040fe60000001808 */
[----:B----4-:R-:W-:Y:S04]  /*97e00*/  STL.64 [R1+0xb9a8], R26 ;  /* 0x00b9a81a01007387 */ /* 0x010fe80000100a00 */
[----:B--2---:R0:W-:Y:S04]  /*97e10*/  STL.64 [R1+0xb9a0], R24 ;  /* 0x00b9a01801007387 */ /* 0x0041e80000100a00 */
[----:B0-----:R-:W2:Y:S04]  /*97e20*/  LDL.LU R24, [R1+0x860] ;  /* 0x0008600001187983 */ /* 0x001ea80000300800 */
[----:B------:R-:W2:Y:S04]  /*97e30*/  LDL.LU R25, [R1+0x864] ;  /* 0x0008640001197983 */ /* 0x000ea80000300800 */
[----:B------:R-:W2:Y:S04]  /*97e40*/  LDL.LU R26, [R1+0x868] ;  /* 0x00086800011a7983 */ /* 0x000ea80000300800 */
[----:B------:R-:W2:Y:S04]  /*97e50*/  LDL.LU R27, [R1+0x86c] ;  /* 0x00086c00011b7983 */ /* 0x000ea80000300800 */
[----:B------:R-:W-:Y:S04]  /*97e60*/  STL.64 [R1+0xb778], R22 ;  /* 0x00b7781601007387 */ /* 0x000fe80000100a00 */
[----:B------:R0:W-:Y:S04]  /*97e70*/  STL.64 [R1+0xb770], R20 ;  /* 0x00b7701401007387 */ /* 0x0001e80000100a00 */
[----:B0-----:R-:W4:Y:S04]  /*97e80*/  LDL.LU R20, [R1+0x820] ;  /* 0x0008200001147983 */ /* 0x001f280000300800 */
[----:B------:R-:W4:Y:S04]  /*97e90*/  LDL.LU R21, [R1+0x824] ;  /* 0x0008240001157983 */ /* 0x000f280000300800 */
[----:B------:R-:W4:Y:S04]  /*97ea0*/  LDL.LU R22, [R1+0x828] ;  /* 0x0008280001167983 */ /* 0x000f280000300800 */
[----:B------:R-:W4:Y:S04]  /*97eb0*/  LDL.LU R23, [R1+0x82c] ;  /* 0x00082c0001177983 */ /* 0x000f280000300800 */
        /* <DEDUP_REMOVED lines=18> */
[----:B------:R-:W3:Y:S04]  /*97fe0*/  LDL.LU R10, [R1+0xb9b4] ;  /* 0x00b9b400010a7983 */ /* 0x000ee80000300800 */
[----:B------:R-:W3:Y:S01]  /*97ff0*/  LDL.LU R11, [R1+0xb9b0] ;  /* 0x00b9b000010b7983 */ /* 0x000ee20000300800 */
[----:B--2---:R-:W-:Y:S02]  /*98000*/  IMAD R6, R6, 0x100, R8 ;  /* 0x0000010006067824 */ /* 0x004fe400078e0208 */
[----:B------:R-:W-:Y:S01]  /*98010*/  IMAD R7, R7, 0x100, R9 ;  /* 0x0000010007077824 */ /* 0x000fe200078e0209 */
[----:B---3--:R-:W-:-:S15]  /*98020*/  HMMA.16816.F32 R24, R12, R10, R24 ;  /* 0x0000000a0c18723c */ /* 0x008fde0000001818 */
        /* <DEDUP_REMOVED lines=9> */
[----:B------:R-:W3:Y:S04]  /*980c0*/  LDL.LU R2, [R1+0xb99c] ;  /* 0x00b99c0001027983 */ /* 0x000ee80000300800 */
[----:B------:R-:W3:Y:S04]  /*980d0*/  LDL.LU R3, [R1+0xb998] ;  /* 0x00b9980001037983 */ /* 0x000ee80000300800 */
[----:B------:R-:W2:Y:S04]  /*980e0*/  LDL.LU R8, [R1+0xb994] ;  /* 0x00b9940001087983 */ /* 0x000ea80000300800 */
[----:B------:R-:W2:Y:S02]  /*980f0*/  LDL.LU R9, [R1+0xb990] ;  /* 0x00b9900001097983 */ /* 0x000ea40000300800 */
[----:B--2---:R-:W-:-:S15]  /*98100*/  HMMA.16816.F32 R24, R12, R8, R24 ;  /* 0x000000080c18723c */ /* 0x004fde0000001818 */
[----:B------:R-:W-:-:S08]  /*98110*/  NOP ;  /* 0x0000000000007918 */ /* 0x000fd00000000000 */
[----:B------:R-:W-:Y:S04]  /*98120*/  STL.64 [R1+0x1a10], R24 ;  /* 0x001a101801007387 */ /* 0x000fe80000100a00 */
[----:B------:R0:W-:Y:S04]  /*98130*/  STL.64 [R1+0x1a18], R26 ;  /* 0x001a181a01007387 */ /* 0x0001e80000100a00 */
[----:B0-----:R-:W3:Y:S04]  /*98140*/  LDL.LU.64 R26, [R1+0xb988] ;  /* 0x00b98800011a7983 */ /* 0x001ee80000300a00 */
[----:B------:R-:W3:Y:S04]  /*98150*/  LDL.LU.64 R24, [R1+0xb980] ;  /* 0x00b9800001187983 */ /* 0x000ee80000300a00 */
[----:B------:R0:W-:Y:S04]  /*98160*/  STL [R1+0xb734], R8 ;  /* 0x00b7340801007387 */ /* 0x0001e80000100800 */
[----:B------:R1:W-:Y:S04]  /*98170*/  STL [R1+0xb730], R9 ;  /* 0x00b7300901007387 */ /* 0x0003e80000100800 */
[----:B0-----:R-:W2:Y:S04]  /*98180*/  LDL R8, [R1+0xa0] ;  /* 0x0000a00001087983 */ /* 0x001ea80000100800 */
[----:B-1----:R-:W2:Y:S01]  /*98190*/  LDL R9, [R1+0xa4] ;  /* 0x0000a40001097983 */ /* 0x002ea20000100800 */
[----:B---3--:R-:W-:-:S15]  /*981a0*/  HMMA.16816.F32 R24, R12, R2, R24 ;  /* 0x000000020c18723c */ /* 0x008fde0000001818 */
[----:B------:R-:W-:-:S08]  /*981b0*/  NOP ;  /* 0x0000000000007918 */ /* 0x000fd00000000000 */
        /* <DEDUP_REMOVED lines=9> */
[----:B------:R1:W-:Y:S04]  /*98250*/  STL.64 [R1+0x19c8], R14 ;  /* 0x0019c80e01007387 */ /* 0x0003e80000100a00 */
[----:B0-----:R-:W3:Y:S04]  /*98260*/  LDL.LU R12, [R1+0x840] ;  /* 0x00084000010c7983 */ /* 0x001ee80000300800 */
[----:B------:R-:W3:Y:S04]  /*98270*/  LDL.LU R13, [R1+0x844] ;  /* 0x00084400010d7983 */ /* 0x000ee80000300800 */
[----:B-1----:R-:W3:Y:S04]  /*98280*/  LDL.LU R14, [R1+0x848] ;  /* 0x00084800010e7983 */ /* 0x002ee80000300800 */
[----:B------:R-:W3:Y:S01]  /*98290*/  LDL.LU R15, [R1+0x84c] ;  /* 0x00084c00010f7983 */ /* 0x000ee20000300800 */
[----:B------:R-:W-:-:S02]  /*982a0*/  F2FP.F16.E5M2.UNPACK_B R4, R4 ;  /* 0x00000004ff04723e */ /* 0x000fc400020004ff */
[----:B------:R-:W-:Y:S02]  /*982b0*/  F2FP.F16.E5M2.UNPACK_B R5, R5 ;  /* 0x00000005ff05723e */ /* 0x000fe400020004ff */
[----:B------:R-:W-:Y:S02]  /*982c0*/  F2FP.F16.E5M2.UNPACK_B R6, R6 ;  /* 0x00000006ff06723e */ /* 0x000fe400020004ff */
[----:B------:R-:W-:-:S07]  /*982d0*/  F2FP.F16.E5M2.UNPACK_B R7, R7 ;  /* 0x00000007ff07723e */ /* 0x000fce00020004ff */
[C---:B---3--:R-:W-:Y:S06]  /*982e0*/  HMMA.16816.F32 R8, R4.reuse, R10, R12 ;  /* 0x0000000a0408723c */ /* 0x048fec000000180c */
[----:B----4-:R-:W-:-:S15]  /*982f0*/  HMMA.16816.F32 R12, R4, R24, R16 ;  /* 0x00000018040c723c */ /* 0x010fde0000001810 */
[----:B------:R-:W-:-:S02]  /*98300*/  NOP ;  /* 0x0000000000007918 */ /* 0x000fc40000000000 */
[----:B------:R0:W-:Y:S04]  /*98310*/  STL.64 [R1+0x19a0], R8 ;  /* 0x0019a00801007387 */ /* 0x0001e80000100a00 */
[----:B------:R-:W-:Y:S04]  /*98320*/  STL.64 [R1+0x19a8], R10 ;  /* 0x0019a80a01007387 */ /* 0x000fe80000100a00 */
[----:B------:R-:W-:Y:S04]  /*98330*/  STL.64 [R1+0x1980], R12 ;  /* 0x0019800c01007387 */ /* 0x000fe80000100a00 */
[----:B------:R-:W-:Y:S01]  /*98340*/  STL.64 [R1+0x1988], R14 ;  /* 0x0019880e01007387 */ /* 0x000fe20000100a00 */
[----:B0-----:R-:W-:-:S02]  /*98350*/  IMAD.MOV.U32 R9, RZ, RZ, R24 ;  /* 0x000000ffff097224 */ /* 0x001fc400078e0018 */
[----:B------:R-:W-:-:S05]  /*98360*/  IMAD.MOV.U32 R8, RZ, RZ, R25 ;  /* 0x000000ffff087224 */ /* 0x000fca00078e0019 */
[----:B------:R2:W-:Y:S02]  /*98370*/  STL.64 [R1+0xb7a0], R8 ;  /* 0x00b7a00801007387 */ /* 0x0005e40000100a00 */
[----:B--2---:R-:W-:Y:S02]  /*98380*/  HMMA.16816.F32 R8, R4, R26, R20 ;  /* 0x0000001a0408723c */ /* 0x004fe40000001814 */
[----:B------:R-:W2:-:S15]  /*98390*/  LDL.LU R20, [R1+0x6d0] ;  /* 0x0006d00001147983 */ /* 0x000e9e0000300800 */
[----:B------:R-:W-:-:S06]  /*983a0*/  NOP ;  /* 0x0000000000007918 */ /* 0x000fcc0000000000 */
[----:B------:R-:W-:Y:S04]  /*983b0*/  STL.64 [R1+0x1960], R8 ;  /* 0x0019600801007387 */ /* 0x000fe80000100a00 */
[----:B------:R0:W-:Y:S04]  /*983c0*/  STL.64 [R1+0x1968], R10 ;  /* 0x0019680a01007387 */ /* 0x0001e80000100a00 */
        /* <DEDUP_REMOVED lines=8> */
[----:B------:R-:W3:Y:S01]  /*98450*/  LDL.LU R27, [R1+0x6fc] ;  /* 0x0006fc00011b7983 */ /* 0x000ee20000300800 */
[----:B0-----:R-:W-:-:S03]  /*98460*/  IMAD.MOV.U32 R11, RZ, RZ, R0 ;  /* 0x000000ffff0b7224 */ /* 0x001fc600078e0000 */
[----:B---3--:R-:W-:Y:S04]  /*98470*/  STL.64 [R1+0xb7c0], R26 ;  /* 0x00b7c01a01007387 */ /* 0x008fe80000100a00 */
[----:B--2---:R0:W-:Y:S04]  /*98480*/  STL.64 [R1+0xb7b8], R24 ;  /* 0x00b7b81801007387 */ /* 0x0041e80000100a00 */
[----:B------:R-:W2:Y:S04]  /*98490*/  LDL R10, [R1] ;  /* 0x00000000010a7983 */ /* 0x000ea80000100800 */
[----:B------:R-:W3:Y:S04]  /*984a0*/  LDL.LU R0, [R1+0xb95c] ;  /* 0x00b95c0001007983 */ /* 0x000ee80000300800 */
[----:B-1----:R-:W4:Y:S04]  /*984b0*/  LDL.LU R20, [R1+0x700] ;  /* 0x0007000001147983 */ /* 0x002f280000300800 */
[----:B------:R-:W4:Y:S04]  /*984c0*/  LDL.LU R21, [R1+0x704] ;  /* 0x0007040001157983 */ /* 0x000f280000300800 */
[----:B------:R-:W2:Y:S04]  /*984d0*/  LDL.LU R22, [R1+0x708] ;  /* 0x0007080001167983 */ /* 0x000ea80000300800 */
[----:B------:R-:W2:Y:S04]  /*984e0*/  LDL.LU R23, [R1+0x70c] ;  /* 0x00070c0001177983 */ /* 0x000ea80000300800 */
[----:B--2---:R3:W-:Y:S04]  /*984f0*/  STL.64 [R1+0xb7d0], R22 ;  /* 0x00b7d01601007387 */ /* 0x0047e80000100a00 */
[----:B----4-:R1:W-:Y:S04]  /*98500*/  STL.64 [R1+0xb7c8], R20 ;  /* 0x00b7c81401007387 */ /* 0x0103e80000100a00 */
[----:B------:R-:W2:Y:S04]  /*98510*/  LDL R8, [R1+0x8] ;  /* 0x0000080001087983 */ /* 0x000ea80000100800 */
[----:B------:R-:W2:Y:S04]  /*98520*/  LDL R9, [R1+0xc] ;  /* 0x00000c0001097983 */ /* 0x000ea80000100800 */
[----:B------:R-:W-:Y:S04]  /*98530*/  STL.64 [R1+0xb7e0], R10 ;  /* 0x00b7e00a01007387 */ /* 0x000fe80000100a00 */
        /* <DEDUP_REMOVED lines=53> */
[----:B----4-:R-:W-:Y:S04]  /*98890*/  STL.64 [R1+0xb858], R26 ;  /* 0x00b8581a01007387 */ /* 0x010fe80000100a00 */
[----:B--2---:R0:W-:Y:S04]  /*988a0*/  STL.64 [R1+0xb850], R24 ;  /* 0x00b8501801007387 */ /* 0x0041e80000100a00 */
[----:B0-----:R-:W2:Y:S04]  /*988b0*/  LDL.LU R24, [R1+0x770] ;  /* 0x0007700001187983 */ /* 0x001ea80000300800 */
[----:B------:R-:W2:Y:S04]  /*988c0*/  LDL.LU R25, [R1+0x774] ;  /* 0x0007740001197983 */ /* 0x000ea80000300800 */
[----:B------:R-:W4:Y:S04]  /*988d0*/  LDL.LU R26, [R1+0x778] ;  /* 0x00077800011a7983 */ /* 0x000f280000300800 */
[----:B------:R-:W4:Y:S04]  /*988e0*/  LDL.LU R27, [R1+0x77c] ;  /* 0x00077c00011b7983 */ /* 0x000f280000300800 */
[----:B------:R-:W2:Y:S04]  /*988f0*/  LDL.64 R20, [R1+0x48] ;  /* 0x0000480001147983 */ /* 0x000ea80000100a00 */
[----:B------:R3:W-:Y:S02]  /*98900*/  STL.64 [R1+0xb890], R22 ;  /* 0x00b8901601007387 */ /* 0x0007e40000100a00 */
[----:B---3--:R-:W-:-:S02]  /*98910*/  IMAD.MOV.U32 R23, RZ, RZ, R0 ;  /* 0x000000ffff177224 */ /* 0x008fc400078e0000 */
        /* <DEDUP_REMOVED lines=20> */
[----:B------:R-:W4:Y:S04]  /*98a60*/  LDL.LU R0, [R1+0xb944] ;  /* 0x00b9440001007983 */ /* 0x000f280000300800 */
[----:B---3--:R-:W-:Y:S04]  /*98a70*/  STL.64 [R1+0xb8a0], R26 ;  /* 0x00b8a01a01007387 */ /* 0x008fe80000100a00 */
[----:B--2---:R0:W-:Y:S04]  /*98a80*/  STL.64 [R1+0xb898], R24 ;  /* 0x00b8981801007387 */ /* 0x0041e80000100a00 */
[----:B0-----:R-:W2:Y:S04]  /*98a90*/  LDL.LU R24, [R1+0x7a0] ;  /* 0x0007a00001187983 */ /* 0x001ea80000300800 */
[----:B------:R-:W2:Y:S04]  /*98aa0*/  LDL.LU R25, [R1+0x7a4] ;  /* 0x0007a40001197983 */ /* 0x000ea80000300800 */
[----:B------:R-:W3:Y:S04]  /*98ab0*/  LDL.LU R26, [R1+0x7a8] ;  /* 0x0007a800011a7983 */ /* 0x000ee80000300800 */
[----:B------:R-:W3:Y:S04]  /*98ac0*/  LDL.LU R27, [R1+0x7ac] ;  /* 0x0007ac00011b7983 */ /* 0x000ee80000300800 */
[----:B------:R-:W2:Y:S04]  /*98ad0*/  LDL.64 R20, [R1+0x68] ;  /* 0x0000680001147983 */ /* 0x000ea80000100a00 */
[----:B----4-:R0:W-:Y:S04]  /*98ae0*/  STL.64 [R1+0xb8f0], R22 ;  /* 0x00b8f01601007387 */ /* 0x0101e80000100a00 */
[----:B0-----:R-:W4:Y:S01]  /*98af0*/  LDL R22, [R1+0x70] ;  /* 0x0000700001167983 */ /* 0x001f220000100800 */
[----:B------:R-:W-:-:S03]  /*98b00*/  IMAD.MOV.U32 R23, RZ, RZ, R0 ;  /* 0x000000ffff177224 */ /* 0x000fc600078e0000 */
[----:B------:R-:W3:Y:S04]  /*98b10*/  LDL.LU R0, [R1+0xb940] ;  /* 0x00b9400001007983 */ /* 0x000ee80000300800 */
[----:B--2---:R-:W-:Y:S04]  /*98b20*/  STL.64 [R1+0xb8e8], R20 ;  /* 0x00b8e81401007387 */ /* 0x004fe80000100a00 */
[----:B----4-:R-:W-:Y:S04]  /*98b30*/  STL.64 [R1+0xb908], R22 ;  /* 0x00b9081601007387 */ /* 0x010fe80000100a00 */
        /* <DEDUP_REMOVED lines=15> */
[----:B------:R-:W4:Y:S01]  /*98c30*/  LDL R22, [R1+0x80] ;  /* 0x0000800001167983 */ /* 0x000f220000100800 */
[----:B------:R-:W-:-:S05]  /*98c40*/  IMAD.MOV.U32 R23, RZ, RZ, R0 ;  /* 0x000000ffff177224 */ /* 0x000fca00078e0000 */
[----:B----4-:R0:W-:Y:S04]  /*98c50*/  STL.64 [R1+0xb938], R22 ;  /* 0x00b9381601007387 */ /* 0x0101e80000100a00 */
[----:B------:R-:W4:Y:S04]  /*98c60*/  LDL.LU R20, [R1+0x810] ;  /* 0x0008100001147983 */ /* 0x000f280000300800 */
[----:B------:R-:W4:Y:S04]  /*98c70*/  LDL.LU R21, [R1+0x814] ;  /* 0x0008140001157983 */ /* 0x000f280000300800 */
[----:B0-----:R-:W4:Y:S04]  /*98c80*/  LDL.LU R22, [R1+0x818] ;  /* 0x0008180001167983 */ /* 0x001f280000300800 */
        /* <DEDUP_REMOVED lines=14> */
[----:B----4-:R-:W-:Y:S03]  /*98d70*/  HMMA.16816.F32 R20, R4, R14, R20 ;  /* 0x0000000e0414723c */ /* 0x010fe60000001814 */
        /* <DEDUP_REMOVED lines=22> */
[----:B0-----:R-:W2:Y:S01]  /*98ee0*/  LDL.LU.64 R22, [R1+0xb938] ;  /* 0x00b9380001167983 */ /* 0x001ea20000300a00 */
[----:B------:R-:W-:-:S03]  /*98ef0*/  IMAD.MOV.U32 R0, RZ, RZ, R15 ;  /* 0x000000ffff007224 */ /* 0x000fc600078e000f */
[----:B------:R-:W4:Y:S04]  /*98f00*/  LDL.LU R12, [R1+0x6b0] ;  /* 0x0006b000010c7983 */ /* 0x000f280000300800 */
[----:B------:R-:W4:Y:S04]  /*98f10*/  LDL.LU R13, [R1+0x6b4] ;  /* 0x0006b400010d7983 */ /* 0x000f280000300800 */
[----:B------:R-:W4:Y:S04]  /*98f20*/  LDL.LU R14, [R1+0x6b8] ;  /* 0x0006b800010e7983 */ /* 0x000f280000300800 */
[----:B------:R-:W4:Y:S04]  /*98f30*/  LDL.LU R15, [R1+0x6bc] ;  /* 0x0006bc00010f7983 */ /* 0x000f280000300800 */
        /* <DEDUP_REMOVED lines=106> */
[----:B------:R-:W2:Y:S04]  /*995e0*/  LDL.LU.64 R8, [R1+0xb7d8] ;  /* 0x00b7d80001087983 */ /* 0x000ea80000300a00 */
        /* <DEDUP_REMOVED lines=9> */
[----:B------:R-:W2:Y:S01]  /*99680*/  LDL.LU.64 R24, [R1+0xb7b8] ;  /* 0x00b7b80001187983 */ /* 0x000ea20000300a00 */
[----:B---3--:R-:W-:Y:S03]  /*99690*/  HMMA.16816.F32 R8, R4, R10, R20 ;  /* 0x0000000a0408723c */ /* 0x008fe60000001814 */
[----:B------:R-:W3:Y:S04]  /*996a0*/  LDL.LU.64 R22, [R1+0xb7b0] ;  /* 0x00b7b00001167983 */ /* 0x000ee80000300a00 */
[----:B------:R-:W3:-:S15]  /*996b0*/  LDL.LU.64 R20, [R1+0xb7a8] ;  /* 0x00b7a80001147983 */ /* 0x000ede0000300a00 */
[----:B------:R-:W-:-:S01]  /*996c0*/  NOP ;  /* 0x0000000000007918 */ /* 0x000fc20000000000 */
[----:B------:R0:W-:Y:S04]  /*996d0*/  STL.64 [R1+0x1710], R8 ;  /* 0x0017100801007387 */ /* 0x0001e80000100a00 */
[----:B------:R-:W-:Y:S04]  /*996e0*/  STL.64 [R1+0x1718], R10 ;  /* 0x0017180a01007387 */ /* 0x000fe80000100a00 */
[----:B0-----:R-:W3:Y:S01]  /*996f0*/  LDL.LU.64 R8, [R1+0xb7a0] ;  /* 0x00b7a00001087983 */ /* 0x001ee20000300a00 */
[----:B--2---:R-:W-:-:S15]  /*99700*/  HMMA.16816.F32 R24, R4, R28, R24 ;  /* 0x0000001c0418723c */ /* 0x004fde0000001818 */
[----:B------:R-:W-:-:S08]  /*99710*/  NOP ;  /* 0x0000000000007918 */ /* 0x000fd00000000000 */
[----:B------:R-:W-:Y:S04]  /*99720*/  STL.64 [R1+0x16f0], R24 ;  /* 0x0016f01801007387 */ /* 0x000fe80000100a00 */
[----:B------:R0:W-:Y:S04]  /*99730*/  STL.64 [R1+0x16f8], R26 ;  /* 0x0016f81a01007387 */ /* 0x0001e80000100a00 */
[----:B0-----:R-:W4:Y:S04]  /*99740*/  LDL.LU.64 R26, [R1+0xb798] ;  /* 0x00b79800011a7983 */ /* 0x001f280000300a00 */
[----:B------:R-:W3:Y:S01]  /*99750*/  LDL.LU.64 R24, [R1+0xb790] ;  /* 0x00b7900001187983 */ /* 0x000ee20000300a00 */
[C---:B----4-:R-:W-:Y:S06]  /*99760*/  HMMA.16816.F32 R16, R4.reuse, R26, R16 ;  /* 0x0000001a0410723c */ /* 0x050fec0000001810 */
        /* <DEDUP_REMOVED lines=12> */
[----:B0-----:R-:W4:Y:S04]  /*99830*/  LDL.LU R24, [R1+0x6c0] ;  /* 0x0006c00001187983 */ /* 0x001f280000300800 */
[----:B------:R-:W4:Y:S04]  /*99840*/  LDL.LU R25, [R1+0x6c4] ;  /* 0x0006c40001197983 */ /* 0x000f280000300800 */
[----:B------:R-:W4:Y:S04]  /*99850*/  LDL.LU R26, [R1+0x6c8] ;  /* 0x0006c800011a7983 */ /* 0x000f280000300800 */
[----:B------:R-:W4:Y:S02]  /*99860*/  LDL.LU R27, [R1+0x6cc] ;  /* 0x0006cc00011b7983 */ /* 0x000f240000300800 */
[----:B----4-:R-:W-:-:S15]  /*99870*/  HMMA.16816.F32 R24, R4, R22, R24 ;  /* 0x000000160418723c */ /* 0x010fde0000001818 */
[----:B------:R-:W-:-:S08]  /*99880*/  NOP ;  /* 0x0000000000007918 */ /* 0x000fd00000000000 */
[----:B------:R-:W-:Y:S04]  /*99890*/  STL.64 [R1+0x16c0], R24 ;  /* 0x0016c01801007387 */ /* 0x000fe80000100a00 */
[----:B------:R0:W-:Y:S04]  /*998a0*/  STL.64 [R1+0x16c8], R26 ;  /* 0x0016c81a01007387 */ /* 0x0001e80000100a00 */
[----:B0-----:R-:W4:Y:S01]  /*998b0*/  LDL.64 R26, [R1+0x90] ;  /* 0x00009000011a7983 */ /* 0x001f220000100a00 */
[----:B--2---:R-:W-:Y:S01]  /*998c0*/  HMMA.16816.F32 R12, R4, R20, R12 ;  /* 0x00000014040c723c */ /* 0x004fe2000000180c */
[----:B------:R-:W-:-:S02]  /*998d0*/  IMAD.MOV.U32 R24, RZ, RZ, R9 ;  /* 0x000000ffff187224 */ /* 0x000fc400078e0009 */
[----:B------:R-:W-:-:S15]  /*998e0*/  IMAD.MOV.U32 R25, RZ, RZ, R8 ;  /* 0x000000ffff197224 */ /* 0x000fde00078e0008 */
[----:B------:R-:W-:-:S05]  /*998f0*/  NOP ;  /* 0x0000000000007918 */ /* 0x000fca0000000000 */
[----:B------:R-:W-:Y:S04]  /*99900*/  STL.64 [R1+0x16b0], R12 ;  /* 0x0016b00c01007387 */ /* 0x000fe80000100a00 */
[----:B------:R-:W-:Y:S04]  /*99910*/  STL.64 [R1+0x16b8], R14 ;  /* 0x0016b80e01007387 */ /* 0x000fe80000100a00 */
[----:B----4-:R-:W-:Y:S04]  /*99920*/  STL.64 [R1+0xb708], R26 ;  /* 0x00b7081a01007387 */ /* 0x010fe80000100a00 */
[----:B------:R0:W-:Y:S04]  /*99930*/  STL.64 [R1+0xb700], R24 ;  /* 0x00b7001801007387 */ /* 0x0001e80000100a00 */
[----:B0-----:R-:W2:Y:S04]  /*99940*/  LDL.LU R24, [R1+0x670] ;  /* 0x0006700001187983 */ /* 0x001ea80000300800 */
[----:B------:R-:W2:Y:S04]  /*99950*/  LDL.LU R25, [R1+0x674] ;  /* 0x0006740001197983 */ /* 0x000ea80000300800 */
[----:B------:R-:W4:Y:S04]  /*99960*/  LDL.LU R26, [R1+0x678] ;  /* 0x00067800011a7983 */ /* 0x000f280000300800 */
[----:B------:R-:W4:Y:S04]  /*99970*/  LDL.LU R27, [R1+0x67c] ;  /* 0x00067c00011b7983 */ /* 0x000f280000300800 */
[----:B------:R-:W3:Y:S04]  /*99980*/  LDL.LU R10, [R1+0x3134] ;  /* 0x00313400010a7983 */ /* 0x000ee80000300800 */
[----:B------:R-:W2:Y:S04]  /*99990*/  LDL.LU R12, [R1+0x3130] ;  /* 0x00313000010c7983 */ /* 0x000ea80000300800 */
[----:B------:R-:W3:Y:S04]  /*999a0*/  LDL.LU R11, [R1+0x313c] ;  /* 0x00313c00010b7983 */ /* 0x000ee80000300800 */
[----:B------:R-:W2:Y:S04]  /*999b0*/  LDL.LU R13, [R1+0x3138] ;  /* 0x00313800010d7983 */ /* 0x000ea80000300800 */
[----:B------:R-:W4:Y:S04]  /*999c0*/  LDL.LU R8, [R1+0x3144] ;  /* 0x0031440001087983 */ /* 0x000f280000300800 */
[----:B------:R-:W2:Y:S04]  /*999d0*/  LDL.LU R14, [R1+0x3140] ;  /* 0x00314000010e7983 */ /* 0x000ea80000300800 */
[----:B------:R-:W4:Y:S04]  /*999e0*/  LDL.LU R9, [R1+0x314c] ;  /* 0x00314c0001097983 */ /* 0x000f280000300800 */
[----:B---3--:R-:W-:Y:S04]  /*999f0*/  STL.64 [R1+0xb758], R10 ;  /* 0x00b7580a01007387 */ /* 0x008fe80000100a00 */
[----:B----4-:R0:W-:Y:S04]  /*99a00*/  STL.64 [R1+0xb750], R8 ;  /* 0x00b7500801007387 */ /* 0x0101e80000100a00 */
        /* <DEDUP_REMOVED lines=11> */
[----:B------:R-:W-:Y:S04]  /*99ac0*/  STL.64 [R1+0xb718], R26 ;  /* 0x00b7181a01007387 */ /* 0x000fe80000100a00 */
        /* <DEDUP_REMOVED lines=44> */
[----:B--2---:R-:W-:Y:S02]  /*99d90*/  IMAD R14, R14, 0x100, R8 ;  /* 0x000001000e0e7824 */ /* 0x004fe400078e0208 */
[----:B------:R-:W-:Y:S01]  /*99da0*/  IMAD R15, R15, 0x100, R9 ;  /* 0x000001000f0f7824 */ /* 0x000fe200078e0209 */
[----:B----4-:R-:W-:-:S15]  /*99db0*/  HMMA.16816.F32 R24, R4, R10, R24 ;  /* 0x0000000a0418723c */ /* 0x010fde0000001818 */
[----:B------:R-:W-:-:S08]  /*99dc0*/  NOP ;  /* 0x0000000000007918 */ /* 0x000fd00000000000 */
[----:B------:R-:W-:Y:S04]  /*99dd0*/  STL.64 [R1+0x1680], R24 ;  /* 0x0016801801007387 */ /* 0x000fe80000100a00 */
[----:B------:R0:W-:Y:S04]  /*99de0*/  STL.64 [R1+0x1688], R26 ;  /* 0x0016881a01007387 */ /* 0x0001e80000100a00 */
[----:B0-----:R-:W2:Y:S04]  /*99df0*/  LDL.LU.64 R26, [R1+0xb740] ;  /* 0x00b74000011a7983 */ /* 0x001ea80000300a00 */
[----:B------:R-:W2:Y:S04]  /*99e00*/  LDL.LU.64 R24, [R1+0xb738] ;  /* 0x00b7380001187983 */ /* 0x000ea80000300a00 */
[----:B------:R-:W2:Y:S04]  /*99e10*/  LDL.LU R8, [R1+0xb734] ;  /* 0x00b7340001087983 */ /* 0x000ea80000300800 */
[----:B------:R-:W2:Y:S02]  /*99e20*/  LDL.LU R9, [R1+0xb730] ;  /* 0x00b7300001097983 */ /* 0x000ea40000300800 */
[----:B--2---:R-:W-:-:S15]  /*99e30*/  HMMA.16816.F32 R24, R4, R8, R24 ;  /* 0x000000080418723c */ /* 0x004fde0000001818 */
[----:B------:R-:W-:-:S08]  /*99e40*/  NOP ;  /* 0x0000000000007918 */ /* 0x000fd00000000000 */
[----:B------:R-:W-:Y:S04]  /*99e50*/  STL.64 [R1+0x1670], R24 ;  /* 0x0016701801007387 */ /* 0x000fe80000100a00 */
[----:B------:R0:W-:Y:S04]  /*99e60*/  STL.64 [R1+0x1678], R26 ;  /* 0x0016781a01007387 */ /* 0x0001e80000100a00 */
[----:B0-----:R-:W2:Y:S04]  /*99e70*/  LDL.LU.64 R26, [R1+0xb728] ;  /* 0x00b72800011a7983 */ /* 0x001ea80000300a00 */
[----:B------:R-:W2:Y:S04]  /*99e80*/  LDL.LU.64 R24, [R1+0xb720] ;  /* 0x00b7200001187983 */ /* 0x000ea80000300a00 */
[----:B------:R-:W-:Y:S04]  /*99e90*/  STL [R1+0xb53c], R8 ;  /* 0x00b53c0801007387 */ /* 0x000fe80000100800 */
[----:B------:R0:W-:Y:S04]  /*99ea0*/  STL [R1+0xb538], R9 ;  /* 0x00b5380901007387 */ /* 0x0001e80000100800 */
[----:B0-----:R-:W4:Y:S04]  /*99eb0*/  LDL.64 R8, [R1+0xb0] ;  /* 0x0000b00001087983 */ /* 0x001f280000100a00 */
[----:B------:R0:W-:Y:S04]  /*99ec0*/  STL.64 [R1+0xb648], R10 ;  /* 0x00b6480a01007387 */ /* 0x0001e80000100a00 */
[----:B0-----:R-:W3:Y:S04]  /*99ed0*/  LDL R10, [R1+0xa0] ;  /* 0x0000a000010a7983 */ /* 0x001ee80000100800 */
[----:B------:R-:W3:Y:S01]  /*99ee0*/  LDL R11, [R1+0xa4] ;  /* 0x0000a400010b7983 */ /* 0x000ee20000100800 */
        /* <DEDUP_REMOVED lines=8> */
[----:B---3--:R-:W-:Y:S03]  /*99f70*/  HMMA.16816.F32 R4, R4, R10, R24 ;  /* 0x0000000a0404723c */ /* 0x008fe60000001818 */
[----:B------:R-:W2:Y:S04]  /*99f80*/  LDL.LU.64 R26, [R1+0xb708] ;  /* 0x00b70800011a7983 */ /* 0x000ea80000300a00 */
[----:B------:R-:W3:-:S15]  /*99f90*/  LDL.LU.64 R24, [R1+0xb700] ;  /* 0x00b7000001187983 */ /* 0x000ede0000300a00 */
[----:B------:R-:W-:-:S01]  /*99fa0*/  NOP ;  /* 0x0000000000007918 */ /* 0x000fc20000000000 */
[----:B------:R0:W-:Y:S04]  /*99fb0*/  STL.64 [R1+0x1640], R4 ;  /* 0x0016400401007387 */ /* 0x0001e80000100a00 */
[----:B------:R1:W-:Y:S04]  /*99fc0*/  STL.64 [R1+0x1648], R6 ;  /* 0x0016480601007387 */ /* 0x0003e80000100a00 */
[----:B0-----:R-:W2:Y:S04]  /*99fd0*/  LDL.LU R4, [R1+0x660] ;  /* 0x0006600001047983 */ /* 0x001ea80000300800 */
[----:B------:R-:W2:Y:S04]  /*99fe0*/  LDL.LU R5, [R1+0x664] ;  /* 0x0006640001057983 */ /* 0x000ea80000300800 */
[----:B-1----:R-:W2:Y:S04]  /*99ff0*/  LDL.LU R6, [R1+0x668] ;  /* 0x0006680001067983 */ /* 0x002ea80000300800 */
[----:B------:R-:W2:Y:S01]  /*9a000*/  LDL.LU R7, [R1+0x66c] ;  /* 0x00066c0001077983 */ /* 0x000ea20000300800 */
[----:B------:R-:W-:-:S02]  /*9a010*/  F2FP.F16.E5M2.UNPACK_B R12, R12 ;  /* 0x0000000cff0c723e */ /* 0x000fc400020004ff */
[----:B------:R-:W-:Y:S02]  /*9a020*/  F2FP.F16.E5M2.UNPACK_B R13, R13 ;  /* 0x0000000dff0d723e */ /* 0x000fe400020004ff */
[----:B------:R-:W-:Y:S02]  /*9a030*/  F2FP.F16.E5M2.UNPACK_B R14, R14 ;  /* 0x0000000eff0e723e */ /* 0x000fe400020004ff */
[----:B------:R-:W-:Y:S01]  /*9a040*/  F2FP.F16.E5M2.UNPACK_B R15, R15 ;  /* 0x0000000fff0f723e */ /* 0x000fe200020004ff */
[----:B----4-:R-:W-:Y:S02]  /*9a050*/  IMAD.MOV.U32 R2, RZ, RZ, R8 ;  /* 0x000000ffff027224 */ /* 0x010fe400078e0008 */
[----:B------:R-:W-:-:S04]  /*9a060*/  IMAD.MOV.U32 R3, RZ, RZ, R9 ;  /* 0x000000ffff037224 */ /* 0x000fc800078e0009 */
[C---:B--2---:R-:W-:Y:S06]  /*9a070*/  HMMA.16816.F32 R4, R12.reuse, R8, R4 ;  /* 0x000000080c04723c */ /* 0x044fec0000001804 */
[----:B---3--:R-:W-:-:S15]  /*9a080*/  HMMA.16816.F32 R8, R12, R24, R16 ;  /* 0x000000180c08723c */ /* 0x008fde0000001810 */
[----:B------:R-:W-:-:S02]  /*9a090*/  NOP ;  /* 0x0000000000007918 */ /* 0x000fc40000000000 */
[----:B------:R-:W-:Y:S04]  /*9a0a0*/  STL.64 [R1+0x1630], R4 ;  /* 0x0016300401007387 */ /* 0x000fe80000100a00 */
[----:B------:R0:W-:Y:S02]  /*9a0b0*/  STL.64 [R1+0x1638], R6 ;  /* 0x0016380601007387 */ /* 0x0001e40000100a00 */
[----:B0-----:R-:W-:Y:S02]  /*9a0c0*/  HMMA.16816.F32 R4, R12, R26, R20 ;  /* 0x0000001a0c04723c */ /* 0x001fe40000001814 */
[----:B------:R-:W-:Y:S04]  /*9a0d0*/  STL [R1+0xb50c], R3 ;  /* 0x00b50c0301007387 */ /* 0x000fe80000100800 */
[----:B------:R-:W-:Y:S04]  /*9a0e0*/  STL [R1+0xb508], R2 ;  /* 0x00b5080201007387 */ /* 0x000fe80000100800 */
[----:B------:R0:W-:Y:S04]  /*9a0f0*/  STL.64 [R1+0x1620], R8 ;  /* 0x0016200801007387 */ /* 0x0001e80000100a00 */
[----:B------:R-:W-:Y:S09]  /*9a100*/  STL.64 [R1+0x1628], R10 ;  /* 0x0016280a01007387 */ /* 0x000ff20000100a00 */
[----:B------:R-:W-:Y:S04]  /*9a110*/  STL.64 [R1+0x1610], R4 ;  /* 0x0016100401007387 */ /* 0x000fe80000100a00 */
[----:B------:R-:W-:Y:S04]  /*9a120*/  STL.64 [R1+0x1618], R6 ;  /* 0x0016180601007387 */ /* 0x000fe80000100a00 */
[----:B------:R-:W2:Y:S04]  /*9a130*/  LDL.LU R16, [R1+0x5a0] ;  /* 0x0005a00001107983 */ /* 0x000ea80000300800 */
[----:B------:R-:W2:Y:S04]  /*9a140*/  LDL.LU R17, [R1+0x5a4] ;  /* 0x0005a40001117983 */ /* 0x000ea80000300800 */
[----:B------:R-:W3:Y:S04]  /*9a150*/  LDL.LU R18, [R1+0x5a8] ;  /* 0x0005a80001127983 */ /* 0x000ee80000300800 */
[----:B------:R-:W3:Y:S01]  /*9a160*/  LDL.LU R19, [R1+0x5ac] ;  /* 0x0005ac0001137983 */ /* 0x000ee20000300800 */
[----:B0-----:R-:W-:-:S03]  /*9a170*/  IMAD.MOV.U32 R9, RZ, RZ, R0 ;  /* 0x000000ffff097224 */ /* 0x001fc600078e0000 */
        /* <DEDUP_REMOVED lines=16> */
[----:B------:R-:W2:Y:S01]  /*9a280*/  LDL.64 R10, [R1+0x50] ;  /* 0x00005000010a7983 */ /* 0x000ea20000100a00 */
[----:B---3--:R-:W-:-:S03]  /*9a290*/  IMAD.MOV.U32 R19, RZ, RZ, R0 ;  /* 0x000000ffff137224 */ /* 0x008fc600078e0000 */
[----:B--2---:R-:W-:Y:S04]  /*9a2a0*/  STL.64 [R1+0xb678], R10 ;  /* 0x00b6780a01007387 */ /* 0x004fe80000100a00 */
        /* <DEDUP_REMOVED lines=15> */
[----:B------:R-:W3:Y:S01]  /*9a3a0*/  LDL.LU R11, [R1+0x5ec] ;  /* 0x0005ec00010b7983 */ /* 0x000ee20000300800 */
[----:B------:R-:W-:-:S03]  /*9a3b0*/  IMAD.MOV.U32 R3, RZ, RZ, R26 ;  /* 0x000000ffff037224 */ /* 0x000fc600078e001a */
[----:B------:R-:W4:Y:S04]  /*9a3c0*/  LDL R18, [R1+0x78] ;  /* 0x0000780001127983 */ /* 0x000f280000100800 */
[----:B------:R-:W4:Y:S04]  /*9a3d0*/  LDL R19, [R1+0x7c] ;  /* 0x00007c0001137983 */ /* 0x000f280000100800 */
[----:B------:R-:W4:Y:S04]  /*9a3e0*/  LDL R26, [R1+0x88] ;  /* 0x00008800011a7983 */ /* 0x000f280000100800 */
        /* <DEDUP_REMOVED lines=23> */
[----:B------:R-:W-:-:S02]  /*9a560*/  IMAD.MOV.U32 R2, RZ, RZ, R27 ;  /* 0x000000ffff027224 */ /* 0x000fc400078e001b */
[----:B------:R-:W-:Y:S01]  /*9a570*/  IMAD.MOV.U32 R27, RZ, RZ, R0 ;  /* 0x000000ffff1b7224 */ /* 0x000fe200078e0000 */
[----:B---3--:R-:W-:Y:S04]  /*9a580*/  STL.64 [R1+0xb6e8], R10 ;  /* 0x00b6e80a01007387 */ /* 0x008fe80000100a00 */
[----:B--2---:R0:W-:Y:S04]  /*9a590*/  STL.64 [R1+0xb6e0], R8 ;  /* 0x00b6e00801007387 */ /* 0x0041e80000100a00 */
[----:B0-----:R-:W2:Y:S04]  /*9a5a0*/  LDL.LU R8, [R1+0x620] ;  /* 0x0006200001087983 */ /* 0x001ea80000300800 */
[----:B------:R-:W2:Y:S04]  /*9a5b0*/  LDL.LU R9, [R1+0x624] ;  /* 0x0006240001097983 */ /* 0x000ea80000300800 */
[----:B------:R-:W2:Y:S04]  /*9a5c0*/  LDL.LU R10, [R1+0x628] ;  /* 0x00062800010a7983 */ /* 0x000ea80000300800 */
[----:B------:R-:W2:Y:S01]  /*9a5d0*/  LDL.LU R11, [R1+0x62c] ;  /* 0x00062c00010b7983 */ /* 0x000ea20000300800 */
[C---:B----4-:R-:W-:Y:S03]  /*9a5e0*/  HMMA.16816.F32 R20, R12.reuse, R26, R20 ;  /* 0x0000001a0c14723c */ /* 0x050fe60000001814 */
[----:B------:R-:W3:Y:S04]  /*9a5f0*/  LDL.LU R4, [R1+0x5b0] ;  /* 0x0005b00001047983 */ /* 0x000ee80000300800 */
[----:B------:R-:W3:Y:S04]  /*9a600*/  LDL.LU R5, [R1+0x5b4] ;  /* 0x0005b40001057983 */ /* 0x000ee80000300800 */
[----:B------:R-:W3:Y:S04]  /*9a610*/  LDL.LU R6, [R1+0x5b8] ;  /* 0x0005b80001067983 */ /* 0x000ee80000300800 */
[----:B------:R-:W3:Y:S04]  /*9a620*/  LDL.LU R7, [R1+0x5bc] ;  /* 0x0005bc0001077983 */ /* 0x000ee80000300800 */
[----:B------:R-:W4:Y:S04]  /*9a630*/  LDL.64 R24, [R1+0x40] ;  /* 0x0000400001187983 */ /* 0x000f280000100a00 */
[----:B------:R-:W-:Y:S04]  /*9a640*/  STL [R1+0xb514], R2 ;  /* 0x00b5140201007387 */ /* 0x000fe80000100800 */
[----:B------:R-:W-:Y:S04]  /*9a650*/  STL [R1+0xb510], R3 ;  /* 0x00b5100301007387 */ /* 0x000fe80000100800 */
[----:B------:R0:W-:Y:S04]  /*9a660*/  STL.64 [R1+0x1600], R20 ;  /* 0x0016001401007387 */ /* 0x0001e80000100a00 */
[----:B------:R1:W-:Y:S04]  /*9a670*/  STL.64 [R1+0x1608], R22 ;  /* 0x0016081601007387 */ /* 0x0003e80000100a00 */
[----:B0-----:R-:W4:Y:S04]  /*9a680*/  LDL.LU R20, [R1+0x590] ;  /* 0x0005900001147983 */ /* 0x001f280000300800 */
[----:B------:R-:W4:Y:S04]  /*9a690*/  LDL.LU R21, [R1+0x594] ;  /* 0x0005940001157983 */ /* 0x000f280000300800 */
[----:B-1----:R-:W4:Y:S04]  /*9a6a0*/  LDL.LU R22, [R1+0x598] ;  /* 0x0005980001167983 */ /* 0x002f280000300800 */
[----:B------:R-:W4:Y:S04]  /*9a6b0*/  LDL.LU R23, [R1+0x59c] ;  /* 0x00059c0001177983 */ /* 0x000f280000300800 */
[----:B------:R-:W4:Y:S01]  /*9a6c0*/  LDL.64 R26, [R1+0x38] ;  /* 0x00003800011a7983 */ /* 0x000f220000100a00 */
        /* <DEDUP_REMOVED lines=8> */
[----:B------:R-:W-:Y:S04]  /*9a750*/  STL [R1+0xb51c], R3 ;  /* 0x00b51c0301007387 */ /* 0x000fe80000100800 */
        /* <DEDUP_REMOVED lines=50> */
[----:B------:R-:W2:Y:S01]  /*9aa80*/  LDL.LU.64 R16, [R1+0xb650] ;  /* 0x00b6500001107983 */ /* 0x000ea20000300a00 */
[----:B------:R-:W-:-:S02]  /*9aa90*/  IMAD.MOV.U32 R3, RZ, RZ, R10 ;  /* 0x000000ffff037224 */ /* 0x000fc400078e000a */
[----:B------:R-:W-:Y:S02]  /*9aaa0*/  IMAD.MOV.U32 R2, RZ, RZ, R11 ;  /* 0x000000ffff027224 */ /* 0x000fe400078e000b */
[----:B---3--:R-:W-:Y:S03]  /*9aab0*/  HMMA.16816.F32 R8, R12, R8, R4 ;  /* 0x000000080c08723c */ /* 0x008fe60000001804 */
[----:B------:R-:W-:Y:S04]  /*9aac0*/  STL [R1+0xb534], R2 ;  /* 0x00b5340201007387 */ /* 0x000fe80000100800 */
[----:B------:R-:W-:-:S15]  /*9aad0*/  STL [R1+0xb530], R3 ;  /* 0x00b5300301007387 */ /* 0x000fde0000100800 */
[----:B------:R-:W-:-:S01]  /*9aae0*/  NOP ;  /* 0x0000000000007918 */ /* 0x000fc20000000000 */
[----:B------:R-:W-:Y:S04]  /*9aaf0*/  STL.64 [R1+0x1560], R8 ;  /* 0x0015600801007387 */ /* 0x000fe80000100a00 */
[----:B------:R4:W-:Y:S02]  /*9ab00*/  STL.64 [R1+0x1568], R10 ;  /* 0x0015680a01007387 */ /* 0x0009e40000100a00 */
[----:B----4-:R-:W-:Y:S01]  /*9ab10*/  HMMA.16816.F32 R8, R12, R26, R20 ;  /* 0x0000001a0c08723c */ /* 0x010fe20000001814 */
[----:B------:R-:W-:Y:S02]  /*9ab20*/  IMAD.MOV.U32 R3, RZ, RZ, R25 ;  /* 0x000000ffff037224 */ /* 0x000fe400078e0019 */
[----:B------:R-:W-:-:S03]  /*9ab30*/  IMAD.MOV.U32 R2, RZ, RZ, R24 ;  /* 0x000000ffff027224 */ /* 0x000fc600078e0018 */
[----:B--2---:R-:W-:-:S15]  /*9ab40*/  HMMA.16816.F32 R4, R12, R24, R16 ;  /* 0x000000180c04723c */ /* 0x004fde0000001810 */
[----:B------:R-:W-:-:S08]  /*9ab50*/  NOP ;  /* 0x0000000000007918 */ /* 0x000fd00000000000 */
[----:B------:R-:W-:Y:S04]  /*9ab60*/  STL.64 [R1+0x1550], R4 ;  /* 0x0015500401007387 */ /* 0x000fe80000100a00 */
[----:B------:R0:W-:Y:S04]  /*9ab70*/  STL.64 [R1+0x1558], R6 ;  /* 0x0015580601007387 */ /* 0x0001e80000100a00 */
[----:B0-----:R-:W2:Y:S04]  /*9ab80*/  LDL.LU R6, [R1+0x3160] ;  /* 0x0031600001067983 */ /* 0x001ea80000300800 */
[----:B------:R-:W2:Y:S04]  /*9ab90*/  LDL.LU R7, [R1+0x3168] ;  /* 0x0031680001077983 */ /* 0x000ea80000300800 */
[----:B------:R-:W-:Y:S04]  /*9aba0*/  STL [R1+0xb544], R3 ;  /* 0x00b5440301007387 */ /* 0x000fe80000100800 */
[----:B------:R-:W-:Y:S04]  /*9abb0*/  STL [R1+0xb540], R2 ;  /* 0x00b5400201007387 */ /* 0x000fe80000100800 */
[----:B------:R-:W3:Y:S04]  /*9abc0*/  LDL.LU R16, [R1+0x4d0] ;  /* 0x0004d00001107983 */ /* 0x000ee80000300800 */
[----:B------:R-:W-:Y:S04]  /*9abd0*/  STL.64 [R1+0x1540], R8 ;  /* 0x0015400801007387 */ /* 0x000fe80000100a00 */
[----:B------:R-:W-:Y:S04]  /*9abe0*/  STL.64 [R1+0x1548], R10 ;  /* 0x0015480a01007387 */ /* 0x000fe80000100a00 */
[----:B------:R-:W3:Y:S04]  /*9abf0*/  LDL.LU R17, [R1+0x4d4] ;  /* 0x0004d40001117983 */ /* 0x000ee80000300800 */
[----:B------:R-:W4:Y:S04]  /*9ac00*/  LDL.LU R18, [R1+0x4d8] ;  /* 0x0004d80001127983 */ /* 0x000f280000300800 */
[----:B------:R-:W4:Y:S04]  /*9ac10*/  LDL.LU R19, [R1+0x4dc] ;  /* 0x0004dc0001137983 */ /* 0x000f280000300800 */
[----:B------:R-:W2:Y:S04]  /*9ac20*/  LDL.LU R20, [R1+0x4f0] ;  /* 0x0004f00001147983 */ /* 0x000ea80000300800 */
        /* <DEDUP_REMOVED lines=9> */
[----:B------:R-:W-:-:S03]  /*9acc0*/  IMAD.MOV.U32 R0, RZ, RZ, R27 ;  /* 0x000000ffff007224 */ /* 0x000fc600078e001b */
[----:B---3--:R0:W-:Y:S04]  /*9acd0*/  STL.64 [R1+0xb5c0], R22 ;  /* 0x00b5c01601007387 */ /* 0x0081e80000100a00 */
[----:B--2---:R1:W-:Y:S04]  /*9ace0*/  STL.64 [R1+0xb5b8], R20 ;  /* 0x00b5b81401007387 */ /* 0x0043e80000100a00 */
[----:B------:R-:W2:Y:S04]  /*9acf0*/  LDL.LU R24, [R1+0x510] ;  /* 0x0005100001187983 */ /* 0x000ea80000300800 */
[----:B------:R-:W2:Y:S04]  /*9ad00*/  LDL.LU R25, [R1+0x514] ;  /* 0x0005140001197983 */ /* 0x000ea80000300800 */
[----:B------:R-:W3:Y:S04]  /*9ad10*/  LDL.LU R26, [R1+0x518] ;  /* 0x00051800011a7983 */ /* 0x000ee80000300800 */
[----:B------:R-:W3:Y:S04]  /*9ad20*/  LDL.LU R27, [R1+0x51c] ;  /* 0x00051c00011b7983 */ /* 0x000ee80000300800 */
[----:B---3--:R-:W-:Y:S04]  /*9ad30*/  STL.64 [R1+0xb5d0], R26 ;  /* 0x00b5d01a01007387 */ /* 0x008fe80000100a00 */
[----:B--2---:R2:W-:Y:S04]  /*9ad40*/  STL.64 [R1+0xb5c8], R24 ;  /* 0x00b5c81801007387 */ /* 0x0045e80000100a00 */
[----:B0-----:R-:W3:Y:S04]  /*9ad50*/  LDL R22, [R1] ;  /* 0x0000000001167983 */ /* 0x001ee80000100800 */
[----:B------:R-:W3:Y:S04]  /*9ad60*/  LDL R23, [R1+0x4] ;  /* 0x0000040001177983 */ /* 0x000ee80000100800 */
[----:B-1----:R-:W4:Y:S04]  /*9ad70*/  LDL R20, [R1+0x8] ;  /* 0x0000080001147983 */ /* 0x002f280000100800 */
[----:B------:R-:W4:Y:S04]  /*9ad80*/  LDL R21, [R1+0xc] ;  /* 0x00000c0001157983 */ /* 0x000f280000100800 */
[----:B---3--:R0:W-:Y:S04]  /*9ad90*/  STL.64 [R1+0xb5d8], R22 ;  /* 0x00b5d81601007387 */ /* 0x0081e80000100a00 */
[----:B----4-:R-:W-:Y:S04]  /*9ada0*/  STL.64 [R1+0xb5f0], R20 ;  /* 0x00b5f01401007387 */ /* 0x010fe80000100a00 */
[----:B--2---:R-:W2:Y:S04]  /*9adb0*/  LDL.LU R24, [R1+0x520] ;  /* 0x0005200001187983 */ /* 0x004ea80000300800 */
[----:B------:R-:W2:Y:S04]  /*9adc0*/  LDL.LU R25, [R1+0x524] ;  /* 0x0005240001197983 */ /* 0x000ea80000300800 */
[----:B------:R-:W3:Y:S04]  /*9add0*/  LDL.LU R26, [R1+0x528] ;  /* 0x00052800011a7983 */ /* 0x000ee80000300800 */
[----:B------:R-:W3:Y:S04]  /*9ade0*/  LDL.LU R27, [R1+0x52c] ;  /* 0x00052c00011b7983 */ /* 0x000ee80000300800 */
[----:B0-----:R-:W4:Y:S04]  /*9adf0*/  LDL R22, [R1+0x10] ;  /* 0x0000100001167983 */ /* 0x001f280000100800 */
        /* <DEDUP_REMOVED lines=19> */
[----:B------:R-:W4:Y:S04]  /*9af30*/  LDL.64 R20, [R1+0x28] ;  /* 0x0000280001147983 */ /* 0x000f280000100a00 */
        /* <DEDUP_REMOVED lines=31> */
[----:B------:R-:W-:Y:S01]  /*9b130*/  STL.64 [R1+0xb550], R6 ;  /* 0x00b5500601007387 */ /* 0x000fe20000100a00 */
[C---:B----4-:R-:W-:Y:S03]  /*9b140*/  HMMA.16816.F32 R8, R12.reuse, R2, R8 ;  /* 0x000000020c08723c */ /* 0x050fe60000001808 */
[----:B--2---:R0:W-:Y:S04]  /*9b150*/  STL.64 [R1+0xb548], R4 ;  /* 0x00b5480401007387 */ /* 0x0041e80000100a00 */
[----:B0-----:R-:W2:Y:S04]  /*9b160*/  LDL.LU R4, [R1+0x4b0] ;  /* 0x0004b00001047983 */ /* 0x001ea80000300800 */
[----:B------:R-:W2:Y:S04]  /*9b170*/  LDL.LU R5, [R1+0x4b4] ;  /* 0x0004b40001057983 */ /* 0x000ea80000300800 */
[----:B------:R-:W4:Y:S04]  /*9b180*/  LDL.LU R6, [R1+0x4b8] ;  /* 0x0004b80001067983 */ /* 0x000f280000300800 */
[----:B------:R-:W4:Y:S01]  /*9b190*/  LDL.LU R7, [R1+0x4bc] ;  /* 0x0004bc0001077983 */ /* 0x000f220000300800 */
[----:B------:R-:W-:Y:S03]  /*9b1a0*/  HMMA.16816.F32 R24, R12, R20, R24 ;  /* 0x000000140c18723c */ /* 0x000fe60000001818 */
        /* <DEDUP_REMOVED lines=8> */
[----:B0-----:R-:W4:Y:S04]  /*9b230*/  LDL.LU.64 R10, [R1+0xb648] ;  /* 0x00b64800010a7983 */ /* 0x001f280000300a00 */
[----:B------:R-:W-:Y:S04]  /*9b240*/  STL.64 [R1+0x1520], R24 ;  /* 0x0015201801007387 */ /* 0x000fe80000100a00 */
[----:B------:R0:W-:Y:S04]  /*9b250*/  STL.64 [R1+0x1528], R26 ;  /* 0x0015281a01007387 */ /* 0x0001e80000100a00 */
[----:B0-----:R-:W3:Y:S04]  /*9b260*/  LDL.LU.64 R26, [R1+0xb640] ;  /* 0x00b64000011a7983 */ /* 0x001ee80000300a00 */
[----:B------:R-:W3:Y:S01]  /*9b270*/  LDL.LU.64 R24, [R1+0xb638] ;  /* 0x00b6380001187983 */ /* 0x000ee20000300a00 */
[----:B------:R-:W-:-:S02]  /*9b280*/  IMAD.MOV.U32 R8, RZ, RZ, R2 ;  /* 0x000000ffff087224 */ /* 0x000fc400078e0002 */
[----:B------:R-:W-:Y:S02]  /*9b290*/  IMAD.MOV.U32 R9, RZ, RZ, R3 ;  /* 0x000000ffff097224 */ /* 0x000fe400078e0003 */
[----:B------:R-:W-:Y:S02]  /*9b2a0*/  IMAD.MOV.U32 R3, RZ, RZ, R20 ;  /* 0x000000ffff037224 */ /* 0x000fe400078e0014 */
[----:B------:R-:W-:Y:S02]  /*9b2b0*/  IMAD.MOV.U32 R2, RZ, RZ, R21 ;  /* 0x000000ffff027224 */ /* 0x000fe400078e0015 */
[----:B---3--:R-:W-:Y:S01]  /*9b2c0*/  HMMA.16816.F32 R20, R12, R22, R24 ;  /* 0x000000160c14723c */ /* 0x008fe20000001818 */
[----:B------:R-:W3:Y:S04]  /*9b2d0*/  LDL.LU.64 R26, [R1+0xb630] ;  /* 0x00b63000011a7983 */ /* 0x000ee80000300a00 */
[----:B------:R-:W3:-:S15]  /*9b2e0*/  LDL.LU.64 R24, [R1+0xb628] ;  /* 0x00b6280001187983 */ /* 0x000ede0000300a00 */
[----:B------:R-:W-:-:S03]  /*9b2f0*/  NOP ;  /* 0x0000000000007918 */ /* 0x000fc60000000000 */
        /* <DEDUP_REMOVED lines=87> */
[----:B------:R4:W-:Y:S02]  /*9b870*/  STL.64 [R1+0xb2e0], R16 ;  /* 0x00b2e01001007387 */ /* 0x0009e40000100a00 */
[----:B----4-:R-:W-:-:S15]  /*9b880*/  HMMA.16816.F32 R16, R12, R10, R20 ;  /* 0x0000000a0c10723c */ /* 0x010fde0000001814 */
[----:B------:R-:W-:-:S08]  /*9b890*/  NOP ;  /* 0x0000000000007918 */ /* 0x000fd00000000000 */
[----:B------:R-:W-:Y:S04]  /*9b8a0*/  STL.64 [R1+0x1430], R16 ;  /* 0x0014301001007387 */ /* 0x000fe80000100a00 */
[----:B------:R-:W-:Y:S01]  /*9b8b0*/  STL.64 [R1+0x1438], R18 ;  /* 0x0014381201007387 */ /* 0x000fe20000100a00 */
[----:B--2---:R-:W-:Y:S02]  /*9b8c0*/  IMAD R6, R6, 0x100, R26 ;  /* 0x0000010006067824 */ /* 0x004fe400078e021a */
[----:B------:R-:W-:Y:S02]  /*9b8d0*/  IMAD R7, R7, 0x100, R27 ;  /* 0x0000010007077824 */ /* 0x000fe400078e021b */
[----:B------:R-:W-:Y:S02]  /*9b8e0*/  IMAD.MOV.U32 R26, RZ, RZ, R3 ;  /* 0x000000ffff1a7224 */ /* 0x000fe400078e0003 */
[----:B------:R-:W-:Y:S01]  /*9b8f0*/  IMAD.MOV.U32 R27, RZ, RZ, R2 ;  /* 0x000000ffff1b7224 */ /* 0x000fe200078e0002 */
[----:B------:R-:W2:Y:S04]  /*9b900*/  LDL.LU R3, [R1+0xb544] ;  /* 0x00b5440001037983 */ /* 0x000ea80000300800 */
[----:B------:R-:W4:Y:S04]  /*9b910*/  LDL.LU R2, [R1+0xb540] ;  /* 0x00b5400001027983 */ /* 0x000f280000300800 */
[----:B------:R-:W2:Y:S04]  /*9b920*/  LDL.LU R20, [R1+0x390] ;  /* 0x0003900001147983 */ /* 0x000ea80000300800 */
[----:B------:R-:W2:Y:S04]  /*9b930*/  LDL.LU R21, [R1+0x394] ;  /* 0x0003940001157983 */ /* 0x000ea80000300800 */
[----:B------:R-:W4:Y:S04]  /*9b940*/  LDL.LU R22, [R1+0x398] ;  /* 0x0003980001167983 */ /* 0x000f280000300800 */
[----:B------:R-:W4:Y:S01]  /*9b950*/  LDL.LU R23, [R1+0x39c] ;  /* 0x00039c0001177983 */ /* 0x000f220000300800 */
[----:B---3--:R-:W-:-:S02]  /*9b960*/  IMAD R4, R4, 0x100, R24 ;  /* 0x0000010004047824 */ /* 0x008fc400078e0218 */
[----:B------:R-:W-:Y:S02]  /*9b970*/  IMAD R5, R5, 0x100, R25 ;  /* 0x0000010005057824 */ /* 0x000fe400078e0219 */
[----:B------:R-:W-:Y:S02]  /*9b980*/  IMAD.MOV.U32 R24, RZ, RZ, R8 ;  /* 0x000000ffff187224 */ /* 0x000fe400078e0008 */
[----:B------:R-:W-:Y:S01]  /*9b990*/  IMAD.MOV.U32 R25, RZ, RZ, R9 ;  /* 0x000000ffff197224 */ /* 0x000fe200078e0009 */
[----:B----4-:R-:W-:Y:S04]  /*9b9a0*/  STL.64 [R1+0xb3a8], R22 ;  /* 0x00b3a81601007387 */ /* 0x010fe80000100a00 */
[----:B--2---:R0:W-:Y:S04]  /*9b9b0*/  STL.64 [R1+0xb3a0], R20 ;  /* 0x00b3a01401007387 */ /* 0x0041e80000100a00 */
[----:B0-----:R-:W2:Y:S04]  /*9b9c0*/  LDL.LU R20, [R1+0xb20] ;  /* 0x000b200001147983 */ /* 0x001ea80000300800 */
[----:B------:R-:W2:Y:S04]  /*9b9d0*/  LDL.LU R21, [R1+0xb24] ;  /* 0x000b240001157983 */ /* 0x000ea80000300800 */
[----:B------:R-:W2:Y:S04]  /*9b9e0*/  LDL.LU R22, [R1+0xb28] ;  /* 0x000b280001167983 */ /* 0x000ea80000300800 */
[----:B------:R-:W2:Y:S04]  /*9b9f0*/  LDL.LU R23, [R1+0xb2c] ;  /* 0x000b2c0001177983 */ /* 0x000ea80000300800 */
[----:B------:R-:W2:Y:S04]  /*9ba00*/  LDL.LU R8, [R1+0xb53c] ;  /* 0x00b53c0001087983 */ /* 0x000ea80000300800 */
[----:B------:R-:W2:Y:S04]  /*9ba10*/  LDL.LU R9, [R1+0xb538] ;  /* 0x00b5380001097983 */ /* 0x000ea80000300800 */
[----:B------:R-:W-:Y:S04]  /*9ba20*/  STL.64 [R1+0xb3b8], R26 ;  /* 0x00b3b81a01007387 */ /* 0x000fe80000100a00 */
[----:B------:R-:W-:Y:S04]  /*9ba30*/  STL.64 [R1+0xb3b0], R24 ;  /* 0x00b3b01801007387 */ /* 0x000fe80000100a00 */
[----:B------:R-:W3:Y:S04]  /*9ba40*/  LDL.LU R16, [R1+0x3a0] ;  /* 0x0003a00001107983 */ /* 0x000ee80000300800 */
[----:B------:R-:W3:Y:S04]  /*9ba50*/  LDL.LU R17, [R1+0x3a4] ;  /* 0x0003a40001117983 */ /* 0x000ee80000300800 */
[----:B------:R-:W4:Y:S04]  /*9ba60*/  LDL.LU R18, [R1+0x3a8] ;  /* 0x0003a80001127983 */ /* 0x000f280000300800 */
[----:B------:R-:W4:Y:S04]  /*9ba70*/  LDL.LU R19, [R1+0x3ac] ;  /* 0x0003ac0001137983 */ /* 0x000f280000300800 */
[----:B----4-:R-:W-:Y:S04]  /*9ba80*/  STL.64 [R1+0xb3c8], R18 ;  /* 0x00b3c81201007387 */ /* 0x010fe80000100a00 */
[----:B---3--:R2:W-:Y:S02]  /*9ba90*/  STL.64 [R1+0xb3c0], R16 ;  /* 0x00b3c01001007387 */ /* 0x0085e40000100a00 */
[----:B--2---:R-:W-:Y:S07]  /*9baa0*/  HMMA.16816.F32 R16, R12, R8, R20 ;  /* 0x000000080c10723c */ /* 0x004fee0000001814 */
[----:B------:R-:W-:-:S02]  /*9bab0*/  IMAD.MOV.U32 R22, RZ, RZ, R2 ;  /* 0x000000ffff167224 */ /* 0x000fc400078e0002 */
[----:B------:R-:W2:Y:S01]  /*9bac0*/  LDL.LU R2, [R1+0xb534] ;  /* 0x00b5340001027983 */ /* 0x000ea20000300800 */
[----:B------:R-:W-:-:S13]  /*9bad0*/  IMAD.MOV.U32 R23, RZ, RZ, R3 ;  /* 0x000000ffff177224 */ /* 0x000fda00078e0003 */
[----:B------:R0:W-:Y:S04]  /*9bae0*/  STL.64 [R1+0x1420], R16 ;  /* 0x0014201001007387 */ /* 0x0001e80000100a00 */
[----:B------:R1:W-:Y:S04]  /*9baf0*/  STL.64 [R1+0x1428], R18 ;  /* 0x0014281201007387 */ /* 0x0003e80000100a00 */
[----:B------:R-:W3:Y:S04]  /*9bb00*/  LDL.LU R3, [R1+0xb530] ;  /* 0x00b5300001037983 */ /* 0x000ee80000300800 */
[----:B------:R-:W4:Y:S04]  /*9bb10*/  LDL R20, [R1+0x48] ;  /* 0x0000480001147983 */ /* 0x000f280000100800 */
[----:B------:R-:W4:Y:S04]  /*9bb20*/  LDL R21, [R1+0x4c] ;  /* 0x00004c0001157983 */ /* 0x000f280000100800 */
[----:B------:R3:W-:Y:S04]  /*9bb30*/  STL.64 [R1+0xb3d8], R22 ;  /* 0x00b3d81601007387 */ /* 0x0007e80000100a00 */
[----:B----4-:R-:W-:Y:S04]  /*9bb40*/  STL.64 [R1+0xb3d0], R20 ;  /* 0x00b3d01401007387 */ /* 0x010fe80000100a00 */
[----:B0-----:R-:W4:Y:S04]  /*9bb50*/  LDL.LU R16, [R1+0x3d0] ;  /* 0x0003d00001107983 */ /* 0x001f280000300800 */
[----:B------:R-:W4:Y:S04]  /*9bb60*/  LDL.LU R17, [R1+0x3d4] ;  /* 0x0003d40001117983 */ /* 0x000f280000300800 */
[----:B-1----:R-:W4:Y:S04]  /*9bb70*/  LDL.LU R18, [R1+0x3d8] ;  /* 0x0003d80001127983 */ /* 0x002f280000300800 */
[----:B------:R-:W4:Y:S01]  /*9bb80*/  LDL.LU R19, [R1+0x3dc] ;  /* 0x0003dc0001137983 */ /* 0x000f220000300800 */
[----:B---3--:R-:W-:-:S02]  /*9bb90*/  IMAD.MOV.U32 R22, RZ, RZ, R3 ;  /* 0x000000ffff167224 */ /* 0x008fc400078e0003 */
[----:B--2---:R-:W-:Y:S01]  /*9bba0*/  IMAD.MOV.U32 R23, RZ, RZ, R2 ;  /* 0x000000ffff177224 */ /* 0x004fe200078e0002 */
[----:B----4-:R-:W-:Y:S04]  /*9bbb0*/  STL.64 [R1+0xb3e8], R18 ;  /* 0x00b3e81201007387 */ /* 0x010fe80000100a00 */
[----:B------:R0:W-:Y:S04]  /*9bbc0*/  STL.64 [R1+0xb3e0], R16 ;  /* 0x00b3e01001007387 */ /* 0x0001e80000100a00 */
[----:B------:R-:W2:Y:S04]  /*9bbd0*/  LDL.LU R3, [R1+0xb52c] ;  /* 0x00b52c0001037983 */ /* 0x000ea80000300800 */
[----:B------:R-:W3:Y:S04]  /*9bbe0*/  LDL.LU R2, [R1+0xb528] ;  /* 0x00b5280001027983 */ /* 0x000ee80000300800 */
[----:B------:R-:W-:Y:S04]  /*9bbf0*/  STL.64 [R1+0xb3f0], R22 ;  /* 0x00b3f01601007387 */ /* 0x000fe80000100a00 */
[----:B0-----:R-:W4:Y:S04]  /*9bc00*/  LDL.LU R16, [R1+0x3e0] ;  /* 0x0003e00001107983 */ /* 0x001f280000300800 */
[----:B------:R-:W4:Y:S04]  /*9bc10*/  LDL.LU R17, [R1+0x3e4] ;  /* 0x0003e40001117983 */ /* 0x000f280000300800 */
[----:B------:R-:W2:Y:S04]  /*9bc20*/  LDL.LU R18, [R1+0x3e8] ;  /* 0x0003e80001127983 */ /* 0x000ea80000300800 */
[----:B------:R-:W2:Y:S04]  /*9bc30*/  LDL.LU R19, [R1+0x3ec] ;  /* 0x0003ec0001137983 */ /* 0x000ea80000300800 */
[----:B--2---:R-:W-:Y:S04]  /*9bc40*/  STL.64 [R1+0xb400], R18 ;  /* 0x00b4001201007387 */ /* 0x004fe80000100a00 */
[----:B----4-:R0:W-:Y:S04]  /*9bc50*/  STL.64 [R1+0xb3f8], R16 ;  /* 0x00b3f81001007387 */ /* 0x0101e80000100a00 */
[----:B------:R-:W2:Y:S04]  /*9bc60*/  LDL R20, [R1+0x58] ;  /* 0x0000580001147983 */ /* 0x000ea80000100800 */
[----:B------:R-:W2:Y:S04]  /*9bc70*/  LDL R21, [R1+0x5c] ;  /* 0x00005c0001157983 */ /* 0x000ea80000100800 */
[----:B--2---:R1:W-:Y:S04]  /*9bc80*/  STL.64 [R1+0xb408], R20 ;  /* 0x00b4081401007387 */ /* 0x0043e80000100a00 */
[----:B0-----:R-:W2:Y:S04]  /*9bc90*/  LDL.LU R16, [R1+0x3f0] ;  /* 0x0003f00001107983 */ /* 0x001ea80000300800 */
[----:B------:R-:W2:Y:S04]  /*9bca0*/  LDL.LU R17, [R1+0x3f4] ;  /* 0x0003f40001117983 */ /* 0x000ea80000300800 */
[----:B------:R-:W4:Y:S04]  /*9bcb0*/  LDL.LU R18, [R1+0x3f8] ;  /* 0x0003f80001127983 */ /* 0x000f280000300800 */
[----:B------:R-:W4:Y:S01]  /*9bcc0*/  LDL.LU R19, [R1+0x3fc] ;  /* 0x0003fc0001137983 */ /* 0x000f220000300800 */
[----:B---3--:R-:W-:-:S02]  /*9bcd0*/  IMAD.MOV.U32 R22, RZ, RZ, R2 ;  /* 0x000000ffff167224 */ /* 0x008fc400078e0002 */
[----:B------:R-:W-:Y:S01]  /*9bce0*/  IMAD.MOV.U32 R23, RZ, RZ, R3 ;  /* 0x000000ffff177224 */ /* 0x000fe200078e0003 */
[----:B----4-:R-:W-:Y:S04]  /*9bcf0*/  STL.64 [R1+0xb418], R18 ;  /* 0x00b4181201007387 */ /* 0x010fe80000100a00 */
[----:B--2---:R0:W-:Y:S04]  /*9bd00*/  STL.64 [R1+0xb410], R16 ;  /* 0x00b4101001007387 */ /* 0x0041e80000100a00 */
[----:B------:R-:W2:Y:S04]  /*9bd10*/  LDL.LU R2, [R1+0xb524] ;  /* 0x00b5240001027983 */ /* 0x000ea80000300800 */
[----:B------:R-:W3:Y:S04]  /*9bd20*/  LDL.LU R3, [R1+0xb520] ;  /* 0x00b5200001037983 */ /* 0x000ee80000300800 */
[----:B-1----:R-:W4:Y:S04]  /*9bd30*/  LDL.64 R20, [R1+0x68] ;  /* 0x0000680001147983 */ /* 0x002f280000100a00 */
[----:B------:R3:W-:Y:S04]  /*9bd40*/  STL.64 [R1+0xb438], R22 ;  /* 0x00b4381601007387 */ /* 0x0007e80000100a00 */
[----:B----4-:R-:W-:Y:S04]  /*9bd50*/  STL.64 [R1+0xb430], R20 ;  /* 0x00b4301401007387 */ /* 0x010fe80000100a00 */
[----:B0-----:R-:W4:Y:S04]  /*9bd60*/  LDL.LU R16, [R1+0x400] ;  /* 0x0004000001107983 */ /* 0x001f280000300800 */
[----:B------:R-:W4:Y:S04]  /*9bd70*/  LDL.LU R17, [R1+0x404] ;  /* 0x0004040001117983 */ /* 0x000f280000300800 */
[----:B------:R-:W4:Y:S04]  /*9bd80*/  LDL.LU R18, [R1+0x408] ;  /* 0x0004080001127983 */ /* 0x000f280000300800 */
[----:B------:R-:W4:Y:S01]  /*9bd90*/  LDL.LU R19, [R1+0x40c] ;  /* 0x00040c0001137983 */ /* 0x000f220000300800 */
[----:B---3--:R-:W-:-:S03]  /*9bda0*/  IMAD.MOV.U32 R22, RZ, RZ, R3 ;  /* 0x000000ffff167224 */ /* 0x008fc600078e0003 */
[----:B------:R-:W3:Y:S01]  /*9bdb0*/  LDL.LU R3, [R1+0xb51c] ;  /* 0x00b51c0001037983 */ /* 0x000ee20000300800 */
[----:B--2---:R-:W-:-:S03]  /*9bdc0*/  IMAD.MOV.U32 R23, RZ, RZ, R2 ;  /* 0x000000ffff177224 */ /* 0x004fc600078e0002 */
[----:B------:R-:W2:Y:S04]  /*9bdd0*/  LDL.LU R2, [R1+0xb518] ;  /* 0x00b5180001027983 */ /* 0x000ea80000300800 */
[----:B----4-:R-:W-:Y:S04]  /*9bde0*/  STL.64 [R1+0xb428], R18 ;  /* 0x00b4281201007387 */ /* 0x010fe80000100a00 */
[----:B------:R0:W-:Y:S04]  /*9bdf0*/  STL.64 [R1+0xb420], R16 ;  /* 0x00b4201001007387 */ /* 0x0001e80000100a00 */
[----:B0-----:R-:W4:Y:S04]  /*9be00*/  LDL.LU R16, [R1+0x410] ;  /* 0x0004100001107983 */ /* 0x001f280000300800 */
[----:B------:R-:W4:Y:S04]  /*9be10*/  LDL.LU R17, [R1+0x414] ;  /* 0x0004140001117983 */ /* 0x000f280000300800 */
[----:B------:R-:W4:Y:S04]  /*9be20*/  LDL.LU R18, [R1+0x418] ;  /* 0x0004180001127983 */ /* 0x000f280000300800 */
[----:B------:R-:W4:Y:S04]  /*9be30*/  LDL.LU R19, [R1+0x41c] ;  /* 0x00041c0001137983 */ /* 0x000f280000300800 */
[----:B------:R-:W4:Y:S04]  /*9be40*/  LDL.64 R20, [R1+0x78] ;  /* 0x0000780001147983 */ /* 0x000f280000100a00 */
[----:B------:R2:W-:Y:S02]  /*9be50*/  STL.64 [R1+0xb468], R22 ;  /* 0x00b4681601007387 */ /* 0x0005e40000100a00 */
[----:B--2---:R-:W-:-:S02]  /*9be60*/  IMAD.MOV.U32 R22, RZ, RZ, R2 ;  /* 0x000000ffff167224 */ /* 0x004fc400078e0002 */
[----:B---3--:R-:W-:Y:S01]  /*9be70*/  IMAD.MOV.U32 R23, RZ, RZ, R3 ;  /* 0x000000ffff177224 */ /* 0x008fe200078e0003 */
[----:B------:R-:W2:Y:S04]  /*9be80*/  LDL.LU R2, [R1+0xb514] ;  /* 0x00b5140001027983 */ /* 0x000ea80000300800 */
[----:B------:R-:W3:Y:S04]  /*9be90*/  LDL.LU R3, [R1+0xb510] ;  /* 0x00b5100001037983 */ /* 0x000ee80000300800 */
[----:B----4-:R-:W-:Y:S04]  /*9bea0*/  STL.64 [R1+0xb460], R20 ;  /* 0x00b4601401007387 */ /* 0x010fe80000100a00 */
[----:B------:R-:W-:Y:S04]  /*9beb0*/  STL.64 [R1+0xb480], R22 ;  /* 0x00b4801601007387 */ /* 0x000fe80000100a00 */
[----:B------:R-:W-:Y:S04]  /*9bec0*/  STL.64 [R1+0xb448], R18 ;  /* 0x00b4481201007387 */ /* 0x000fe80000100a00 */
[----:B------:R0:W-:Y:S04]  /*9bed0*/  STL.64 [R1+0xb440], R16 ;  /* 0x00b4401001007387 */ /* 0x0001e80000100a00 */
[----:B0-----:R-:W4:Y:S04]  /*9bee0*/  LDL.LU R16, [R1+0x420] ;  /* 0x0004200001107983 */ /* 0x001f280000300800 */
[----:B------:R-:W4:Y:S04]  /*9bef0*/  LDL.LU R17, [R1+0x424] ;  /* 0x0004240001117983 */ /* 0x000f280000300800 */
[----:B------:R-:W2:Y:S04]  /*9bf00*/  LDL.LU R18, [R1+0x428] ;  /* 0x0004280001127983 */ /* 0x000ea80000300800 */
[----:B------:R-:W2:Y:S04]  /*9bf10*/  LDL.LU R19, [R1+0x42c] ;  /* 0x00042c0001137983 */ /* 0x000ea80000300800 */
[----:B------:R-:W3:Y:S04]  /*9bf20*/  LDL R20, [R1+0x88] ;  /* 0x0000880001147983 */ /* 0x000ee80000100800 */
[----:B------:R-:W3:Y:S04]  /*9bf30*/  LDL R21, [R1+0x8c] ;  /* 0x00008c0001157983 */ /* 0x000ee80000100800 */
[----:B---3--:R-:W-:Y:S04]  /*9bf40*/  STL.64 [R1+0xb498], R20 ;  /* 0x00b4981401007387 */ /* 0x008fe80000100a00 */
[----:B--2---:R-:W-:Y:S04]  /*9bf50*/  STL.64 [R1+0xb458], R18 ;  /* 0x00b4581201007387 */ /* 0x004fe80000100a00 */
[----:B----4-:R0:W-:Y:S04]  /*9bf60*/  STL.64 [R1+0xb450], R16 ;  /* 0x00b4501001007387 */ /* 0x0101e80000100a00 */
[----:B0-----:R-:W2:Y:S04]  /*9bf70*/  LDL.LU R16, [R1+0x430] ;  /* 0x0004300001107983 */ /* 0x001ea80000300800 */
[----:B------:R-:W2:Y:S04]  /*9bf80*/  LDL.LU R17, [R1+0x434] ;  /* 0x0004340001117983 */ /* 0x000ea80000300800 */
[----:B------:R-:W3:Y:S04]  /*9bf90*/  LDL.LU R18, [R1+0x438] ;  /* 0x0004380001127983 */ /* 0x000ee80000300800 */
[----:B------:R-:W3:Y:S01]  /*9bfa0*/  LDL.LU R19, [R1+0x43c] ;  /* 0x00043c0001137983 */ /* 0x000ee20000300800 */
[----:B------:R-:W-:-:S02]  /*9bfb0*/  IMAD.MOV.U32 R22, RZ, RZ, R3 ;  /* 0x000000ffff167224 */ /* 0x000fc400078e0003 */
[----:B------:R-:W-:Y:S01]  /*9bfc0*/  IMAD.MOV.U32 R23, RZ, RZ, R2 ;  /* 0x000000ffff177224 */ /* 0x000fe200078e0002 */
        /* <DEDUP_REMOVED lines=9> */
[----:B------:R4:W-:Y:S02]  /*9c060*/  STL.64 [R1+0xb4c8], R22 ;  /* 0x00b4c81601007387 */ /* 0x0009e40000100a00 */
[----:B----4-:R-:W-:-:S02]  /*9c070*/  IMAD.MOV.U32 R22, RZ, RZ, R2 ;  /* 0x000000ffff167224 */ /* 0x010fc400078e0002 */
[----:B------:R-:W-:Y:S01]  /*9c080*/  IMAD.MOV.U32 R23, RZ, RZ, R3 ;  /* 0x000000ffff177224 */ /* 0x000fe200078e0003 */
[----:B------:R-:W4:Y:S04]  /*9c090*/  LDL.LU R2, [R1+0xb504] ;  /* 0x00b5040001027983 */ /* 0x000f280000300800 */
[----:B------:R-:W4:Y:S04]  /*9c0a0*/  LDL.LU R3, [R1+0xb500] ;  /* 0x00b5000001037983 */ /* 0x000f280000300800 */
        /* <DEDUP_REMOVED lines=9> */
[----:B------:R-:W-:Y:S04]  /*9c140*/  STL.64 [R1+0xb4f8], R22 ;  /* 0x00b4f81601007387 */ /* 0x000fe80000100a00 */
[----:B----4-:R0:W-:Y:S04]  /*9c150*/  STL.64 [R1+0xb4f0], R20 ;  /* 0x00b4f01401007387 */ /* 0x0101e80000100a00 */
[----:B0-----:R-:W4:Y:S04]  /*9c160*/  LDL.LU R20, [R1+0xb10] ;  /* 0x000b100001147983 */ /* 0x001f280000300800 */
        /* <DEDUP_REMOVED lines=32> */
[----:B------:R0:W-:Y:S04]  /*9c370*/  STL.64 [R1+0xb2c8], R10 ;  /* 0x00b2c80a01007387 */ /* 0x0001e80000100a00 */
[----:B0-----:R-:W4:Y:S04]  /*9c380*/  LDL R10, [R1+0x38] ;  /* 0x00003800010a7983 */ /* 0x001f280000100800 */
[----:B------:R-:W-:Y:S04]  /*9c390*/  STL.64 [R1+0xb2c0], R8 ;  /* 0x00b2c00801007387 */ /* 0x000fe80000100a00 */
[----:B------:R-:W-:Y:S04]  /*9c3a0*/  STL.64 [R1+0x1410], R20 ;  /* 0x0014101401007387 */ /* 0x000fe80000100a00 */
[----:B------:R0:W-:Y:S04]  /*9c3b0*/  STL.64 [R1+0x1418], R22 ;  /* 0x0014181601007387 */ /* 0x0001e80000100a00 */
[----:B0-----:R-:W3:Y:S04]  /*9c3c0*/  LDL.LU.64 R22, [R1+0xb4f8] ;  /* 0x00b4f80001167983 */ /* 0x001ee80000300a00 */
[----:B------:R-:W2:Y:S04]  /*9c3d0*/  LDL.LU.64 R20, [R1+0xb4f0] ;  /* 0x00b4f00001147983 */ /* 0x000ea80000300a00 */
[----:B------:R-:W-:Y:S04]  /*9c3e0*/  STL [R1+0xb2b4], R2 ;  /* 0x00b2b40201007387 */ /* 0x000fe80000100800 */
[----:B------:R-:W-:Y:S01]  /*9c3f0*/  STL [R1+0xb2b0], R3 ;  /* 0x00b2b00301007387 */ /* 0x000fe20000100800 */
[----:B------:R-:W-:-:S02]  /*9c400*/  F2FP.F16.E5M2.UNPACK_B R4, R4 ;  /* 0x00000004ff04723e */ /* 0x000fc400020004ff */
[----:B------:R-:W-:Y:S02]  /*9c410*/  F2FP.F16.E5M2.UNPACK_B R5, R5 ;  /* 0x00000005ff05723e */ /* 0x000fe400020004ff */
[----:B------:R-:W-:Y:S01]  /*9c420*/  F2FP.F16.E5M2.UNPACK_B R6, R6 ;  /* 0x00000006ff06723e */ /* 0x000fe200020004ff */
[----:B--2---:R-:W-:Y:S01]  /*9c430*/  HMMA.16816.F32 R12, R12, R20, R16 ;  /* 0x000000140c0c723c */ /* 0x004fe20000001810 */
[----:B------:R-:W3:Y:S04]  /*9c440*/  LDL.LU.64 R18, [R1+0xb4e8] ;  /* 0x00b4e80001127983 */ /* 0x000ee80000300a00 */
[----:B------:R-:W3:Y:S01]  /*9c450*/  LDL.LU.64 R16, [R1+0xb4e0] ;  /* 0x00b4e00001107983 */ /* 0x000ee20000300a00 */
[----:B------:R-:W-:-:S15]  /*9c460*/  F2FP.F16.E5M2.UNPACK_B R7, R7 ;  /* 0x00000007ff07723e */ /* 0x000fde00020004ff */
[----:B------:R-:W-:-:S02]  /*9c470*/  NOP ;  /* 0x0000000000007918 */ /* 0x000fc40000000000 */
[----:B------:R0:W-:Y:S04]  /*9c480*/  STL.64 [R1+0x1400], R12 ;  /* 0x0014000c01007387 */ /* 0x0001e80000100a00 */
[----:B------:R1:W-:Y:S04]  /*9c490*/  STL.64 [R1+0x1408], R14 ;  /* 0x0014080e01007387 */ /* 0x0003e80000100a00 */
[----:B0-----:R-:W4:Y:S04]  /*9c4a0*/  LDL.LU R12, [R1+0x3b0] ;  /* 0x0003b000010c7983 */ /* 0x001f280000300800 */
[----:B------:R-:W4:Y:S04]  /*9c4b0*/  LDL.LU R13, [R1+0x3b4] ;  /* 0x0003b400010d7983 */ /* 0x000f280000300800 */
[----:B-1----:R-:W4:Y:S04]  /*9c4c0*/  LDL.LU R14, [R1+0x3b8] ;  /* 0x0003b800010e7983 */ /* 0x002f280000300800 */
[----:B------:R-:W4:Y:S01]  /*9c4d0*/  LDL.LU R15, [R1+0x3bc] ;  /* 0x0003bc00010f7983 */ /* 0x000f220000300800 */
        /* <DEDUP_REMOVED lines=15> */
[----:B------:R-:W-:Y:S02]  /*9c5d0*/  IMAD.MOV.U32 R3, RZ, RZ, R21 ;  /* 0x000000ffff037224 */ /* 0x000fe400078e0015 */
        /* <DEDUP_REMOVED lines=81> */
[----:B----4-:R-:W-:-:S15]  /*9caf0*/  HMMA.16816.F32 R8, R4, R10, R12 ;  /* 0x0000000a0408723c */ /* 0x010fde000000180c */
[----:B------:R-:W-:-:S08]  /*9cb00*/  NOP ;  /* 0x0000000000007918 */ /* 0x000fd00000000000 */
[----:B------:R0:W-:Y:S04]  /*9cb10*/  STL.64 [R1+0x12e0], R8 ;  /* 0x0012e00801007387 */ /* 0x0001e80000100a00 */
[----:B------:R1:W-:Y:S04]  /*9cb20*/  STL.64 [R1+0x12e8], R10 ;  /* 0x0012e80a01007387 */ /* 0x0003e80000100a00 */
[----:B0-----:R-:W4:Y:S01]  /*9cb30*/  LDL.LU R8, [R1+0x2d0] ;  /* 0x0002d00001087983 */ /* 0x001f220000300800 */
[C---:B--2---:R-:W-:Y:S06]  /*9cb40*/  HMMA.16816.F32 R16, R4.reuse, R24, R16 ;  /* 0x000000180410723c */ /* 0x044fec0000001810 */
[----:B---3--:R-:W-:-:S15]  /*9cb50*/  HMMA.16816.F32 R12, R4, R26, R20 ;  /* 0x0000001a040c723c */ /* 0x008fde0000001814 */
[----:B------:R-:W-:-:S02]  /*9cb60*/  NOP ;  /* 0x0000000000007918 */ /* 0x000fc40000000000 */
[----:B------:R-:W-:Y:S04]  /*9cb70*/  STL.64 [R1+0x12d0], R16 ;  /* 0x0012d01001007387 */ /* 0x000fe80000100a00 */
[----:B------:R-:W-:Y:S04]  /*9cb80*/  STL.64 [R1+0x12d8], R18 ;  /* 0x0012d81201007387 */ /* 0x000fe80000100a00 */
[----:B------:R-:W-:Y:S04]  /*9cb90*/  STL.64 [R1+0x12b0], R12 ;  /* 0x0012b00c01007387 */ /* 0x000fe80000100a00 */
[----:B------:R-:W-:Y:S04]  /*9cba0*/  STL.64 [R1+0x12b8], R14 ;  /* 0x0012b80e01007387 */ /* 0x000fe80000100a00 */
[----:B------:R-:W4:Y:S04]  /*9cbb0*/  LDL.LU R9, [R1+0x2d4] ;  /* 0x0002d40001097983 */ /* 0x000f280000300800 */
[----:B-1----:R-:W2:Y:S04]  /*9cbc0*/  LDL.LU R10, [R1+0x2d8] ;  /* 0x0002d800010a7983 */ /* 0x002ea80000300800 */
        /* <DEDUP_REMOVED lines=9> */
[----:B---3--:R0:W-:Y:S04]  /*9cc60*/  STL.64 [R1+0xb338], R26 ;  /* 0x00b3381a01007387 */ /* 0x0081e80000100a00 */
[----:B0-----:R-:W3:Y:S04]  /*9cc70*/  LDL R26, [R1] ;  /* 0x00000000011a7983 */ /* 0x001ee80000100800 */
[----:B------:R-:W3:Y:S04]  /*9cc80*/  LDL R27, [R1+0x4] ;  /* 0x00000400011b7983 */ /* 0x000ee80000100800 */
[----:B--2---:R0:W-:Y:S04]  /*9cc90*/  STL.64 [R1+0xb330], R24 ;  /* 0x00b3301801007387 */ /* 0x0041e80000100a00 */
[----:B0-----:R-:W2:Y:S04]  /*9cca0*/  LDL R24, [R1+0x8] ;  /* 0x0000080001187983 */ /* 0x001ea80000100800 */
[----:B------:R-:W2:Y:S04]  /*9ccb0*/  LDL R25, [R1+0xc] ;  /* 0x00000c0001197983 */ /* 0x000ea80000100800 */
        /* <DEDUP_REMOVED lines=62> */
[----:B------:R-:W4:Y:S04]  /*9d0a0*/  LDL.LU R15, [R1+0x3188] ;  /* 0x00318800010f7983 */ /* 0x000f280000300800 */
[----:B------:R0:W-:Y:S04]  /*9d0b0*/  STL.64 [R1+0x12a0], R24 ;  /* 0x0012a01801007387 */ /* 0x0001e80000100a00 */
[----:B------:R1:W-:Y:S04]  /*9d0c0*/  STL.64 [R1+0x12a8], R26 ;  /* 0x0012a81a01007387 */ /* 0x0003e80000100a00 */
[----:B0-----:R-:W1:Y:S04]  /*9d0d0*/  LDL.LU.64 R24, [R1+0xb398] ;  /* 0x00b3980001187983 */ /* 0x001e680000300a00 */
[----:B------:R-:W4:Y:S04]  /*9d0e0*/  LDL.LU R12, [R1+0x3170] ;  /* 0x00317000010c7983 */ /* 0x000f280000300800 */
        /* <DEDUP_REMOVED lines=90> */
[----:B------:R-:W2:Y:S04]  /*9d690*/  LDL.LU R19, [R1+0x317c] ;  /* 0x00317c0001137983 */ /* 0x000ea80000300800 */
[----:B------:R0:W-:Y:S01]  /*9d6a0*/  STL.64 [R1+0xb0d0], R16 ;  /* 0x00b0d01001007387 */ /* 0x0001e20000100a00 */
[----:B----4-:R-:W-:-:S02]  /*9d6b0*/  IMAD R12, R12, 0x100, R18 ;  /* 0x000001000c0c7824 */ /* 0x010fc400078e0212 */
[----:B--2---:R-:W-:Y:S02]  /*9d6c0*/  IMAD R13, R13, 0x100, R19 ;  /* 0x000001000d0d7824 */ /* 0x004fe400078e0213 */
[----:B0-----:R-:W-:Y:S06]  /*9d6d0*/  HMMA.16816.F32 R16, R4, R10, R20 ;  /* 0x0000000a0410723c */ /* 0x001fec0000001814 */
[----:B------:R-:W-:Y:S04]  /*9d6e0*/  STL [R1+0xb0ac], R10 ;  /* 0x00b0ac0a01007387 */ /* 0x000fe80000100800 */
[----:B------:R-:W-:Y:S01]  /*9d6f0*/  STL [R1+0xb0a8], R11 ;  /* 0x00b0a80b01007387 */ /* 0x000fe20000100800 */
[----:B------:R-:W-:-:S02]  /*9d700*/  F2FP.F16.E5M2.UNPACK_B R12, R12 ;  /* 0x0000000cff0c723e */ /* 0x000fc400020004ff */
[----:B------:R-:W-:-:S10]  /*9d710*/  F2FP.F16.E5M2.UNPACK_B R13, R13 ;  /* 0x0000000dff0d723e */ /* 0x000fd400020004ff */
[----:B------:R-:W-:Y:S04]  /*9d720*/  STL.64 [R1+0x1190], R16 ;  /* 0x0011901001007387 */ /* 0x000fe80000100a00 */
[----:B------:R3:W-:Y:S02]  /*9d730*/  STL.64 [R1+0x1198], R18 ;  /* 0x0011981201007387 */ /* 0x0007e40000100a00 */
[----:B---3--:R-:W-:Y:S02]  /*9d740*/  HMMA.16816.F32 R16, R4, R8, R24 ;  /* 0x000000080410723c */ /* 0x008fe40000001818 */
[----:B------:R-:W-:Y:S04]  /*9d750*/  STL.64 [R1+0xb298], R12 ;  /* 0x00b2980c01007387 */ /* 0x000fe80000100a00 */
[----:B------:R-:W2:-:S15]  /*9d760*/  LDL.LU R24, [R1+0x220] ;  /* 0x0002200001187983 */ /* 0x000e9e0000300800 */
[----:B------:R-:W-:-:S02]  /*9d770*/  NOP ;  /* 0x0000000000007918 */ /* 0x000fc40000000000 */
[----:B------:R-:W-:Y:S04]  /*9d780*/  STL.64 [R1+0x1180], R16 ;  /* 0x0011801001007387 */ /* 0x000fe80000100a00 */
[----:B------:R0:W-:Y:S04]  /*9d790*/  STL.64 [R1+0x1188], R18 ;  /* 0x0011881201007387 */ /* 0x0001e80000100a00 */
[----:B------:R-:W2:Y:S01]  /*9d7a0*/  LDL.LU R25, [R1+0x224] ;  /* 0x0002240001197983 */ /* 0x000ea20000300800 */
[----:B0-----:R-:W-:-:S03]  /*9d7b0*/  IMAD.MOV.U32 R19, RZ, RZ, R0 ;  /* 0x000000ffff137224 */ /* 0x001fc600078e0000 */
[----:B--2---:R-:W-:Y:S04]  /*9d7c0*/  STL.64 [R1+0xb230], R24 ;  /* 0x00b2301801007387 */ /* 0x004fe80000100a00 */
[----:B------:R-:W2:Y:S04]  /*9d7d0*/  LDL.LU R26, [R1+0x228] ;  /* 0x00022800011a7983 */ /* 0x000ea80000300800 */
[----:B------:R-:W2:Y:S04]  /*9d7e0*/  LDL.LU R27, [R1+0x22c] ;  /* 0x00022c00011b7983 */ /* 0x000ea80000300800 */
[----:B------:R-:W3:Y:S04]  /*9d7f0*/  LDL.64 R22, [R1+0x90] ;  /* 0x0000900001167983 */ /* 0x000ee80000100a00 */
[----:B------:R-:W4:Y:S04]  /*9d800*/  LDL R18, [R1+0x68] ;  /* 0x0000680001127983 */ /* 0x000f280000100800 */
[----:B------:R-:W2:Y:S04]  /*9d810*/  LDL.LU R0, [R1+0xb2b8] ;  /* 0x00b2b80001007983 */ /* 0x000ea80000300800 */
[----:B------:R-:W4:Y:S04]  /*9d820*/  LDL.64 R20, [R1+0x88] ;  /* 0x0000880001147983 */ /* 0x000f280000100a00 */
[----:B---3--:R0:W-:Y:S02]  /*9d830*/  STL.64 [R1+0xb280], R22 ;  /* 0x00b2801601007387 */ /* 0x0081e40000100a00 */
[----:B0-----:R-:W-:-:S02]  /*9d840*/  IMAD.MOV.U32 R22, RZ, RZ, R2 ;  /* 0x000000ffff167224 */ /* 0x001fc400078e0002 */
[----:B------:R-:W-:Y:S01]  /*9d850*/  IMAD.MOV.U32 R23, RZ, RZ, R3 ;  /* 0x000000ffff177224 */ /* 0x000fe200078e0003 */
[----:B------:R-:W3:Y:S04]  /*9d860*/  LDL.LU R2, [R1+0xb2b4] ;  /* 0x00b2b40001027983 */ /* 0x000ee80000300800 */
[----:B------:R-:W3:Y:S04]  /*9d870*/  LDL.LU R3, [R1+0xb2b0] ;  /* 0x00b2b00001037983 */ /* 0x000ee80000300800 */
[----:B------:R-:W2:Y:S04]  /*9d880*/  LDL.64 R12, [R1+0xa0] ;  /* 0x0000a000010c7983 */ /* 0x000ea80000100a00 */
[----:B----4-:R0:W-:Y:S04]  /*9d890*/  STL.64 [R1+0xb278], R20 ;  /* 0x00b2781401007387 */ /* 0x0101e80000100a00 */
[----:B0-----:R-:W4:Y:S04]  /*9d8a0*/  LDL.64 R20, [R1+0xb0] ;  /* 0x0000b00001147983 */ /* 0x001f280000100a00 */
[----:B------:R-:W-:Y:S04]  /*9d8b0*/  STL.64 [R1+0xb2a8], R22 ;  /* 0x00b2a81601007387 */ /* 0x000fe80000100a00 */
[----:B----4-:R0:W-:Y:S04]  /*9d8c0*/  STL.64 [R1+0xb2a0], R20 ;  /* 0x00b2a01401007387 */ /* 0x0101e80000100a00 */
[----:B0-----:R-:W2:Y:S04]  /*9d8d0*/  LDL.LU R20, [R1+0x2b0] ;  /* 0x0002b00001147983 */ /* 0x001ea80000300800 */
[----:B------:R-:W2:Y:S04]  /*9d8e0*/  LDL.LU R21, [R1+0x2b4] ;  /* 0x0002b40001157983 */ /* 0x000ea80000300800 */
[----:B------:R-:W2:Y:S04]  /*9d8f0*/  LDL.LU R22, [R1+0x2b8] ;  /* 0x0002b80001167983 */ /* 0x000ea80000300800 */
[----:B------:R-:W2:Y:S04]  /*9d900*/  LDL.LU R23, [R1+0x2bc] ;  /* 0x0002bc0001177983 */ /* 0x000ea80000300800 */
[----:B------:R-:W4:Y:S04]  /*9d910*/  LDL.64 R16, [R1+0x70] ;  /* 0x0000700001107983 */ /* 0x000f280000100a00 */
[----:B------:R-:W-:Y:S04]  /*9d920*/  STL.64 [R1+0xb240], R18 ;  /* 0x00b2401201007387 */ /* 0x000fe80000100a00 */
[----:B----4-:R0:W-:Y:S04]  /*9d930*/  STL.64 [R1+0xb238], R16 ;  /* 0x00b2381001007387 */ /* 0x0101e80000100a00 */
[----:B0-----:R-:W4:Y:S04]  /*9d940*/  LDL.LU R16, [R1+0xaf0] ;  /* 0x000af00001107983 */ /* 0x001f280000300800 */
[----:B------:R-:W4:Y:S04]  /*9d950*/  LDL.LU R17, [R1+0xaf4] ;  /* 0x000af40001117983 */ /* 0x000f280000300800 */
[----:B------:R-:W4:Y:S04]  /*9d960*/  LDL.LU R18, [R1+0xaf8] ;  /* 0x000af80001127983 */ /* 0x000f280000300800 */
[----:B------:R-:W4:Y:S01]  /*9d970*/  LDL.LU R19, [R1+0xafc] ;  /* 0x000afc0001137983 */ /* 0x000f220000300800 */
[----:B------:R-:W-:-:S02]  /*9d980*/  IMAD R14, R14, 0x100, R28 ;  /* 0x000001000e0e7824 */ /* 0x000fc400078e021c */
[----:B------:R-:W-:Y:S02]  /*9d990*/  IMAD R15, R15, 0x100, R29 ;  /* 0x000001000f0f7824 */ /* 0x000fe400078e021d */
[----:B------:R-:W2:Y:S04]  /*9d9a0*/  LDL.64 R28, [R1+0x60] ;  /* 0x00006000011c7983 */ /* 0x000ea80000100a00 */
[----:B------:R-:W-:Y:S04]  /*9d9b0*/  STL [R1+0xb090], R9 ;  /* 0x00b0900901007387 */ /* 0x000fe80000100800 */
[----:B---3--:R0:W-:Y:S01]  /*9d9c0*/  STL.64 [R1+0xb1f8], R2 ;  /* 0x00b1f80201007387 */ /* 0x0081e20000100a00 */
[----:B----4-:R-:W-:Y:S03]  /*9d9d0*/  HMMA.16816.F32 R16, R4, R2, R16 ;  /* 0x000000020410723c */ /* 0x010fe60000001810 */
[----:B0-----:R-:W3:-:S15]  /*9d9e0*/  LDL R2, [R1+0x78] ;  /* 0x0000780001027983 */ /* 0x001ede0000100800 */
[----:B------:R-:W-:-:S05]  /*9d9f0*/  NOP ;  /* 0x0000000000007918 */ /* 0x000fca0000000000 */
[----:B------:R0:W-:Y:S04]  /*9da00*/  STL.64 [R1+0x1170], R16 ;  /* 0x0011701001007387 */ /* 0x0001e80000100a00 */
[----:B------:R1:W-:Y:S04]  /*9da10*/  STL.64 [R1+0x1178], R18 ;  /* 0x0011781201007387 */ /* 0x0003e80000100a00 */
[----:B0-----:R-:W4:Y:S04]  /*9da20*/  LDL.LU R16, [R1+0x260] ;  /* 0x0002600001107983 */ /* 0x001f280000300800 */
[----:B------:R-:W4:Y:S04]  /*9da30*/  LDL.LU R17, [R1+0x264] ;  /* 0x0002640001117983 */ /* 0x000f280000300800 */
[----:B-1----:R-:W2:Y:S04]  /*9da40*/  LDL.LU R18, [R1+0x268] ;  /* 0x0002680001127983 */ /* 0x002ea80000300800 */
[----:B------:R-:W2:Y:S04]  /*9da50*/  LDL.LU R19, [R1+0x26c] ;  /* 0x00026c0001137983 */ /* 0x000ea80000300800 */
[----:B--2---:R-:W-:Y:S04]  /*9da60*/  STL.64 [R1+0xb258], R18 ;  /* 0x00b2581201007387 */ /* 0x004fe80000100a00 */
[----:B----4-:R0:W-:Y:S04]  /*9da70*/  STL.64 [R1+0xb250], R16 ;  /* 0x00b2501001007387 */ /* 0x0101e80000100a00 */
        /* <DEDUP_REMOVED lines=9> */
[----:B------:R-:W4:Y:S04]  /*9db10*/  LDL.LU R18, [R1+0x288] ;  /* 0x0002880001127983 */ /* 0x000f280000300800 */
[----:B------:R-:W4:Y:S01]  /*9db20*/  LDL.LU R19, [R1+0x28c] ;  /* 0x00028c0001137983 */ /* 0x000f220000300800 */
[----:B------:R-:W-:-:S02]  /*9db30*/  IMAD.MOV.U32 R10, RZ, RZ, R12 ;  /* 0x000000ffff0a7224 */ /* 0x000fc400078e000c */
[----:B------:R-:W-:Y:S01]  /*9db40*/  IMAD.MOV.U32 R9, RZ, RZ, R13 ;  /* 0x000000ffff097224 */ /* 0x000fe200078e000d */
[----:B----4-:R-:W-:Y:S04]  /*9db50*/  STL.64 [R1+0xb290], R18 ;  /* 0x00b2901201007387 */ /* 0x010fe80000100a00 */
[----:B--2---:R0:W-:Y:S04]  /*9db60*/  STL.64 [R1+0xb288], R16 ;  /* 0x00b2881001007387 */ /* 0x0041e80000100a00 */
[----:B0-----:R-:W2:Y:S04]  /*9db70*/  LDL.LU R16, [R1+0x290] ;  /* 0x0002900001107983 */ /* 0x001ea80000300800 */
[----:B------:R-:W2:Y:S04]  /*9db80*/  LDL.LU R17, [R1+0x294] ;  /* 0x0002940001117983 */ /* 0x000ea80000300800 */
[----:B------:R-:W2:Y:S04]  /*9db90*/  LDL.LU R18, [R1+0x298] ;  /* 0x0002980001127983 */ /* 0x000ea80000300800 */
[----:B------:R-:W2:Y:S04]  /*9dba0*/  LDL.LU R19, [R1+0x29c] ;  /* 0x00029c0001137983 */ /* 0x000ea80000300800 */
[----:B------:R-:W4:Y:S04]  /*9dbb0*/  LDL.64 R24, [R1+0x80] ;  /* 0x0000800001187983 */ /* 0x000f280000100a00 */
[----:B------:R-:W2:Y:S04]  /*9dbc0*/  LDL.LU.64 R22, [R1+0xb2a8] ;  /* 0x00b2a80001167983 */ /* 0x000ea80000300a00 */
[----:B------:R-:W3:Y:S04]  /*9dbd0*/  LDL.LU.64 R20, [R1+0xb2a0] ;  /* 0x00b2a00001147983 */ /* 0x000ee80000300a00 */
[----:B------:R0:W-:Y:S04]  /*9dbe0*/  STL.64 [R1+0x1160], R4 ;  /* 0x0011600401007387 */ /* 0x0001e80000100a00 */
[----:B------:R1:W-:Y:S04]  /*9dbf0*/  STL.64 [R1+0x1168], R6 ;  /* 0x0011680601007387 */ /* 0x0003e80000100a00 */
[----:B------:R-:W3:Y:S04]  /*9dc00*/  LDL.LU.64 R12, [R1+0xb298] ;  /* 0x00b29800010c7983 */ /* 0x000ee80000300a00 */
[----:B0-----:R-:W3:Y:S04]  /*9dc10*/  LDL.LU R4, [R1+0x2a0] ;  /* 0x0002a00001047983 */ /* 0x001ee80000300800 */
[----:B------:R-:W3:Y:S04]  /*9dc20*/  LDL.LU R5, [R1+0x2a4] ;  /* 0x0002a40001057983 */ /* 0x000ee80000300800 */
[----:B-1----:R-:W3:Y:S04]  /*9dc30*/  LDL.LU R6, [R1+0x2a8] ;  /* 0x0002a80001067983 */ /* 0x002ee80000300800 */
[----:B------:R-:W3:Y:S01]  /*9dc40*/  LDL.LU R7, [R1+0x2ac] ;  /* 0x0002ac0001077983 */ /* 0x000ee20000300800 */
[----:B------:R-:W-:-:S02]  /*9dc50*/  F2FP.F16.E5M2.UNPACK_B R14, R14 ;  /* 0x0000000eff0e723e */ /* 0x000fc400020004ff */
[----:B------:R-:W-:-:S07]  /*9dc60*/  F2FP.F16.E5M2.UNPACK_B R15, R15 ;  /* 0x0000000fff0f723e */ /* 0x000fce00020004ff */
[----:B---3--:R-:W-:-:S15]  /*9dc70*/  HMMA.16816.F32 R4, R12, R20, R4 ;  /* 0x000000140c04723c */ /* 0x008fde0000001804 */
[----:B------:R-:W-:-:S08]  /*9dc80*/  NOP ;  /* 0x0000000000007918 */ /* 0x000fd00000000000 */
[----:B------:R0:W-:Y:S02]  /*9dc90*/  STL.64 [R1+0x1140], R4 ;  /* 0x0011400401007387 */ /* 0x0001e40000100a00 */
[----:B0-----:R-:W-:Y:S02]  /*9dca0*/  IMAD.MOV.U32 R5, RZ, RZ, R20 ;  /* 0x000000ffff057224 */ /* 0x001fe400078e0014 */
[----:B------:R-:W-:Y:S02]  /*9dcb0*/  IMAD.MOV.U32 R4, RZ, RZ, R21 ;  /* 0x000000ffff047224 */ /* 0x000fe400078e0015 */
[----:B--2---:R-:W-:Y:S01]  /*9dcc0*/  HMMA.16816.F32 R20, R12, R22, R16 ;  /* 0x000000160c14723c */ /* 0x004fe20000001810 */
[----:B------:R-:W-:Y:S04]  /*9dcd0*/  STL.64 [R1+0x1148], R6 ;  /* 0x0011480601007387 */ /* 0x000fe80000100a00 */
[----:B------:R-:W2:Y:S04]  /*9dce0*/  LDL.LU.64 R18, [R1+0xb290] ;  /* 0x00b2900001127983 */ /* 0x000ea80000300a00 */
[----:B------:R-:W2:-:S14]  /*9dcf0*/  LDL.LU.64 R16, [R1+0xb288] ;  /* 0x00b2880001107983 */ /* 0x000e9c0000300a00 */
        /* <DEDUP_REMOVED lines=8> */
[----:B0-----:R-:W2:Y:S04]  /*9dd80*/  LDL.LU.64 R18, [R1+0xb270] ;  /* 0x00b2700001127983 */ /* 0x001ea80000300a00 */
[----:B------:R-:W2:Y:S01]  /*9dd90*/  LDL.LU.64 R16, [R1+0xb268] ;  /* 0x00b2680001107983 */ /* 0x000ea20000300a00 */
[----:B------:R-:W-:-:S02]  /*9dda0*/  IMAD.MOV.U32 R7, RZ, RZ, R22 ;  /* 0x000000ffff077224 */ /* 0x000fc400078e0016 */
[----:B------:R-:W-:Y:S01]  /*9ddb0*/  IMAD.MOV.U32 R6, RZ, RZ, R23 ;  /* 0x000000ffff067224 */ /* 0x000fe200078e0017 */
[----:B------:R-:W4:Y:S04]  /*9ddc0*/  LDL.LU R22, [R1+0xb260] ;  /* 0x00b2600001167983 */ /* 0x000f280000300800 */
[----:B------:R-:W-:Y:S04]  /*9ddd0*/  STL.64 [R1+0xb0f0], R6 ;  /* 0x00b0f00601007387 */ /* 0x000fe80000100a00 */
[----:B------:R0:W-:Y:S04]  /*9dde0*/  STL.64 [R1+0xb0e8], R4 ;  /* 0x00b0e80401007387 */ /* 0x0001e80000100a00 */
[----:B0-----:R-:W4:Y:S04]  /*9ddf0*/  LDL.LU R4, [R1+0x230] ;  /* 0x0002300001047983 */ /* 0x001f280000300800 */
[----:B------:R-:W4:Y:S04]  /*9de00*/  LDL.LU R5, [R1+0x234] ;  /* 0x0002340001057983 */ /* 0x000f280000300800 */
[----:B------:R-:W4:Y:S04]  /*9de10*/  LDL.LU R6, [R1+0x238] ;  /* 0x0002380001067983 */ /* 0x000f280000300800 */
[----:B------:R-:W4:Y:S01]  /*9de20*/  LDL.LU R7, [R1+0x23c] ;  /* 0x00023c0001077983 */ /* 0x000f220000300800 */
[----:B---3--:R-:W-:-:S02]  /*9de30*/  IMAD.MOV.U32 R23, RZ, RZ, R20 ;  /* 0x000000ffff177224 */ /* 0x008fc400078e0014 */
[----:B------:R-:W-:Y:S01]  /*9de40*/  IMAD.MOV.U32 R11, RZ, RZ, R21 ;  /* 0x000000ffff0b7224 */ /* 0x000fe200078e0015 */
[----:B--2---:R-:W-:-:S15]  /*9de50*/  HMMA.16816.F32 R16, R12, R20, R16 ;  /* 0x000000140c10723c */ /* 0x004fde0000001810 */
[----:B------:R-:W-:-:S08]  /*9de60*/  NOP ;  /* 0x0000000000007918 */ /* 0x000fd00000000000 */
[----:B------:R-:W-:Y:S04]  /*9de70*/  STL.64 [R1+0x1100], R16 ;  /* 0x0011001001007387 */ /* 0x000fe80000100a00 */
[----:B------:R0:W-:Y:S04]  /*9de80*/  STL.64 [R1+0x1108], R18 ;  /* 0x0011081201007387 */ /* 0x0001e80000100a00 */
[----:B0-----:R-:W2:Y:S04]  /*9de90*/  LDL.LU.64 R18, [R1+0xb258] ;  /* 0x00b2580001127983 */ /* 0x001ea80000300a00 */
[----:B------:R-:W2:Y:S04]  /*9dea0*/  LDL.LU.64 R16, [R1+0xb250] ;  /* 0x00b2500001107983 */ /* 0x000ea80000300a00 */
[----:B------:R-:W3:Y:S04]  /*9deb0*/  LDL.LU.64 R20, [R1+0xb248] ;  /* 0x00b2480001147983 */ /* 0x000ee80000300a00 */
[----:B------:R-:W-:Y:S04]  /*9dec0*/  STL.64 [R1+0xb128], R10 ;  /* 0x00b1280a01007387 */ /* 0x000fe80000100a00 */
[----:B------:R0:W-:Y:S04]  /*9ded0*/  STL.64 [R1+0xb120], R8 ;  /* 0x00b1200801007387 */ /* 0x0001e80000100a00 */
[----:B0-----:R-:W3:Y:S04]  /*9dee0*/  LDL.LU R8, [R1+0x240] ;  /* 0x0002400001087983 */ /* 0x001ee80000300800 */
[----:B------:R-:W3:Y:S04]  /*9def0*/  LDL.LU R9, [R1+0x244] ;  /* 0x0002440001097983 */ /* 0x000ee80000300800 */
[----:B------:R-:W3:Y:S04]  /*9df00*/  LDL.LU R10, [R1+0x248] ;  /* 0x00024800010a7983 */ /* 0x000ee80000300800 */
[----:B------:R-:W3:Y:S04]  /*9df10*/  LDL.LU R11, [R1+0x24c] ;  /* 0x00024c00010b7983 */ /* 0x000ee80000300800 */
[----:B----4-:R-:W-:Y:S01]  /*9df20*/  STL.64 [R1+0xb100], R22 ;  /* 0x00b1001601007387 */ /* 0x010fe20000100a00 */
[----:B------:R-:W-:-:S02]  /*9df30*/  IMAD.MOV.U32 R3, RZ, RZ, R0 ;  /* 0x000000ffff037224 */ /* 0x000fc400078e0000 */
[----:B------:R-:W-:Y:S01]  /*9df40*/  IMAD.MOV.U32 R0, RZ, RZ, R25 ;  /* 0x000000ffff007224 */ /* 0x000fe200078e0019 */
[C---:B--2---:R-:W-:Y:S01]  /*9df50*/  HMMA.16816.F32 R16, R12.reuse, R24, R16 ;  /* 0x000000180c10723c */ /* 0x044fe20000001810 */
[----:B---3--:R0:W-:Y:S04]  /*9df60*/  STL.64 [R1+0xb0f8], R20 ;  /* 0x00b0f81401007387 */ /* 0x0081e80000100a00 */
[----:B0-----:R-:W2:Y:S04]  /*9df70*/  LDL.LU R20, [R1+0x250] ;  /* 0x0002500001147983 */ /* 0x001ea80000300800 */
[----:B------:R-:W2:Y:S04]  /*9df80*/  LDL.LU R21, [R1+0x254] ;  /* 0x0002540001157983 */ /* 0x000ea80000300800 */
[----:B------:R-:W2:Y:S04]  /*9df90*/  LDL.LU R22, [R1+0x258] ;  /* 0x0002580001167983 */ /* 0x000ea80000300800 */
[----:B------:R-:W2:Y:S06]  /*9dfa0*/  LDL.LU R23, [R1+0x25c] ;  /* 0x00025c0001177983 */ /* 0x000eac0000300800 */
[----:B------:R-:W-:Y:S04]  /*9dfb0*/  STL.64 [R1+0x10f0], R16 ;  /* 0x0010f01001007387 */ /* 0x000fe80000100a00 */
[----:B------:R0:W-:Y:S04]  /*9dfc0*/  STL.64 [R1+0x10f8], R18 ;  /* 0x0010f81201007387 */ /* 0x0001e80000100a00 */
[----:B0-----:R-:W3:Y:S04]  /*9dfd0*/  LDL.LU.64 R18, [R1+0xb240] ;  /* 0x00b2400001127983 */ /* 0x001ee80000300a00 */
[----:B------:R-:W4:Y:S04]  /*9dfe0*/  LDL.LU.64 R16, [R1+0xb238] ;  /* 0x00b2380001107983 */ /* 0x000f280000300a00 */
[----:B------:R-:W3:Y:S04]  /*9dff0*/  LDL.LU.64 R24, [R1+0xb230] ;  /* 0x00b2300001187983 */ /* 0x000ee80000300a00 */
[----:B------:R0:W-:Y:S01]  /*9e000*/  STL [R1+0xb020], R0 ;  /* 0x00b0200001007387 */ /* 0x0001e20000100800 */
[C---:B--2---:R-:W-:Y:S06]  /*9e010*/  HMMA.16816.F32 R20, R12.reuse, R2, R20 ;  /* 0x000000020c14723c */ /* 0x044fec0000001814 */
[----:B----4-:R-:W-:Y:S06]  /*9e020*/  HMMA.16816.F32 R8, R12, R16, R8 ;  /* 0x000000100c08723c */ /* 0x010fec0000001808 */
[----:B0-----:R-:W-:-:S11]  /*9e030*/  IMAD.MOV.U32 R0, RZ, RZ, R17 ;  /* 0x000000ffff007224 */ /* 0x001fd600078e0011 */
[----:B------:R-:W-:Y:S04]  /*9e040*/  STL.64 [R1+0x10e0], R20 ;  /* 0x0010e01401007387 */ /* 0x000fe80000100a00 */
[----:B------:R-:W-:Y:S04]  /*9e050*/  STL.64 [R1+0x10e8], R22 ;  /* 0x0010e81601007387 */ /* 0x000fe80000100a00 */
[----:B------:R-:W-:Y:S04]  /*9e060*/  STL [R1+0xb024], R0 ;  /* 0x00b0240001007387 */ /* 0x000fe80000100800 */
[----:B------:R-:W-:Y:S04]  /*9e070*/  STL.64 [R1+0x10d0], R8 ;  /* 0x0010d00801007387 */ /* 0x000fe80000100a00 */
[----:B------:R3:W-:Y:S02]  /*9e080*/  STL.64 [R1+0x10d8], R10 ;  /* 0x0010d80a01007387 */ /* 0x0007e40000100a00 */
[C---:B---3--:R-:W-:Y:S06]  /*9e090*/  HMMA.16816.F32 R8, R12.reuse, R18, R4 ;  /* 0x000000120c08723c */ /* 0x048fec0000001804 */
[----:B------:R-:W-:-:S15]  /*9e0a0*/  HMMA.16816.F32 R4, R12, R28, R24 ;  /* 0x0000001c0c04723c */ /* 0x000fde0000001818 */
[----:B------:R-:W-:-:S02]  /*9e0b0*/  NOP ;  /* 0x0000000000007918 */ /* 0x000fc40000000000 */
[----:B------:R0:W-:Y:S04]  /*9e0c0*/  STL.64 [R1+0x10c0], R8 ;  /* 0x0010c00801007387 */ /* 0x0001e80000100a00 */
[----:B------:R1:W-:Y:S04]  /*9e0d0*/  STL.64 [R1+0x10c8], R10 ;  /* 0x0010c80a01007387 */ /* 0x0003e80000100a00 */
[----:B------:R-:W2:Y:S04]  /*9e0e0*/  LDL.LU R20, [R1+0x140] ;  /* 0x0001400001147983 */ /* 0x000ea80000300800 */
[----:B------:R-:W-:Y:S04]  /*9e0f0*/  STL.64 [R1+0x10b0], R4 ;  /* 0x0010b00401007387 */ /* 0x000fe80000100a00 */
[----:B------:R-:W-:Y:S04]  /*9e100*/  STL.64 [R1+0x10b8], R6 ;  /* 0x0010b80601007387 */ /* 0x000fe80000100a00 */
[----:B------:R-:W2:Y:S04]  /*9e110*/  LDL.LU R21, [R1+0x144] ;  /* 0x0001440001157983 */ /* 0x000ea80000300800 */
[----:B------:R-:W3:Y:S04]  /*9e120*/  LDL.LU R22, [R1+0x148] ;  /* 0x0001480001167983 */ /* 0x000ee80000300800 */
[----:B------:R-:W3:Y:S04]  /*9e130*/  LDL.LU R23, [R1+0x14c] ;  /* 0x00014c0001177983 */ /* 0x000ee80000300800 */
[----:B---3--:R3:W-:Y:S04]  /*9e140*/  STL.64 [R1+0xb138], R22 ;  /* 0x00b1381601007387 */ /* 0x0087e80000100a00 */
[----:B--2---:R-:W-:Y:S04]  /*9e150*/  STL.64 [R1+0xb130], R20 ;  /* 0x00b1301401007387 */ /* 0x004fe80000100a00 */
[----:B------:R-:W2:Y:S04]  /*9e160*/  LDL.LU R24, [R1+0x150] ;  /* 0x0001500001187983 */ /* 0x000ea80000300800 */
[----:B------:R-:W2:Y:S04]  /*9e170*/  LDL.LU R25, [R1+0x154] ;  /* 0x0001540001197983 */ /* 0x000ea80000300800 */
[----:B------:R-:W4:Y:S04]  /*9e180*/  LDL.LU R26, [R1+0x158] ;  /* 0x00015800011a7983 */ /* 0x000f280000300800 */
[----:B------:R-:W4:Y:S04]  /*9e190*/  LDL.LU R27, [R1+0x15c] ;  /* 0x00015c00011b7983 */ /* 0x000f280000300800 */
[----:B----4-:R-:W-:Y:S04]  /*9e1a0*/  STL.64 [R1+0xb148], R26 ;  /* 0x00b1481a01007387 */ /* 0x010fe80000100a00 */
[----:B--2---:R-:W-:Y:S04]  /*9e1b0*/  STL.64 [R1+0xb140], R24 ;  /* 0x00b1401801007387 */ /* 0x004fe80000100a00 */
[----:B0-----:R-:W2:Y:S04]  /*9e1c0*/  LDL.LU R8, [R1+0x160] ;  /* 0x0001600001087983 */ /* 0x001ea80000300800 */
[----:B------:R-:W2:Y:S04]  /*9e1d0*/  LDL.LU R9, [R1+0x164] ;  /* 0x0001640001097983 */ /* 0x000ea80000300800 */
[----:B-1----:R-:W4:Y:S04]  /*9e1e0*/  LDL.LU R10, [R1+0x168] ;  /* 0x00016800010a7983 */ /* 0x002f280000300800 */
[----:B------:R-:W4:Y:S04]  /*9e1f0*/  LDL.LU R11, [R1+0x16c] ;  /* 0x00016c00010b7983 */ /* 0x000f280000300800 */
[----:B----4-:R-:W-:Y:S04]  /*9e200*/  STL.64 [R1+0xb158], R10 ;  /* 0x00b1580a01007387 */ /* 0x010fe80000100a00 */
[----:B--2---:R0:W-:Y:S04]  /*9e210*/  STL.64 [R1+0xb150], R8 ;  /* 0x00b1500801007387 */ /* 0x0041e80000100a00 */
[----:B---3--:R-:W2:Y:S04]  /*9e220*/  LDL R22, [R1+0x8] ;  /* 0x0000080001167983 */ /* 0x008ea80000100800 */
[----:B------:R-:W2:Y:S04]  /*9e230*/  LDL R23, [R1+0xc] ;  /* 0x00000c0001177983 */ /* 0x000ea80000100800 */
        /* <DEDUP_REMOVED lines=35> */
[----:B------:R-:W2:Y:S04]  /*9e470*/  LDL.LU R11, [R1+0x1ec] ;  /* 0x0001ec00010b7983 */ /* 0x000ea80000300800 */
[----:B------:R-:W3:Y:S04]  /*9e480*/  LDL R16, [R1+0x48] ;  /* 0x0000480001107983 */ /* 0x000ee80000100800 */
[----:B------:R-:W3:Y:S04]  /*9e490*/  LDL R17, [R1+0x4c] ;  /* 0x00004c0001117983 */ /* 0x000ee80000100800 */
        /* <DEDUP_REMOVED lines=17> */
[----:B------:R-:W4:Y:S04]  /*9e5b0*/  LDL.64 R2, [R1+0x50] ;  /* 0x0000500001027983 */ /* 0x000f280000100a00 */
        /* <DEDUP_REMOVED lines=18> */
[----:B----4-:R-:W-:Y:S01]  /*9e6e0*/  HMMA.16816.F32 R8, R12, R10, R16 ;  /* 0x0000000a0c08723c */ /* 0x010fe20000001810 */
[----:B------:R-:W-:-:S02]  /*9e6f0*/  IMAD.MOV.U32 R0, RZ, RZ, R29 ;  /* 0x000000ffff007224 */ /* 0x000fc400078e001d */
        /* <DEDUP_REMOVED lines=10> */
[----:B------:R-:W4:Y:S04]  /*9e7a0*/  LDL.64 R28, [R1] ;  /* 0x00000000011c7983 */ /* 0x000f280000100a00 */
        /* <DEDUP_REMOVED lines=82> */
[----:B------:R-:W4:Y:S01]  /*9ecd0*/  LDL.LU.64 R8, [R1+0xb150] ;  /* 0x00b1500001087983 */ /* 0x000f220000300a00 */
[----:B------:R-:W-:-:S02]  /*9ece0*/  IMAD.MOV.U32 R0, RZ, RZ, R21 ;  /* 0x000000ffff007224 */ /* 0x000fc400078e0015 */
[----:B--2---:R-:W-:Y:S03]  /*9ecf0*/  HMMA.16816.F32 R20, R12, R22, R24 ;  /* 0x000000160c14723c */ /* 0x004fe60000001818 */
[----:B------:R0:W-:Y:S04]  /*9ed00*/  STL [R1+0xb03c], R0 ;  /* 0x00b03c0001007387 */ /* 0x0001e80000100800 */
[----:B------:R-:W2:Y:S04]  /*9ed10*/  LDL.LU.64 R26, [R1+0xb148] ;  /* 0x00b14800011a7983 */ /* 0x000ea80000300a00 */
[----:B------:R-:W2:Y:S01]  /*9ed20*/  LDL.LU.64 R24, [R1+0xb140] ;  /* 0x00b1400001187983 */ /* 0x000ea20000300a00 */
[----:B0-----:R-:W-:-:S11]  /*9ed30*/  IMAD.MOV.U32 R0, RZ, RZ, R29 ;  /* 0x000000ffff007224 */ /* 0x001fd600078e001d */
        /* <DEDUP_REMOVED lines=9> */
[----:B------:R-:W4:Y:S04]  /*9edd0*/  LDL.LU.64 R8, [R1+0xb120] ;  /* 0x00b1200001087983 */ /* 0x000f280000300a00 */
[----:B------:R-:W2:Y:S02]  /*9ede0*/  LDL.LU.64 R28, [R1+0xb118] ;  /* 0x00b11800011c7983 */ /* 0x000ea40000300a00 */
[----:B--2---:R-:W-:-:S15]  /*9edf0*/  HMMA.16816.F32 R24, R12, R28, R24 ;  /* 0x0000001c0c18723c */ /* 0x004fde0000001818 */
[----:B------:R-:W-:-:S08]  /*9ee00*/  NOP ;  /* 0x0000000000007918 */ /* 0x000fd00000000000 */
[----:B------:R-:W-:Y:S04]  /*9ee10*/  STL.64 [R1+0xd30], R24 ;  /* 0x000d301801007387 */ /* 0x000fe80000100a00 */
[----:B------:R0:W-:Y:S04]  /*9ee20*/  STL.64 [R1+0xd38], R26 ;  /* 0x000d381a01007387 */ /* 0x0001e80000100a00 */
[----:B0-----:R-:W3:Y:S04]  /*9ee30*/  LDL.LU.64 R26, [R1+0xb110] ;  /* 0x00b11000011a7983 */ /* 0x001ee80000300a00 */
[----:B------:R-:W2:Y:S01]  /*9ee40*/  LDL.LU.64 R24, [R1+0xb108] ;  /* 0x00b1080001187983 */ /* 0x000ea20000300a00 */
        /* <DEDUP_REMOVED lines=10> */
[----:B------:R-:W3:Y:S04]  /*9eef0*/  LDL.LU.64 R4, [R1+0xb0e8] ;  /* 0x00b0e80001047983 */ /* 0x000ee80000300a00 */
[----:B------:R4:W-:Y:S02]  /*9ef00*/  STL.64 [R1+0xae80], R26 ;  /* 0x00ae801a01007387 */ /* 0x0009e40000100a00 */
[----:B----4-:R-:W-:-:S02]  /*9ef10*/  IMAD.MOV.U32 R27, RZ, RZ, R11 ;  /* 0x000000ffff1b7224 */ /* 0x010fc400078e000b */
[----:B--2---:R-:W-:Y:S02]  /*9ef20*/  IMAD.MOV.U32 R26, RZ, RZ, R23 ;  /* 0x000000ffff1a7224 */ /* 0x004fe400078e0017 */
[----:B------:R-:W2:Y:S04]  /*9ef30*/  LDL.LU R23, [R1+0xb0e0] ;  /* 0x00b0e00001177983 */ /* 0x000ea80000300800 */
[----:B------:R3:W-:Y:S04]  /*9ef40*/  STL.64 [R1+0xae78], R24 ;  /* 0x00ae781801007387 */ /* 0x0007e80000100a00 */
[----:B------:R-:W-:Y:S01]  /*9ef50*/  STL.64 [R1+0xb048], R26 ;  /* 0x00b0481a01007387 */ /* 0x000fe20000100a00 */
[----:B---3--:R-:W-:-:S02]  /*9ef60*/  IMAD.MOV.U32 R24, RZ, RZ, R7 ;  /* 0x000000ffff187224 */ /* 0x008fc400078e0007 */
[----:B------:R-:W-:-:S05]  /*9ef70*/  IMAD.MOV.U32 R25, RZ, RZ, R6 ;  /* 0x000000ffff197224 */ /* 0x000fca00078e0006 */
        /* <DEDUP_REMOVED lines=14> */
[----:B------:R1:W-:Y:S04]  /*9f060*/  STL.64 [R1+0xc90], R24 ;  /* 0x000c901801007387 */ /* 0x0003e80000100a00 */
[----:B------:R4:W-:Y:S04]  /*9f070*/  STL.64 [R1+0xc98], R26 ;  /* 0x000c981a01007387 */ /* 0x0009e80000100a00 */
[----:B0-----:R-:W2:Y:S04]  /*9f080*/  LDL.LU R20, [R1+0xbd0] ;  /* 0x000bd00001147983 */ /* 0x001ea80000300800 */
[----:B------:R-:W2:Y:S04]  /*9f090*/  LDL.LU R21, [R1+0xbd4] ;  /* 0x000bd40001157983 */ /* 0x000ea80000300800 */
[----:B------:R-:W3:Y:S04]  /*9f0a0*/  LDL.LU R22, [R1+0xbd8] ;  /* 0x000bd80001167983 */ /* 0x000ee80000300800 */
[----:B------:R-:W3:Y:S01]  /*9f0b0*/  LDL.LU R23, [R1+0xbdc] ;  /* 0x000bdc0001177983 */ /* 0x000ee20000300800 */
[----:B-1----:R-:W-:-:S02]  /*9f0c0*/  IMAD.MOV.U32 R24, RZ, RZ, R10 ;  /* 0x000000ffff187224 */ /* 0x002fc400078e000a */
[----:B------:R-:W-:Y:S02]  /*9f0d0*/  IMAD.MOV.U32 R25, RZ, RZ, R9 ;  /* 0x000000ffff197224 */ /* 0x000fe400078e0009 */
[----:B----4-:R-:W-:Y:S02]  /*9f0e0*/  IMAD.MOV.U32 R26, RZ, RZ, R5 ;  /* 0x000000ffff1a7224 */ /* 0x010fe400078e0005 */
[----:B------:R-:W-:Y:S01]  /*9f0f0*/  IMAD.MOV.U32 R27, RZ, RZ, R4 ;  /* 0x000000ffff1b7224 */ /* 0x000fe200078e0004 */
[----:B---3--:R-:W-:Y:S04]  /*9f100*/  STL.64 [R1+0xb058], R22 ;  /* 0x00b0581601007387 */ /* 0x008fe80000100a00 */
[----:B--2---:R0:W-:Y:S04]  /*9f110*/  STL.64 [R1+0xb050], R20 ;  /* 0x00b0501401007387 */ /* 0x0041e80000100a00 */
[----:B------:R-:W2:Y:S04]  /*9f120*/  LDL.LU R9, [R1+0x31a4] ;  /* 0x0031a40001097983 */ /* 0x000ea80000300800 */
[----:B------:R-:W3:Y:S04]  /*9f130*/  LDL.LU R6, [R1+0x31a0] ;  /* 0x0031a00001067983 */ /* 0x000ee80000300800 */
[----:B------:R-:W4:Y:S04]  /*9f140*/  LDL.LU R7, [R1+0x31a8] ;  /* 0x0031a80001077983 */ /* 0x000f280000300800 */
[----:B------:R-:W-:Y:S04]  /*9f150*/  STL.64 [R1+0xb078], R26 ;  /* 0x00b0781a01007387 */ /* 0x000fe80000100a00 */
[----:B------:R-:W-:Y:S04]  /*9f160*/  STL.64 [R1+0xb070], R24 ;  /* 0x00b0701801007387 */ /* 0x000fe80000100a00 */
[----:B0-----:R-:W3:Y:S04]  /*9f170*/  LDL.LU R20, [R1+0xc0] ;  /* 0x0000c00001147983 */ /* 0x001ee80000300800 */
[----:B------:R-:W3:Y:S04]  /*9f180*/  LDL.LU R21, [R1+0xc4] ;  /* 0x0000c40001157983 */ /* 0x000ee80000300800 */
[----:B------:R-:W4:Y:S04]  /*9f190*/  LDL.LU R22, [R1+0xc8] ;  /* 0x0000c80001167983 */ /* 0x000f280000300800 */
[----:B------:R-:W4:Y:S04]  /*9f1a0*/  LDL.LU R23, [R1+0xcc] ;  /* 0x0000cc0001177983 */ /* 0x000f280000300800 */
[----:B------:R-:W2:Y:S04]  /*9f1b0*/  LDL.LU R10, [R1+0x3194] ;  /* 0x00319400010a7983 */ /* 0x000ea80000300800 */
[----:B------:R-:W3:Y:S04]  /*9f1c0*/  LDL.LU R4, [R1+0x3190] ;  /* 0x0031900001047983 */ /* 0x000ee80000300800 */
[----:B------:R-:W2:Y:S04]  /*9f1d0*/  LDL.LU R11, [R1+0x319c] ;  /* 0x00319c00010b7983 */ /* 0x000ea80000300800 */
[----:B--2---:R-:W-:Y:S04]  /*9f1e0*/  STL.64 [R1+0xb0b8], R10 ;  /* 0x00b0b80a01007387 */ /* 0x004fe80000100a00 */
[----:B------:R0:W-:Y:S04]  /*9f1f0*/  STL.64 [R1+0xb0b0], R8 ;  /* 0x00b0b00801007387 */ /* 0x0001e80000100a00 */
        /* <DEDUP_REMOVED lines=62> */
[----:B0-----:R-:W4:Y:S04]  /*9f5e0*/  LDL.LU R11, [R1+0x31ac] ;  /* 0x0031ac00010b7983 */ /* 0x001f280000300800 */
[----:B------:R-:W2:Y:S02]  /*9f5f0*/  LDL.LU R9, [R1+0xb090] ;  /* 0x00b0900001097983 */ /* 0x000ea40000300800 */
[----:B--2---:R-:W-:-:S15]  /*9f600*/  HMMA.16816.F32 R24, R12, R8, R24 ;  /* 0x000000080c18723c */ /* 0x004fde0000001818 */
[----:B------:R-:W-:-:S08]  /*9f610*/  NOP ;  /* 0x0000000000007918 */ /* 0x000fd00000000000 */
[----:B------:R-:W-:Y:S04]  /*9f620*/  STL.64 [R1+0xbf0], R24 ;  /* 0x000bf01801007387 */ /* 0x000fe80000100a00 */
[----:B------:R0:W-:Y:S04]  /*9f630*/  STL.64 [R1+0xbf8], R26 ;  /* 0x000bf81a01007387 */ /* 0x0001e80000100a00 */
[----:B0-----:R-:W2:Y:S04]  /*9f640*/  LDL.LU.64 R26, [R1+0xb088] ;  /* 0x00b08800011a7983 */ /* 0x001ea80000300a00 */
[----:B------:R-:W2:Y:S04]  /*9f650*/  LDL.LU.64 R24, [R1+0xb080] ;  /* 0x00b0800001187983 */ /* 0x000ea80000300a00 */
[----:B------:R-:W-:Y:S01]  /*9f660*/  STL [R1+0xae18], R9 ;  /* 0x00ae180901007387 */ /* 0x000fe20000100800 */
[----:B----4-:R-:W-:-:S03]  /*9f670*/  IMAD R7, R7, 0x100, R11 ;  /* 0x0000010007077824 */ /* 0x010fc600078e020b */
[----:B------:R0:W-:Y:S04]  /*9f680*/  STL [R1+0xb014], R10 ;  /* 0x00b0140a01007387 */ /* 0x0001e80000100800 */
[----:B------:R-:W4:Y:S04]  /*9f690*/  LDL R11, [R1+0x9c] ;  /* 0x00009c00010b7983 */ /* 0x000f280000100800 */
[----:B0-----:R-:W4:Y:S04]  /*9f6a0*/  LDL R10, [R1+0x98] ;  /* 0x00009800010a7983 */ /* 0x001f280000100800 */
[----:B------:R-:W-:Y:S01]  /*9f6b0*/  STL [R1+0xb010], R8 ;  /* 0x00b0100801007387 */ /* 0x000fe20000100800 */
[----:B--2---:R-:W-:-:S15]  /*9f6c0*/  HMMA.16816.F32 R24, R12, R2, R24 ;  /* 0x000000020c18723c */ /* 0x004fde0000001818 */
[----:B------:R-:W-:-:S08]  /*9f6d0*/  NOP ;  /* 0x0000000000007918 */ /* 0x000fd00000000000 */
        /* <DEDUP_REMOVED lines=8> */
[----:B---3--:R-:W-:Y:S01]  /*9f760*/  HMMA.16816.F32 R12, R12, R24, R20 ;  /* 0x000000180c0c723c */ /* 0x008fe20000001814 */
[----:B------:R-:W2:Y:S04]  /*9f770*/  LDL.LU.64 R22, [R1+0xb068] ;  /* 0x00b0680001167983 */ /* 0x000ea80000300a00 */
[----:B------:R-:W2:-:S15]  /*9f780*/  LDL.LU.64 R20, [R1+0xb060] ;  /* 0x00b0600001147983 */ /* 0x000e9e0000300a00 */
[----:B------:R-:W-:-:S03]  /*9f790*/  NOP ;  /* 0x0000000000007918 */ /* 0x000fc60000000000 */
        /* <DEDUP_REMOVED lines=10> */
[----:B------:R-:W-:Y:S04]  /*9f840*/  STL.64 [R1+0xb00], R24 ;  /* 0x000b001801007387 */ /* 0x000fe80000100a00 */
[----:B------:R0:W-:Y:S04]  /*9f850*/  STL.64 [R1+0xb08], R26 ;  /* 0x000b081a01007387 */ /* 0x0001e80000100a00 */
[----:B0-----:R-:W2:Y:S04]  /*9f860*/  LDL.LU.64 R26, [R1+0xb048] ;  /* 0x00b04800011a7983 */ /* 0x001ea80000300a00 */
[----:B------:R-:W3:Y:S01]  /*9f870*/  LDL.LU.64 R24, [R1+0xb040] ;  /* 0x00b0400001187983 */ /* 0x000ee20000300a00 */
[----:B----4-:R-:W-:-:S15]  /*9f880*/  HMMA.16816.F32 R12, R4, R10, R12 ;  /* 0x0000000a040c723c */ /* 0x010fde000000180c */
[----:B------:R-:W-:-:S08]  /*9f890*/  NOP ;  /* 0x0000000000007918 */ /* 0x000fd00000000000 */
[----:B------:R0:W-:Y:S04]  /*9f8a0*/  STL.64 [R1+0xaf0], R12 ;  /* 0x000af00c01007387 */ /* 0x0001e80000100a00 */
[----:B------:R1:W-:Y:S04]  /*9f8b0*/  STL.64 [R1+0xaf8], R14 ;  /* 0x000af80e01007387 */ /* 0x0003e80000100a00 */
[----:B0-----:R-:W4:Y:S01]  /*9f8c0*/  LDL.LU R12, [R1+0xe40] ;  /* 0x000e4000010c7983 */ /* 0x001f220000300800 */
[C---:B---3--:R-:W-:Y:S06]  /*9f8d0*/  HMMA.16816.F32 R16, R4.reuse, R24, R16 ;  /* 0x000000180410723c */ /* 0x048fec0000001810 */
[----:B--2---:R-:W-:-:S15]  /*9f8e0*/  HMMA.16816.F32 R8, R4, R26, R20 ;  /* 0x0000001a0408723c */ /* 0x004fde0000001814 */
        /* <DEDUP_REMOVED lines=17> */
[----:B0-----:R-:W3:Y:S01]  /*9fa00*/  LDL R26, [R1] ;  /* 0x00000000011a7983 */ /* 0x001ee20000100800 */
[----:B------:R-:W-:-:S03]  /*9fa10*/  IMAD.MOV.U32 R27, RZ, RZ, R0 ;  /* 0x000000ffff1b7224 */ /* 0x000fc600078e0000 */
[----:B------:R-:W4:Y:S04]  /*9fa20*/  LDL.LU R0, [R1+0xb03c] ;  /* 0x00b03c0001007983 */ /* 0x000f280000300800 */
[----:B--2---:R-:W-:Y:S04]  /*9fa30*/  STL.64 [R1+0xae88], R24 ;  /* 0x00ae881801007387 */ /* 0x004fe80000100a00 */
[----:B---3--:R-:W-:Y:S04]  /*9fa40*/  STL.64 [R1+0xaea8], R26 ;  /* 0x00aea81a01007387 */ /* 0x008fe80000100a00 */
        /* <DEDUP_REMOVED lines=27> */
[----:B------:R-:W-:-:S03]  /*9fc00*/  IMAD.MOV.U32 R27, RZ, RZ, R0 ;  /* 0x000000ffff1b7224 */ /* 0x000fc600078e0000 */
        /* <DEDUP_REMOVED lines=8> */
[----:B------:R-:W2:Y:S04]  /*9fc90*/  LDL.LU R0, [R1+0xb034] ;  /* 0x00b0340001007983 */ /* 0x000ea80000300800 */
[----:B------:R-:W3:Y:S04]  /*9fca0*/  LDL R24, [R1+0x28] ;  /* 0x0000280001187983 */ /* 0x000ee80000100800 */
[----:B------:R-:W3:Y:S04]  /*9fcb0*/  LDL R25, [R1+0x2c] ;  /* 0x00002c0001197983 */ /* 0x000ee80000100800 */
        /* <DEDUP_REMOVED lines=114> */
[----:B------:R-:W-:-:S07]  /*a03e0*/  IMAD.MOV.U32 R11, RZ, RZ, R0 ;  /* 0x000000ffff0b7224 */ /* 0x000fce00078e0000 */
[C---:B----4-:R-:W-:Y:S01]  /*a03f0*/  HMMA.16816.F32 R8, R4.reuse, R10, R24 ;  /* 0x0000000a0408723c */ /* 0x050fe20000001818 */
        /* <DEDUP_REMOVED lines=16> */
[----:B------:R-:W2:Y:S04]  /*a0500*/  LDL.LU.64 R24, [R1+0xb018] ;  /* 0x00b0180001187983 */ /* 0x000ea80000300a00 */
[----:B------:R-:W-:Y:S04]  /*a0510*/  STL.64 [R1+0xac0], R8 ;  /* 0x000ac00801007387 */ /* 0x000fe80000100a00 */
[----:B------:R0:W-:Y:S04]  /*a0520*/  STL.64 [R1+0xac8], R10 ;  /* 0x000ac80a01007387 */ /* 0x0001e80000100a00 */
[----:B0-----:R-:W4:Y:S04]  /*a0530*/  LDL.LU R10, [R1+0xb014] ;  /* 0x00b01400010a7983 */ /* 0x001f280000300800 */
[----:B------:R-:W4:Y:S04]  /*a0540*/  LDL.LU R8, [R1+0xb010] ;  /* 0x00b0100001087983 */ /* 0x000f280000300800 */
[----:B------:R-:W4:Y:S04]  /*a0550*/  LDL.LU R11, [R1+0x31b4] ;  /* 0x0031b400010b7983 */ /* 0x000f280000300800 */
[----:B------:R-:W4:Y:S01]  /*a0560*/  LDL.LU R0, [R1+0x31b0] ;  /* 0x0031b00001007983 */ /* 0x000f220000300800 */
        /* <DEDUP_REMOVED lines=134> */
[----:B0-----:R-:W3:Y:S04]  /*a0dd0*/  LDL.LU R24, [R1+0xe30] ;  /* 0x000e300001187983 */ /* 0x001ee80000300800 */
[----:B------:R-:W3:Y:S04]  /*a0de0*/  LDL.LU R25, [R1+0xe34] ;  /* 0x000e340001197983 */ /* 0x000ee80000300800 */
[----:B------:R-:W3:Y:S04]  /*a0df0*/  LDL.LU R26, [R1+0xe38] ;  /* 0x000e3800011a7983 */ /* 0x000ee80000300800 */
[----:B------:R-:W3:Y:S01]  /*a0e00*/  LDL.LU R27, [R1+0xe3c] ;  /* 0x000e3c00011b7983 */ /* 0x000ee20000300800 */
[C---:B--2---:R-:W-:Y:S06]  /*a0e10*/  HMMA.16816.F32 R12, R4.reuse, R22, R12 ;  /* 0x00000016040c723c */ /* 0x044fec000000180c */
[----:B----4-:R-:W-:-:S15]  /*a0e20*/  HMMA.16816.F32 R16, R4, R20, R16 ;  /* 0x000000140410723c */ /* 0x010fde0000001810 */
[----:B------:R-:W-:-:S02]  /*a0e30*/  NOP ;  /* 0x0000000000007918 */ /* 0x000fc40000000000 */
[----:B------:R-:W-:Y:S04]  /*a0e40*/  STL.64 [R1+0x980], R12 ;  /* 0x0009800c01007387 */ /* 0x000fe80000100a00 */
[----:B------:R0:W-:Y:S04]  /*a0e50*/  STL.64 [R1+0x988], R14 ;  /* 0x0009880e01007387 */ /* 0x0001e80000100a00 */
[----:B0-----:R-:W2:Y:S04]  /*a0e60*/  LDL.LU.64 R14, [R1+0xae50] ;  /* 0x00ae5000010e7983 */ /* 0x001ea80000300a00 */
[----:B------:R-:W2:Y:S04]  /*a0e70*/  LDL.LU.64 R12, [R1+0xae48] ;  /* 0x00ae4800010c7983 */ /* 0x000ea80000300a00 */
[----:B------:R-:W-:Y:S04]  /*a0e80*/  STL.64 [R1+0x970], R16 ;  /* 0x0009701001007387 */ /* 0x000fe80000100a00 */
[----:B------:R0:W-:Y:S04]  /*a0e90*/  STL.64 [R1+0x978], R18 ;  /* 0x0009781201007387 */ /* 0x0001e80000100a00 */
[----:B0-----:R-:W3:Y:S04]  /*a0ea0*/  LDL.LU.64 R18, [R1+0xae40] ;  /* 0x00ae400001127983 */ /* 0x001ee80000300a00 */
[----:B------:R-:W2:Y:S04]  /*a0eb0*/  LDL.LU.64 R16, [R1+0xae38] ;  /* 0x00ae380001107983 */ /* 0x000ea80000300a00 */
[----:B------:R-:W-:Y:S04]  /*a0ec0*/  STL.64 [R1+0xac78], R22 ;  /* 0x00ac781601007387 */ /* 0x000fe80000100a00 */
[----:B------:R3:W-:Y:S02]  /*a0ed0*/  STL.64 [R1+0xac70], R20 ;  /* 0x00ac701401007387 */ /* 0x0007e40000100a00 */
[C---:B---3--:R-:W-:Y:S06]  /*a0ee0*/  HMMA.16816.F32 R20, R4.reuse, R18, R24 ;  /* 0x000000120414723c */ /* 0x048fec0000001818 */
[----:B--2---:R-:W-:Y:S01]  /*a0ef0*/  HMMA.16816.F32 R12, R4, R16, R12 ;  /* 0x00000010040c723c */ /* 0x004fe2000000180c */
[----:B------:R-:W-:-:S15]  /*a0f00*/  STL.64 [R1+0xac58], R18 ;  /* 0x00ac581201007387 */ /* 0x000fde0000100a00 */
[----:B------:R-:W-:-:S01]  /*a0f10*/  NOP ;  /* 0x0000000000007918 */ /* 0x000fc20000000000 */
[----:B------:R0:W-:Y:S04]  /*a0f20*/  STL.64 [R1+0x960], R20 ;  /* 0x0009601401007387 */ /* 0x0001e80000100a00 */
[----:B------:R-:W-:Y:S04]  /*a0f30*/  STL.64 [R1+0x968], R22 ;  /* 0x0009681601007387 */ /* 0x000fe80000100a00 */
[----:B------:R1:W-:Y:S04]  /*a0f40*/  STL.64 [R1+0xac50], R16 ;  /* 0x00ac501001007387 */ /* 0x0003e80000100a00 */
[----:B------:R-:W-:Y:S04]  /*a0f50*/  STL.64 [R1+0x950], R12 ;  /* 0x0009500c01007387 */ /* 0x000fe80000100a00 */
[----:B------:R2:W-:Y:S04]  /*a0f60*/  STL.64 [R1+0x958], R14 ;  /* 0x0009580e01007387 */ /* 0x0005e80000100a00 */
[----:B0-----:R-:W3:Y:S04]  /*a0f70*/  LDL.64 R20, [R1+0x98] ;  /* 0x0000980001147983 */ /* 0x001ee80000100a00 */
[----:B-1----:R-:W4:Y:S04]  /*a0f80*/  LDL.LU R16, [R1+0xeb0] ;  /* 0x000eb00001107983 */ /* 0x002f280000300800 */
[----:B------:R-:W4:Y:S04]  /*a0f90*/  LDL.LU R17, [R1+0xeb4] ;  /* 0x000eb40001117983 */ /* 0x000f280000300800 */
[----:B------:R-:W3:Y:S04]  /*a0fa0*/  LDL.LU R18, [R1+0xeb8] ;  /* 0x000eb80001127983 */ /* 0x000ee80000300800 */
[----:B------:R-:W3:Y:S04]  /*a0fb0*/  LDL.LU R19, [R1+0xebc] ;  /* 0x000ebc0001137983 */ /* 0x000ee80000300800 */
[----:B------:R-:W4:Y:S04]  /*a0fc0*/  LDL.LU R9, [R1+0x31c4] ;  /* 0x0031c40001097983 */ /* 0x000f280000300800 */
[----:B--2---:R-:W2:Y:S01]  /*a0fd0*/  LDL.LU R14, [R1+0x31c0] ;  /* 0x0031c000010e7983 */ /* 0x004ea20000300800 */
[----:B------:R-:W-:-:S03]  /*a0fe0*/  IMAD R12, R0, 0x100, R11 ;  /* 0x00000100000c7824 */ /* 0x000fc600078e020b */
[----:B------:R-:W2:Y:S04]  /*a0ff0*/  LDL.LU R15, [R1+0x31cc] ;  /* 0x0031cc00010f7983 */ /* 0x000ea80000300800 */
[----:B------:R-:W2:Y:S04]  /*a1000*/  LDL.LU R0, [R1+0x31c8] ;  /* 0x0031c80001007983 */ /* 0x000ea80000300800 */
[----:B---3--:R-:W-:Y:S04]  /*a1010*/  STL.64 [R1+0xade0], R18 ;  /* 0x00ade01201007387 */ /* 0x008fe80000100a00 */
[----:B----4-:R0:W-:Y:S04]  /*a1020*/  STL.64 [R1+0xadd8], R16 ;  /* 0x00add81001007387 */ /* 0x0101e80000100a00 */
[----:B0-----:R-:W3:Y:S04]  /*a1030*/  LDL.LU R16, [R1+0xe90] ;  /* 0x000e900001107983 */ /* 0x001ee80000300800 */
[----:B------:R-:W3:Y:S04]  /*a1040*/  LDL.LU R17, [R1+0xe94] ;  /* 0x000e940001117983 */ /* 0x000ee80000300800 */
[----:B------:R-:W4:Y:S04]  /*a1050*/  LDL.LU R18, [R1+0xe98] ;  /* 0x000e980001127983 */ /* 0x000f280000300800 */
[----:B------:R-:W4:Y:S04]  /*a1060*/  LDL.LU R19, [R1+0xe9c] ;  /* 0x000e9c0001137983 */ /* 0x000f280000300800 */
[----:B------:R-:W2:Y:S04]  /*a1070*/  LDL.LU R11, [R1+0x31bc] ;  /* 0x0031bc00010b7983 */ /* 0x000ea80000300800 */
[----:B------:R-:W2:Y:S04]  /*a1080*/  LDL.LU R13, [R1+0x31b8] ;  /* 0x0031b800010d7983 */ /* 0x000ea80000300800 */
        /* <DEDUP_REMOVED lines=18> */
[----:B--2---:R-:W-:-:S03]  /*a11b0*/  IMAD R13, R13, 0x100, R11 ;  /* 0x000001000d0d7824 */ /* 0x004fc600078e020b */
[----:B----4-:R-:W-:Y:S04]  /*a11c0*/  STL.64 [R1+0xae28], R18 ;  /* 0x00ae281201007387 */ /* 0x010fe80000100a00 */
[----:B---3--:R0:W-:Y:S04]  /*a11d0*/  STL.64 [R1+0xae20], R16 ;  /* 0x00ae201001007387 */ /* 0x0081e80000100a00 */
[----:B0-----:R-:W2:Y:S04]  /*a11e0*/  LDL.LU R16, [R1+0xe50] ;  /* 0x000e500001107983 */ /* 0x001ea80000300800 */
[----:B------:R-:W2:Y:S04]  /*a11f0*/  LDL.LU R17, [R1+0xe54] ;  /* 0x000e540001117983 */ /* 0x000ea80000300800 */
[----:B------:R-:W2:Y:S04]  /*a1200*/  LDL.LU R18, [R1+0xe58] ;  /* 0x000e580001127983 */ /* 0x000ea80000300800 */
[----:B------:R-:W2:Y:S04]  /*a1210*/  LDL.LU R19, [R1+0xe5c] ;  /* 0x000e5c0001137983 */ /* 0x000ea80000300800 */
[----:B------:R-:W3:Y:S04]  /*a1220*/  LDL.64 R22, [R1+0x90] ;  /* 0x0000900001167983 */ /* 0x000ee80000100a00 */
[----:B------:R-:W4:Y:S04]  /*a1230*/  LDL.LU R24, [R1+0xec0] ;  /* 0x000ec00001187983 */ /* 0x000f280000300800 */
[----:B------:R-:W4:Y:S04]  /*a1240*/  LDL.LU R25, [R1+0xec4] ;  /* 0x000ec40001197983 */ /* 0x000f280000300800 */
[----:B------:R-:W4:Y:S04]  /*a1250*/  LDL.LU R26, [R1+0xec8] ;  /* 0x000ec800011a7983 */ /* 0x000f280000300800 */
[----:B------:R-:W4:Y:S04]  /*a1260*/  LDL.LU R27, [R1+0xecc] ;  /* 0x000ecc00011b7983 */ /* 0x000f280000300800 */
[----:B------:R-:W4:Y:S04]  /*a1270*/  LDL.64 R28, [R1+0x88] ;  /* 0x00008800011c7983 */ /* 0x000f280000100a00 */
[----:B------:R-:W2:Y:S01]  /*a1280*/  LDL.LU R11, [R1+0xae30] ;  /* 0x00ae3000010b7983 */ /* 0x000ea20000300800 */
[----:B------:R-:W-:Y:S01]  /*a1290*/  IMAD R14, R14, 0x100, R9 ;  /* 0x000001000e0e7824 */ /* 0x000fe200078e0209 */
[----:B--2---:R-:W-:-:S15]  /*a12a0*/  HMMA.16816.F32 R16, R4, R10, R16 ;  /* 0x0000000a0410723c */ /* 0x004fde0000001810 */
[----:B------:R-:W-:-:S08]  /*a12b0*/  NOP ;  /* 0x0000000000007918 */ /* 0x000fd00000000000 */
[----:B------:R-:W-:Y:S04]  /*a12c0*/  STL.64 [R1+0x940], R16 ;  /* 0x0009401001007387 */ /* 0x000fe80000100a00 */
[----:B------:R0:W-:Y:S04]  /*a12d0*/  STL.64 [R1+0x948], R18 ;  /* 0x0009481201007387 */ /* 0x0001e80000100a00 */
[----:B0-----:R-:W2:Y:S04]  /*a12e0*/  LDL.LU.64 R18, [R1+0xae28] ;  /* 0x00ae280001127983 */ /* 0x001ea80000300a00 */
[----:B------:R-:W2:Y:S04]  /*a12f0*/  LDL.LU.64 R16, [R1+0xae20] ;  /* 0x00ae200001107983 */ /* 0x000ea80000300a00 */
[----:B------:R-:W2:Y:S02]  /*a1300*/  LDL.LU R9, [R1+0xae18] ;  /* 0x00ae180001097983 */ /* 0x000ea40000300800 */
[----:B--2---:R-:W-:-:S15]  /*a1310*/  HMMA.16816.F32 R16, R4, R8, R16 ;  /* 0x000000080410723c */ /* 0x004fde0000001810 */
[----:B------:R-:W-:-:S08]  /*a1320*/  NOP ;  /* 0x0000000000007918 */ /* 0x000fd00000000000 */
[----:B------:R-:W-:Y:S04]  /*a1330*/  STL.64 [R1+0xb90], R16 ;  /* 0x000b901001007387 */ /* 0x000fe80000100a00 */
[----:B------:R0:W-:Y:S04]  /*a1340*/  STL.64 [R1+0xb98], R18 ;  /* 0x000b981201007387 */ /* 0x0001e80000100a00 */
[----:B0-----:R-:W2:Y:S04]  /*a1350*/  LDL.LU.64 R18, [R1+0xae10] ;  /* 0x00ae100001127983 */ /* 0x001ea80000300a00 */
[----:B------:R-:W2:Y:S04]  /*a1360*/  LDL.LU.64 R16, [R1+0xae08] ;  /* 0x00ae080001107983 */ /* 0x000ea80000300a00 */
[----:B------:R-:W-:Y:S04]  /*a1370*/  STL.64 [R1+0xac38], R10 ;  /* 0x00ac380a01007387 */ /* 0x000fe80000100a00 */
[----:B------:R0:W-:Y:S04]  /*a1380*/  STL.64 [R1+0xac30], R8 ;  /* 0x00ac300801007387 */ /* 0x0001e80000100a00 */
[----:B0-----:R-:W3:Y:S04]  /*a1390*/  LDL.LU R8, [R1+0xea0] ;  /* 0x000ea00001087983 */ /* 0x001ee80000300800 */
[----:B------:R-:W3:Y:S04]  /*a13a0*/  LDL.LU R9, [R1+0xea4] ;  /* 0x000ea40001097983 */ /* 0x000ee80000300800 */
[----:B------:R-:W3:Y:S04]  /*a13b0*/  LDL.LU R10, [R1+0xea8] ;  /* 0x000ea800010a7983 */ /* 0x000ee80000300800 */
[----:B------:R-:W3:Y:S01]  /*a13c0*/  LDL.LU R11, [R1+0xeac] ;  /* 0x000eac00010b7983 */ /* 0x000ee20000300800 */
        /* <DEDUP_REMOVED lines=8> */
[----:B0-----:R-:W2:Y:S02]  /*a1450*/  LDL.64 R2, [R1+0xa0] ;  /* 0x0000a00001027983 */ /* 0x001ea40000100a00 */
[----:B--2---:R-:W-:Y:S02]  /*a1460*/  HMMA.16816.F32 R4, R4, R2, R16 ;  /* 0x000000020404723c */ /* 0x004fe40000001810 */
[----:B------:R-:W2:Y:S04]  /*a1470*/  LDL.LU.64 R18, [R1+0xadf0] ;  /* 0x00adf00001127983 */ /* 0x000ea80000300a00 */
[----:B------:R-:W2:-:S15]  /*a1480*/  LDL.LU.64 R16, [R1+0xade8] ;  /* 0x00ade80001107983 */ /* 0x000e9e0000300a00 */
[----:B------:R-:W-:-:S02]  /*a1490*/  NOP ;  /* 0x0000000000007918 */ /* 0x000fc40000000000 */
[----:B------:R-:W-:Y:S04]  /*a14a0*/  STL.64 [R1+0x930], R4 ;  /* 0x0009300401007387 */ /* 0x000fe80000100a00 */
[----:B------:R0:W-:Y:S04]  /*a14b0*/  STL.64 [R1+0x938], R6 ;  /* 0x0009380601007387 */ /* 0x0001e80000100a00 */
[----:B0-----:R-:W2:Y:S01]  /*a14c0*/  LDL.64 R6, [R1+0xb0] ;  /* 0x0000b00001067983 */ /* 0x001ea20000100a00 */
[----:B------:R-:W-:Y:S01]  /*a14d0*/  IMAD R15, R0, 0x100, R15 ;  /* 0x00000100000f7824 */ /* 0x000fe200078e020f */
[----:B------:R-:W-:-:S02]  /*a14e0*/  F2FP.F16.E5M2.UNPACK_B R12, R12 ;  /* 0x0000000cff0c723e */ /* 0x000fc400020004ff */
[----:B------:R-:W-:Y:S02]  /*a14f0*/  F2FP.F16.E5M2.UNPACK_B R13, R13 ;  /* 0x0000000dff0d723e */ /* 0x000fe400020004ff */
[----:B------:R-:W-:Y:S02]  /*a1500*/  F2FP.F16.E5M2.UNPACK_B R14, R14 ;  /* 0x0000000eff0e723e */ /* 0x000fe400020004ff */
[----:B------:R-:W-:Y:S01]  /*a1510*/  F2FP.F16.E5M2.UNPACK_B R15, R15 ;  /* 0x0000000fff0f723e */ /* 0x000fe200020004ff */
        /* <DEDUP_REMOVED lines=10> */
[----:B---3--:R-:W-:Y:S06]  /*a15c0*/  HMMA.16816.F32 R4, R12, R20, R8 ;  /* 0x000000140c04723c */ /* 0x008fec0000001808 */
[----:B------:R-:W-:Y:S01]  /*a15d0*/  IMAD.MOV.U32 R0, RZ, RZ, R21 ;  /* 0x000000ffff007224 */ /* 0x000fe200078e0015 */
[----:B------:R-:W-:Y:S04]  /*a15e0*/  STL [R1+0xabf8], R3 ;  /* 0x00abf80301007387 */ /* 0x000fe80000100800 */
[----:B------:R0:W-:Y:S04]  /*a15f0*/  STL [R1+0xabf4], R2 ;  /* 0x00abf40201007387 */ /* 0x0001e80000100800 */
[----:B------:R-:W-:Y:S08]  /*a1600*/  STL [R1+0xabfc], R0 ;  /* 0x00abfc0001007387 */ /* 0x000ff00000100800 */
[----:B------:R-:W-:Y:S04]  /*a1610*/  STL.64 [R1+0x910], R4 ;  /* 0x0009100401007387 */ /* 0x000fe80000100a00 */
[----:B------:R2:W-:Y:S01]  /*a1620*/  STL.64 [R1+0x918], R6 ;  /* 0x0009180601007387 */ /* 0x0005e20000100a00 */
[----:B0-----:R-:W-:-:S02]  /*a1630*/  IMAD.MOV.U32 R2, RZ, RZ, R23 ;  /* 0x000000ffff027224 */ /* 0x001fc400078e0017 */
[----:B------:R-:W-:Y:S01]  /*a1640*/  IMAD.MOV.U32 R3, RZ, RZ, R22 ;  /* 0x000000ffff037224 */ /* 0x000fe200078e0016 */
[----:B--2---:R-:W-:-:S15]  /*a1650*/  HMMA.16816.F32 R4, R12, R22, R16 ;  /* 0x000000160c04723c */ /* 0x004fde0000001810 */
[----:B------:R-:W-:-:S08]  /*a1660*/  NOP ;  /* 0x0000000000007918 */ /* 0x000fd00000000000 */
[----:B------:R-:W-:Y:S04]  /*a1670*/  STL.64 [R1+0x900], R4 ;  /* 0x0009000401007387 */ /* 0x000fe80000100a00 */
[----:B------:R4:W-:Y:S02]  /*a1680*/  STL.64 [R1+0x908], R6 ;  /* 0x0009080601007387 */ /* 0x0009e40000100a00 */
[----:B----4-:R-:W-:Y:S02]  /*a1690*/  HMMA.16816.F32 R4, R12, R28, R24 ;  /* 0x0000001c0c04723c */ /* 0x010fe40000001818 */
[----:B------:R-:W-:Y:S04]  /*a16a0*/  STL [R1+0xac04], R2 ;  /* 0x00ac040201007387 */ /* 0x000fe80000100800 */
[----:B------:R-:W-:Y:S04]  /*a16b0*/  STL [R1+0xac00], R3 ;  /* 0x00ac000301007387 */ /* 0x000fe80000100800 */
[----:B------:R-:W2:-:S13]  /*a16c0*/  LDL R26, [R1+0x30] ;  /* 0x00003000011a7983 */ /* 0x000e9a0000100800 */
[----:B------:R-:W-:Y:S04]  /*a16d0*/  STL.64 [R1+0x8f0], R4 ;  /* 0x0008f00401007387 */ /* 0x000fe80000100a00 */
[----:B------:R-:W-:Y:S04]  /*a16e0*/  STL.64 [R1+0x8f8], R6 ;  /* 0x0008f80601007387 */ /* 0x000fe80000100a00 */
[----:B------:R-:W2:Y:S04]  /*a16f0*/  LDL R27, [R1+0x34] ;  /* 0x00003400011b7983 */ /* 0x000ea80000100800 */
[----:B--2---:R-:W-:Y:S04]  /*a1700*/  STL.64 [R1+0xadc0], R26 ;  /* 0x00adc01a01007387 */ /* 0x004fe80000100a00 */
[----:B------:R-:W2:Y:S04]  /*a1710*/  LDL.LU R16, [R1+0xf60] ;  /* 0x000f600001107983 */ /* 0x000ea80000300800 */
[----:B------:R-:W2:Y:S04]  /*a1720*/  LDL.LU R17, [R1+0xf64] ;  /* 0x000f640001117983 */ /* 0x000ea80000300800 */
[----:B------:R-:W3:Y:S04]  /*a1730*/  LDL.LU R18, [R1+0xf68] ;  /* 0x000f680001127983 */ /* 0x000ee80000300800 */
[----:B------:R-:W3:Y:S04]  /*a1740*/  LDL.LU R19, [R1+0xf6c] ;  /* 0x000f6c0001137983 */ /* 0x000ee80000300800 */
[----:B---3--:R-:W-:Y:S04]  /*a1750*/  STL.64 [R1+0xad30], R18 ;  /* 0x00ad301201007387 */ /* 0x008fe80000100a00 */
[----:B--2---:R0:W-:Y:S04]  /*a1760*/  STL.64 [R1+0xad28], R16 ;  /* 0x00ad281001007387 */ /* 0x0041e80000100a00 */
[----:B------:R-:W2:Y:S04]  /*a1770*/  LDL R10, [R1+0x40] ;  /* 0x00004000010a7983 */ /* 0x000ea80000100800 */
        /* <DEDUP_REMOVED lines=30> */
[----:B------:R-:W4:Y:S04]  /*a1960*/  LDL.64 R26, [R1+0x80] ;  /* 0x00008000011a7983 */ /* 0x000f280000100a00 */
        /* <DEDUP_REMOVED lines=11> */
[----:B---3--:R-:W-:Y:S04]  /*a1a20*/  STL.64 [R1+0xadd0], R18 ;  /* 0x00add01201007387 */ /* 0x008fe80000100a00 */
[----:B--2---:R0:W-:Y:S04]  /*a1a30*/  STL.64 [R1+0xadc8], R16 ;  /* 0x00adc81001007387 */ /* 0x0041e80000100a00 */
[----:B0-----:R-:W2:Y:S04]  /*a1a40*/  LDL.LU R16, [R1+0xed0] ;  /* 0x000ed00001107983 */ /* 0x001ea80000300800 */
[----:B------:R-:W2:Y:S04]  /*a1a50*/  LDL.LU R17, [R1+0xed4] ;  /* 0x000ed40001117983 */ /* 0x000ea80000300800 */
[----:B------:R-:W2:Y:S04]  /*a1a60*/  LDL.LU R18, [R1+0xed8] ;  /* 0x000ed80001127983 */ /* 0x000ea80000300800 */
[----:B------:R-:W2:Y:S04]  /*a1a70*/  LDL.LU R19, [R1+0xedc] ;  /* 0x000edc0001137983 */ /* 0x000ea80000300800 */
[----:B------:R-:W3:Y:S04]  /*a1a80*/  LDL.64 R28, [R1+0x70] ;  /* 0x00007000011c7983 */ /* 0x000ee80000100a00 */
[----:B------:R-:W-:Y:S04]  /*a1a90*/  STL.64 [R1+0xad80], R10 ;  /* 0x00ad800a01007387 */ /* 0x000fe80000100a00 */
[----:B------:R0:W-:Y:S04]  /*a1aa0*/  STL.64 [R1+0xad78], R8 ;  /* 0x00ad780801007387 */ /* 0x0001e80000100a00 */
[----:B0-----:R-:W3:Y:S04]  /*a1ab0*/  LDL.LU R8, [R1+0xf10] ;  /* 0x000f100001087983 */ /* 0x001ee80000300800 */
[----:B------:R-:W3:Y:S04]  /*a1ac0*/  LDL.LU R9, [R1+0xf14] ;  /* 0x000f140001097983 */ /* 0x000ee80000300800 */
[----:B------:R-:W3:Y:S04]  /*a1ad0*/  LDL.LU R10, [R1+0xf18] ;  /* 0x000f1800010a7983 */ /* 0x000ee80000300800 */
[----:B------:R-:W3:Y:S01]  /*a1ae0*/  LDL.LU R11, [R1+0xf1c] ;  /* 0x000f1c00010b7983 */ /* 0x000ee20000300800 */
[----:B----4-:R-:W-:-:S02]  /*a1af0*/  IMAD.MOV.U32 R3, RZ, RZ, R27 ;  /* 0x000000ffff037224 */ /* 0x010fc400078e001b */
[----:B------:R-:W-:Y:S01]  /*a1b00*/  IMAD.MOV.U32 R2, RZ, RZ, R26 ;  /* 0x000000ffff027224 */ /* 0x000fe200078e001a */
[C---:B--2---:R-:W-:Y:S01]  /*a1b10*/  HMMA.16816.F32 R16, R12.reuse, R26, R16 ;  /* 0x0000001a0c10723c */ /* 0x044fe20000001810 */
[----:B---3--:R-:W-:Y:S04]  /*a1b20*/  STL.64 [R1+0xad90], R10 ;  /* 0x00ad900a01007387 */ /* 0x008fe80000100a00 */
        /* <DEDUP_REMOVED lines=14> */
[----:B------:R-:W-:Y:S04]  /*a1c10*/  STL [R1+0xac08], R0 ;  /* 0x00ac080001007387 */ /* 0x000fe80000100800 */
[----:B------:R-:W-:Y:S04]  /*a1c20*/  STL.64 [R1+0x8e0], R16 ;  /* 0x0008e01001007387 */ /* 0x000fe80000100a00 */
[----:B------:R0:W-:Y:S04]  /*a1c30*/  STL.64 [R1+0x8e8], R18 ;  /* 0x0008e81201007387 */ /* 0x0001e80000100a00 */
[----:B0-----:R-:W2:Y:S04]  /*a1c40*/  LDL.LU.64 R18, [R1+0xadd0] ;  /* 0x00add00001127983 */ /* 0x001ea80000300a00 */
[----:B------:R-:W2:Y:S04]  /*a1c50*/  LDL.LU.64 R16, [R1+0xadc8] ;  /* 0x00adc80001107983 */ /* 0x000ea80000300a00 */
[----:B------:R-:W4:Y:S04]  /*a1c60*/  LDL.LU.64 R26, [R1+0xadc0] ;  /* 0x00adc000011a7983 */ /* 0x000f280000300a00 */
[----:B------:R-:W-:Y:S04]  /*a1c70*/  STL [R1+0xac10], R3 ;  /* 0x00ac100301007387 */ /* 0x000fe80000100800 */
[----:B------:R0:W-:Y:S04]  /*a1c80*/  STL [R1+0xac0c], R2 ;  /* 0x00ac0c0201007387 */ /* 0x0001e80000100800 */
[----:B0-----:R-:W2:Y:S02]  /*a1c90*/  LDL.64 R2, [R1+0x78] ;  /* 0x0000780001027983 */ /* 0x001ea40000100a00 */
        /* <DEDUP_REMOVED lines=13> */
[----:B------:R-:W3:Y:S01]  /*a1d70*/  LDL.LU.64 R16, [R1+0xada0] ;  /* 0x00ada00001107983 */ /* 0x000ee20000300a00 */
[----:B------:R-:W-:-:S02]  /*a1d80*/  IMAD.MOV.U32 R2, RZ, RZ, R29 ;  /* 0x000000ffff027224 */ /* 0x000fc400078e001d */
[----:B------:R-:W-:Y:S02]  /*a1d90*/  IMAD.MOV.U32 R3, RZ, RZ, R28 ;  /* 0x000000ffff037224 */ /* 0x000fe400078e001c */
[----:B------:R-:W4:Y:S04]  /*a1da0*/  LDL.LU.64 R28, [R1+0xad98] ;  /* 0x00ad9800011c7983 */ /* 0x000f280000300a00 */
[----:B------:R-:W-:Y:S04]  /*a1db0*/  STL [R1+0xac1c], R2 ;  /* 0x00ac1c0201007387 */ /* 0x000fe80000100800 */
[----:B------:R-:W-:Y:S01]  /*a1dc0*/  STL [R1+0xac18], R3 ;  /* 0x00ac180301007387 */ /* 0x000fe20000100800 */
        /* <DEDUP_REMOVED lines=39> */
[----:B------:R-:W3:Y:S01]  /*a2040*/  LDL.LU.64 R16, [R1+0xad28] ;  /* 0x00ad280001107983 */ /* 0x000ee20000300a00 */
[----:B--2---:R-:W-:Y:S01]  /*a2050*/  HMMA.16816.F32 R4, R12, R10, R4 ;  /* 0x0000000a0c04723c */ /* 0x004fe20000001804 */
[----:B------:R-:W-:-:S02]  /*a2060*/  IMAD.MOV.U32 R2, RZ, RZ, R8 ;  /* 0x000000ffff027224 */ /* 0x000fc400078e0008 */
[----:B------:R-:W-:-:S05]  /*a2070*/  IMAD.MOV.U32 R0, RZ, RZ, R9 ;  /* 0x000000ffff007224 */ /* 0x000fca00078e0009 */
[----:B------:R-:W-:-:S15]  /*a2080*/  STL [R1+0xac2c], R0 ;  /* 0x00ac2c0001007387 */ /* 0x000fde0000100800 */
[----:B------:R-:W-:Y:S04]  /*a2090*/  STL.64 [R1+0x860], R4 ;  /* 0x0008600401007387 */ /* 0x000fe80000100a00 */
[----:B------:R0:W-:Y:S04]  /*a20a0*/  STL.64 [R1+0x868], R6 ;  /* 0x0008680601007387 */ /* 0x0001e80000100a00 */
[----:B0-----:R-:W2:Y:S01]  /*a20b0*/  LDL.LU R6, [R1+0x49d0] ;  /* 0x0049d00001067983 */ /* 0x001ea20000300800 */
[----:B----4-:R-:W-:Y:S01]  /*a20c0*/  IMAD.MOV.U32 R0, RZ, RZ, R24 ;  /* 0x000000ffff007224 */ /* 0x010fe200078e0018 */
[----:B---3--:R-:W-:-:S15]  /*a20d0*/  HMMA.16816.F32 R8, R12, R24, R16 ;  /* 0x000000180c08723c */ /* 0x008fde0000001810 */
[----:B------:R-:W-:-:S08]  /*a20e0*/  NOP ;  /* 0x0000000000007918 */ /* 0x000fd00000000000 */
[----:B------:R-:W-:Y:S04]  /*a20f0*/  STL.64 [R1+0x850], R8 ;  /* 0x0008500801007387 */ /* 0x000fe80000100a00 */
[----:B------:R0:W-:Y:S04]  /*a2100*/  STL.64 [R1+0x858], R10 ;  /* 0x0008580a01007387 */ /* 0x0001e80000100a00 */
[----:B------:R-:W3:Y:S04]  /*a2110*/  LDL.LU R7, [R1+0x49d8] ;  /* 0x0049d80001077983 */ /* 0x000ee80000300800 */
[----:B------:R-:W4:Y:S01]  /*a2120*/  LDL.LU R16, [R1+0x1070] ;  /* 0x0010700001107983 */ /* 0x000f220000300800 */
[----:B0-----:R-:W-:-:S15]  /*a2130*/  HMMA.16816.F32 R8, R12, R26, R20 ;  /* 0x0000001a0c08723c */ /* 0x001fde0000001814 */
[----:B------:R-:W-:-:S08]  /*a2140*/  NOP ;  /* 0x0000000000007918 */ /* 0x000fd00000000000 */
[----:B------:R-:W-:Y:S04]  /*a2150*/  STL.64 [R1+0x840], R8 ;  /* 0x0008400801007387 */ /* 0x000fe80000100a00 */
[----:B------:R-:W-:Y:S04]  /*a2160*/  STL.64 [R1+0x848], R10 ;  /* 0x0008480a01007387 */ /* 0x000fe80000100a00 */
[----:B------:R-:W4:Y:S04]  /*a2170*/  LDL.LU R17, [R1+0x1074] ;  /* 0x0010740001117983 */ /* 0x000f280000300800 */
[----:B------:R-:W2:Y:S04]  /*a2180*/  LDL.LU R18, [R1+0x1078] ;  /* 0x0010780001127983 */ /* 0x000ea80000300800 */
        /* <DEDUP_REMOVED lines=86> */
[----:B0-----:R-:W4:Y:S01]  /*a26f0*/  LDL.LU.64 R26, [R1+0xad20] ;  /* 0x00ad2000011a7983 */ /* 0x001f220000300a00 */
[----:B------:R-:W-:-:S03]  /*a2700*/  IMAD.MOV.U32 R3, RZ, RZ, R5 ;  /* 0x000000ffff037224 */ /* 0x000fc600078e0005 */
[----:B------:R-:W2:Y:S04]  /*a2710*/  LDL.LU R4, [R1+0x49c0] ;  /* 0x0049c00001047983 */ /* 0x000ea80000300800 */
[----:B------:R-:W2:Y:S01]  /*a2720*/  LDL.LU R5, [R1+0x49c8] ;  /* 0x0049c80001057983 */ /* 0x000ea20000300800 */
        /* <DEDUP_REMOVED lines=40> */
[----:B0-----:R-:W4:Y:S04]  /*a29b0*/  LDL.LU.64 R26, [R1+0xac98] ;  /* 0x00ac9800011a7983 */ /* 0x001f280000300a00 */
[----:B------:R-:W3:Y:S04]  /*a29c0*/  LDL.LU.64 R24, [R1+0xac90] ;  /* 0x00ac900001187983 */ /* 0x000ee80000300a00 */
[----:B------:R0:W-:Y:S04]  /*a29d0*/  STL.64 [R1+0xaa18], R28 ;  /* 0x00aa181c01007387 */ /* 0x0001e80000100a00 */
[----:B0-----:R-:W2:Y:S04]  /*a29e0*/  LDL.LU R28, [R1+0x49d4] ;  /* 0x0049d400011c7983 */ /* 0x001ea80000300800 */
[----:B------:R-:W2:Y:S01]  /*a29f0*/  LDL.LU R29, [R1+0x49dc] ;  /* 0x0049dc00011d7983 */ /* 0x000ea20000300800 */
[----:B----4-:R-:W-:-:S15]  /*a2a00*/  HMMA.16816.F32 R20, R12, R26, R20 ;  /* 0x0000001a0c14723c */ /* 0x010fde0000001814 */
        /* <DEDUP_REMOVED lines=46> */
[----:B------:R-:W2:Y:S04]  /*a2cf0*/  LDL.LU.64 R8, [R1+0xac30] ;  /* 0x00ac300001087983 */ /* 0x000ea80000300a00 */
[----:B------:R0:W-:Y:S04]  /*a2d00*/  STL.64 [R1+0xa9d0], R18 ;  /* 0x00a9d01201007387 */ /* 0x0001e80000100a00 */
[----:B0-----:R-:W3:Y:S04]  /*a2d10*/  LDL.LU R18, [R1+0x49c4] ;  /* 0x0049c40001127983 */ /* 0x001ee80000300800 */
[----:B------:R-:W4:Y:S04]  /*a2d20*/  LDL.LU R19, [R1+0x49cc] ;  /* 0x0049cc0001137983 */ /* 0x000f280000300800 */
[----:B------:R0:W-:Y:S01]  /*a2d30*/  STL.64 [R1+0xa9c8], R16 ;  /* 0x00a9c81001007387 */ /* 0x0001e20000100a00 */
[----:B---3--:R-:W-:-:S02]  /*a2d40*/  IMAD R4, R4, 0x100, R18 ;  /* 0x0000010004047824 */ /* 0x008fc400078e0212 */
[----:B----4-:R-:W-:Y:S02]  /*a2d50*/  IMAD R5, R5, 0x100, R19 ;  /* 0x0000010005057824 */ /* 0x010fe400078e0213 */
[C---:B0-----:R-:W-:Y:S06]  /*a2d60*/  HMMA.16816.F32 R16, R12.reuse, R10, R20 ;  /* 0x0000000a0c10723c */ /* 0x041fec0000001814 */
[----:B--2---:R-:W-:-:S15]  /*a2d70*/  HMMA.16816.F32 R20, R12, R8, R24 ;  /* 0x000000080c14723c */ /* 0x004fde0000001818 */
[----:B------:R-:W-:-:S02]  /*a2d80*/  NOP ;  /* 0x0000000000007918 */ /* 0x000fc40000000000 */
[----:B------:R0:W-:Y:S04]  /*a2d90*/  STL.64 [R1+0x760], R16 ;  /* 0x0007601001007387 */ /* 0x0001e80000100a00 */
[----:B------:R1:W-:Y:S04]  /*a2da0*/  STL.64 [R1+0x768], R18 ;  /* 0x0007681201007387 */ /* 0x0003e80000100a00 */
[----:B0-----:R-:W2:Y:S04]  /*a2db0*/  LDL.LU R16, [R1+0x17a0] ;  /* 0x0017a00001107983 */ /* 0x001ea80000300800 */
[----:B------:R0:W-:Y:S04]  /*a2dc0*/  STL.64 [R1+0xb70], R20 ;  /* 0x000b701401007387 */ /* 0x0001e80000100a00 */
[----:B------:R3:W-:Y:S04]  /*a2dd0*/  STL.64 [R1+0xb78], R22 ;  /* 0x000b781601007387 */ /* 0x0007e80000100a00 */
[----:B------:R-:W2:Y:S04]  /*a2de0*/  LDL.LU R17, [R1+0x17a4] ;  /* 0x0017a40001117983 */ /* 0x000ea80000300800 */
[----:B-1----:R-:W4:Y:S04]  /*a2df0*/  LDL.LU R18, [R1+0x17a8] ;  /* 0x0017a80001127983 */ /* 0x002f280000300800 */
[----:B------:R-:W4:Y:S01]  /*a2e00*/  LDL.LU R19, [R1+0x17ac] ;  /* 0x0017ac0001137983 */ /* 0x000f220000300800 */
[----:B0-----:R-:W-:-:S03]  /*a2e10*/  IMAD.MOV.U32 R20, RZ, RZ, R0 ;  /* 0x000000ffff147224 */ /* 0x001fc600078e0000 */
[----:B----4-:R-:W-:Y:S04]  /*a2e20*/  STL.64 [R1+0xaa98], R18 ;  /* 0x00aa981201007387 */ /* 0x010fe80000100a00 */
[----:B--2---:R-:W-:Y:S04]  /*a2e30*/  STL.64 [R1+0xaa90], R16 ;  /* 0x00aa901001007387 */ /* 0x004fe80000100a00 */
[----:B------:R-:W2:Y:S04]  /*a2e40*/  LDL.LU R0, [R1+0xac2c] ;  /* 0x00ac2c0001007983 */ /* 0x000ea80000300800 */
[----:B---3--:R-:W3:Y:S04]  /*a2e50*/  LDL.64 R22, [R1+0x30] ;  /* 0x0000300001167983 */ /* 0x008ee80000100a00 */
[----:B------:R-:W4:Y:S01]  /*a2e60*/  LDL R21, [R1+0x3c] ;  /* 0x00003c0001157983 */ /* 0x000f220000100800 */
[----:B------:R-:W-:-:S02]  /*a2e70*/  IMAD R6, R6, 0x100, R28 ;  /* 0x0000010006067824 */ /* 0x000fc400078e021c */
[----:B------:R-:W-:Y:S02]  /*a2e80*/  IMAD R7, R7, 0x100, R29 ;  /* 0x0000010007077824 */ /* 0x000fe400078e021d */
[----:B------:R-:W-:Y:S01]  /*a2e90*/  IMAD.MOV.U32 R29, RZ, RZ, R3 ;  /* 0x000000ffff1d7224 */ /* 0x000fe200078e0003 */
[----:B---3--:R0:W-:Y:S04]  /*a2ea0*/  STL.64 [R1+0xaaa8], R22 ;  /* 0x00aaa81601007387 */ /* 0x0081e80000100a00 */
[----:B----4-:R1:W-:Y:S04]  /*a2eb0*/  STL.64 [R1+0xaaa0], R20 ;  /* 0x00aaa01401007387 */ /* 0x0103e80000100a00 */
[----:B------:R-:W3:Y:S04]  /*a2ec0*/  LDL R28, [R1+0x28] ;  /* 0x00002800011c7983 */ /* 0x000ee80000100800 */
[----:B------:R-:W4:Y:S01]  /*a2ed0*/  LDL.LU R3, [R1+0xac28] ;  /* 0x00ac280001037983 */ /* 0x000f220000300800 */
[----:B0-----:R-:W-:-:S02]  /*a2ee0*/  IMAD.MOV.U32 R22, RZ, RZ, R2 ;  /* 0x000000ffff167224 */ /* 0x001fc400078e0002 */
[----:B--2---:R-:W-:Y:S01]  /*a2ef0*/  IMAD.MOV.U32 R23, RZ, RZ, R0 ;  /* 0x000000ffff177224 */ /* 0x004fe200078e0000 */
[----:B------:R-:W2:Y:S04]  /*a2f00*/  LDL.LU R2, [R1+0xac24] ;  /* 0x00ac240001027983 */ /* 0x000ea80000300800 */
[----:B------:R-:W3:Y:S04]  /*a2f10*/  LDL.LU R0, [R1+0xac20] ;  /* 0x00ac200001007983 */ /* 0x000ee80000300800 */
[----:B------:R-:W3:Y:S04]  /*a2f20*/  LDL.LU R16, [R1+0x1700] ;  /* 0x0017000001107983 */ /* 0x000ee80000300800 */
[----:B------:R-:W3:Y:S04]  /*a2f30*/  LDL.LU R17, [R1+0x1704] ;  /* 0x0017040001117983 */ /* 0x000ee80000300800 */
[----:B------:R-:W3:Y:S04]  /*a2f40*/  LDL.LU R18, [R1+0x1708] ;  /* 0x0017080001127983 */ /* 0x000ee80000300800 */
[----:B------:R-:W3:Y:S04]  /*a2f50*/  LDL.LU R19, [R1+0x170c] ;  /* 0x00170c0001137983 */ /* 0x000ee80000300800 */
[----:B-1----:R-:W3:Y:S04]  /*a2f60*/  LDL.64 R20, [R1+0x50] ;  /* 0x0000500001147983 */ /* 0x002ee80000100a00 */
[----:B------:R4:W-:Y:S02]  /*a2f70*/  STL.64 [R1+0xaad8], R22 ;  /* 0x00aad81601007387 */ /* 0x0009e40000100a00 */
[----:B----4-:R-:W-:-:S02]  /*a2f80*/  IMAD.MOV.U32 R23, RZ, RZ, R3 ;  /* 0x000000ffff177224 */ /* 0x010fc400078e0003 */
[----:B--2---:R-:W-:Y:S01]  /*a2f90*/  IMAD.MOV.U32 R22, RZ, RZ, R2 ;  /* 0x000000ffff167224 */ /* 0x004fe200078e0002 */
[----:B---3--:R-:W-:Y:S04]  /*a2fa0*/  STL.64 [R1+0xaad0], R20 ;  /* 0x00aad01401007387 */ /* 0x008fe80000100a00 */
[----:B------:R-:W-:Y:S04]  /*a2fb0*/  STL.64 [R1+0xaab8], R18 ;  /* 0x00aab81201007387 */ /* 0x000fe80000100a00 */
[----:B------:R0:W-:Y:S04]  /*a2fc0*/  STL.64 [R1+0xaab0], R16 ;  /* 0x00aab01001007387 */ /* 0x0001e80000100a00 */
[----:B0-----:R-:W2:Y:S04]  /*a2fd0*/  LDL.LU R16, [R1+0x1660] ;  /* 0x0016600001107983 */ /* 0x001ea80000300800 */
[----:B------:R-:W2:Y:S04]  /*a2fe0*/  LDL.LU R17, [R1+0x1664] ;  /* 0x0016640001117983 */ /* 0x000ea80000300800 */
[----:B------:R-:W3:Y:S04]  /*a2ff0*/  LDL.LU R18, [R1+0x1668] ;  /* 0x0016680001127983 */ /* 0x000ee80000300800 */
[----:B------:R-:W3:Y:S04]  /*a3000*/  LDL.LU R19, [R1+0x166c] ;  /* 0x00166c0001137983 */ /* 0x000ee80000300800 */
[----:B------:R-:W4:Y:S04]  /*a3010*/  LDL.LU R2, [R1+0xac1c] ;  /* 0x00ac1c0001027983 */ /* 0x000f280000300800 */
[----:B------:R-:W4:Y:S04]  /*a3020*/  LDL.LU R3, [R1+0xac18] ;  /* 0x00ac180001037983 */ /* 0x000f280000300800 */
[----:B------:R-:W2:Y:S04]  /*a3030*/  LDL.64 R20, [R1+0x60] ;  /* 0x0000600001147983 */ /* 0x000ea80000100a00 */
[----:B------:R-:W-:Y:S04]  /*a3040*/  STL.64 [R1+0xab08], R22 ;  /* 0x00ab081601007387 */ /* 0x000fe80000100a00 */
[----:B--2---:R-:W-:Y:S04]  /*a3050*/  STL.64 [R1+0xab00], R20 ;  /* 0x00ab001401007387 */ /* 0x004fe80000100a00 */
[----:B---3--:R-:W-:Y:S04]  /*a3060*/  STL.64 [R1+0xaac8], R18 ;  /* 0x00aac81201007387 */ /* 0x008fe80000100a00 */
[----:B------:R0:W-:Y:S04]  /*a3070*/  STL.64 [R1+0xaac0], R16 ;  /* 0x00aac01001007387 */ /* 0x0001e80000100a00 */
        /* <DEDUP_REMOVED lines=18> */
[----:B------:R-:W-:Y:S04]  /*a31a0*/  STL.64 [R1+0xab38], R20 ;  /* 0x00ab381401007387 */ /* 0x000fe80000100a00 */
[----:B---3--:R-:W-:Y:S04]  /*a31b0*/  STL.64 [R1+0xaaf8], R18 ;  /* 0x00aaf81201007387 */ /* 0x008fe80000100a00 */
[----:B--2---:R0:W-:Y:S04]  /*a31c0*/  STL.64 [R1+0xaaf0], R16 ;  /* 0x00aaf01001007387 */ /* 0x0041e80000100a00 */
[----:B0-----:R-:W2:Y:S04]  /*a31d0*/  LDL.LU R16, [R1+0x1500] ;  /* 0x0015000001107983 */ /* 0x001ea80000300800 */
[----:B------:R-:W2:Y:S04]  /*a31e0*/  LDL.LU R17, [R1+0x1504] ;  /* 0x0015040001117983 */ /* 0x000ea80000300800 */
[----:B------:R-:W3:Y:S04]  /*a31f0*/  LDL.LU R18, [R1+0x1508] ;  /* 0x0015080001127983 */ /* 0x000ee80000300800 */
[----:B------:R-:W3:Y:S04]  /*a3200*/  LDL.LU R19, [R1+0x150c] ;  /* 0x00150c0001137983 */ /* 0x000ee80000300800 */
[----:B------:R-:W2:Y:S01]  /*a3210*/  LDL R22, [R1+0x78] ;  /* 0x0000780001167983 */ /* 0x000ea20000100800 */
[----:B------:R-:W-:-:S03]  /*a3220*/  IMAD.MOV.U32 R23, RZ, RZ, R0 ;  /* 0x000000ffff177224 */ /* 0x000fc600078e0000 */
[----:B------:R-:W3:Y:S01]  /*a3230*/  LDL.LU R0, [R1+0xac08] ;  /* 0x00ac080001007983 */ /* 0x000ee20000300800 */
[----:B----4-:R-:W-:Y:S02]  /*a3240*/  IMAD.MOV.U32 R20, RZ, RZ, R2 ;  /* 0x000000ffff147224 */ /* 0x010fe400078e0002 */
[----:B------:R-:W-:Y:S01]  /*a3250*/  IMAD.MOV.U32 R21, RZ, RZ, R3 ;  /* 0x000000ffff157224 */ /* 0x000fe200078e0003 */
[----:B--2---:R-:W-:Y:S04]  /*a3260*/  STL.64 [R1+0xab50], R22 ;  /* 0x00ab501601007387 */ /* 0x004fe80000100a00 */
[----:B---3--:R-:W-:Y:S04]  /*a3270*/  STL.64 [R1+0xab18], R18 ;  /* 0x00ab181201007387 */ /* 0x008fe80000100a00 */
[----:B------:R0:W-:Y:S04]  /*a3280*/  STL.64 [R1+0xab10], R16 ;  /* 0x00ab101001007387 */ /* 0x0001e80000100a00 */
[----:B0-----:R-:W2:Y:S04]  /*a3290*/  LDL.LU R16, [R1+0x1450] ;  /* 0x0014500001107983 */ /* 0x001ea80000300800 */
[----:B------:R-:W2:Y:S04]  /*a32a0*/  LDL.LU R17, [R1+0x1454] ;  /* 0x0014540001117983 */ /* 0x000ea80000300800 */
[----:B------:R-:W3:Y:S04]  /*a32b0*/  LDL.LU R18, [R1+0x1458] ;  /* 0x0014580001127983 */ /* 0x000ee80000300800 */
[----:B------:R-:W3:Y:S04]  /*a32c0*/  LDL.LU R19, [R1+0x145c] ;  /* 0x00145c0001137983 */ /* 0x000ee80000300800 */
[----:B------:R-:W4:Y:S04]  /*a32d0*/  LDL.LU R2, [R1+0xac04] ;  /* 0x00ac040001027983 */ /* 0x000f280000300800 */
[----:B------:R-:W4:Y:S04]  /*a32e0*/  LDL.LU R3, [R1+0xac00] ;  /* 0x00ac000001037983 */ /* 0x000f280000300800 */
[----:B------:R-:W2:Y:S01]  /*a32f0*/  LDL R22, [R1+0x88] ;  /* 0x0000880001167983 */ /* 0x000ea20000100800 */
[----:B------:R-:W-:-:S03]  /*a3300*/  IMAD.MOV.U32 R23, RZ, RZ, R0 ;  /* 0x000000ffff177224 */ /* 0x000fc600078e0000 */
[----:B------:R-:W4:Y:S04]  /*a3310*/  LDL.LU R0, [R1+0xabfc] ;  /* 0x00abfc0001007983 */ /* 0x000f280000300800 */
[----:B------:R-:W-:Y:S04]  /*a3320*/  STL.64 [R1+0xab68], R20 ;  /* 0x00ab681401007387 */ /* 0x000fe80000100a00 */
[----:B--2---:R-:W-:Y:S04]  /*a3330*/  STL.64 [R1+0xab80], R22 ;  /* 0x00ab801601007387 */ /* 0x004fe80000100a00 */
[----:B---3--:R-:W-:Y:S04]  /*a3340*/  STL.64 [R1+0xab30], R18 ;  /* 0x00ab301201007387 */ /* 0x008fe80000100a00 */
[----:B------:R0:W-:Y:S04]  /*a3350*/  STL.64 [R1+0xab28], R16 ;  /* 0x00ab281001007387 */ /* 0x0001e80000100a00 */
[----:B0-----:R-:W2:Y:S04]  /*a3360*/  LDL.LU R16, [R1+0x13c0] ;  /* 0x0013c00001107983 */ /* 0x001ea80000300800 */
[----:B------:R-:W2:Y:S04]  /*a3370*/  LDL.LU R17, [R1+0x13c4] ;  /* 0x0013c40001117983 */ /* 0x000ea80000300800 */
[----:B------:R-:W3:Y:S04]  /*a3380*/  LDL.LU R18, [R1+0x13c8] ;  /* 0x0013c80001127983 */ /* 0x000ee80000300800 */
[----:B------:R-:W3:Y:S01]  /*a3390*/  LDL.LU R19, [R1+0x13cc] ;  /* 0x0013cc0001137983 */ /* 0x000ee20000300800 */
[----:B----4-:R-:W-:-:S02]  /*a33a0*/  IMAD.MOV.U32 R20, RZ, RZ, R3 ;  /* 0x000000ffff147224 */ /* 0x010fc400078e0003 */
        /* <DEDUP_REMOVED lines=32> */
[----:B----4-:R-:W-:Y:S04]  /*a35b0*/  STL.64 [R1+0xabe0], R22 ;  /* 0x00abe01601007387 */ /* 0x010fe80000100a00 */
[----:B------:R0:W-:Y:S04]  /*a35c0*/  STL.64 [R1+0xabd8], R20 ;  /* 0x00abd81401007387 */ /* 0x0001e80000100a00 */
        /* <DEDUP_REMOVED lines=51> */
[----:B------:R-:W-:Y:S04]  /*a3900*/  STL.64 [R1+0x750], R12 ;  /* 0x0007500c01007387 */ /* 0x000fe80000100a00 */
[----:B------:R0:W-:Y:S04]  /*a3910*/  STL.64 [R1+0x758], R14 ;  /* 0x0007580e01007387 */ /* 0x0001e80000100a00 */
[----:B0-----:R-:W2:Y:S01]  /*a3920*/  LDL.64 R14, [R1+0x40] ;  /* 0x00004000010e7983 */ /* 0x001ea20000100a00 */
        /* <DEDUP_REMOVED lines=57> */
[----:B---3--:R-:W-:-:S15]  /*a3cc0*/  HMMA.16816.F32 R16, R4, R20, R16 ;  /* 0x000000140410723c */ /* 0x008fde0000001810 */
        /* <DEDUP_REMOVED lines=8> */
[----:B------:R-:W3:Y:S04]  /*a3d50*/  LDL.LU.64 R18, [R1+0xaae8] ;  /* 0x00aae80001127983 */ /* 0x000ee80000300a00 */
[----:B------:R-:W3:-:S15]  /*a3d60*/  LDL.LU.64 R16, [R1+0xaae0] ;  /* 0x00aae00001107983 */ /* 0x000ede0000300a00 */
[----:B------:R-:W-:-:S01]  /*a3d70*/  NOP ;  /* 0x0000000000007918 */ /* 0x000fc20000000000 */
        /* <DEDUP_REMOVED lines=18> */
[----:B0-----:R-:W3:Y:S04]  /*a3ea0*/  LDL.LU.64 R22, [R1+0xaaa8] ;  /* 0x00aaa80001167983 */ /* 0x001ee80000300a00 */
        /* <DEDUP_REMOVED lines=8> */
[----:B----4-:R-:W-:Y:S03]  /*a3f30*/  HMMA.16816.F32 R12, R4, R20, R8 ;  /* 0x00000014040c723c */ /* 0x010fe60000001808 */
[----:B------:R-:W-:-:S15]  /*a3f40*/  STL [R1+0xa948], R0 ;  /* 0x00a9480001007387 */ /* 0x000fde0000100800 */
[----:B------:R-:W-:-:S05]  /*a3f50*/  NOP ;  /* 0x0000000000007918 */ /* 0x000fca0000000000 */
[----:B------:R-:W-:Y:S04]  /*a3f60*/  STL.64 [R1+0x670], R12 ;  /* 0x0006700c01007387 */ /* 0x000fe80000100a00 */
[----:B------:R0:W-:Y:S04]  /*a3f70*/  STL.64 [R1+0x678], R14 ;  /* 0x0006780e01007387 */ /* 0x0001e80000100a00 */
[----:B0-----:R-:W4:Y:S01]  /*a3f80*/  LDL.LU R14, [R1+0x49f0] ;  /* 0x0049f000010e7983 */ /* 0x001f220000300800 */
[----:B---3--:R-:W-:Y:S01]  /*a3f90*/  IMAD.MOV.U32 R0, RZ, RZ, R23 ;  /* 0x000000ffff007224 */ /* 0x008fe200078e0017 */
[----:B--2---:R-:W-:-:S15]  /*a3fa0*/  HMMA.16816.F32 R8, R4, R22, R16 ;  /* 0x000000160408723c */ /* 0x004fde0000001810 */
[----:B------:R-:W-:-:S08]  /*a3fb0*/  NOP ;  /* 0x0000000000007918 */ /* 0x000fd00000000000 */
[----:B------:R-:W-:Y:S04]  /*a3fc0*/  STL.64 [R1+0x660], R8 ;  /* 0x0006600801007387 */ /* 0x000fe80000100a00 */
[----:B------:R0:W-:Y:S04]  /*a3fd0*/  STL.64 [R1+0x668], R10 ;  /* 0x0006680a01007387 */ /* 0x0001e80000100a00 */
[----:B------:R-:W2:Y:S01]  /*a3fe0*/  LDL.LU R15, [R1+0x49f8] ;  /* 0x0049f800010f7983 */ /* 0x000ea20000300800 */
[----:B0-----:R-:W-:Y:S03]  /*a3ff0*/  HMMA.16816.F32 R8, R4, R28, R24 ;  /* 0x0000001c0408723c */ /* 0x001fe60000001818 */
[----:B------:R-:W-:Y:S04]  /*a4000*/  STL [R1+0xa94c], R0 ;  /* 0x00a94c0001007387 */ /* 0x000fe80000100800 */
[----:B------:R-:W3:-:S15]  /*a4010*/  LDL.LU R16, [R1+0x1890] ;  /* 0x0018900001107983 */ /* 0x000ede0000300800 */
[----:B------:R-:W-:-:S01]  /*a4020*/  NOP ;  /* 0x0000000000007918 */ /* 0x000fc20000000000 */
        /* <DEDUP_REMOVED lines=18> */
[----:B------:R-:W4:Y:S04]  /*a4150*/  LDL.LU R27, [R1+0x180c] ;  /* 0x00180c00011b7983 */ /* 0x000f280000300800 */
[----:B----4-:R0:W-:Y:S04]  /*a4160*/  STL.64 [R1+0xaa38], R26 ;  /* 0x00aa381a01007387 */ /* 0x0101e80000100a00 */
[----:B0-----:R-:W4:Y:S04]  /*a4170*/  LDL R26, [R1+0x8] ;  /* 0x00000800011a7983 */ /* 0x001f280000100800 */
[----:B------:R-:W4:Y:S04]  /*a4180*/  LDL R27, [R1+0xc] ;  /* 0x00000c00011b7983 */ /* 0x000f280000100800 */
[----:B--2---:R0:W-:Y:S04]  /*a4190*/  STL.64 [R1+0xaa30], R24 ;  /* 0x00aa301801007387 */ /* 0x0041e80000100a00 */
[----:B0-----:R-:W2:Y:S04]  /*a41a0*/  LDL.64 R24, [R1+0x10] ;  /* 0x0000100001187983 */ /* 0x001ea80000100a00 */
[----:B----4-:R-:W-:Y:S04]  /*a41b0*/  STL.64 [R1+0xaa68], R26 ;  /* 0x00aa681a01007387 */ /* 0x010fe80000100a00 */
[----:B--2---:R-:W-:Y:S04]  /*a41c0*/  STL.64 [R1+0xaa60], R24 ;  /* 0x00aa601801007387 */ /* 0x004fe80000100a00 */
[----:B------:R-:W2:Y:S04]  /*a41d0*/  LDL.64 R28, [R1] ;  /* 0x00000000011c7983 */ /* 0x000ea80000100a00 */
[----:B---3--:R-:W-:Y:S04]  /*a41e0*/  STL.64 [R1+0xaa00], R22 ;  /* 0x00aa001601007387 */ /* 0x008fe80000100a00 */
[----:B------:R0:W-:Y:S04]  /*a41f0*/  STL.64 [R1+0xa9f8], R20 ;  /* 0x00a9f81401007387 */ /* 0x0001e80000100a00 */
[----:B0-----:R-:W3:Y:S04]  /*a4200*/  LDL.LU R20, [R1+0x1830] ;  /* 0x0018300001147983 */ /* 0x001ee80000300800 */
[----:B------:R-:W3:Y:S04]  /*a4210*/  LDL.LU R21, [R1+0x1834] ;  /* 0x0018340001157983 */ /* 0x000ee80000300800 */
[----:B------:R-:W4:Y:S04]  /*a4220*/  LDL.LU R22, [R1+0x1838] ;  /* 0x0018380001167983 */ /* 0x000f280000300800 */
[----:B------:R-:W4:Y:S04]  /*a4230*/  LDL.LU R23, [R1+0x183c] ;  /* 0x00183c0001177983 */ /* 0x000f280000300800 */
[----:B------:R-:W2:Y:S04]  /*a4240*/  LDL R26, [R1+0x18] ;  /* 0x00001800011a7983 */ /* 0x000ea80000100800 */
[----:B------:R-:W2:Y:S04]  /*a4250*/  LDL R27, [R1+0x1c] ;  /* 0x00001c00011b7983 */ /* 0x000ea80000100800 */
[----:B----4-:R-:W-:Y:S04]  /*a4260*/  STL.64 [R1+0xaa48], R22 ;  /* 0x00aa481601007387 */ /* 0x010fe80000100a00 */
[----:B---3--:R0:W-:Y:S04]  /*a4270*/  STL.64 [R1+0xaa40], R20 ;  /* 0x00aa401401007387 */ /* 0x0081e80000100a00 */
[----:B0-----:R-:W3:Y:S04]  /*a4280*/  LDL.LU R20, [R1+0x17f0] ;  /* 0x0017f00001147983 */ /* 0x001ee80000300800 */
[----:B------:R-:W3:Y:S04]  /*a4290*/  LDL.LU R21, [R1+0x17f4] ;  /* 0x0017f40001157983 */ /* 0x000ee80000300800 */
[----:B------:R-:W4:Y:S04]  /*a42a0*/  LDL.LU R22, [R1+0x17f8] ;  /* 0x0017f80001167983 */ /* 0x000f280000300800 */
[----:B------:R-:W4:Y:S04]  /*a42b0*/  LDL.LU R23, [R1+0x17fc] ;  /* 0x0017fc0001177983 */ /* 0x000f280000300800 */
[----:B------:R-:W2:Y:S04]  /*a42c0*/  LDL.64 R24, [R1+0x20] ;  /* 0x0000200001187983 */ /* 0x000ea80000100a00 */
        /* <DEDUP_REMOVED lines=35> */
[----:B------:R-:W3:Y:S04]  /*a4500*/  LDL.LU R12, [R1+0x49e0] ;  /* 0x0049e000010c7983 */ /* 0x000ee80000300800 */
[----:B------:R-:W4:Y:S04]  /*a4510*/  LDL.LU R13, [R1+0x49e8] ;  /* 0x0049e800010d7983 */ /* 0x000f280000300800 */
        /* <DEDUP_REMOVED lines=29> */
[----:B------:R-:W3:Y:S01]  /*a46f0*/  LDL.LU.64 R24, [R1+0xaa30] ;  /* 0x00aa300001187983 */ /* 0x000ee20000300a00 */
[----:B------:R-:W-:Y:S01]  /*a4700*/  IMAD.MOV.U32 R0, RZ, RZ, R29 ;  /* 0x000000ffff007224 */ /* 0x000fe200078e001d */
[----:B---3--:R-:W-:-:S15]  /*a4710*/  HMMA.16816.F32 R24, R4, R28, R24 ;  /* 0x0000001c0418723c */ /* 0x008fde0000001818 */
[----:B------:R-:W-:-:S08]  /*a4720*/  NOP ;  /* 0x0000000000007918 */ /* 0x000fd00000000000 */
[----:B------:R-:W-:Y:S04]  /*a4730*/  STL.64 [R1+0x600], R24 ;  /* 0x0006001801007387 */ /* 0x000fe80000100a00 */
[----:B------:R0:W-:Y:S04]  /*a4740*/  STL.64 [R1+0x608], R26 ;  /* 0x0006081a01007387 */ /* 0x0001e80000100a00 */
[----:B0-----:R-:W3:Y:S04]  /*a4750*/  LDL.LU.64 R26, [R1+0xaa28] ;  /* 0x00aa2800011a7983 */ /* 0x001ee80000300a00 */
[----:B------:R-:W3:Y:S04]  /*a4760*/  LDL.LU.64 R24, [R1+0xaa20] ;  /* 0x00aa200001187983 */ /* 0x000ee80000300a00 */
        /* <DEDUP_REMOVED lines=55> */
[----:B------:R-:W-:Y:S04]  /*a4ae0*/  STL.64 [R1+0xa788], R18 ;  /* 0x00a7881201007387 */ /* 0x000fe80000100a00 */
[----:B------:R4:W-:Y:S02]  /*a4af0*/  STL.64 [R1+0xa780], R16 ;  /* 0x00a7801001007387 */ /* 0x0009e40000100a00 */
[----:B----4-:R-:W-:Y:S06]  /*a4b00*/  HMMA.16816.F32 R16, R4, R10, R20 ;  /* 0x0000000a0410723c */ /* 0x010fec0000001814 */
[----:B------:R-:W-:Y:S04]  /*a4b10*/  STL [R1+0xa75c], R10 ;  /* 0x00a75c0a01007387 */ /* 0x000fe80000100800 */
[----:B------:R0:W-:-:S13]  /*a4b20*/  STL [R1+0xa758], R11 ;  /* 0x00a7580b01007387 */ /* 0x0001da0000100800 */
[----:B------:R1:W-:Y:S04]  /*a4b30*/  STL.64 [R1+0x580], R16 ;  /* 0x0005801001007387 */ /* 0x0003e80000100a00 */
[----:B------:R3:W-:Y:S04]  /*a4b40*/  STL.64 [R1+0x588], R18 ;  /* 0x0005881201007387 */ /* 0x0007e80000100a00 */
[----:B0-----:R-:W4:Y:S04]  /*a4b50*/  LDL.64 R10, [R1+0xa0] ;  /* 0x0000a000010a7983 */ /* 0x001f280000100a00 */
[----:B-1----:R-:W2:Y:S04]  /*a4b60*/  LDL.LU R16, [R1+0x19d0] ;  /* 0x0019d00001107983 */ /* 0x002ea80000300800 */
[----:B------:R-:W2:Y:S04]  /*a4b70*/  LDL.LU R17, [R1+0x19d4] ;  /* 0x0019d40001117983 */ /* 0x000ea80000300800 */
[----:B---3--:R-:W3:Y:S04]  /*a4b80*/  LDL.LU R18, [R1+0x19d8] ;  /* 0x0019d80001127983 */ /* 0x008ee80000300800 */
        /* <DEDUP_REMOVED lines=30> */
[----:B------:R-:W2:Y:S01]  /*a4d70*/  LDL.LU R19, [R1+0x192c] ;  /* 0x00192c0001137983 */ /* 0x000ea20000300800 */
[----:B------:R-:W-:-:S02]  /*a4d80*/  IMAD R12, R12, 0x100, R24 ;  /* 0x000001000c0c7824 */ /* 0x000fc400078e0218 */
[----:B------:R-:W-:Y:S02]  /*a4d90*/  IMAD R13, R13, 0x100, R25 ;  /* 0x000001000d0d7824 */ /* 0x000fe400078e0219 */
[----:B------:R-:W3:Y:S04]  /*a4da0*/  LDL.LU.64 R24, [R1+0x88] ;  /* 0x0000880001187983 */ /* 0x000ee80000300a00 */
[----:B------:R-:W3:Y:S04]  /*a4db0*/  LDL.LU R20, [R1+0x19e0] ;  /* 0x0019e00001147983 */ /* 0x000ee80000300800 */
[----:B------:R-:W3:Y:S04]  /*a4dc0*/  LDL.LU R21, [R1+0x19e4] ;  /* 0x0019e40001157983 */ /* 0x000ee80000300800 */
[----:B------:R-:W3:Y:S01]  /*a4dd0*/  LDL.LU R22, [R1+0x19e8] ;  /* 0x0019e80001167983 */ /* 0x000ee20000300800 */
[----:B------:R-:W-:-:S02]  /*a4de0*/  IMAD R14, R14, 0x100, R26 ;  /* 0x000001000e0e7824 */ /* 0x000fc400078e021a */
[----:B------:R-:W-:Y:S01]  /*a4df0*/  IMAD R15, R15, 0x100, R27 ;  /* 0x000001000f0f7824 */ /* 0x000fe200078e021b */
[----:B------:R-:W3:Y:S04]  /*a4e00*/  LDL.LU R23, [R1+0x19ec] ;  /* 0x0019ec0001177983 */ /* 0x000ee80000300800 */
[----:B------:R-:W3:Y:S01]  /*a4e10*/  LDL.LU.64 R26, [R1+0x80] ;  /* 0x00008000011a7983 */ /* 0x000ee20000300a00 */
[----:B--2---:R-:W-:-:S15]  /*a4e20*/  HMMA.16816.F32 R16, R4, R8, R16 ;  /* 0x000000080410723c */ /* 0x004fde0000001810 */
[----:B------:R-:W-:-:S08]  /*a4e30*/  NOP ;  /* 0x0000000000007918 */ /* 0x000fd00000000000 */
[----:B------:R-:W-:Y:S04]  /*a4e40*/  STL.64 [R1+0xb50], R16 ;  /* 0x000b501001007387 */ /* 0x000fe80000100a00 */
[----:B------:R0:W-:Y:S04]  /*a4e50*/  STL.64 [R1+0xb58], R18 ;  /* 0x000b581201007387 */ /* 0x0001e80000100a00 */
[----:B0-----:R-:W2:Y:S04]  /*a4e60*/  LDL.LU.64 R18, [R1+0xa9a0] ;  /* 0x00a9a00001127983 */ /* 0x001ea80000300a00 */
[----:B------:R-:W2:Y:S04]  /*a4e70*/  LDL.LU.64 R16, [R1+0xa998] ;  /* 0x00a9980001107983 */ /* 0x000ea80000300a00 */
[----:B------:R-:W-:Y:S04]  /*a4e80*/  STL [R1+0xa744], R8 ;  /* 0x00a7440801007387 */ /* 0x000fe80000100800 */
[----:B------:R-:W-:Y:S01]  /*a4e90*/  STL [R1+0xa740], R9 ;  /* 0x00a7400901007387 */ /* 0x000fe20000100800 */
[----:B--2---:R-:W-:-:S15]  /*a4ea0*/  HMMA.16816.F32 R16, R4, R2, R16 ;  /* 0x000000020410723c */ /* 0x004fde0000001810 */
[----:B------:R-:W-:-:S08]  /*a4eb0*/  NOP ;  /* 0x0000000000007918 */ /* 0x000fd00000000000 */
[----:B------:R-:W-:Y:S04]  /*a4ec0*/  STL.64 [R1+0xb40], R16 ;  /* 0x000b401001007387 */ /* 0x000fe80000100a00 */
[----:B------:R0:W-:Y:S04]  /*a4ed0*/  STL.64 [R1+0xb48], R18 ;  /* 0x000b481201007387 */ /* 0x0001e80000100a00 */
[----:B0-----:R-:W4:Y:S04]  /*a4ee0*/  LDL.LU.64 R18, [R1+0xa990] ;  /* 0x00a9900001127983 */ /* 0x001f280000300a00 */
[----:B------:R-:W4:Y:S04]  /*a4ef0*/  LDL.LU.64 R16, [R1+0xa988] ;  /* 0x00a9880001107983 */ /* 0x000f280000300a00 */
[----:B------:R-:W-:Y:S04]  /*a4f00*/  STL [R1+0xa764], R2 ;  /* 0x00a7640201007387 */ /* 0x000fe80000100800 */
[----:B------:R0:W-:Y:S04]  /*a4f10*/  STL [R1+0xa760], R3 ;  /* 0x00a7600301007387 */ /* 0x0001e80000100800 */
[----:B0-----:R-:W2:Y:S01]  /*a4f20*/  LDL.LU.64 R2, [R1+0x90] ;  /* 0x0000900001027983 */ /* 0x001ea20000300a00 */
[----:B----4-:R-:W-:Y:S03]  /*a4f30*/  HMMA.16816.F32 R4, R4, R10, R16 ;  /* 0x0000000a0404723c */ /* 0x010fe60000001810 */
[----:B------:R-:W4:Y:S04]  /*a4f40*/  LDL.LU.64 R18, [R1+0xa980] ;  /* 0x00a9800001127983 */ /* 0x000f280000300a00 */
[----:B------:R-:W4:-:S15]  /*a4f50*/  LDL.LU.64 R16, [R1+0xa978] ;  /* 0x00a9780001107983 */ /* 0x000f1e0000300a00 */
[----:B------:R-:W-:-:S01]  /*a4f60*/  NOP ;  /* 0x0000000000007918 */ /* 0x000fc20000000000 */
[----:B------:R-:W-:Y:S04]  /*a4f70*/  STL.64 [R1+0x570], R4 ;  /* 0x0005700401007387 */ /* 0x000fe80000100a00 */
[----:B------:R0:W-:Y:S04]  /*a4f80*/  STL.64 [R1+0x578], R6 ;  /* 0x0005780601007387 */ /* 0x0001e80000100a00 */
[----:B0-----:R-:W4:Y:S01]  /*a4f90*/  LDL.LU.64 R6, [R1+0xb0] ;  /* 0x0000b00001067983 */ /* 0x001f220000300a00 */
[----:B------:R-:W-:Y:S02]  /*a4fa0*/  F2FP.F16.E5M2.UNPACK_B R12, R12 ;  /* 0x0000000cff0c723e */ /* 0x000fe400020004ff */
[----:B------:R-:W-:-:S02]  /*a4fb0*/  F2FP.F16.E5M2.UNPACK_B R13, R13 ;  /* 0x0000000dff0d723e */ /* 0x000fc400020004ff */
[----:B------:R-:W-:Y:S02]  /*a4fc0*/  F2FP.F16.E5M2.UNPACK_B R14, R14 ;  /* 0x0000000eff0e723e */ /* 0x000fe400020004ff */
[----:B------:R-:W-:Y:S01]  /*a4fd0*/  F2FP.F16.E5M2.UNPACK_B R15, R15 ;  /* 0x0000000fff0f723e */ /* 0x000fe200020004ff */
[----:B------:R-:W-:Y:S02]  /*a4fe0*/  IMAD.MOV.U32 R8, RZ, RZ, R11 ;  /* 0x000000ffff087224 */ /* 0x000fe400078e000b */
[----:B------:R-:W-:-:S03]  /*a4ff0*/  IMAD.MOV.U32 R9, RZ, RZ, R10 ;  /* 0x000000ffff097224 */ /* 0x000fc600078e000a */
[----:B------:R0:W-:Y:S04]  /*a5000*/  STL [R1+0xa76c], R8 ;  /* 0x00a76c0801007387 */ /* 0x0001e80000100800 */
[----:B------:R1:W-:Y:S04]  /*a5010*/  STL [R1+0xa768], R9 ;  /* 0x00a7680901007387 */ /* 0x0003e80000100800 */
[----:B0-----:R-:W2:Y:S04]  /*a5020*/  LDL.LU R8, [R1+0x19b0] ;  /* 0x0019b00001087983 */ /* 0x001ea80000300800 */
[----:B-1----:R-:W2:Y:S04]  /*a5030*/  LDL.LU R9, [R1+0x19b4] ;  /* 0x0019b40001097983 */ /* 0x002ea80000300800 */
[----:B------:R-:W2:Y:S04]  /*a5040*/  LDL.LU R10, [R1+0x19b8] ;  /* 0x0019b800010a7983 */ /* 0x000ea80000300800 */
[----:B------:R-:W2:Y:S01]  /*a5050*/  LDL.LU R11, [R1+0x19bc] ;  /* 0x0019bc00010b7983 */ /* 0x000ea20000300800 */
[----:B----4-:R-:W-:Y:S06]  /*a5060*/  HMMA.16816.F32 R16, R12, R6, R16 ;  /* 0x000000060c10723c */ /* 0x010fec0000001810 */
[----:B------:R-:W-:-:S02]  /*a5070*/  IMAD.MOV.U32 R4, RZ, RZ, R7 ;  /* 0x000000ffff047224 */ /* 0x000fc400078e0007 */
[----:B------:R-:W-:-:S15]  /*a5080*/  IMAD.MOV.U32 R5, RZ, RZ, R6 ;  /* 0x000000ffff057224 */ /* 0x000fde00078e0006 */
[----:B------:R-:W-:Y:S04]  /*a5090*/  STL.64 [R1+0x560], R16 ;  /* 0x0005601001007387 */ /* 0x000fe80000100a00 */
[----:B------:R0:W-:Y:S04]  /*a50a0*/  STL.64 [R1+0x568], R18 ;  /* 0x0005681201007387 */ /* 0x0001e80000100a00 */
[----:B0-----:R-:W4:Y:S04]  /*a50b0*/  LDL.LU.64 R18, [R1+0xa970] ;  /* 0x00a9700001127983 */ /* 0x001f280000300a00 */
[----:B------:R-:W4:Y:S04]  /*a50c0*/  LDL.LU.64 R16, [R1+0xa968] ;  /* 0x00a9680001107983 */ /* 0x000f280000300a00 */
[----:B------:R-:W-:Y:S04]  /*a50d0*/  STL [R1+0xa774], R4 ;  /* 0x00a7740401007387 */ /* 0x000fe80000100800 */
[----:B------:R0:W-:Y:S04]  /*a50e0*/  STL [R1+0xa770], R5 ;  /* 0x00a7700501007387 */ /* 0x0001e80000100800 */
[----:B0-----:R-:W4:Y:S02]  /*a50f0*/  LDL.LU.64 R4, [R1+0x98] ;  /* 0x0000980001047983 */ /* 0x001f240000300a00 */
[----:B----4-:R-:W-:-:S15]  /*a5100*/  HMMA.16816.F32 R16, R12, R4, R16 ;  /* 0x000000040c10723c */ /* 0x010fde0000001810 */
        /* <DEDUP_REMOVED lines=8> */
[----:B------:R2:W-:Y:S02]  /*a5190*/  STL [R1+0xa778], R7 ;  /* 0x00a7780701007387 */ /* 0x0005e40000100800 */
[----:B--2---:R-:W-:-:S15]  /*a51a0*/  HMMA.16816.F32 R4, R12, R2, R8 ;  /* 0x000000020c04723c */ /* 0x004fde0000001808 */
[----:B------:R-:W-:-:S08]  /*a51b0*/  NOP ;  /* 0x0000000000007918 */ /* 0x000fd00000000000 */
[----:B------:R-:W-:Y:S04]  /*a51c0*/  STL.64 [R1+0x540], R4 ;  /* 0x0005400401007387 */ /* 0x000fe80000100a00 */
[----:B------:R3:W-:Y:S02]  /*a51d0*/  STL.64 [R1+0x548], R6 ;  /* 0x0005480601007387 */ /* 0x0007e40000100a00 */
[----:B---3--:R-:W-:-:S15]  /*a51e0*/  HMMA.16816.F32 R4, R12, R24, R16 ;  /* 0x000000180c04723c */ /* 0x008fde0000001810 */
[----:B------:R-:W-:-:S08]  /*a51f0*/  NOP ;  /* 0x0000000000007918 */ /* 0x000fd00000000000 */
[----:B------:R-:W-:Y:S04]  /*a5200*/  STL.64 [R1+0x530], R4 ;  /* 0x0005300401007387 */ /* 0x000fe80000100a00 */
[----:B------:R0:W-:Y:S02]  /*a5210*/  STL.64 [R1+0x538], R6 ;  /* 0x0005380601007387 */ /* 0x0001e40000100a00 */
[----:B0-----:R-:W-:-:S15]  /*a5220*/  HMMA.16816.F32 R4, R12, R26, R20 ;  /* 0x0000001a0c04723c */ /* 0x001fde0000001814 */
[----:B------:R-:W-:-:S08]  /*a5230*/  NOP ;  /* 0x0000000000007918 */ /* 0x000fd00000000000 */
[----:B------:R-:W-:Y:S04]  /*a5240*/  STL.64 [R1+0x520], R4 ;  /* 0x0005200401007387 */ /* 0x000fe80000100a00 */
[----:B------:R-:W-:Y:S04]  /*a5250*/  STL.64 [R1+0x528], R6 ;  /* 0x0005280601007387 */ /* 0x000fe80000100a00 */
        /* <DEDUP_REMOVED lines=11> */
[----:B------:R-:W-:Y:S02]  /*a5310*/  IMAD.MOV.U32 R10, RZ, RZ, R3 ;  /* 0x000000ffff0a7224 */ /* 0x000fe400078e0003 */
[----:B------:R-:W-:Y:S02]  /*a5320*/  IMAD.MOV.U32 R2, RZ, RZ, R24 ;  /* 0x000000ffff027224 */ /* 0x000fe400078e0018 */
[----:B------:R-:W-:Y:S02]  /*a5330*/  IMAD.MOV.U32 R3, RZ, RZ, R25 ;  /* 0x000000ffff037224 */ /* 0x000fe400078e0019 */
[----:B------:R-:W-:Y:S02]  /*a5340*/  IMAD.MOV.U32 R8, RZ, RZ, R26 ;  /* 0x000000ffff087224 */ /* 0x000fe400078e001a */
[----:B------:R-:W-:Y:S01]  /*a5350*/  IMAD.MOV.U32 R9, RZ, RZ, R27 ;  /* 0x000000ffff097224 */ /* 0x000fe200078e001b */
[----:B---3--:R0:W-:Y:S04]  /*a5360*/  STL.64 [R1+0xa7d8], R22 ;  /* 0x00a7d81601007387 */ /* 0x0081e80000100a00 */
        /* <DEDUP_REMOVED lines=28> */
[----:B------:R-:W3:Y:S04]  /*a5530*/  LDL R20, [R1+0x18] ;  /* 0x0000180001147983 */ /* 0x000ee80000100800 */
        /* <DEDUP_REMOVED lines=79> */
[----:B------:R-:W2:Y:S01]  /*a5a30*/  LDL.LU.64 R20, [R1+0x68] ;  /* 0x0000680001147983 */ /* 0x000ea20000300a00 */
[----:B------:R-:W-:-:S05]  /*a5a40*/  IMAD.MOV.U32 R23, RZ, RZ, R0 ;  /* 0x000000ffff177224 */ /* 0x000fca00078e0000 */
        /* <DEDUP_REMOVED lines=18> */
[----:B------:R-:W4:Y:S04]  /*a5b70*/  LDL.LU R23, [R1+0x1a0c] ;  /* 0x001a0c0001177983 */ /* 0x000f280000300800 */
[----:B------:R-:W2:Y:S04]  /*a5b80*/  LDL.LU.64 R4, [R1+0x70] ;  /* 0x0000700001047983 */ /* 0x000ea80000300a00 */
[----:B------:R-:W-:Y:S04]  /*a5b90*/  STL.64 [R1+0xa8f0], R26 ;  /* 0x00a8f01a01007387 */ /* 0x000fe80000100a00 */
        /* <DEDUP_REMOVED lines=11> */
[C---:B------:R-:W-:Y:S03]  /*a5c50*/  HMMA.16816.F32 R20, R12.reuse, R6, R20 ;  /* 0x000000060c14723c */ /* 0x040fe60000001814 */
[----:B----4-:R-:W-:Y:S04]  /*a5c60*/  STL.64 [R1+0xa918], R26 ;  /* 0x00a9181a01007387 */ /* 0x010fe80000100a00 */
[----:B---3--:R0:W-:Y:S04]  /*a5c70*/  STL.64 [R1+0xa910], R24 ;  /* 0x00a9101801007387 */ /* 0x0081e80000100a00 */
[----:B0-----:R-:W3:Y:S04]  /*a5c80*/  LDL.LU R24, [R1+0x1a50] ;  /* 0x001a500001187983 */ /* 0x001ee80000300800 */
[----:B------:R-:W3:Y:S04]  /*a5c90*/  LDL.LU R25, [R1+0x1a54] ;  /* 0x001a540001197983 */ /* 0x000ee80000300800 */
[----:B------:R-:W3:Y:S04]  /*a5ca0*/  LDL.LU R26, [R1+0x1a58] ;  /* 0x001a5800011a7983 */ /* 0x000ee80000300800 */
[----:B------:R-:W3:Y:S04]  /*a5cb0*/  LDL.LU R27, [R1+0x1a5c] ;  /* 0x001a5c00011b7983 */ /* 0x000ee80000300800 */
[----:B------:R-:W-:Y:S04]  /*a5cc0*/  STL.64 [R1+0xa798], R10 ;  /* 0x00a7980a01007387 */ /* 0x000fe80000100a00 */
[----:B------:R0:W-:Y:S04]  /*a5cd0*/  STL.64 [R1+0xa790], R8 ;  /* 0x00a7900801007387 */ /* 0x0001e80000100a00 */
[----:B------:R-:W4:Y:S04]  /*a5ce0*/  LDL.LU R16, [R1+0x2040] ;  /* 0x0020400001107983 */ /* 0x000f280000300800 */
[----:B------:R-:W4:Y:S04]  /*a5cf0*/  LDL.LU R17, [R1+0x2044] ;  /* 0x0020440001117983 */ /* 0x000f280000300800 */
[----:B------:R-:W4:Y:S04]  /*a5d00*/  LDL.LU R18, [R1+0x2048] ;  /* 0x0020480001127983 */ /* 0x000f280000300800 */
[----:B------:R-:W4:Y:S04]  /*a5d10*/  LDL.LU R19, [R1+0x204c] ;  /* 0x00204c0001137983 */ /* 0x000f280000300800 */
[----:B0-----:R-:W4:Y:S04]  /*a5d20*/  LDL.LU R8, [R1+0x2000] ;  /* 0x0020000001087983 */ /* 0x001f280000300800 */
[----:B------:R-:W4:Y:S04]  /*a5d30*/  LDL.LU R9, [R1+0x2004] ;  /* 0x0020040001097983 */ /* 0x000f280000300800 */
[----:B------:R-:W4:Y:S04]  /*a5d40*/  LDL.LU R10, [R1+0x2008] ;  /* 0x00200800010a7983 */ /* 0x000f280000300800 */
[----:B------:R-:W4:Y:S04]  /*a5d50*/  LDL.LU R11, [R1+0x200c] ;  /* 0x00200c00010b7983 */ /* 0x000f280000300800 */
        /* <DEDUP_REMOVED lines=17> */
[----:B------:R-:W-:Y:S02]  /*a5e70*/  IMAD.MOV.U32 R6, RZ, RZ, R4 ;  /* 0x000000ffff067224 */ /* 0x000fe400078e0004 */
[----:B------:R-:W-:Y:S02]  /*a5e80*/  IMAD.MOV.U32 R7, RZ, RZ, R5 ;  /* 0x000000ffff077224 */ /* 0x000fe400078e0005 */
[----:B------:R-:W-:Y:S02]  /*a5e90*/  IMAD.MOV.U32 R4, RZ, RZ, R20 ;  /* 0x000000ffff047224 */ /* 0x000fe400078e0014 */
[----:B------:R-:W-:Y:S02]  /*a5ea0*/  IMAD.MOV.U32 R5, RZ, RZ, R21 ;  /* 0x000000ffff057224 */ /* 0x000fe400078e0015 */
[----:B--2---:R-:W-:Y:S01]  /*a5eb0*/  HMMA.16816.F32 R20, R12, R22, R24 ;  /* 0x000000160c14723c */ /* 0x004fe20000001818 */
        /* <DEDUP_REMOVED lines=95> */
[----:B0-----:R-:W3:Y:S04]  /*a64b0*/  LDL.LU.64 R26, [R1+0xa7c8] ;  /* 0x00a7c800011a7983 */ /* 0x001ee80000300a00 */
[----:B------:R-:W2:Y:S01]  /*a64c0*/  LDL.LU.64 R24, [R1+0xa7c0] ;  /* 0x00a7c00001187983 */ /* 0x000ea20000300a00 */
        /* <DEDUP_REMOVED lines=18> */
[C---:B----4-:R-:W-:Y:S06]  /*a65f0*/  HMMA.16816.F32 R8, R12.reuse, R22, R8 ;  /* 0x000000160c08723c */ /* 0x050fec0000001808 */
[----:B--2---:R-:W-:-:S15]  /*a6600*/  HMMA.16816.F32 R16, R12, R20, R16 ;  /* 0x000000140c10723c */ /* 0x004fde0000001810 */
        /* <DEDUP_REMOVED lines=8> */
[----:B------:R-:W2:Y:S04]  /*a6690*/  LDL.LU.64 R16, [R1+0xa780] ;  /* 0x00a7800001107983 */ /* 0x000ea80000300a00 */
[----:B------:R-:W-:Y:S04]  /*a66a0*/  STL.64 [R1+0xa530], R22 ;  /* 0x00a5301601007387 */ /* 0x000fe80000100a00 */
[----:B------:R0:W-:Y:S04]  /*a66b0*/  STL.64 [R1+0xa528], R20 ;  /* 0x00a5281401007387 */ /* 0x0001e80000100a00 */
[----:B0-----:R-:W3:Y:S04]  /*a66c0*/  LDL.LU R20, [R1+0x2070] ;  /* 0x0020700001147983 */ /* 0x001ee80000300800 */
[----:B------:R-:W3:Y:S04]  /*a66d0*/  LDL.LU R21, [R1+0x2074] ;  /* 0x0020740001157983 */ /* 0x000ee80000300800 */
[----:B------:R-:W3:Y:S04]  /*a66e0*/  LDL.LU R22, [R1+0x2078] ;  /* 0x0020780001167983 */ /* 0x000ee80000300800 */
[----:B------:R-:W3:Y:S02]  /*a66f0*/  LDL.LU R23, [R1+0x207c] ;  /* 0x00207c0001177983 */ /* 0x000ee40000300800 */
[----:B---3--:R-:W-:-:S15]  /*a6700*/  HMMA.16816.F32 R20, R12, R18, R20 ;  /* 0x000000120c14723c */ /* 0x008fde0000001814 */
[----:B------:R-:W-:-:S08]  /*a6710*/  NOP ;  /* 0x0000000000007918 */ /* 0x000fd00000000000 */
[----:B------:R-:W-:Y:S04]  /*a6720*/  STL.64 [R1+0x3c0], R20 ;  /* 0x0003c01401007387 */ /* 0x000fe80000100a00 */
[----:B------:R2:W-:Y:S02]  /*a6730*/  STL.64 [R1+0x3c8], R22 ;  /* 0x0003c81601007387 */ /* 0x0005e40000100a00 */
[----:B--2---:R-:W-:Y:S07]  /*a6740*/  HMMA.16816.F32 R20, R12, R16, R24 ;  /* 0x000000100c14723c */ /* 0x004fee0000001818 */
[----:B------:R-:W-:-:S02]  /*a6750*/  IMAD.MOV.U32 R24, RZ, RZ, R6 ;  /* 0x000000ffff187224 */ /* 0x000fc400078e0006 */
[----:B------:R-:W-:Y:S01]  /*a6760*/  IMAD.MOV.U32 R26, RZ, RZ, R4 ;  /* 0x000000ffff1a7224 */ /* 0x000fe200078e0004 */
[----:B------:R-:W2:Y:S01]  /*a6770*/  LDL.LU R6, [R1+0xa77c] ;  /* 0x00a77c0001067983 */ /* 0x000ea20000300800 */
[----:B------:R-:W-:Y:S02]  /*a6780*/  IMAD.MOV.U32 R27, RZ, RZ, R5 ;  /* 0x000000ffff1b7224 */ /* 0x000fe400078e0005 */
[----:B------:R-:W-:-:S10]  /*a6790*/  IMAD.MOV.U32 R25, RZ, RZ, R7 ;  /* 0x000000ffff197224 */ /* 0x000fd400078e0007 */
[----:B------:R0:W-:Y:S04]  /*a67a0*/  STL.64 [R1+0x3b0], R20 ;  /* 0x0003b01401007387 */ /* 0x0001e80000100a00 */
[----:B------:R1:W-:Y:S04]  /*a67b0*/  STL.64 [R1+0x3b8], R22 ;  /* 0x0003b81601007387 */ /* 0x0003e80000100a00 */
[----:B------:R-:W3:Y:S04]  /*a67c0*/  LDL.LU R7, [R1+0xa778] ;  /* 0x00a7780001077983 */ /* 0x000ee80000300800 */
[----:B------:R-:W2:Y:S04]  /*a67d0*/  LDL.LU R4, [R1+0xa774] ;  /* 0x00a7740001047983 */ /* 0x000ea80000300800 */
[----:B------:R-:W2:Y:S04]  /*a67e0*/  LDL.LU R5, [R1+0xa770] ;  /* 0x00a7700001057983 */ /* 0x000ea80000300800 */
[----:B------:R4:W-:Y:S04]  /*a67f0*/  STL.64 [R1+0xa690], R26 ;  /* 0x00a6901a01007387 */ /* 0x0009e80000100a00 */
[----:B------:R4:W-:Y:S04]  /*a6800*/  STL.64 [R1+0xa688], R24 ;  /* 0x00a6881801007387 */ /* 0x0009e80000100a00 */
[----:B0-----:R-:W3:Y:S04]  /*a6810*/  LDL.LU R20, [R1+0x20d0] ;  /* 0x0020d00001147983 */ /* 0x001ee80000300800 */
[----:B------:R-:W3:Y:S04]  /*a6820*/  LDL.LU R21, [R1+0x20d4] ;  /* 0x0020d40001157983 */ /* 0x000ee80000300800 */
[----:B-1----:R-:W2:Y:S04]  /*a6830*/  LDL.LU R22, [R1+0x20d8] ;  /* 0x0020d80001167983 */ /* 0x002ea80000300800 */
[----:B------:R-:W2:Y:S01]  /*a6840*/  LDL.LU R23, [R1+0x20dc] ;  /* 0x0020dc0001177983 */ /* 0x000ea20000300800 */
[----:B----4-:R-:W-:-:S02]  /*a6850*/  IMAD.MOV.U32 R26, RZ, RZ, R8 ;  /* 0x000000ffff1a7224 */ /* 0x010fc400078e0008 */
[----:B------:R-:W-:Y:S02]  /*a6860*/  IMAD.MOV.U32 R27, RZ, RZ, R9 ;  /* 0x000000ffff1b7224 */ /* 0x000fe400078e0009 */
[----:B------:R-:W-:Y:S02]  /*a6870*/  IMAD.MOV.U32 R24, RZ, RZ, R2 ;  /* 0x000000ffff187224 */ /* 0x000fe400078e0002 */
[----:B------:R-:W-:Y:S01]  /*a6880*/  IMAD.MOV.U32 R25, RZ, RZ, R3 ;  /* 0x000000ffff197224 */ /* 0x000fe200078e0003 */
[----:B--2---:R-:W-:Y:S04]  /*a6890*/  STL.64 [R1+0xa6a0], R22 ;  /* 0x00a6a01601007387 */ /* 0x004fe80000100a00 */
[----:B---3--:R0:W-:Y:S04]  /*a68a0*/  STL.64 [R1+0xa698], R20 ;  /* 0x00a6981401007387 */ /* 0x0081e80000100a00 */
[----:B------:R-:W2:Y:S04]  /*a68b0*/  LDL.LU R8, [R1+0xa76c] ;  /* 0x00a76c0001087983 */ /* 0x000ea80000300800 */
[----:B------:R-:W3:Y:S04]  /*a68c0*/  LDL.LU R9, [R1+0xa768] ;  /* 0x00a7680001097983 */ /* 0x000ee80000300800 */
[----:B------:R-:W4:Y:S04]  /*a68d0*/  LDL.LU R2, [R1+0xa764] ;  /* 0x00a7640001027983 */ /* 0x000f280000300800 */
[----:B------:R-:W4:Y:S04]  /*a68e0*/  LDL.LU R3, [R1+0xa760] ;  /* 0x00a7600001037983 */ /* 0x000f280000300800 */
[----:B------:R1:W-:Y:S04]  /*a68f0*/  STL.64 [R1+0xa6a8], R26 ;  /* 0x00a6a81a01007387 */ /* 0x0003e80000100a00 */
[----:B------:R-:W-:Y:S04]  /*a6900*/  STL.64 [R1+0xa6c0], R24 ;  /* 0x00a6c01801007387 */ /* 0x000fe80000100a00 */
[----:B0-----:R-:W2:Y:S04]  /*a6910*/  LDL.LU R20, [R1+0x2170] ;  /* 0x0021700001147983 */ /* 0x001ea80000300800 */
[----:B------:R-:W2:Y:S04]  /*a6920*/  LDL.LU R21, [R1+0x2174] ;  /* 0x0021740001157983 */ /* 0x000ea80000300800 */
[----:B------:R-:W3:Y:S04]  /*a6930*/  LDL.LU R22, [R1+0x2178] ;  /* 0x0021780001167983 */ /* 0x000ee80000300800 */
[----:B------:R-:W3:Y:S01]  /*a6940*/  LDL.LU R23, [R1+0x217c] ;  /* 0x00217c0001177983 */ /* 0x000ee20000300800 */
[----:B-1----:R-:W-:-:S02]  /*a6950*/  IMAD.MOV.U32 R26, RZ, RZ, R11 ;  /* 0x000000ffff1a7224 */ /* 0x002fc400078e000b */
[----:B------:R-:W-:-:S05]  /*a6960*/  IMAD.MOV.U32 R27, RZ, RZ, R10 ;  /* 0x000000ffff1b7224 */ /* 0x000fca00078e000a */
[----:B------:R-:W-:Y:S04]  /*a6970*/  STL.64 [R1+0xa6d8], R26 ;  /* 0x00a6d81a01007387 */ /* 0x000fe80000100a00 */
[----:B---3--:R-:W-:Y:S04]  /*a6980*/  STL.64 [R1+0xa6b8], R22 ;  /* 0x00a6b81601007387 */ /* 0x008fe80000100a00 */
[----:B--2---:R0:W-:Y:S04]  /*a6990*/  STL.64 [R1+0xa6b0], R20 ;  /* 0x00a6b01401007387 */ /* 0x0041e80000100a00 */
[----:B0-----:R-:W2:Y:S04]  /*a69a0*/  LDL.LU R20, [R1+0x2180] ;  /* 0x0021800001147983 */ /* 0x001ea80000300800 */
[----:B------:R-:W2:Y:S04]  /*a69b0*/  LDL.LU R21, [R1+0x2184] ;  /* 0x0021840001157983 */ /* 0x000ea80000300800 */
[----:B------:R-:W3:Y:S04]  /*a69c0*/  LDL.LU R22, [R1+0x2188] ;  /* 0x0021880001167983 */ /* 0x000ee80000300800 */
[----:B------:R-:W3:Y:S01]  /*a69d0*/  LDL.LU R23, [R1+0x218c] ;  /* 0x00218c0001177983 */ /* 0x000ee20000300800 */
[----:B------:R-:W-:-:S02]  /*a69e0*/  IMAD.MOV.U32 R24, RZ, RZ, R7 ;  /* 0x000000ffff187224 */ /* 0x000fc400078e0007 */
        /* <DEDUP_REMOVED lines=11> */
[----:B------:R-:W-:Y:S01]  /*a6aa0*/  IMAD.MOV.U32 R25, RZ, RZ, R8 ;  /* 0x000000ffff197224 */ /* 0x000fe200078e0008 */
[----:B------:R-:W-:Y:S04]  /*a6ab0*/  STL.64 [R1+0xa720], R26 ;  /* 0x00a7201a01007387 */ /* 0x000fe80000100a00 */
[----:B------:R-:W-:Y:S04]  /*a6ac0*/  STL.64 [R1+0xa718], R24 ;  /* 0x00a7181801007387 */ /* 0x000fe80000100a00 */
        /* <DEDUP_REMOVED lines=36> */
[----:B----4-:R-:W-:-:S02]  /*a6d10*/  IMAD R4, R4, 0x100, R10 ;  /* 0x0000010004047824 */ /* 0x010fc400078e020a */
[----:B------:R-:W-:Y:S01]  /*a6d20*/  IMAD R5, R5, 0x100, R11 ;  /* 0x0000010005057824 */ /* 0x000fe200078e020b */
        /* <DEDUP_REMOVED lines=13> */
[----:B------:R-:W4:Y:S01]  /*a6e00*/  LDL.LU R11, [R1+0xa758] ;  /* 0x00a75800010b7983 */ /* 0x000f220000300800 */
[----:B------:R-:W-:-:S02]  /*a6e10*/  IMAD R6, R6, 0x100, R8 ;  /* 0x0000010006067824 */ /* 0x000fc400078e0208 */
[----:B------:R-:W-:Y:S01]  /*a6e20*/  IMAD R7, R7, 0x100, R9 ;  /* 0x0000010007077824 */ /* 0x000fe200078e0209 */
[----:B----4-:R-:W-:-:S15]  /*a6e30*/  HMMA.16816.F32 R24, R12, R10, R24 ;  /* 0x0000000a0c18723c */ /* 0x010fde0000001818 */
[----:B------:R-:W-:-:S08]  /*a6e40*/  NOP ;  /* 0x0000000000007918 */ /* 0x000fd00000000000 */
[----:B------:R-:W-:Y:S04]  /*a6e50*/  STL.64 [R1+0x3a0], R24 ;  /* 0x0003a01801007387 */ /* 0x000fe80000100a00 */
[----:B------:R0:W-:Y:S04]  /*a6e60*/  STL.64 [R1+0x3a8], R26 ;  /* 0x0003a81a01007387 */ /* 0x0001e80000100a00 */
[----:B0-----:R-:W4:Y:S04]  /*a6e70*/  LDL.LU.64 R26, [R1+0xa750] ;  /* 0x00a75000011a7983 */ /* 0x001f280000300a00 */
[----:B------:R-:W4:Y:S04]  /*a6e80*/  LDL.LU.64 R24, [R1+0xa748] ;  /* 0x00a7480001187983 */ /* 0x000f280000300a00 */
        /* <DEDUP_REMOVED lines=8> */
[----:B------:R0:W-:Y:S04]  /*a6f10*/  STL.64 [R1+0xa4f0], R10 ;  /* 0x00a4f00a01007387 */ /* 0x0001e80000100a00 */
[----:B0-----:R-:W3:Y:S01]  /*a6f20*/  LDL.LU R10, [R1+0x78] ;  /* 0x00007800010a7983 */ /* 0x001ee20000300800 */
[----:B------:R-:W-:-:S03]  /*a6f30*/  IMAD.MOV.U32 R11, RZ, RZ, R0 ;  /* 0x000000ffff0b7224 */ /* 0x000fc600078e0000 */
[----:B------:R-:W3:Y:S04]  /*a6f40*/  LDL.LU R0, [R1+0xa728] ;  /* 0x00a7280001007983 */ /* 0x000ee80000300800 */
[----:B------:R-:W-:Y:S01]  /*a6f50*/  STL.64 [R1+0xa4e8], R8 ;  /* 0x00a4e80801007387 */ /* 0x000fe20000100a00 */
        /* <DEDUP_REMOVED lines=16> */
[----:B0-----:R-:W2:Y:S04]  /*a7060*/  LDL.LU R12, [R1+0x2130] ;  /* 0x00213000010c7983 */ /* 0x001ea80000300800 */
[----:B------:R-:W2:Y:S04]  /*a7070*/  LDL.LU R13, [R1+0x2134] ;  /* 0x00213400010d7983 */ /* 0x000ea80000300800 */
[----:B-1----:R-:W2:Y:S01]  /*a7080*/  LDL.LU R14, [R1+0x2138] ;  /* 0x00213800010e7983 */ /* 0x002ea20000300800 */
        /* <DEDUP_REMOVED lines=20> */
[----:B0-----:R-:W4:Y:S01]  /*a71d0*/  LDL.LU.64 R24, [R1+0xa6c0] ;  /* 0x00a6c00001187983 */ /* 0x001f220000300a00 */
[----:B---3--:R-:W-:Y:S01]  /*a71e0*/  IMAD.MOV.U32 R15, RZ, RZ, R0 ;  /* 0x000000ffff0f7224 */ /* 0x008fe200078e0000 */
[----:B----4-:R-:W-:Y:S02]  /*a71f0*/  HMMA.16816.F32 R24, R4, R24, R20 ;  /* 0x000000180418723c */ /* 0x010fe40000001814 */
[----:B------:R-:W3:Y:S04]  /*a7200*/  LDL.LU.64 R22, [R1+0xa6b8] ;  /* 0x00a6b80001167983 */ /* 0x000ee80000300a00 */
[----:B------:R-:W3:-:S15]  /*a7210*/  LDL.LU.64 R20, [R1+0xa6b0] ;  /* 0x00a6b00001147983 */ /* 0x000ede0000300a00 */
[----:B------:R-:W-:-:S02]  /*a7220*/  NOP ;  /* 0x0000000000007918 */ /* 0x000fc40000000000 */
[----:B------:R-:W-:Y:S04]  /*a7230*/  STL.64 [R1+0x330], R24 ;  /* 0x0003301801007387 */ /* 0x000fe80000100a00 */
[----:B------:R0:W-:Y:S01]  /*a7240*/  STL [R1+0x338], R26 ;  /* 0x0003381a01007387 */ /* 0x0001e20000100800 */
[----:B------:R-:W-:-:S03]  /*a7250*/  IMAD.MOV.U32 R0, RZ, RZ, R27 ;  /* 0x000000ffff007224 */ /* 0x000fc600078e001b */
[----:B0-----:R-:W3:Y:S04]  /*a7260*/  LDL.LU.64 R26, [R1+0xa6a8] ;  /* 0x00a6a800011a7983 */ /* 0x001ee80000300a00 */
[----:B------:R-:W-:Y:S01]  /*a7270*/  STL [R1+0x82d0], R0 ;  /* 0x0082d00001007387 */ /* 0x000fe20000100800 */
[----:B---3--:R-:W-:Y:S03]  /*a7280*/  HMMA.16816.F32 R24, R4, R26, R20 ;  /* 0x0000001a0418723c */ /* 0x008fe60000001814 */
[----:B------:R-:W3:Y:S04]  /*a7290*/  LDL.LU.64 R22, [R1+0xa6a0] ;  /* 0x00a6a00001167983 */ /* 0x000ee80000300a00 */
[----:B------:R-:W3:-:S15]  /*a72a0*/  LDL.LU.64 R20, [R1+0xa698] ;  /* 0x00a6980001147983 */ /* 0x000ede0000300a00 */
[----:B------:R-:W-:-:S01]  /*a72b0*/  NOP ;  /* 0x0000000000007918 */ /* 0x000fc20000000000 */
[----:B------:R-:W-:Y:S04]  /*a72c0*/  STL.64 [R1+0x320], R24 ;  /* 0x0003201801007387 */ /* 0x000fe80000100a00 */
[----:B------:R0:W-:Y:S04]  /*a72d0*/  STL.64 [R1+0x328], R26 ;  /* 0x0003281a01007387 */ /* 0x0001e80000100a00 */
[----:B0-----:R-:W3:Y:S04]  /*a72e0*/  LDL.LU.64 R26, [R1+0xa690] ;  /* 0x00a69000011a7983 */ /* 0x001ee80000300a00 */
[----:B------:R-:W4:Y:S01]  /*a72f0*/  LDL.LU.64 R24, [R1+0xa688] ;  /* 0x00a6880001187983 */ /* 0x000f220000300a00 */
[----:B--2---:R-:W-:-:S15]  /*a7300*/  HMMA.16816.F32 R12, R4, R10, R12 ;  /* 0x0000000a040c723c */ /* 0x004fde000000180c */
[----:B------:R-:W-:-:S08]  /*a7310*/  NOP ;  /* 0x0000000000007918 */ /* 0x000fd00000000000 */
[----:B------:R0:W-:Y:S04]  /*a7320*/  STL.64 [R1+0x300], R12 ;  /* 0x0003000c01007387 */ /* 0x0001e80000100a00 */
[----:B------:R1:W-:Y:S04]  /*a7330*/  STL.64 [R1+0x308], R14 ;  /* 0x0003080e01007387 */ /* 0x0003e80000100a00 */
[----:B0-----:R-:W2:Y:S04]  /*a7340*/  LDL.LU R12, [R1+0x4a20] ;  /* 0x004a2000010c7983 */ /* 0x001ea80000300800 */
[----:B------:R-:W2:Y:S01]  /*a7350*/  LDL.LU R13, [R1+0x4a28] ;  /* 0x004a2800010d7983 */ /* 0x000ea20000300800 */
[----:B----4-:R-:W-:-:S15]  /*a7360*/  HMMA.16816.F32 R8, R4, R24, R16 ;  /* 0x000000180408723c */ /* 0x010fde0000001810 */
[----:B------:R-:W-:-:S08]  /*a7370*/  NOP ;  /* 0x0000000000007918 */ /* 0x000fd00000000000 */
[----:B------:R0:W-:Y:S04]  /*a7380*/  STL.64 [R1+0x2f0], R8 ;  /* 0x0002f00801007387 */ /* 0x0001e80000100a00 */
[----:B------:R-:W-:Y:S04]  /*a7390*/  STL.64 [R1+0x2f8], R10 ;  /* 0x0002f80a01007387 */ /* 0x000fe80000100a00 */
[----:B-1----:R-:W4:Y:S04]  /*a73a0*/  LDL.LU R14, [R1+0x4a30] ;  /* 0x004a3000010e7983 */ /* 0x002f280000300800 */
[----:B------:R-:W3:Y:S04]  /*a73b0*/  LDL.LU R0, [R1+0x4a3c] ;  /* 0x004a3c0001007983 */ /* 0x000ee80000300800 */
[----:B------:R-:W4:Y:S04]  /*a73c0*/  LDL.LU R15, [R1+0x4a38] ;  /* 0x004a3800010f7983 */ /* 0x000f280000300800 */
[----:B----4-:R-:W-:Y:S04]  /*a73d0*/  STL.64 [R1+0xa4e0], R14 ;  /* 0x00a4e00e01007387 */ /* 0x010fe80000100a00 */
[----:B--2---:R3:W-:Y:S04]  /*a73e0*/  STL.64 [R1+0xa4d8], R12 ;  /* 0x00a4d80c01007387 */ /* 0x0047e80000100a00 */
[----:B0-----:R-:W2:Y:S01]  /*a73f0*/  LDL.LU R8, [R1+0x1d10] ;  /* 0x001d100001087983 */ /* 0x001ea20000300800 */
[----:B---3--:R-:W-:-:S15]  /*a7400*/  HMMA.16816.F32 R12, R4, R26, R20 ;  /* 0x0000001a040c723c */ /* 0x008fde0000001814 */
[----:B------:R-:W-:-:S08]  /*a7410*/  NOP ;  /* 0x0000000000007918 */ /* 0x000fd00000000000 */
        /* <DEDUP_REMOVED lines=18> */
[----:B0-----:R-:W3:Y:S04]  /*a7540*/  LDL.LU R26, [R1] ;  /* 0x00000000011a7983 */ /* 0x001ee80000300800 */
[----:B------:R-:W3:Y:S04]  /*a7550*/  LDL.LU R27, [R1+0x4] ;  /* 0x00000400011b7983 */ /* 0x000ee80000300800 */
        /* <DEDUP_REMOVED lines=8> */
[----:B------:R-:W4:Y:S04]  /*a75e0*/  LDL.LU R24, [R1+0x8] ;  /* 0x0000080001187983 */ /* 0x000f280000300800 */
[----:B------:R-:W4:Y:S04]  /*a75f0*/  LDL.LU R25, [R1+0xc] ;  /* 0x00000c0001197983 */ /* 0x000f280000300800 */
[----:B----4-:R-:W-:Y:S04]  /*a7600*/  STL.64 [R1+0xa590], R24 ;  /* 0x00a5901801007387 */ /* 0x010fe80000100a00 */
        /* <DEDUP_REMOVED lines=26> */
[----:B------:R-:W2:Y:S04]  /*a77b0*/  LDL.LU R24, [R1+0x28] ;  /* 0x0000280001187983 */ /* 0x000ea80000300800 */
[----:B------:R-:W2:Y:S04]  /*a77c0*/  LDL.LU R25, [R1+0x2c] ;  /* 0x00002c0001197983 */ /* 0x000ea80000300800 */
        /* <DEDUP_REMOVED lines=93> */
[----:B------:R-:W2:Y:S04]  /*a7da0*/  LDL.LU.64 R24, [R1+0xa680] ;  /* 0x00a6800001187983 */ /* 0x000ea80000300a00 */
        /* <DEDUP_REMOVED lines=111> */
[----:B0-----:R-:W4:Y:S04]  /*a84a0*/  LDL.LU R24, [R1+0x1ca0] ;  /* 0x001ca00001187983 */ /* 0x001f280000300800 */
[----:B------:R-:W4:Y:S04]  /*a84b0*/  LDL.LU R25, [R1+0x1ca4] ;  /* 0x001ca40001197983 */ /* 0x000f280000300800 */
[----:B-1----:R-:W4:Y:S04]  /*a84c0*/  LDL.LU R26, [R1+0x1ca8] ;  /* 0x001ca800011a7983 */ /* 0x002f280000300800 */
[----:B------:R-:W4:Y:S01]  /*a84d0*/  LDL.LU R27, [R1+0x1cac] ;  /* 0x001cac00011b7983 */ /* 0x000f220000300800 */
[----:B--2---:R-:W-:-:S15]  /*a84e0*/  HMMA.16816.F32 R16, R4, R22, R16 ;  /* 0x000000160410723c */ /* 0x004fde0000001810 */
[----:B------:R-:W-:-:S08]  /*a84f0*/  NOP ;  /* 0x0000000000007918 */ /* 0x000fd00000000000 */
[----:B------:R-:W-:Y:S04]  /*a8500*/  STL.64 [R1+0x140], R16 ;  /* 0x0001401001007387 */ /* 0x000fe80000100a00 */
[----:B------:R0:W-:Y:S04]  /*a8510*/  STL.64 [R1+0x148], R18 ;  /* 0x0001481201007387 */ /* 0x0001e80000100a00 */
[----:B0-----:R-:W3:Y:S04]  /*a8520*/  LDL.LU.64 R18, [R1+0xa520] ;  /* 0x00a5200001127983 */ /* 0x001ee80000300a00 */
[----:B------:R-:W3:Y:S04]  /*a8530*/  LDL.LU.64 R16, [R1+0xa518] ;  /* 0x00a5180001107983 */ /* 0x000ee80000300a00 */
[----:B------:R-:W2:Y:S01]  /*a8540*/  LDL.LU R23, [R1+0x4a24] ;  /* 0x004a240001177983 */ /* 0x000ea20000300800 */
[----:B---3--:R-:W-:-:S15]  /*a8550*/  HMMA.16816.F32 R16, R4, R20, R16 ;  /* 0x000000140410723c */ /* 0x008fde0000001810 */
[----:B------:R-:W-:-:S08]  /*a8560*/  NOP ;  /* 0x0000000000007918 */ /* 0x000fd00000000000 */
[----:B------:R-:W-:Y:S04]  /*a8570*/  STL.64 [R1+0x130], R16 ;  /* 0x0001301001007387 */ /* 0x000fe80000100a00 */
[----:B------:R0:W-:Y:S04]  /*a8580*/  STL.64 [R1+0x138], R18 ;  /* 0x0001381201007387 */ /* 0x0001e80000100a00 */
[----:B0-----:R-:W4:Y:S04]  /*a8590*/  LDL.LU.64 R18, [R1+0xa510] ;  /* 0x00a5100001127983 */ /* 0x001f280000300a00 */
[----:B------:R-:W3:Y:S01]  /*a85a0*/  LDL.LU.64 R16, [R1+0xa508] ;  /* 0x00a5080001107983 */ /* 0x000ee20000300a00 */
[----:B----4-:R-:W-:-:S15]  /*a85b0*/  HMMA.16816.F32 R8, R4, R18, R8 ;  /* 0x000000120408723c */ /* 0x010fde0000001808 */
[----:B------:R-:W-:-:S08]  /*a85c0*/  NOP ;  /* 0x0000000000007918 */ /* 0x000fd00000000000 */
[----:B------:R-:W-:Y:S04]  /*a85d0*/  STL.64 [R1+0x110], R8 ;  /* 0x0001100801007387 */ /* 0x000fe80000100a00 */
[----:B------:R0:W-:Y:S04]  /*a85e0*/  STL.64 [R1+0x118], R10 ;  /* 0x0001180a01007387 */ /* 0x0001e80000100a00 */
[----:B0-----:R-:W3:Y:S04]  /*a85f0*/  LDL.LU.64 R10, [R1+0xa500] ;  /* 0x00a50000010a7983 */ /* 0x001ee80000300a00 */
[----:B------:R-:W3:Y:S02]  /*a8600*/  LDL.LU.64 R8, [R1+0xa4f8] ;  /* 0x00a4f80001087983 */ /* 0x000ee40000300a00 */
[----:B---3--:R-:W-:Y:S02]  /*a8610*/  HMMA.16816.F32 R16, R4, R16, R8 ;  /* 0x000000100410723c */ /* 0x008fe40000001808 */
[----:B------:R-:W3:Y:S04]  /*a8620*/  LDL.LU.64 R10, [R1+0xa4f0] ;  /* 0x00a4f000010a7983 */ /* 0x000ee80000300a00 */
[----:B------:R-:W4:-:S15]  /*a8630*/  LDL.LU.64 R8, [R1+0xa4e8] ;  /* 0x00a4e80001087983 */ /* 0x000f1e0000300a00 */
[----:B------:R-:W-:-:S02]  /*a8640*/  NOP ;  /* 0x0000000000007918 */ /* 0x000fc40000000000 */
[----:B------:R0:W-:Y:S04]  /*a8650*/  STL.64 [R1+0x100], R16 ;  /* 0x0001001001007387 */ /* 0x0001e80000100a00 */
[----:B------:R1:W-:Y:S04]  /*a8660*/  STL.64 [R1+0x108], R18 ;  /* 0x0001081201007387 */ /* 0x0003e80000100a00 */
[----:B0-----:R-:W4:Y:S04]  /*a8670*/  LDL.LU R16, [R1+0x1cc0] ;  /* 0x001cc00001107983 */ /* 0x001f280000300800 */
[----:B------:R-:W4:Y:S04]  /*a8680*/  LDL.LU R17, [R1+0x1cc4] ;  /* 0x001cc40001117983 */ /* 0x000f280000300800 */
[----:B-1----:R-:W4:Y:S04]  /*a8690*/  LDL.LU R18, [R1+0x1cc8] ;  /* 0x001cc80001127983 */ /* 0x002f280000300800 */
[----:B------:R-:W4:Y:S01]  /*a86a0*/  LDL.LU R19, [R1+0x1ccc] ;  /* 0x001ccc0001137983 */ /* 0x000f220000300800 */
[C---:B---3--:R-:W-:Y:S06]  /*a86b0*/  HMMA.16816.F32 R12, R4.reuse, R10, R12 ;  /* 0x0000000a040c723c */ /* 0x048fec000000180c */
[----:B----4-:R-:W-:-:S15]  /*a86c0*/  HMMA.16816.F32 R8, R4, R8, R16 ;  /* 0x000000080408723c */ /* 0x010fde0000001810 */
[----:B------:R-:W-:-:S02]  /*a86d0*/  NOP ;  /* 0x0000000000007918 */ /* 0x000fc40000000000 */
[----:B------:R-:W-:Y:S04]  /*a86e0*/  STL.64 [R1+0xf0], R12 ;  /* 0x0000f00c01007387 */ /* 0x000fe80000100a00 */
[----:B------:R0:W-:Y:S04]  /*a86f0*/  STL.64 [R1+0xf8], R14 ;  /* 0x0000f80e01007387 */ /* 0x0001e80000100a00 */
[----:B0-----:R-:W3:Y:S04]  /*a8700*/  LDL.LU.64 R14, [R1+0xa4e0] ;  /* 0x00a4e000010e7983 */ /* 0x001ee80000300a00 */
[----:B------:R-:W2:Y:S04]  /*a8710*/  LDL.LU.64 R12, [R1+0xa4d8] ;  /* 0x00a4d800010c7983 */ /* 0x000ea80000300a00 */
[----:B------:R-:W-:Y:S04]  /*a8720*/  STL.64 [R1+0xe0], R8 ;  /* 0x0000e00801007387 */ /* 0x000fe80000100a00 */
[----:B------:R0:W-:Y:S02]  /*a8730*/  STL.64 [R1+0xe8], R10 ;  /* 0x0000e80a01007387 */ /* 0x0001e40000100a00 */
[----:B0-----:R-:W-:Y:S02]  /*a8740*/  HMMA.16816.F32 R8, R4, R2, R24 ;  /* 0x000000020408723c */ /* 0x001fe40000001818 */
[----:B------:R-:W4:-:S15]  /*a8750*/  LDL.LU R24, [R1+0x1e70] ;  /* 0x001e700001187983 */ /* 0x000f1e0000300800 */
[----:B------:R-:W-:-:S06]  /*a8760*/  NOP ;  /* 0x0000000000007918 */ /* 0x000fcc0000000000 */
[----:B------:R0:W-:Y:S04]  /*a8770*/  STL.64 [R1+0xd0], R8 ;  /* 0x0000d00801007387 */ /* 0x0001e80000100a00 */
[----:B------:R1:W-:Y:S04]  /*a8780*/  STL.64 [R1+0xd8], R10 ;  /* 0x0000d80a01007387 */ /* 0x0003e80000100a00 */
[----:B------:R-:W4:Y:S04]  /*a8790*/  LDL.LU R25, [R1+0x1e74] ;  /* 0x001e740001197983 */ /* 0x000f280000300800 */
[----:B------:R-:W3:Y:S04]  /*a87a0*/  LDL.LU R26, [R1+0x1e78] ;  /* 0x001e7800011a7983 */ /* 0x000ee80000300800 */
[----:B------:R-:W3:Y:S04]  /*a87b0*/  LDL.LU R27, [R1+0x1e7c] ;  /* 0x001e7c00011b7983 */ /* 0x000ee80000300800 */
[----:B---3--:R-:W-:Y:S04]  /*a87c0*/  STL.64 [R1+0xa488], R26 ;  /* 0x00a4881a01007387 */ /* 0x008fe80000100a00 */
[----:B----4-:R3:W-:Y:S04]  /*a87d0*/  STL.64 [R1+0xa480], R24 ;  /* 0x00a4801801007387 */ /* 0x0107e80000100a00 */
[----:B0-----:R-:W4:Y:S04]  /*a87e0*/  LDL.LU R8, [R1+0x1dd0] ;  /* 0x001dd00001087983 */ /* 0x001f280000300800 */
[----:B------:R-:W4:Y:S04]  /*a87f0*/  LDL.LU R9, [R1+0x1dd4] ;  /* 0x001dd40001097983 */ /* 0x000f280000300800 */
[----:B----4-:R-:W-:Y:S04]  /*a8800*/  STL.64 [R1+0xa490], R8 ;  /* 0x00a4900801007387 */ /* 0x010fe80000100a00 */
[----:B-1----:R-:W4:Y:S04]  /*a8810*/  LDL.LU R10, [R1+0x1dd8] ;  /* 0x001dd800010a7983 */ /* 0x002f280000300800 */
[----:B------:R-:W4:Y:S04]  /*a8820*/  LDL.LU R11, [R1+0x1ddc] ;  /* 0x001ddc00010b7983 */ /* 0x000f280000300800 */
[----:B---3--:R-:W3:Y:S04]  /*a8830*/  LDL.LU R24, [R1+0x1d80] ;  /* 0x001d800001187983 */ /* 0x008ee80000300800 */
[----:B------:R-:W3:Y:S04]  /*a8840*/  LDL.LU R25, [R1+0x1d84] ;  /* 0x001d840001197983 */ /* 0x000ee80000300800 */
[----:B------:R-:W2:Y:S04]  /*a8850*/  LDL.LU R26, [R1+0x1d88] ;  /* 0x001d8800011a7983 */ /* 0x000ea80000300800 */
[----:B------:R-:W2:Y:S01]  /*a8860*/  LDL.LU R27, [R1+0x1d8c] ;  /* 0x001d8c00011b7983 */ /* 0x000ea20000300800 */
[----:B------:R-:W-:-:S03]  /*a8870*/  IMAD R15, R15, 0x100, R0 ;  /* 0x000001000f0f7824 */ /* 0x000fc600078e0200 */
[----:B------:R-:W4:Y:S04]  /*a8880*/  LDL R0, [R1+0x2d3c] ;  /* 0x002d3c0001007983 */ /* 0x000f280000100800 */
[----:B--2---:R-:W-:Y:S04]  /*a8890*/  STL.64 [R1+0xa4a0], R26 ;  /* 0x00a4a01a01007387 */ /* 0x004fe80000100a00 */
[----:B---3--:R0:W-:Y:S04]  /*a88a0*/  STL.64 [R1+0xa498], R24 ;  /* 0x00a4981801007387 */ /* 0x0081e80000100a00 */
[----:B0-----:R-:W2:Y:S04]  /*a88b0*/  LDL.LU R24, [R1+0x1d20] ;  /* 0x001d200001187983 */ /* 0x001ea80000300800 */
[----:B------:R-:W2:Y:S04]  /*a88c0*/  LDL.LU R25, [R1+0x1d24] ;  /* 0x001d240001197983 */ /* 0x000ea80000300800 */
[----:B------:R-:W3:Y:S04]  /*a88d0*/  LDL.LU R26, [R1+0x1d28] ;  /* 0x001d2800011a7983 */ /* 0x000ee80000300800 */
[----:B------:R-:W3:Y:S04]  /*a88e0*/  LDL.LU R27, [R1+0x1d2c] ;  /* 0x001d2c00011b7983 */ /* 0x000ee80000300800 */
[----:B------:R-:W2:Y:S04]  /*a88f0*/  LDL R8, [R1+0x2d28] ;  /* 0x002d280001087983 */ /* 0x000ea80000100800 */
[----:B------:R-:W2:Y:S04]  /*a8900*/  LDL R9, [R1+0x2d2c] ;  /* 0x002d2c0001097983 */ /* 0x000ea80000100800 */
[----:B----4-:R-:W-:Y:S04]  /*a8910*/  STL.64 [R1+0xa4d0], R10 ;  /* 0x00a4d00a01007387 */ /* 0x010fe80000100a00 */
[----:B--2---:R0:W-:Y:S04]  /*a8920*/  STL.64 [R1+0xa4c8], R8 ;  /* 0x00a4c80801007387 */ /* 0x0041e80000100a00 */
[----:B0-----:R-:W2:Y:S04]  /*a8930*/  LDL.LU R8, [R1+0x1c90] ;  /* 0x001c900001087983 */ /* 0x001ea80000300800 */
[----:B------:R-:W2:Y:S04]  /*a8940*/  LDL.LU R9, [R1+0x1c94] ;  /* 0x001c940001097983 */ /* 0x000ea80000300800 */
[----:B------:R-:W2:Y:S04]  /*a8950*/  LDL.LU R10, [R1+0x1c98] ;  /* 0x001c9800010a7983 */ /* 0x000ea80000300800 */
[----:B------:R-:W2:Y:S04]  /*a8960*/  LDL.LU R11, [R1+0x1c9c] ;  /* 0x001c9c00010b7983 */ /* 0x000ea80000300800 */
[----:B---3--:R0:W-:Y:S04]  /*a8970*/  STL.64 [R1+0xa4b0], R26 ;  /* 0x00a4b01a01007387 */ /* 0x0081e80000100a00 */
[----:B0-----:R-:W2:Y:S04]  /*a8980*/  LDL.LU R26, [R1+0xa0] ;  /* 0x0000a000011a7983 */ /* 0x001ea80000300800 */
[----:B------:R-:W2:Y:S04]  /*a8990*/  LDL.LU R27, [R1+0xa4] ;  /* 0x0000a400011b7983 */ /* 0x000ea80000300800 */
[----:B------:R0:W-:Y:S04]  /*a89a0*/  STL.64 [R1+0xa4a8], R24 ;  /* 0x00a4a81801007387 */ /* 0x0001e80000100a00 */
[----:B------:R-:W3:Y:S04]  /*a89b0*/  LDL R2, [R1+0x2d48] ;  /* 0x002d480001027983 */ /* 0x000ee80000100800 */
[----:B------:R-:W4:Y:S04]  /*a89c0*/  LDL R3, [R1+0x2d4c] ;  /* 0x002d4c0001037983 */ /* 0x000f280000100800 */
[----:B0-----:R-:W3:Y:S04]  /*a89d0*/  LDL R24, [R1+0x2d18] ;  /* 0x002d180001187983 */ /* 0x001ee80000100800 */
[----:B------:R-:W4:Y:S04]  /*a89e0*/  LDL R25, [R1+0x2d1c] ;  /* 0x002d1c0001197983 */ /* 0x000f280000100800 */
[----:B------:R-:W2:Y:S04]  /*a89f0*/  LDL.LU R16, [R1+0x1e20] ;  /* 0x001e200001107983 */ /* 0x000ea80000300800 */
[----:B------:R-:W2:Y:S04]  /*a8a00*/  LDL.LU R17, [R1+0x1e24] ;  /* 0x001e240001117983 */ /* 0x000ea80000300800 */
[----:B------:R-:W3:Y:S04]  /*a8a10*/  LDL.LU R18, [R1+0x1e28] ;  /* 0x001e280001127983 */ /* 0x000ee80000300800 */
[----:B------:R-:W3:Y:S01]  /*a8a20*/  LDL.LU R19, [R1+0x1e2c] ;  /* 0x001e2c0001137983 */ /* 0x000ee20000300800 */
[----:B------:R-:W-:-:S02]  /*a8a30*/  IMAD R12, R12, 0x100, R23 ;  /* 0x000001000c0c7824 */ /* 0x000fc400078e0217 */
[----:B------:R-:W-:Y:S02]  /*a8a40*/  IMAD R13, R13, 0x100, R28 ;  /* 0x000001000d0d7824 */ /* 0x000fe400078e021c */
[----:B------:R-:W-:Y:S01]  /*a8a50*/  IMAD R14, R14, 0x100, R29 ;  /* 0x000001000e0e7824 */ /* 0x000fe200078e021d */
[----:B---3--:R-:W-:Y:S04]  /*a8a60*/  STL.64 [R1+0xa4c0], R18 ;  /* 0x00a4c01201007387 */ /* 0x008fe80000100a00 */
[----:B--2---:R0:W-:Y:S04]  /*a8a70*/  STL.64 [R1+0xa4b8], R16 ;  /* 0x00a4b81001007387 */ /* 0x0041e80000100a00 */
[----:B0-----:R-:W2:Y:S04]  /*a8a80*/  LDL.LU R16, [R1+0x1ce0] ;  /* 0x001ce00001107983 */ /* 0x001ea80000300800 */
[----:B------:R-:W2:Y:S04]  /*a8a90*/  LDL.LU R17, [R1+0x1ce4] ;  /* 0x001ce40001117983 */ /* 0x000ea80000300800 */
[----:B------:R-:W2:Y:S04]  /*a8aa0*/  LDL.LU R18, [R1+0x1ce8] ;  /* 0x001ce80001127983 */ /* 0x000ea80000300800 */
[----:B------:R-:W2:Y:S01]  /*a8ab0*/  LDL.LU R19, [R1+0x1cec] ;  /* 0x001cec0001137983 */ /* 0x000ea20000300800 */
[----:B------:R-:W-:Y:S03]  /*a8ac0*/  HMMA.16816.F32 R4, R4, R26, R8 ;  /* 0x0000001a0404723c */ /* 0x000fe60000001808 */
[----:B------:R-:W3:Y:S04]  /*a8ad0*/  LDL R20, [R1+0x2d68] ;  /* 0x002d680001147983 */ /* 0x000ee80000100800 */
[----:B------:R-:W3:Y:S04]  /*a8ae0*/  LDL R21, [R1+0x2d6c] ;  /* 0x002d6c0001157983 */ /* 0x000ee80000100800 */
[----:B------:R-:W3:Y:S04]  /*a8af0*/  LDL R22, [R1+0x2d78] ;  /* 0x002d780001167983 */ /* 0x000ee80000100800 */
[----:B------:R-:W3:Y:S04]  /*a8b00*/  LDL R23, [R1+0x2d7c] ;  /* 0x002d7c0001177983 */ /* 0x000ee80000100800 */
[----:B------:R-:W3:Y:S04]  /*a8b10*/  LDL R28, [R1+0x2d88] ;  /* 0x002d8800011c7983 */ /* 0x000ee80000100800 */
[----:B------:R-:W3:Y:S01]  /*a8b20*/  LDL R29, [R1+0x2d8c] ;  /* 0x002d8c00011d7983 */ /* 0x000ee20000100800 */
[----:B------:R-:W-:-:S03]  /*a8b30*/  F2FP.F16.E5M2.UNPACK_B R24, R24 ;  /* 0x00000018ff18723e */ /* 0x000fc600020004ff */
[----:B------:R-:W3:Y:S01]  /*a8b40*/  LDL.LU.64 R10, [R1+0xa4d0] ;  /* 0x00a4d000010a7983 */ /* 0x000ee20000300a00 */
[----:B------:R-:W-:Y:S02]  /*a8b50*/  F2FP.F16.E5M2.UNPACK_B R12, R12 ;  /* 0x0000000cff0c723e */ /* 0x000fe400020004ff */
[----:B------:R-:W-:Y:S02]  /*a8b60*/  F2FP.F16.E5M2.UNPACK_B R13, R13 ;  /* 0x0000000dff0d723e */ /* 0x000fe400020004ff */
[----:B------:R-:W-:Y:S02]  /*a8b70*/  F2FP.F16.E5M2.UNPACK_B R14, R14 ;  /* 0x0000000eff0e723e */ /* 0x000fe400020004ff */
[----:B------:R-:W-:Y:S02]  /*a8b80*/  F2FP.F16.E5M2.UNPACK_B R15, R15 ;  /* 0x0000000fff0f723e */ /* 0x000fe400020004ff */
[----:B----4-:R-:W-:Y:S01]  /*a8b90*/  F2FP.F16.E5M2.UNPACK_B R25, R25 ;  /* 0x00000019ff19723e */ /* 0x010fe200020004ff */
[----:B------:R-:W4:Y:S04]  /*a8ba0*/  LDL.LU.64 R8, [R1+0xa4c8] ;  /* 0x00a4c80001087983 */ /* 0x000f280000300a00 */
[----:B------:R0:W-:Y:S04]  /*a8bb0*/  STL.64 [R1+0xc0], R4 ;  /* 0x0000c00401007387 */ /* 0x0001e80000100a00 */
[----:B------:R1:W-:Y:S04]  /*a8bc0*/  STL.64 [R1+0xc8], R6 ;  /* 0x0000c80601007387 */ /* 0x0003e80000100a00 */
[----:B0-----:R-:W3:Y:S04]  /*a8bd0*/  LDL R5, [R1+0x2d38] ;  /* 0x002d380001057983 */ /* 0x001ee80000100800 */
[----:B------:R-:W-:Y:S04]  /*a8be0*/  STL [R1+0xa8], R24 ;  /* 0x0000a81801007387 */ /* 0x000fe80000100800 */
[----:B-1----:R-:W3:Y:S04]  /*a8bf0*/  LDL R6, [R1+0x2d58] ;  /* 0x002d580001067983 */ /* 0x002ee80000100800 */
[----:B------:R2:W-:Y:S04]  /*a8c00*/  STL [R1+0xac], R25 ;  /* 0x0000ac1901007387 */ /* 0x0005e80000100800 */
[----:B------:R-:W3:Y:S01]  /*a8c10*/  LDL R7, [R1+0x2d5c] ;  /* 0x002d5c0001077983 */ /* 0x000ee20000100800 */
        /* <DEDUP_REMOVED lines=14> */
[----:B------:R-:W-:Y:S04]  /*a8d00*/  STL.64 [R1+0x150], R24 ;  /* 0x0001501801007387 */ /* 0x000fe80000100a00 */
[----:B------:R0:W-:Y:S04]  /*a8d10*/  STL.64 [R1+0x158], R26 ;  /* 0x0001581a01007387 */ /* 0x0001e80000100a00 */
[----:B0-----:R-:W3:Y:S04]  /*a8d20*/  LDL.LU.64 R26, [R1+0xa4a0] ;  /* 0x00a4a000011a7983 */ /* 0x001ee80000300a00 */
[----:B------:R-:W3:Y:S01]  /*a8d30*/  LDL.LU.64 R24, [R1+0xa498] ;  /* 0x00a4980001187983 */ /* 0x000ee20000300a00 */
[----:B------:R-:W-:-:S02]  /*a8d40*/  F2FP.F16.E5M2.UNPACK_B R4, R5 ;  /* 0x00000005ff04723e */ /* 0x000fc400020004ff */
[----:B------:R-:W-:Y:S01]  /*a8d50*/  F2FP.F16.E5M2.UNPACK_B R5, R0 ;  /* 0x00000000ff05723e */ /* 0x000fe200020004ff */
[----:B------:R-:W-:Y:S02]  /*a8d60*/  IMAD.MOV.U32 R0, RZ, RZ, R9 ;  /* 0x000000ffff007224 */ /* 0x000fe400078e0009 */
[----:B------:R-:W4:Y:S04]  /*a8d70*/  LDL.LU.64 R8, [R1+0xa490] ;  /* 0x00a4900001087983 */ /* 0x000f280000300a00 */
[----:B------:R-:W-:Y:S04]  /*a8d80*/  STL [R1+0x90], R4 ;  /* 0x0000900401007387 */ /* 0x000fe80000100800 */
[----:B------:R-:W-:Y:S04]  /*a8d90*/  STL [R1+0xa320], R0 ;  /* 0x00a3200001007387 */ /* 0x000fe80000100800 */
[----:B------:R-:W-:Y:S01]  /*a8da0*/  STL [R1+0x94], R5 ;  /* 0x0000940501007387 */ /* 0x000fe20000100800 */
[----:B------:R-:W-:-:S02]  /*a8db0*/  F2FP.F16.E5M2.UNPACK_B R2, R2 ;  /* 0x00000002ff02723e */ /* 0x000fc400020004ff */
[----:B------:R-:W-:Y:S01]  /*a8dc0*/  F2FP.F16.E5M2.UNPACK_B R3, R3 ;  /* 0x00000003ff03723e */ /* 0x000fe200020004ff */
[----:B---3--:R-:W-:-:S15]  /*a8dd0*/  HMMA.16816.F32 R24, R12, R4, R24 ;  /* 0x000000040c18723c */ /* 0x008fde0000001818 */
[----:B------:R-:W-:-:S08]  /*a8de0*/  NOP ;  /* 0x0000000000007918 */ /* 0x000fd00000000000 */
[----:B------:R-:W-:Y:S04]  /*a8df0*/  STL.64 [R1+0x190], R24 ;  /* 0x0001901801007387 */ /* 0x000fe80000100a00 */
[----:B------:R0:W-:Y:S04]  /*a8e00*/  STL.64 [R1+0x198], R26 ;  /* 0x0001981a01007387 */ /* 0x0001e80000100a00 */
[----:B0-----:R-:W3:Y:S04]  /*a8e10*/  LDL.LU.64 R26, [R1+0xa488] ;  /* 0x00a48800011a7983 */ /* 0x001ee80000300a00 */
[----:B------:R-:W3:Y:S01]  /*a8e20*/  LDL.LU.64 R24, [R1+0xa480] ;  /* 0x00a4800001187983 */ /* 0x000ee20000300a00 */
[----:B----4-:R-:W-:Y:S01]  /*a8e30*/  HMMA.16816.F32 R8, R12, R2, R8 ;  /* 0x000000020c08723c */ /* 0x010fe20000001808 */
[----:B------:R-:W-:-:S02]  /*a8e40*/  F2FP.F16.E5M2.UNPACK_B R4, R6 ;  /* 0x00000006ff04723e */ /* 0x000fc400020004ff */
[----:B------:R-:W-:-:S03]  /*a8e50*/  F2FP.F16.E5M2.UNPACK_B R5, R7 ;  /* 0x00000007ff05723e */ /* 0x000fc600020004ff */
[----:B------:R0:W-:Y:S04]  /*a8e60*/  STL [R1+0x88], R2 ;  /* 0x0000880201007387 */ /* 0x0001e80000100800 */
[----:B------:R1:W-:Y:S04]  /*a8e70*/  STL [R1+0x8c], R3 ;  /* 0x00008c0301007387 */ /* 0x0003e80000100800 */
[----:B------:R-:W-:Y:S01]  /*a8e80*/  STL [R1+0x80], R4 ;  /* 0x0000800401007387 */ /* 0x000fe20000100800 */
[----:B------:R-:W-:-:S08]  /*a8e90*/  IMAD.MOV.U32 R0, RZ, RZ, R3 ;  /* 0x000000ffff007224 */ /* 0x000fd000078e0003 */
[----:B------:R-:W-:Y:S04]  /*a8ea0*/  STL.64 [R1+0x1c0], R8 ;  /* 0x0001c00801007387 */ /* 0x000fe80000100a00 */
[----:B------:R2:W-:Y:S01]  /*a8eb0*/  STL.64 [R1+0x1c8], R10 ;  /* 0x0001c80a01007387 */ /* 0x0005e20000100a00 */
[----:B0-----:R-:W-:Y:S02]  /*a8ec0*/  F2FP.F16.E5M2.UNPACK_B R2, R20 ;  /* 0x00000014ff02723e */ /* 0x001fe400020004ff */
[----:B-1----:R-:W-:Y:S01]  /*a8ed0*/  F2FP.F16.E5M2.UNPACK_B R3, R21 ;  /* 0x00000015ff03723e */ /* 0x002fe200020004ff */
[----:B--2---:R-:W-:Y:S01]  /*a8ee0*/  HMMA.16816.F32 R8, R12, R4, R16 ;  /* 0x000000040c08723c */ /* 0x004fe20000001810 */
[----:B------:R0:W-:Y:S05]  /*a8ef0*/  STL [R1+0xa324], R0 ;  /* 0x00a3240001007387 */ /* 0x0001ea0000100800 */
[----:B------:R-:W-:Y:S04]  /*a8f00*/  STL [R1+0x84], R5 ;  /* 0x0000840501007387 */ /* 0x000fe80000100800 */
[----:B------:R-:W-:Y:S01]  /*a8f10*/  STL [R1+0x78], R2 ;  /* 0x0000780201007387 */ /* 0x000fe20000100800 */
[----:B0-----:R-:W-:-:S12]  /*a8f20*/  IMAD.MOV.U32 R0, RZ, RZ, R5 ;  /* 0x000000ffff007224 */ /* 0x001fd800078e0005 */
[----:B------:R-:W-:Y:S04]  /*a8f30*/  STL.64 [R1+0x1f0], R8 ;  /* 0x0001f00801007387 */ /* 0x000fe80000100a00 */
[----:B------:R-:W-:Y:S04]  /*a8f40*/  STL.64 [R1+0x1f8], R10 ;  /* 0x0001f80a01007387 */ /* 0x000fe80000100a00 */
[----:B------:R0:W-:Y:S04]  /*a8f50*/  STL [R1+0xa328], R0 ;  /* 0x00a3280001007387 */ /* 0x0001e80000100800 */
[----:B------:R-:W-:Y:S01]  /*a8f60*/  STL [R1+0x7c], R3 ;  /* 0x00007c0301007387 */ /* 0x000fe20000100800 */
[----:B0-----:R-:W-:-:S02]  /*a8f70*/  F2FP.F16.E5M2.UNPACK_B R0, R22 ;  /* 0x00000016ff00723e */ /* 0x001fc400020004ff */
[----:B------:R-:W-:-:S03]  /*a8f80*/  F2FP.F16.E5M2.UNPACK_B R8, R23 ;  /* 0x00000017ff08723e */ /* 0x000fc600020004ff */
[----:B------:R0:W-:Y:S04]  /*a8f90*/  STL [R1+0x70], R0 ;  /* 0x0000700001007387 */ /* 0x0001e80000100800 */
[----:B------:R-:W-:Y:S01]  /*a8fa0*/  STL [R1+0x74], R8 ;  /* 0x0000740801007387 */ /* 0x000fe20000100800 */
[----:B0-----:R-:W-:-:S05]  /*a8fb0*/  IMAD.MOV.U32 R0, RZ, RZ, R3 ;  /* 0x000000ffff007224 */ /* 0x001fca00078e0003 */
[----:B------:R0:W-:Y:S02]  /*a8fc0*/  STL [R1+0xa32c], R0 ;  /* 0x00a32c0001007387 */ /* 0x0001e40000100800 */
[----:B0-----:R-:W-:Y:S01]  /*a8fd0*/  F2FP.F16.E5M2.UNPACK_B R0, R29 ;  /* 0x0000001dff00723e */ /* 0x001fe200020004ff */
[----:B---3--:R-:W-:Y:S07]  /*a8fe0*/  HMMA.16816.F32 R4, R12, R2, R24 ;  /* 0x000000020c04723c */ /* 0x008fee0000001818 */
[----:B------:R-:W-:-:S15]  /*a8ff0*/  F2FP.F16.E5M2.UNPACK_B R2, R28 ;  /* 0x0000001cff02723e */ /* 0x000fde00020004ff */
[----:B------:R-:W-:-:S01]  /*a9000*/  NOP ;  /* 0x0000000000007918 */ /* 0x000fc20000000000 */
[----:B------:R-:W-:Y:S04]  /*a9010*/  STL.64 [R1+0x220], R4 ;  /* 0x0002200401007387 */ /* 0x000fe80000100a00 */
[----:B------:R-:W-:Y:S04]  /*a9020*/  STL.64 [R1+0x228], R6 ;  /* 0x0002280601007387 */ /* 0x000fe80000100a00 */
[----:B------:R-:W2:Y:S04]  /*a9030*/  LDL.LU R24, [R1+0x2200] ;  /* 0x0022000001187983 */ /* 0x000ea80000300800 */
[----:B------:R0:W-:Y:S04]  /*a9040*/  STL [R1+0x68], R2 ;  /* 0x0000680201007387 */ /* 0x0001e80000100800 */
[----:B------:R-:W-:Y:S04]  /*a9050*/  STL [R1+0x6c], R0 ;  /* 0x00006c0001007387 */ /* 0x000fe80000100800 */
        /* <DEDUP_REMOVED lines=10> */
[----:B--2---:R-:W-:Y:S04]  /*a9100*/  STL.64 [R1+0xa420], R8 ;  /* 0x00a4200801007387 */ /* 0x004fe80000100a00 */
[----:B0-----:R-:W2:Y:S04]  /*a9110*/  LDL R2, [R1+0x2dc8] ;  /* 0x002dc80001027983 */ /* 0x001ea80000100800 */
[----:B------:R-:W2:Y:S04]  /*a9120*/  LDL R3, [R1+0x2dcc] ;  /* 0x002dcc0001037983 */ /* 0x000ea80000100800 */
[----:B--2---:R0:W-:Y:S04]  /*a9130*/  STL.64 [R1+0xa450], R2 ;  /* 0x00a4500201007387 */ /* 0x0041e80000100a00 */
[----:B-1----:R-:W2:Y:S04]  /*a9140*/  LDL.LU R24, [R1+0x2090] ;  /* 0x0020900001187983 */ /* 0x002ea80000300800 */
[----:B------:R-:W2:Y:S04]  /*a9150*/  LDL.LU R25, [R1+0x2094] ;  /* 0x0020940001197983 */ /* 0x000ea80000300800 */
[----:B------:R-:W4:Y:S04]  /*a9160*/  LDL.LU R26, [R1+0x2098] ;  /* 0x00209800011a7983 */ /* 0x000f280000300800 */
[----:B------:R-:W4:Y:S04]  /*a9170*/  LDL.LU R27, [R1+0x209c] ;  /* 0x00209c00011b7983 */ /* 0x000f280000300800 */
[----:B---3--:R-:W3:Y:S04]  /*a9180*/  LDL R10, [R1+0x2d98] ;  /* 0x002d9800010a7983 */ /* 0x008ee80000100800 */
[----:B------:R-:W3:Y:S04]  /*a9190*/  LDL R11, [R1+0x2d9c] ;  /* 0x002d9c00010b7983 */ /* 0x000ee80000100800 */
[----:B---3--:R1:W-:Y:S04]  /*a91a0*/  STL.64 [R1+0xa468], R10 ;  /* 0x00a4680a01007387 */ /* 0x0083e80000100a00 */
[----:B0-----:R-:W3:Y:S04]  /*a91b0*/  LDL.64 R2, [R1+0x68] ;  /* 0x0000680001027983 */ /* 0x001ee80000100a00 */
[----:B------:R-:W3:Y:S04]  /*a91c0*/  LDL R8, [R1+0x2da8] ;  /* 0x002da80001087983 */ /* 0x000ee80000100800 */
[----:B------:R-:W3:Y:S04]  /*a91d0*/  LDL R9, [R1+0x2dac] ;  /* 0x002dac0001097983 */ /* 0x000ee80000100800 */
[----:B------:R-:W3:Y:S04]  /*a91e0*/  LDL R4, [R1+0x2db8] ;  /* 0x002db80001047983 */ /* 0x000ee80000100800 */
[----:B------:R-:W3:Y:S04]  /*a91f0*/  LDL R5, [R1+0x2dbc] ;  /* 0x002dbc0001057983 */ /* 0x000ee80000100800 */
[----:B-1----:R-:W3:Y:S04]  /*a9200*/  LDL.64 R10, [R1+0x70] ;  /* 0x00007000010a7983 */ /* 0x002ee80000100a00 */
        /* <DEDUP_REMOVED lines=20> */
[----:B0-----:R-:W3:Y:S04]  /*a9350*/  LDL.LU R24, [R1+0x1ed0] ;  /* 0x001ed00001187983 */ /* 0x001ee80000300800 */
[----:B------:R-:W3:Y:S04]  /*a9360*/  LDL.LU R25, [R1+0x1ed4] ;  /* 0x001ed40001197983 */ /* 0x000ee80000300800 */
[----:B------:R-:W3:Y:S04]  /*a9370*/  LDL.LU R26, [R1+0x1ed8] ;  /* 0x001ed800011a7983 */ /* 0x000ee80000300800 */
[----:B------:R-:W3:Y:S04]  /*a9380*/  LDL.LU R27, [R1+0x1edc] ;  /* 0x001edc00011b7983 */ /* 0x000ee80000300800 */
[----:B------:R-:W2:Y:S04]  /*a9390*/  LDL R6, [R1+0x2dd8] ;  /* 0x002dd80001067983 */ /* 0x000ea80000100800 */
[----:B------:R-:W4:Y:S04]  /*a93a0*/  LDL R7, [R1+0x2ddc] ;  /* 0x002ddc0001077983 */ /* 0x000f280000100800 */
[----:B------:R-:W4:Y:S04]  /*a93b0*/  LDL R20, [R1+0x2de8] ;  /* 0x002de80001147983 */ /* 0x000f280000100800 */
[----:B------:R-:W4:Y:S04]  /*a93c0*/  LDL R21, [R1+0x2dec] ;  /* 0x002dec0001157983 */ /* 0x000f280000100800 */
[----:B------:R-:W4:Y:S04]  /*a93d0*/  LDL.LU R16, [R1+0x2160] ;  /* 0x0021600001107983 */ /* 0x000f280000300800 */
[----:B------:R-:W4:Y:S04]  /*a93e0*/  LDL.LU R17, [R1+0x2164] ;  /* 0x0021640001117983 */ /* 0x000f280000300800 */
[----:B------:R-:W4:Y:S04]  /*a93f0*/  LDL.LU R18, [R1+0x2168] ;  /* 0x0021680001127983 */ /* 0x000f280000300800 */
[----:B------:R-:W4:Y:S04]  /*a9400*/  LDL.LU R19, [R1+0x216c] ;  /* 0x00216c0001137983 */ /* 0x000f280000300800 */
[----:B------:R-:W4:Y:S04]  /*a9410*/  LDL R22, [R1+0x2df8] ;  /* 0x002df80001167983 */ /* 0x000f280000100800 */
[----:B------:R-:W4:Y:S04]  /*a9420*/  LDL R23, [R1+0x2dfc] ;  /* 0x002dfc0001177983 */ /* 0x000f280000100800 */
[----:B------:R-:W4:Y:S04]  /*a9430*/  LDL R28, [R1+0x2e08] ;  /* 0x002e0800011c7983 */ /* 0x000f280000100800 */
[----:B------:R-:W4:Y:S01]  /*a9440*/  LDL R29, [R1+0x2e0c] ;  /* 0x002e0c00011d7983 */ /* 0x000f220000100800 */
[----:B---3--:R-:W-:-:S15]  /*a9450*/  HMMA.16816.F32 R24, R12, R10, R24 ;  /* 0x0000000a0c18723c */ /* 0x008fde0000001818 */
[----:B------:R-:W-:-:S08]  /*a9460*/  NOP ;  /* 0x0000000000007918 */ /* 0x000fd00000000000 */
[----:B------:R-:W-:Y:S04]  /*a9470*/  STL.64 [R1+0x250], R24 ;  /* 0x0002501801007387 */ /* 0x000fe80000100a00 */
[----:B------:R0:W-:Y:S04]  /*a9480*/  STL.64 [R1+0x258], R26 ;  /* 0x0002581a01007387 */ /* 0x0001e80000100a00 */
[----:B0-----:R-:W3:Y:S04]  /*a9490*/  LDL.LU.64 R26, [R1+0xa478] ;  /* 0x00a47800011a7983 */ /* 0x001ee80000300a00 */
[----:B------:R-:W3:Y:S01]  /*a94a0*/  LDL.LU.64 R24, [R1+0xa470] ;  /* 0x00a4700001187983 */ /* 0x000ee20000300a00 */
[----:B------:R-:W-:-:S03]  /*a94b0*/  IMAD.MOV.U32 R0, RZ, RZ, R11 ;  /* 0x000000ffff007224 */ /* 0x000fc600078e000b */
[----:B------:R-:W2:Y:S04]  /*a94c0*/  LDL.LU.64 R10, [R1+0xa468] ;  /* 0x00a46800010a7983 */ /* 0x000ea80000300a00 */
[----:B------:R-:W-:Y:S01]  /*a94d0*/  STL [R1+0xa330], R0 ;  /* 0x00a3300001007387 */ /* 0x000fe20000100800 */
[----:B---3--:R-:W-:-:S15]  /*a94e0*/  HMMA.16816.F32 R24, R12, R2, R24 ;  /* 0x000000020c18723c */ /* 0x008fde0000001818 */
[----:B------:R-:W-:-:S08]  /*a94f0*/  NOP ;  /* 0x0000000000007918 */ /* 0x000fd00000000000 */
[----:B------:R-:W-:Y:S04]  /*a9500*/  STL.64 [R1+0x280], R24 ;  /* 0x0002801801007387 */ /* 0x000fe80000100a00 */
[----:B------:R0:W-:Y:S04]  /*a9510*/  STL.64 [R1+0x288], R26 ;  /* 0x0002881a01007387 */ /* 0x0001e80000100a00 */
[----:B0-----:R-:W3:Y:S04]  /*a9520*/  LDL.LU.64 R26, [R1+0xa460] ;  /* 0x00a46000011a7983 */ /* 0x001ee80000300a00 */
[----:B------:R-:W3:Y:S01]  /*a9530*/  LDL.LU.64 R24, [R1+0xa458] ;  /* 0x00a4580001187983 */ /* 0x000ee20000300a00 */
[----:B--2---:R-:W-:-:S02]  /*a9540*/  F2FP.F16.E5M2.UNPACK_B R10, R10 ;  /* 0x0000000aff0a723e */ /* 0x004fc400020004ff */
[----:B------:R-:W-:Y:S01]  /*a9550*/  F2FP.F16.E5M2.UNPACK_B R11, R11 ;  /* 0x0000000bff0b723e */ /* 0x000fe200020004ff */
[----:B------:R-:W-:Y:S02]  /*a9560*/  IMAD.MOV.U32 R0, RZ, RZ, R3 ;  /* 0x000000ffff007224 */ /* 0x000fe400078e0003 */
[----:B------:R-:W2:Y:S04]  /*a9570*/  LDL.LU.64 R2, [R1+0xa450] ;  /* 0x00a4500001027983 */ /* 0x000ea80000300a00 */
[----:B------:R-:W-:Y:S04]  /*a9580*/  STL [R1+0x60], R10 ;  /* 0x0000600a01007387 */ /* 0x000fe80000100800 */
        /* <DEDUP_REMOVED lines=9> */
[----:B------:R-:W-:-:S03]  /*a9620*/  F2FP.F16.E5M2.UNPACK_B R9, R9 ;  /* 0x00000009ff09723e */ /* 0x000fc600020004ff */
[----:B------:R-:W-:Y:S04]  /*a9630*/  STL [R1+0x58], R8 ;  /* 0x0000580801007387 */ /* 0x000fe80000100800 */
[----:B------:R3:W-:Y:S02]  /*a9640*/  STL [R1+0x5c], R9 ;  /* 0x00005c0901007387 */ /* 0x0007e40000100800 */
[----:B---3--:R-:W-:Y:S02]  /*a9650*/  HMMA.16816.F32 R8, R12, R8, R24 ;  /* 0x000000080c08723c */ /* 0x008fe40000001818 */
[----:B------:R-:W3:Y:S04]  /*a9660*/  LDL.LU.64 R26, [R1+0xa438] ;  /* 0x00a43800011a7983 */ /* 0x000ee80000300a00 */
[----:B------:R-:W3:Y:S01]  /*a9670*/  LDL.LU.64 R24, [R1+0xa430] ;  /* 0x00a4300001187983 */ /* 0x000ee20000300a00 */
[----:B------:R-:W-:-:S02]  /*a9680*/  F2FP.F16.E5M2.UNPACK_B R4, R4 ;  /* 0x00000004ff04723e */ /* 0x000fc400020004ff */
[----:B------:R-:W-:-:S14]  /*a9690*/  F2FP.F16.E5M2.UNPACK_B R5, R5 ;  /* 0x00000005ff05723e */ /* 0x000fdc00020004ff */
[----:B------:R-:W-:Y:S04]  /*a96a0*/  STL.64 [R1+0x2e0], R8 ;  /* 0x0002e00801007387 */ /* 0x000fe80000100a00 */
[----:B------:R0:W-:Y:S04]  /*a96b0*/  STL.64 [R1+0x2e8], R10 ;  /* 0x0002e80a01007387 */ /* 0x0001e80000100a00 */
[----:B0-----:R-:W4:Y:S04]  /*a96c0*/  LDL.LU.64 R10, [R1+0xa428] ;  /* 0x00a42800010a7983 */ /* 0x001f280000300a00 */
[----:B------:R-:W4:Y:S04]  /*a96d0*/  LDL.LU.64 R8, [R1+0xa420] ;  /* 0x00a4200001087983 */ /* 0x000f280000300a00 */
        /* <DEDUP_REMOVED lines=9> */
[----:B------:R-:W-:-:S07]  /*a9770*/  F2FP.F16.E5M2.UNPACK_B R3, R3 ;  /* 0x00000003ff03723e */ /* 0x000fce00020004ff */
[----:B----4-:R-:W-:Y:S01]  /*a9780*/  HMMA.16816.F32 R8, R12, R2, R8 ;  /* 0x000000020c08723c */ /* 0x010fe20000001808 */
[----:B------:R-:W-:Y:S01]  /*a9790*/  IMAD.MOV.U32 R0, RZ, RZ, R5 ;  /* 0x000000ffff007224 */ /* 0x000fe200078e0005 */
[----:B------:R-:W-:Y:S02]  /*a97a0*/  F2FP.F16.E5M2.UNPACK_B R4, R6 ;  /* 0x00000006ff04723e */ /* 0x000fe400020004ff */
[----:B------:R-:W-:Y:S02]  /*a97b0*/  F2FP.F16.E5M2.UNPACK_B R5, R7 ;  /* 0x00000007ff05723e */ /* 0x000fe400020004ff */
[----:B------:R0:W-:Y:S04]  /*a97c0*/  STL [R1+0x48], R2 ;  /* 0x0000480201007387 */ /* 0x0001e80000100800 */
[----:B------:R-:W-:Y:S04]  /*a97d0*/  STL [R1+0xa338], R0 ;  /* 0x00a3380001007387 */ /* 0x000fe80000100800 */
[----:B------:R1:W-:Y:S04]  /*a97e0*/  STL [R1+0x4c], R3 ;  /* 0x00004c0301007387 */ /* 0x0003e80000100800 */
[----:B------:R-:W-:Y:S01]  /*a97f0*/  STL [R1+0x40], R4 ;  /* 0x0000400401007387 */ /* 0x000fe20000100800 */
[----:B0-----:R-:W-:-:S02]  /*a9800*/  F2FP.F16.E5M2.UNPACK_B R2, R20 ;  /* 0x00000014ff02723e */ /* 0x001fc400020004ff */
[----:B-1----:R-:W-:Y:S02]  /*a9810*/  F2FP.F16.E5M2.UNPACK_B R3, R21 ;  /* 0x00000015ff03723e */ /* 0x002fe400020004ff */
[----:B------:R-:W-:Y:S04]  /*a9820*/  STL.64 [R1+0x340], R8 ;  /* 0x0003400801007387 */ /* 0x000fe80000100a00 */
[----:B------:R0:W-:Y:S04]  /*a9830*/  STL.64 [R1+0x348], R10 ;  /* 0x0003480a01007387 */ /* 0x0001e80000100a00 */
[----:B------:R-:W-:Y:S01]  /*a9840*/  STL [R1+0x44], R5 ;  /* 0x0000440501007387 */ /* 0x000fe20000100800 */
[----:B------:R-:W-:Y:S01]  /*a9850*/  IMAD.MOV.U32 R0, RZ, RZ, R5 ;  /* 0x000000ffff007224 */ /* 0x000fe200078e0005 */
[----:B0-----:R-:W-:Y:S02]  /*a9860*/  HMMA.16816.F32 R8, R12, R4, R16 ;  /* 0x000000040c08723c */ /* 0x001fe40000001810 */
[----:B------:R-:W-:-:S15]  /*a9870*/  STL [R1+0x38], R2 ;  /* 0x0000380201007387 */ /* 0x000fde0000100800 */
[----:B------:R-:W-:-:S06]  /*a9880*/  NOP ;  /* 0x0000000000007918 */ /* 0x000fcc0000000000 */
[----:B------:R0:W-:Y:S04]  /*a9890*/  STL.64 [R1+0x370], R8 ;  /* 0x0003700801007387 */ /* 0x0001e80000100a00 */
[----:B------:R-:W-:Y:S04]  /*a98a0*/  STL.64 [R1+0x378], R10 ;  /* 0x0003780a01007387 */ /* 0x000fe80000100a00 */
[----:B------:R1:W-:Y:S04]  /*a98b0*/  STL [R1+0xa33c], R0 ;  /* 0x00a33c0001007387 */ /* 0x0003e80000100800 */
[----:B------:R-:W-:Y:S01]  /*a98c0*/  STL [R1+0x3c], R3 ;  /* 0x00003c0301007387 */ /* 0x000fe20000100800 */
[----:B0-----:R-:W-:-:S02]  /*a98d0*/  F2FP.F16.E5M2.UNPACK_B R8, R22 ;  /* 0x00000016ff08723e */ /* 0x001fc400020004ff */
[----:B-1----:R-:W-:-:S03]  /*a98e0*/  F2FP.F16.E5M2.UNPACK_B R0, R23 ;  /* 0x00000017ff00723e */ /* 0x002fc600020004ff */
[----:B------:R-:W-:Y:S04]  /*a98f0*/  STL [R1+0x30], R8 ;  /* 0x0000300801007387 */ /* 0x000fe80000100800 */
[----:B------:R0:W-:Y:S02]  /*a9900*/  STL [R1+0x34], R0 ;  /* 0x0000340001007387 */ /* 0x0001e40000100800 */
[----:B0-----:R-:W-:Y:S01]  /*a9910*/  F2FP.F16.E5M2.UNPACK_B R0, R29 ;  /* 0x0000001dff00723e */ /* 0x001fe200020004ff */
[----:B---3--:R-:W-:Y:S07]  /*a9920*/  HMMA.16816.F32 R4, R12, R2, R24 ;  /* 0x000000020c04723c */ /* 0x008fee0000001818 */
[----:B------:R-:W-:-:S15]  /*a9930*/  F2FP.F16.E5M2.UNPACK_B R2, R28 ;  /* 0x0000001cff02723e */ /* 0x000fde00020004ff */
[----:B------:R-:W-:-:S01]  /*a9940*/  NOP ;  /* 0x0000000000007918 */ /* 0x000fc20000000000 */
[----:B------:R0:W-:Y:S04]  /*a9950*/  STL.64 [R1+0xb10], R4 ;  /* 0x000b100401007387 */ /* 0x0001e80000100a00 */
[----:B------:R1:W-:Y:S04]  /*a9960*/  STL.64 [R1+0xb18], R6 ;  /* 0x000b180601007387 */ /* 0x0003e80000100a00 */
[----:B------:R-:W2:Y:S04]  /*a9970*/  LDL.LU R8, [R1+0x2380] ;  /* 0x0023800001087983 */ /* 0x000ea80000300800 */
[----:B------:R-:W-:Y:S04]  /*a9980*/  STL [R1+0x28], R2 ;  /* 0x0000280201007387 */ /* 0x000fe80000100800 */
[----:B------:R-:W-:Y:S04]  /*a9990*/  STL [R1+0x2c], R0 ;  /* 0x00002c0001007387 */ /* 0x000fe80000100800 */
[----:B------:R-:W2:Y:S04]  /*a99a0*/  LDL.LU R9, [R1+0x2384] ;  /* 0x0023840001097983 */ /* 0x000ea80000300800 */
[----:B------:R-:W3:Y:S04]  /*a99b0*/  LDL.LU R10, [R1+0x2388] ;  /* 0x00238800010a7983 */ /* 0x000ee80000300800 */
[----:B------:R-:W3:Y:S04]  /*a99c0*/  LDL.LU R11, [R1+0x238c] ;  /* 0x00238c00010b7983 */ /* 0x000ee80000300800 */
[----:B---3--:R-:W-:Y:S04]  /*a99d0*/  STL.64 [R1+0xa390], R10 ;  /* 0x00a3900a01007387 */ /* 0x008fe80000100a00 */
[----:B--2---:R-:W-:Y:S04]  /*a99e0*/  STL.64 [R1+0xa388], R8 ;  /* 0x00a3880801007387 */ /* 0x004fe80000100a00 */
[----:B0-----:R-:W2:Y:S04]  /*a99f0*/  LDL.LU R4, [R1+0x2350] ;  /* 0x0023500001047983 */ /* 0x001ea80000300800 */
[----:B------:R-:W2:Y:S04]  /*a9a00*/  LDL.LU R5, [R1+0x2354] ;  /* 0x0023540001057983 */ /* 0x000ea80000300800 */
[----:B-1----:R-:W3:Y:S04]  /*a9a10*/  LDL.LU R6, [R1+0x2358] ;  /* 0x0023580001067983 */ /* 0x002ee80000300800 */
[----:B------:R-:W3:Y:S04]  /*a9a20*/  LDL.LU R7, [R1+0x235c] ;  /* 0x00235c0001077983 */ /* 0x000ee80000300800 */
[----:B---3--:R-:W-:Y:S04]  /*a9a30*/  STL.64 [R1+0xa3a0], R6 ;  /* 0x00a3a00601007387 */ /* 0x008fe80000100a00 */
[----:B--2---:R0:W-:Y:S04]  /*a9a40*/  STL.64 [R1+0xa398], R4 ;  /* 0x00a3980401007387 */ /* 0x0041e80000100a00 */
[----:B0-----:R-:W2:Y:S04]  /*a9a50*/  LDL.LU R4, [R1+0x2320] ;  /* 0x0023200001047983 */ /* 0x001ea80000300800 */
[----:B------:R-:W2:Y:S04]  /*a9a60*/  LDL.LU R5, [R1+0x2324] ;  /* 0x0023240001057983 */ /* 0x000ea80000300800 */
[----:B------:R-:W3:Y:S04]  /*a9a70*/  LDL.LU R6, [R1+0x2328] ;  /* 0x0023280001067983 */ /* 0x000ee80000300800 */
[----:B------:R-:W3:Y:S04]  /*a9a80*/  LDL.LU R7, [R1+0x232c] ;  /* 0x00232c0001077983 */ /* 0x000ee80000300800 */
[----:B------:R-:W4:Y:S04]  /*a9a90*/  LDL R10, [R1+0x2e48] ;  /* 0x002e4800010a7983 */ /* 0x000f280000100800 */
        /* <DEDUP_REMOVED lines=9> */
[----:B0-----:R-:W4:Y:S04]  /*a9b30*/  LDL.64 R2, [R1+0x28] ;  /* 0x0000280001027983 */ /* 0x001f280000100a00 */
[----:B----4-:R-:W-:Y:S04]  /*a9b40*/  STL.64 [R1+0xa3f8], R2 ;  /* 0x00a3f80201007387 */ /* 0x010fe80000100a00 */
[----:B---3--:R-:W-:Y:S04]  /*a9b50*/  STL.64 [R1+0xa3c0], R6 ;  /* 0x00a3c00601007387 */ /* 0x008fe80000100a00 */
[----:B--2---:R-:W-:Y:S04]  /*a9b60*/  STL.64 [R1+0xa3b8], R4 ;  /* 0x00a3b80401007387 */ /* 0x004fe80000100a00 */
[----:B------:R-:W2:Y:S04]  /*a9b70*/  LDL R11, [R1+0x2e4c] ;  /* 0x002e4c00010b7983 */ /* 0x000ea80000100800 */
[----:B--2---:R0:W-:Y:S04]  /*a9b80*/  STL.64 [R1+0xa3c8], R10 ;  /* 0x00a3c80a01007387 */ /* 0x0041e80000100a00 */
[----:B------:R-:W2:Y:S04]  /*a9b90*/  LDL.LU R8, [R1+0x22b0] ;  /* 0x0022b00001087983 */ /* 0x000ea80000300800 */
[----:B------:R-:W2:Y:S04]  /*a9ba0*/  LDL.LU R9, [R1+0x22b4] ;  /* 0x0022b40001097983 */ /* 0x000ea80000300800 */
[----:B0-----:R-:W3:Y:S04]  /*a9bb0*/  LDL.LU R10, [R1+0x22b8] ;  /* 0x0022b800010a7983 */ /* 0x001ee80000300800 */
[----:B------:R-:W3:Y:S04]  /*a9bc0*/  LDL.LU R11, [R1+0x22bc] ;  /* 0x0022bc00010b7983 */ /* 0x000ee80000300800 */
[----:B------:R-:W4:Y:S04]  /*a9bd0*/  LDL R6, [R1+0x2e18] ;  /* 0x002e180001067983 */ /* 0x000f280000100800 */
[----:B------:R-:W4:Y:S04]  /*a9be0*/  LDL R7, [R1+0x2e1c] ;  /* 0x002e1c0001077983 */ /* 0x000f280000100800 */
[----:B------:R-:W2:Y:S04]  /*a9bf0*/  LDL R4, [R1+0x2e28] ;  /* 0x002e280001047983 */ /* 0x000ea80000100800 */
[----:B------:R-:W2:Y:S04]  /*a9c00*/  LDL R5, [R1+0x2e2c] ;  /* 0x002e2c0001057983 */ /* 0x000ea80000100800 */
[----:B------:R-:W3:Y:S04]  /*a9c10*/  LDL.64 R2, [R1+0x30] ;  /* 0x0000300001027983 */ /* 0x000ee80000100a00 */
[----:B----4-:R-:W-:Y:S04]  /*a9c20*/  STL.64 [R1+0xa408], R6 ;  /* 0x00a4080601007387 */ /* 0x010fe80000100a00 */
[----:B--2---:R0:W-:Y:S04]  /*a9c30*/  STL.64 [R1+0xa400], R4 ;  /* 0x00a4000401007387 */ /* 0x0041e80000100a00 */
[----:B0-----:R-:W2:Y:S04]  /*a9c40*/  LDL.LU R4, [R1+0x2230] ;  /* 0x0022300001047983 */ /* 0x001ea80000300800 */
[----:B------:R-:W2:Y:S04]  /*a9c50*/  LDL.LU R5, [R1+0x2234] ;  /* 0x0022340001057983 */ /* 0x000ea80000300800 */
[----:B------:R-:W2:Y:S04]  /*a9c60*/  LDL.LU R6, [R1+0x2238] ;  /* 0x0022380001067983 */ /* 0x000ea80000300800 */
[----:B------:R-:W2:Y:S04]  /*a9c70*/  LDL.LU R7, [R1+0x223c] ;  /* 0x00223c0001077983 */ /* 0x000ea80000300800 */
[----:B---3--:R-:W-:Y:S04]  /*a9c80*/  STL.64 [R1+0xa3d8], R10 ;  /* 0x00a3d80a01007387 */ /* 0x008fe80000100a00 */
[----:B------:R0:W-:Y:S04]  /*a9c90*/  STL.64 [R1+0xa3d0], R8 ;  /* 0x00a3d00801007387 */ /* 0x0001e80000100a00 */
[----:B0-----:R-:W3:Y:S04]  /*a9ca0*/  LDL.LU R8, [R1+0x2290] ;  /* 0x0022900001087983 */ /* 0x001ee80000300800 */
[----:B------:R-:W3:Y:S04]  /*a9cb0*/  LDL.LU R9, [R1+0x2294] ;  /* 0x0022940001097983 */ /* 0x000ee80000300800 */
[----:B------:R-:W4:Y:S04]  /*a9cc0*/  LDL.LU R10, [R1+0x2298] ;  /* 0x00229800010a7983 */ /* 0x000f280000300800 */
[----:B------:R-:W4:Y:S01]  /*a9cd0*/  LDL.LU R11, [R1+0x229c] ;  /* 0x00229c00010b7983 */ /* 0x000f220000300800 */
[----:B------:R-:W-:Y:S01]  /*a9ce0*/  IMAD.MOV.U32 R0, RZ, RZ, R3 ;  /* 0x000000ffff007224 */ /* 0x000fe200078e0003 */
[C---:B--2---:R-:W-:Y:S02]  /*a9cf0*/  HMMA.16816.F32 R4, R12.reuse, R2, R4 ;  /* 0x000000020c04723c */ /* 0x044fe40000001804 */
[----:B----4-:R-:W-:Y:S04]  /*a9d00*/  STL.64 [R1+0xa3f0], R10 ;  /* 0x00a3f00a01007387 */ /* 0x010fe80000100a00 */
[----:B---3--:R0:W-:Y:S04]  /*a9d10*/  STL.64 [R1+0xa3e8], R8 ;  /* 0x00a3e80801007387 */ /* 0x0081e80000100a00 */
[----:B0-----:R-:W2:Y:S04]  /*a9d20*/  LDL.LU R8, [R1+0x2260] ;  /* 0x0022600001087983 */ /* 0x001ea80000300800 */
[----:B------:R-:W2:Y:S04]  /*a9d30*/  LDL.LU R9, [R1+0x2264] ;  /* 0x0022640001097983 */ /* 0x000ea80000300800 */
[----:B------:R-:W2:Y:S04]  /*a9d40*/  LDL.LU R10, [R1+0x2268] ;  /* 0x00226800010a7983 */ /* 0x000ea80000300800 */
[----:B------:R-:W2:Y:S04]  /*a9d50*/  LDL.LU R11, [R1+0x226c] ;  /* 0x00226c00010b7983 */ /* 0x000ea80000300800 */
[----:B------:R-:W3:Y:S04]  /*a9d60*/  LDL R20, [R1+0x2e58] ;  /* 0x002e580001147983 */ /* 0x000ee80000100800 */
[----:B------:R-:W4:Y:S04]  /*a9d70*/  LDL R21, [R1+0x2e5c] ;  /* 0x002e5c0001157983 */ /* 0x000f280000100800 */
[----:B------:R-:W4:Y:S04]  /*a9d80*/  LDL R28, [R1+0x2e68] ;  /* 0x002e6800011c7983 */ /* 0x000f280000100800 */
        /* <DEDUP_REMOVED lines=10> */
[----:B------:R-:W4:Y:S04]  /*a9e30*/  LDL R23, [R1+0x2e9c] ;  /* 0x002e9c0001177983 */ /* 0x000f280000100800 */
[----:B------:R-:W-:Y:S04]  /*a9e40*/  STL.64 [R1+0xbb0], R4 ;  /* 0x000bb00401007387 */ /* 0x000fe80000100a00 */
[----:B------:R0:W-:Y:S04]  /*a9e50*/  STL.64 [R1+0xbb8], R6 ;  /* 0x000bb80601007387 */ /* 0x0001e80000100a00 */
[----:B0-----:R-:W3:Y:S04]  /*a9e60*/  LDL.LU.64 R6, [R1+0xa408] ;  /* 0x00a4080001067983 */ /* 0x001ee80000300a00 */
[----:B------:R-:W4:Y:S04]  /*a9e70*/  LDL.LU.64 R4, [R1+0xa400] ;  /* 0x00a4000001047983 */ /* 0x000f280000300a00 */
[----:B------:R-:W2:Y:S04]  /*a9e80*/  LDL.LU.64 R2, [R1+0xa3f8] ;  /* 0x00a3f80001027983 */ /* 0x000ea80000300a00 */
[----:B------:R-:W-:Y:S01]  /*a9e90*/  STL [R1+0xa340], R0 ;  /* 0x00a3400001007387 */ /* 0x000fe20000100800 */
[----:B--2---:R-:W-:-:S15]  /*a9ea0*/  HMMA.16816.F32 R8, R12, R2, R8 ;  /* 0x000000020c08723c */ /* 0x004fde0000001808 */
[----:B------:R-:W-:-:S08]  /*a9eb0*/  NOP ;  /* 0x0000000000007918 */ /* 0x000fd00000000000 */
[----:B------:R-:W-:Y:S04]  /*a9ec0*/  STL.64 [R1+0xbc0], R8 ;  /* 0x000bc00801007387 */ /* 0x000fe80000100a00 */
[----:B------:R0:W-:Y:S04]  /*a9ed0*/  STL.64 [R1+0xbc8], R10 ;  /* 0x000bc80a01007387 */ /* 0x0001e80000100a00 */
[----:B0-----:R-:W2:Y:S04]  /*a9ee0*/  LDL.LU.64 R10, [R1+0xa3f0] ;  /* 0x00a3f000010a7983 */ /* 0x001ea80000300a00 */
[----:B------:R-:W2:Y:S01]  /*a9ef0*/  LDL.LU.64 R8, [R1+0xa3e8] ;  /* 0x00a3e80001087983 */ /* 0x000ea20000300a00 */
[----:B---3--:R-:W-:-:S02]  /*a9f00*/  F2FP.F16.E5M2.UNPACK_B R6, R6 ;  /* 0x00000006ff06723e */ /* 0x008fc400020004ff */
[----:B------:R-:W-:Y:S01]  /*a9f10*/  F2FP.F16.E5M2.UNPACK_B R7, R7 ;  /* 0x00000007ff07723e */ /* 0x000fe200020004ff */
        /* <DEDUP_REMOVED lines=11> */
[----:B----4-:R-:W-:-:S02]  /*a9fd0*/  F2FP.F16.E5M2.UNPACK_B R4, R4 ;  /* 0x00000004ff04723e */ /* 0x010fc400020004ff */
[----:B------:R-:W-:-:S03]  /*a9fe0*/  F2FP.F16.E5M2.UNPACK_B R5, R5 ;  /* 0x00000005ff05723e */ /* 0x000fc600020004ff */
[----:B------:R-:W-:Y:S04]  /*a9ff0*/  STL [R1+0x18], R4 ;  /* 0x0000180401007387 */ /* 0x000fe80000100800 */
[----:B------:R2:W-:Y:S02]  /*aa000*/  STL [R1+0x1c], R5 ;  /* 0x00001c0501007387 */ /* 0x0005e40000100800 */
[----:B--2---:R-:W-:Y:S02]  /*aa010*/  HMMA.16816.F32 R4, R12, R4, R8 ;  /* 0x000000040c04723c */ /* 0x004fe40000001808 */
[----:B------:R-:W2:-:S15]  /*aa020*/  LDL.LU.64 R10, [R1+0xa3c8] ;  /* 0x00a3c800010a7983 */ /* 0x000e9e0000300a00 */
[----:B------:R-:W-:-:S06]  /*aa030*/  NOP ;  /* 0x0000000000007918 */ /* 0x000fcc0000000000 */
[----:B------:R-:W-:Y:S04]  /*aa040*/  STL.64 [R1+0xc10], R4 ;  /* 0x000c100401007387 */ /* 0x000fe80000100a00 */
[----:B------:R0:W-:Y:S04]  /*aa050*/  STL.64 [R1+0xc18], R6 ;  /* 0x000c180601007387 */ /* 0x0001e80000100a00 */
[----:B0-----:R-:W4:Y:S04]  /*aa060*/  LDL.LU.64 R6, [R1+0xa3c0] ;  /* 0x00a3c00001067983 */ /* 0x001f280000300a00 */
[----:B------:R-:W4:Y:S01]  /*aa070*/  LDL.LU.64 R4, [R1+0xa3b8] ;  /* 0x00a3b80001047983 */ /* 0x000f220000300a00 */
[----:B---3--:R-:W-:-:S02]  /*aa080*/  F2FP.F16.E5M2.UNPACK_B R2, R2 ;  /* 0x00000002ff02723e */ /* 0x008fc400020004ff */
[----:B------:R-:W-:-:S03]  /*aa090*/  F2FP.F16.E5M2.UNPACK_B R3, R3 ;  /* 0x00000003ff03723e */ /* 0x000fc600020004ff */
[----:B------:R-:W-:Y:S04]  /*aa0a0*/  STL [R1+0x10], R2 ;  /* 0x0000100201007387 */ /* 0x000fe80000100800 */
[----:B------:R-:W-:Y:S01]  /*aa0b0*/  STL [R1+0x14], R3 ;  /* 0x0000140301007387 */ /* 0x000fe20000100800 */
[----:B----4-:R-:W-:-:S15]  /*aa0c0*/  HMMA.16816.F32 R4, R12, R2, R4 ;  /* 0x000000020c04723c */ /* 0x010fde0000001804 */
[----:B------:R-:W-:-:S08]  /*aa0d0*/  NOP ;  /* 0x0000000000007918 */ /* 0x000fd00000000000 */
[----:B------:R-:W-:Y:S04]  /*aa0e0*/  STL.64 [R1+0xc30], R4 ;  /* 0x000c300401007387 */ /* 0x000fe80000100a00 */
[----:B------:R0:W-:Y:S04]  /*aa0f0*/  STL.64 [R1+0xc38], R6 ;  /* 0x000c380601007387 */ /* 0x0001e80000100a00 */
[----:B0-----:R-:W3:Y:S04]  /*aa100*/  LDL.LU.64 R6, [R1+0xa3b0] ;  /* 0x00a3b00001067983 */ /* 0x001ee80000300a00 */
[----:B------:R-:W3:Y:S01]  /*aa110*/  LDL.LU.64 R4, [R1+0xa3a8] ;  /* 0x00a3a80001047983 */ /* 0x000ee20000300a00 */
[----:B--2---:R-:W-:-:S02]  /*aa120*/  F2FP.F16.E5M2.UNPACK_B R8, R10 ;  /* 0x0000000aff08723e */ /* 0x004fc400020004ff */
[----:B------:R-:W-:-:S03]  /*aa130*/  F2FP.F16.E5M2.UNPACK_B R9, R11 ;  /* 0x0000000bff09723e */ /* 0x000fc600020004ff */
[----:B------:R-:W-:Y:S04]  /*aa140*/  STL [R1+0x8], R8 ;  /* 0x0000080801007387 */ /* 0x000fe80000100800 */
[----:B------:R3:W-:Y:S02]  /*aa150*/  STL [R1+0xc], R9 ;  /* 0x00000c0901007387 */ /* 0x0007e40000100800 */
[----:B---3--:R-:W-:Y:S02]  /*aa160*/  HMMA.16816.F32 R8, R12, R8, R4 ;  /* 0x000000080c08723c */ /* 0x008fe40000001804 */
[----:B------:R-:W2:Y:S04]  /*aa170*/  LDL.LU.64 R6, [R1+0xa3a0] ;  /* 0x00a3a00001067983 */ /* 0x000ea80000300a00 */
[----:B------:R-:W2:-:S15]  /*aa180*/  LDL.LU.64 R4, [R1+0xa398] ;  /* 0x00a3980001047983 */ /* 0x000e9e0000300a00 */
[----:B------:R-:W-:-:S02]  /*aa190*/  NOP ;  /* 0x0000000000007918 */ /* 0x000fc40000000000 */
[----:B------:R-:W-:Y:S04]  /*aa1a0*/  STL.64 [R1+0xc40], R8 ;  /* 0x000c400801007387 */ /* 0x000fe80000100a00 */
[----:B------:R0:W-:Y:S04]  /*aa1b0*/  STL.64 [R1+0xc48], R10 ;  /* 0x000c480a01007387 */ /* 0x0001e80000100a00 */
[----:B0-----:R-:W3:Y:S04]  /*aa1c0*/  LDL.LU.64 R10, [R1+0xa390] ;  /* 0x00a39000010a7983 */ /* 0x001ee80000300a00 */
[----:B------:R-:W3:Y:S01]  /*aa1d0*/  LDL.LU.64 R8, [R1+0xa388] ;  /* 0x00a3880001087983 */ /* 0x000ee20000300a00 */
[----:B------:R-:W-:-:S02]  /*aa1e0*/  F2FP.F16.E5M2.UNPACK_B R2, R20 ;  /* 0x00000014ff02723e */ /* 0x000fc400020004ff */
[----:B------:R-:W-:Y:S02]  /*aa1f0*/  F2FP.F16.E5M2.UNPACK_B R3, R21 ;  /* 0x00000015ff03723e */ /* 0x000fe400020004ff */
[----:B------:R-:W-:Y:S02]  /*aa200*/  F2FP.F16.E5M2.UNPACK_B R28, R28 ;  /* 0x0000001cff1c723e */ /* 0x000fe400020004ff */
[----:B------:R-:W-:Y:S01]  /*aa210*/  F2FP.F16.E5M2.UNPACK_B R29, R29 ;  /* 0x0000001dff1d723e */ /* 0x000fe200020004ff */
[----:B------:R-:W-:Y:S04]  /*aa220*/  STL [R1], R2 ;  /* 0x0000000201007387 */ /* 0x000fe80000100800 */
[----:B------:R-:W-:Y:S01]  /*aa230*/  STL [R1+0x4], R3 ;  /* 0x0000040301007387 */ /* 0x000fe20000100800 */
[----:B------:R-:W-:-:S02]  /*aa240*/  F2FP.F16.E5M2.UNPACK_B R26, R26 ;  /* 0x0000001aff1a723e */ /* 0x000fc400020004ff */
[----:B------:R-:W-:Y:S01]  /*aa250*/  F2FP.F16.E5M2.UNPACK_B R27, R27 ;  /* 0x0000001bff1b723e */ /* 0x000fe200020004ff */
[----:B--2---:R-:W-:-:S15]  /*aa260*/  HMMA.16816.F32 R4, R12, R2, R4 ;  /* 0x000000020c04723c */ /* 0x004fde0000001804 */
[----:B------:R-:W-:-:S08]  /*aa270*/  NOP ;  /* 0x0000000000007918 */ /* 0x000fd00000000000 */
[----:B------:R-:W-:Y:S04]  /*aa280*/  STL.64 [R1+0xc60], R4 ;  /* 0x000c600401007387 */ /* 0x000fe80000100a00 */
[----:B------:R3:W-:Y:S02]  /*aa290*/  STL.64 [R1+0xc68], R6 ;  /* 0x000c680601007387 */ /* 0x0007e40000100a00 */
[----:B---3--:R-:W-:Y:S06]  /*aa2a0*/  HMMA.16816.F32 R4, R12, R28, R8 ;  /* 0x0000001c0c04723c */ /* 0x008fec0000001808 */
[----:B------:R-:W-:-:S15]  /*aa2b0*/  STL [R1+0xa308], R29 ;  /* 0x00a3081d01007387 */ /* 0x000fde0000100800 */
[----:B------:R-:W-:-:S02]  /*aa2c0*/  NOP ;  /* 0x0000000000007918 */ /* 0x000fc40000000000 */
[----:B------:R-:W-:Y:S04]  /*aa2d0*/  STL.64 [R1+0xc80], R4 ;  /* 0x000c800401007387 */ /* 0x000fe80000100a00 */
[----:B------:R0:W-:Y:S02]  /*aa2e0*/  STL.64 [R1+0xc88], R6 ;  /* 0x000c880601007387 */ /* 0x0001e40000100a00 */
[----:B0-----:R-:W-:-:S15]  /*aa2f0*/  HMMA.16816.F32 R4, R12, R26, R16 ;  /* 0x0000001a0c04723c */ /* 0x001fde0000001810 */
[----:B------:R-:W-:-:S08]  /*aa300*/  NOP ;  /* 0x0000000000007918 */ /* 0x000fd00000000000 */
[----:B------:R-:W-:Y:S04]  /*aa310*/  STL.64 [R1+0xcb0], R4 ;  /* 0x000cb00401007387 */ /* 0x000fe80000100a00 */
[----:B------:R-:W-:Y:S04]  /*aa320*/  STL.64 [R1+0xcb8], R6 ;  /* 0x000cb80601007387 */ /* 0x000fe80000100a00 */
[----:B------:R-:W2:Y:S04]  /*aa330*/  LDL R18, [R1+0x2eb8] ;  /* 0x002eb80001127983 */ /* 0x000ea80000100800 */
[----:B------:R-:W2:Y:S04]  /*aa340*/  LDL R19, [R1+0x2ebc] ;  /* 0x002ebc0001137983 */ /* 0x000ea80000100800 */
[----:B------:R-:W3:Y:S04]  /*aa350*/  LDL R16, [R1+0x2ec8] ;  /* 0x002ec80001107983 */ /* 0x000ee80000100800 */
[----:B------:R-:W3:Y:S04]  /*aa360*/  LDL R17, [R1+0x2ecc] ;  /* 0x002ecc0001117983 */ /* 0x000ee80000100800 */
        /* <DEDUP_REMOVED lines=12> */
[----:B------:R-:W3:Y:S04]  /*aa430*/  LDL R20, [R1+0x2ea8] ;  /* 0x002ea80001147983 */ /* 0x000ee80000100800 */
[----:B------:R-:W4:Y:S04]  /*aa440*/  LDL R21, [R1+0x2eac] ;  /* 0x002eac0001157983 */ /* 0x000f280000100800 */
[----:B------:R-:W4:Y:S04]  /*aa450*/  LDL.LU R0, [R1+0x4a44] ;  /* 0x004a440001007983 */ /* 0x000f280000300800 */
[----:B------:R-:W2:Y:S04]  /*aa460*/  LDL.LU R4, [R1+0x4a40] ;  /* 0x004a400001047983 */ /* 0x000ea80000300800 */
[----:B------:R-:W2:Y:S04]  /*aa470*/  LDL.LU R5, [R1+0x4a4c] ;  /* 0x004a4c0001057983 */ /* 0x000ea80000300800 */
[----:B------:R-:W3:Y:S04]  /*aa480*/  LDL.LU R6, [R1+0x4a48] ;  /* 0x004a480001067983 */ /* 0x000ee80000300800 */
[----:B------:R-:W4:Y:S04]  /*aa490*/  LDL.LU R2, [R1+0x4a54] ;  /* 0x004a540001027983 */ /* 0x000f280000300800 */
[----:B------:R-:W4:Y:S04]  /*aa4a0*/  LDL.LU R3, [R1+0x4a50] ;  /* 0x004a500001037983 */ /* 0x000f280000300800 */
[----:B------:R-:W4:Y:S04]  /*aa4b0*/  LDL R10, [R1+0x2ed8] ;  /* 0x002ed800010a7983 */ /* 0x000f280000100800 */
[----:B------:R-:W4:Y:S04]  /*aa4c0*/  LDL R11, [R1+0x2edc] ;  /* 0x002edc00010b7983 */ /* 0x000f280000100800 */
[----:B------:R-:W4:Y:S04]  /*aa4d0*/  LDL.LU R29, [R1+0x4a5c] ;  /* 0x004a5c00011d7983 */ /* 0x000f280000300800 */
[----:B------:R-:W3:Y:S01]  /*aa4e0*/  LDL.LU R7, [R1+0x4a58] ;  /* 0x004a580001077983 */ /* 0x000ee20000300800 */
[----:B------:R-:W-:-:S02]  /*aa4f0*/  F2FP.F16.E5M2.UNPACK_B R24, R24 ;  /* 0x00000018ff18723e */ /* 0x000fc400020004ff */
[----:B------:R-:W-:Y:S01]  /*aa500*/  F2FP.F16.E5M2.UNPACK_B R25, R25 ;  /* 0x00000019ff19723e */ /* 0x000fe200020004ff */
[----:B---3--:R-:W-:Y:S04]  /*aa510*/  STL.64 [R1+0xa350], R6 ;  /* 0x00a3500601007387 */ /* 0x008fe80000100a00 */
[----:B--2---:R0:W-:Y:S04]  /*aa520*/  STL.64 [R1+0xa348], R4 ;  /* 0x00a3480401007387 */ /* 0x0041e80000100a00 */
[----:B0-----:R-:W2:Y:S04]  /*aa530*/  LDL.LU R4, [R1+0x2470] ;  /* 0x0024700001047983 */ /* 0x001ea80000300800 */
[----:B------:R-:W2:Y:S04]  /*aa540*/  LDL.LU R5, [R1+0x2474] ;  /* 0x0024740001057983 */ /* 0x000ea80000300800 */
[----:B------:R-:W3:Y:S04]  /*aa550*/  LDL.LU R6, [R1+0x2478] ;  /* 0x0024780001067983 */ /* 0x000ee80000300800 */
[----:B------:R-:W3:Y:S01]  /*aa560*/  LDL.LU R7, [R1+0x247c] ;  /* 0x00247c0001077983 */ /* 0x000ee20000300800 */
[----:B------:R-:W-:Y:S03]  /*aa570*/  HMMA.16816.F32 R16, R12, R24, R16 ;  /* 0x000000180c10723c */ /* 0x000fe60000001810 */
        /* <DEDUP_REMOVED lines=8> */
[----:B0-----:R-:W3:Y:S04]  /*aa600*/  LDL.LU.64 R18, [R1+0xa380] ;  /* 0x00a3800001127983 */ /* 0x001ee80000300a00 */
[----:B------:R-:W3:Y:S01]  /*aa610*/  LDL.LU.64 R16, [R1+0xa378] ;  /* 0x00a3780001107983 */ /* 0x000ee20000300a00 */
[----:B------:R-:W-:-:S02]  /*aa620*/  F2FP.F16.E5M2.UNPACK_B R22, R22 ;  /* 0x00000016ff16723e */ /* 0x000fc400020004ff */
[----:B------:R-:W-:Y:S02]  /*aa630*/  F2FP.F16.E5M2.UNPACK_B R23, R23 ;  /* 0x00000017ff17723e */ /* 0x000fe400020004ff */
[----:B------:R-:W-:Y:S02]  /*aa640*/  F2FP.F16.E5M2.UNPACK_B R20, R20 ;  /* 0x00000014ff14723e */ /* 0x000fe400020004ff */
[----:B----4-:R-:W-:Y:S01]  /*aa650*/  F2FP.F16.E5M2.UNPACK_B R21, R21 ;  /* 0x00000015ff15723e */ /* 0x010fe200020004ff */
[----:B------:R-:W4:Y:S04]  /*aa660*/  LDL R8, [R1+0x2ee8] ;  /* 0x002ee80001087983 */ /* 0x000f280000100800 */
[----:B------:R-:W4:Y:S04]  /*aa670*/  LDL R9, [R1+0x2eec] ;  /* 0x002eec0001097983 */ /* 0x000f280000100800 */
[----:B------:R-:W-:Y:S04]  /*aa680*/  STL.64 [R1+0xa148], R26 ;  /* 0x00a1481a01007387 */ /* 0x000fe80000100a00 */
[----:B------:R0:W-:Y:S04]  /*aa690*/  STL.64 [R1+0xa140], R24 ;  /* 0x00a1401801007387 */ /* 0x0001e80000100a00 */
[----:B0-----:R-:W4:Y:S04]  /*aa6a0*/  LDL.LU R24, [R1+0x24f0] ;  /* 0x0024f00001187983 */ /* 0x001f280000300800 */
[----:B------:R-:W4:Y:S04]  /*aa6b0*/  LDL.LU R25, [R1+0x24f4] ;  /* 0x0024f40001197983 */ /* 0x000f280000300800 */
[----:B------:R-:W4:Y:S04]  /*aa6c0*/  LDL.LU R26, [R1+0x24f8] ;  /* 0x0024f800011a7983 */ /* 0x000f280000300800 */
[----:B------:R-:W4:Y:S01]  /*aa6d0*/  LDL.LU R27, [R1+0x24fc] ;  /* 0x0024fc00011b7983 */ /* 0x000f220000300800 */
[C---:B--2---:R-:W-:Y:S06]  /*aa6e0*/  HMMA.16816.F32 R4, R12.reuse, R20, R4 ;  /* 0x000000140c04723c */ /* 0x044fec0000001804 */
        /* <DEDUP_REMOVED lines=9> */
[----:B------:R-:W4:Y:S04]  /*aa780*/  LDL.LU.64 R4, [R1+0xa358] ;  /* 0x00a3580001047983 */ /* 0x000f280000300a00 */
[----:B------:R-:W-:Y:S04]  /*aa790*/  STL.64 [R1+0xa128], R22 ;  /* 0x00a1281601007387 */ /* 0x000fe80000100a00 */
[----:B------:R0:W-:Y:S04]  /*aa7a0*/  STL.64 [R1+0xa120], R20 ;  /* 0x00a1201401007387 */ /* 0x0001e80000100a00 */
[----:B0-----:R-:W3:Y:S04]  /*aa7b0*/  LDL.LU R20, [R1+0x24a0] ;  /* 0x0024a00001147983 */ /* 0x001ee80000300800 */
[----:B------:R-:W3:Y:S04]  /*aa7c0*/  LDL.LU R21, [R1+0x24a4] ;  /* 0x0024a40001157983 */ /* 0x000ee80000300800 */
[----:B------:R-:W3:Y:S04]  /*aa7d0*/  LDL.LU R22, [R1+0x24a8] ;  /* 0x0024a80001167983 */ /* 0x000ee80000300800 */
[----:B------:R-:W3:Y:S01]  /*aa7e0*/  LDL.LU R23, [R1+0x24ac] ;  /* 0x0024ac0001177983 */ /* 0x000ee20000300800 */
[----:B--2---:R-:W-:-:S02]  /*aa7f0*/  F2FP.F16.E5M2.UNPACK_B R18, R18 ;  /* 0x00000012ff12723e */ /* 0x004fc400020004ff */
[----:B------:R-:W-:-:S07]  /*aa800*/  F2FP.F16.E5M2.UNPACK_B R19, R19 ;  /* 0x00000013ff13723e */ /* 0x000fce00020004ff */
[----:B----4-:R-:W-:-:S15]  /*aa810*/  HMMA.16816.F32 R4, R12, R18, R4 ;  /* 0x000000120c04723c */ /* 0x010fde0000001804 */
[----:B------:R-:W-:-:S08]  /*aa820*/  NOP ;  /* 0x0000000000007918 */ /* 0x000fd00000000000 */
[----:B------:R-:W-:Y:S04]  /*aa830*/  STL.64 [R1+0xd20], R4 ;  /* 0x000d200401007387 */ /* 0x000fe80000100a00 */
[----:B------:R0:W-:Y:S04]  /*aa840*/  STL.64 [R1+0xd28], R6 ;  /* 0x000d280601007387 */ /* 0x0001e80000100a00 */
[----:B0-----:R-:W2:Y:S04]  /*aa850*/  LDL.LU.64 R6, [R1+0xa350] ;  /* 0x00a3500001067983 */ /* 0x001ea80000300a00 */
[----:B------:R-:W4:Y:S01]  /*aa860*/  LDL.LU.64 R4, [R1+0xa348] ;  /* 0x00a3480001047983 */ /* 0x000f220000300a00 */
[----:B---3--:R-:W-:-:S02]  /*aa870*/  F2FP.F16.E5M2.UNPACK_B R16, R16 ;  /* 0x00000010ff10723e */ /* 0x008fc400020004ff */
[----:B------:R-:W-:-:S07]  /*aa880*/  F2FP.F16.E5M2.UNPACK_B R17, R17 ;  /* 0x00000011ff11723e */ /* 0x000fce00020004ff */
[C---:B------:R-:W-:Y:S01]  /*aa890*/  HMMA.16816.F32 R20, R12.reuse, R16, R20 ;  /* 0x000000100c14723c */ /* 0x040fe20000001814 */
[----:B------:R-:W-:Y:S02]  /*aa8a0*/  F2FP.F16.E5M2.UNPACK_B R10, R10 ;  /* 0x0000000aff0a723e */ /* 0x000fe400020004ff */
[----:B------:R-:W-:Y:S01]  /*aa8b0*/  F2FP.F16.E5M2.UNPACK_B R11, R11 ;  /* 0x0000000bff0b723e */ /* 0x000fe200020004ff */
[----:B----4-:R-:W-:Y:S02]  /*aa8c0*/  IMAD R4, R4, 0x100, R0 ;  /* 0x0000010004047824 */ /* 0x010fe400078e0200 */
[----:B------:R-:W3:Y:S01]  /*aa8d0*/  LDL.LU R0, [R1+0xa344] ;  /* 0x00a3440001007983 */ /* 0x000ee20000300800 */
[----:B--2---:R-:W-:Y:S02]  /*aa8e0*/  IMAD R5, R6, 0x100, R5 ;  /* 0x0000010006057824 */ /* 0x004fe400078e0205 */
[----:B------:R-:W-:Y:S02]  /*aa8f0*/  IMAD R6, R3, 0x100, R2 ;  /* 0x0000010003067824 */ /* 0x000fe400078e0202 */
[----:B------:R-:W2:Y:S04]  /*aa900*/  LDL R2, [R1+0x2ef8] ;  /* 0x002ef80001027983 */ /* 0x000ea80000100800 */
[----:B------:R-:W4:Y:S08]  /*aa910*/  LDL R3, [R1+0x2efc] ;  /* 0x002efc0001037983 */ /* 0x000f300000100800 */
[----:B------:R-:W-:Y:S04]  /*aa920*/  STL.64 [R1+0xd50], R20 ;  /* 0x000d501401007387 */ /* 0x000fe80000100a00 */
[----:B------:R-:W-:Y:S04]  /*aa930*/  STL.64 [R1+0xd58], R22 ;  /* 0x000d581601007387 */ /* 0x000fe80000100a00 */
[----:B------:R-:W-:Y:S04]  /*aa940*/  STL.64 [R1+0xa108], R18 ;  /* 0x00a1081201007387 */ /* 0x000fe80000100a00 */
[----:B------:R0:W-:Y:S02]  /*aa950*/  STL.64 [R1+0xa100], R16 ;  /* 0x00a1001001007387 */ /* 0x0001e40000100a00 */
[----:B0-----:R-:W-:Y:S02]  /*aa960*/  HMMA.16816.F32 R16, R12, R10, R24 ;  /* 0x0000000a0c10723c */ /* 0x001fe40000001818 */
[----:B------:R-:W2:-:S15]  /*aa970*/  LDL R26, [R1+0x28] ;  /* 0x00002800011a7983 */ /* 0x000e9e0000100800 */
[----:B------:R-:W-:-:S06]  /*aa980*/  NOP ;  /* 0x0000000000007918 */ /* 0x000fcc0000000000 */
[----:B------:R0:W-:Y:S04]  /*aa990*/  STL.64 [R1+0xd70], R16 ;  /* 0x000d701001007387 */ /* 0x0001e80000100a00 */
[----:B------:R1:W-:Y:S01]  /*aa9a0*/  STL.64 [R1+0xd78], R18 ;  /* 0x000d781201007387 */ /* 0x0003e20000100a00 */
[----:B---3--:R-:W-:-:S03]  /*aa9b0*/  IMAD.MOV.U32 R27, RZ, RZ, R0 ;  /* 0x000000ffff1b7224 */ /* 0x008fc600078e0000 */
[----:B------:R-:W3:Y:S04]  /*aa9c0*/  LDL.LU R0, [R1+0xa340] ;  /* 0x00a3400001007983 */ /* 0x000ee80000300800 */
[----:B------:R-:W4:Y:S04]  /*aa9d0*/  LDL.LU R20, [R1+0x2a50] ;  /* 0x002a500001147983 */ /* 0x000f280000300800 */
[----:B------:R-:W4:Y:S04]  /*aa9e0*/  LDL.LU R21, [R1+0x2a54] ;  /* 0x002a540001157983 */ /* 0x000f280000300800 */
[----:B------:R-:W2:Y:S04]  /*aa9f0*/  LDL.LU R22, [R1+0x2a58] ;  /* 0x002a580001167983 */ /* 0x000ea80000300800 */
[----:B------:R-:W2:Y:S04]  /*aaa00*/  LDL.LU R23, [R1+0x2a5c] ;  /* 0x002a5c0001177983 */ /* 0x000ea80000300800 */
[----:B--2---:R2:W-:Y:S04]  /*aaa10*/  STL.64 [R1+0xa1b8], R22 ;  /* 0x00a1b81601007387 */ /* 0x0045e80000100a00 */
[----:B----4-:R-:W-:Y:S04]  /*aaa20*/  STL.64 [R1+0xa1b0], R20 ;  /* 0x00a1b01401007387 */ /* 0x010fe80000100a00 */
[----:B------:R-:W4:Y:S01]  /*aaa30*/  LDL R24, [R1+0x30] ;  /* 0x0000300001187983 */ /* 0x000f220000100800 */
[----:B---3--:R-:W-:-:S03]  /*aaa40*/  IMAD.MOV.U32 R25, RZ, RZ, R0 ;  /* 0x000000ffff197224 */ /* 0x008fc600078e0000 */
[----:B------:R-:W2:Y:S04]  /*aaa50*/  LDL.LU R0, [R1+0xa33c] ;  /* 0x00a33c0001007983 */ /* 0x000ea80000300800 */
[----:B------:R-:W-:Y:S04]  /*aaa60*/  STL.64 [R1+0xa1c8], R26 ;  /* 0x00a1c81a01007387 */ /* 0x000fe80000100a00 */
[----:B----4-:R3:W-:Y:S04]  /*aaa70*/  STL.64 [R1+0xa1c0], R24 ;  /* 0x00a1c01801007387 */ /* 0x0107e80000100a00 */
[----:B0-----:R-:W4:Y:S04]  /*aaa80*/  LDL.LU R16, [R1+0x2a60] ;  /* 0x002a600001107983 */ /* 0x001f280000300800 */
[----:B------:R-:W4:Y:S04]  /*aaa90*/  LDL.LU R17, [R1+0x2a64] ;  /* 0x002a640001117983 */ /* 0x000f280000300800 */
[----:B-1----:R-:W3:Y:S04]  /*aaaa0*/  LDL.LU R18, [R1+0x2a68] ;  /* 0x002a680001127983 */ /* 0x002ee80000300800 */
[----:B------:R-:W3:Y:S01]  /*aaab0*/  LDL.LU R19, [R1+0x2a6c] ;  /* 0x002a6c0001137983 */ /* 0x000ee20000300800 */
[----:B------:R-:W-:Y:S01]  /*aaac0*/  IMAD R7, R7, 0x100, R29 ;  /* 0x0000010007077824 */ /* 0x000fe200078e021d */
[----:B------:R-:W-:-:S02]  /*aaad0*/  F2FP.F16.E5M2.UNPACK_B R6, R6 ;  /* 0x00000006ff06723e */ /* 0x000fc400020004ff */
[----:B------:R-:W-:Y:S02]  /*aaae0*/  F2FP.F16.E5M2.UNPACK_B R4, R4 ;  /* 0x00000004ff04723e */ /* 0x000fe400020004ff */
[----:B------:R-:W-:Y:S01]  /*aaaf0*/  F2FP.F16.E5M2.UNPACK_B R5, R5 ;  /* 0x00000005ff05723e */ /* 0x000fe200020004ff */
[----:B--2---:R-:W-:Y:S01]  /*aab00*/  IMAD.MOV.U32 R23, RZ, RZ, R0 ;  /* 0x000000ffff177224 */ /* 0x004fe200078e0000 */
[----:B---3--:R-:W-:Y:S04]  /*aab10*/  STL.64 [R1+0xa1d8], R18 ;  /* 0x00a1d81201007387 */ /* 0x008fe80000100a00 */
[----:B----4-:R-:W-:Y:S04]  /*aab20*/  STL.64 [R1+0xa1d0], R16 ;  /* 0x00a1d01001007387 */ /* 0x010fe80000100a00 */
[----:B------:R-:W-:Y:S04]  /*aab30*/  STL.64 [R1+0xa318], R6 ;  /* 0x00a3180601007387 */ /* 0x000fe80000100a00 */
[----:B------:R-:W-:Y:S04]  /*aab40*/  STL.64 [R1+0xa310], R4 ;  /* 0x00a3100401007387 */ /* 0x000fe80000100a00 */
[----:B------:R-:W2:Y:S04]  /*aab50*/  LDL R22, [R1+0x40] ;  /* 0x0000400001167983 */ /* 0x000ea80000100800 */
[----:B------:R-:W3:Y:S04]  /*aab60*/  LDL.LU R0, [R1+0xa338] ;  /* 0x00a3380001007983 */ /* 0x000ee80000300800 */
[----:B------:R-:W4:Y:S04]  /*aab70*/  LDL.LU R24, [R1+0x2a80] ;  /* 0x002a800001187983 */ /* 0x000f280000300800 */
[----:B------:R-:W4:Y:S04]  /*aab80*/  LDL.LU R25, [R1+0x2a84] ;  /* 0x002a840001197983 */ /* 0x000f280000300800 */
[----:B------:R-:W2:Y:S04]  /*aab90*/  LDL.LU R26, [R1+0x2a88] ;  /* 0x002a8800011a7983 */ /* 0x000ea80000300800 */
[----:B------:R-:W2:Y:S04]  /*aaba0*/  LDL.LU R27, [R1+0x2a8c] ;  /* 0x002a8c00011b7983 */ /* 0x000ea80000300800 */
[----:B--2---:R3:W-:Y:S04]  /*aabb0*/  STL.64 [R1+0xa1e8], R26 ;  /* 0x00a1e81a01007387 */ /* 0x0047e80000100a00 */
[----:B----4-:R-:W-:Y:S04]  /*aabc0*/  STL.64 [R1+0xa1e0], R24 ;  /* 0x00a1e01801007387 */ /* 0x010fe80000100a00 */
[----:B------:R-:W2:Y:S04]  /*aabd0*/  LDL R20, [R1+0x48] ;  /* 0x0000480001147983 */ /* 0x000ea80000100800 */
[----:B------:R-:W2:Y:S04]  /*aabe0*/  LDL R21, [R1+0x4c] ;  /* 0x00004c0001157983 */ /* 0x000ea80000100800 */
[----:B------:R-:W-:Y:S01]  /*aabf0*/  STL.64 [R1+0xa1f8], R22 ;  /* 0x00a1f81601007387 */ /* 0x000fe20000100a00 */
[----:B---3--:R-:W-:-:S03]  /*aac00*/  IMAD.MOV.U32 R27, RZ, RZ, R0 ;  /* 0x000000ffff1b7224 */ /* 0x008fc600078e0000 */
[----:B--2---:R0:W-:Y:S04]  /*aac10*/  STL.64 [R1+0xa1f0], R20 ;  /* 0x00a1f01401007387 */ /* 0x0041e80000100a00 */
[----:B------:R-:W2:Y:S04]  /*aac20*/  LDL R26, [R1+0x50] ;  /* 0x00005000011a7983 */ /* 0x000ea80000100800 */
[----:B------:R-:W3:Y:S04]  /*aac30*/  LDL.LU R0, [R1+0xa334] ;  /* 0x00a3340001007983 */ /* 0x000ee80000300800 */
        /* <DEDUP_REMOVED lines=14> */
[----:B0-----:R-:W2:Y:S01]  /*aad20*/  LDL R20, [R1+0x68] ;  /* 0x0000680001147983 */ /* 0x001ea20000100800 */
[----:B---3--:R-:W-:-:S03]  /*aad30*/  IMAD.MOV.U32 R21, RZ, RZ, R0 ;  /* 0x000000ffff157224 */ /* 0x008fc600078e0000 */
[----:B------:R-:W3:Y:S04]  /*aad40*/  LDL.LU R0, [R1+0xa330] ;  /* 0x00a3300001007983 */ /* 0x000ee80000300800 */
[----:B----4-:R3:W-:Y:S04]  /*aad50*/  STL.64 [R1+0xa230], R22 ;  /* 0x00a2301601007387 */ /* 0x0107e80000100a00 */
[----:B--2---:R-:W-:Y:S04]  /*aad60*/  STL.64 [R1+0xa248], R20 ;  /* 0x00a2481401007387 */ /* 0x004fe80000100a00 */
        /* <DEDUP_REMOVED lines=22> */
[----:B--2---:R0:W-:Y:S01]  /*aaed0*/  STL.64 [R1+0xa250], R24 ;  /* 0x00a2501801007387 */ /* 0x0041e20000100a00 */
[----:B------:R-:W-:-:S03]  /*aaee0*/  IMAD.MOV.U32 R23, RZ, RZ, R0 ;  /* 0x000000ffff177224 */ /* 0x000fc600078e0000 */
        /* <DEDUP_REMOVED lines=16> */
[----:B------:R-:W3:Y:S04]  /*aaff0*/  LDL.64 R22, [R1+0x90] ;  /* 0x0000900001167983 */ /* 0x000ee80000100a00 */
[----:B---3--:R-:W-:Y:S04]  /*ab000*/  STL.64 [R1+0xa2c0], R22 ;  /* 0x00a2c01601007387 */ /* 0x008fe80000100a00 */
[----:B----4-:R-:W-:Y:S04]  /*ab010*/  STL.64 [R1+0xa2b8], R20 ;  /* 0x00a2b81401007387 */ /* 0x010fe80000100a00 */
[----:B------:R-:W-:Y:S04]  /*ab020*/  STL.64 [R1+0xa288], R26 ;  /* 0x00a2881a01007387 */ /* 0x000fe80000100a00 */
        /* <DEDUP_REMOVED lines=12> */
[----:B------:R-:W2:Y:S01]  /*ab0f0*/  LDL.64 R20, [R1+0xa8] ;  /* 0x0000a80001147983 */ /* 0x000ea20000100a00 */
[----:B------:R-:W-:-:S05]  /*ab100*/  IMAD.MOV.U32 R23, RZ, RZ, R0 ;  /* 0x000000ffff177224 */ /* 0x000fca00078e0000 */
[----:B----4-:R-:W-:Y:S04]  /*ab110*/  STL.64 [R1+0xa2f0], R22 ;  /* 0x00a2f01601007387 */ /* 0x010fe80000100a00 */
[----:B--2---:R0:W-:Y:S04]  /*ab120*/  STL.64 [R1+0xa2e8], R20 ;  /* 0x00a2e81401007387 */ /* 0x0041e80000100a00 */
[----:B0-----:R-:W2:Y:S04]  /*ab130*/  LDL.LU R20, [R1+0x2850] ;  /* 0x0028500001147983 */ /* 0x001ea80000300800 */
[----:B------:R-:W2:Y:S04]  /*ab140*/  LDL.LU R21, [R1+0x2854] ;  /* 0x0028540001157983 */ /* 0x000ea80000300800 */
[----:B------:R-:W4:Y:S04]  /*ab150*/  LDL.LU R22, [R1+0x2858] ;  /* 0x0028580001167983 */ /* 0x000f280000300800 */
[----:B------:R-:W4:Y:S04]  /*ab160*/  LDL.LU R23, [R1+0x285c] ;  /* 0x00285c0001177983 */ /* 0x000f280000300800 */
[----:B------:R-:W3:Y:S04]  /*ab170*/  LDL R29, [R1+0x2f08] ;  /* 0x002f0800011d7983 */ /* 0x000ee80000100800 */
[----:B------:R-:W3:Y:S04]  /*ab180*/  LDL R0, [R1+0x2f0c] ;  /* 0x002f0c0001007983 */ /* 0x000ee80000100800 */
        /* <DEDUP_REMOVED lines=16> */
[----:B------:R-:W-:-:S02]  /*ab290*/  F2FP.F16.E5M2.UNPACK_B R8, R8 ;  /* 0x00000008ff08723e */ /* 0x000fc400020004ff */
        /* <DEDUP_REMOVED lines=8> */
[----:B------:R-:W-:Y:S01]  /*ab320*/  HMMA.16816.F32 R4, R12, R8, R4 ;  /* 0x000000080c04723c */ /* 0x000fe20000001804 */
[----:B------:R-:W-:-:S07]  /*ab330*/  F2FP.F16.E5M2.UNPACK_B R3, R3 ;  /* 0x00000003ff03723e */ /* 0x000fce00020004ff */
[----:B--2---:R-:W-:Y:S01]  /*ab340*/  HMMA.16816.F32 R20, R12, R2, R20 ;  /* 0x000000020c14723c */ /* 0x004fe20000001814 */
[----:B------:R-:W-:Y:S02]  /*ab350*/  F2FP.F16.E5M2.UNPACK_B R29, R29 ;  /* 0x0000001dff1d723e */ /* 0x000fe400020004ff */
[----:B------:R-:W-:Y:S01]  /*ab360*/  F2FP.F16.E5M2.UNPACK_B R0, R0 ;  /* 0x00000000ff00723e */ /* 0x000fe200020004ff */
        /* <DEDUP_REMOVED lines=13> */
[----:B------:R-:W2:Y:S04]  /*ab440*/  LDL.LU.64 R4, [R1+0xa310] ;  /* 0x00a3100001047983 */ /* 0x000ea80000300a00 */
[----:B------:R0:W-:Y:S04]  /*ab450*/  STL.64 [R1+0xa0e8], R10 ;  /* 0x00a0e80a01007387 */ /* 0x0001e80000100a00 */
[----:B------:R-:W-:Y:S04]  /*ab460*/  STL [R1+0xa0], R29 ;  /* 0x0000a01d01007387 */ /* 0x000fe80000100800 */
[----:B0-----:R-:W3:Y:S04]  /*ab470*/  LDL R10, [R1+0x38] ;  /* 0x00003800010a7983 */ /* 0x001ee80000100800 */
[----:B------:R-:W-:Y:S04]  /*ab480*/  STL [R1+0xa4], R0 ;  /* 0x0000a40001007387 */ /* 0x000fe80000100800 */
[----:B------:R-:W3:Y:S04]  /*ab490*/  LDL R11, [R1+0x3c] ;  /* 0x00003c00010b7983 */ /* 0x000ee80000100800 */
[----:B------:R0:W-:Y:S02]  /*ab4a0*/  STL.64 [R1+0xa0e0], R8 ;  /* 0x00a0e00801007387 */ /* 0x0001e40000100a00 */
[----:B0-----:R-:W-:-:S02]  /*ab4b0*/  IMAD.MOV.U32 R8, RZ, RZ, R29 ;  /* 0x000000ffff087224 */ /* 0x001fc400078e001d */
[----:B------:R-:W3:Y:S04]  /*ab4c0*/  LDL.LU R29, [R1+0xa308] ;  /* 0x00a30800011d7983 */ /* 0x000ee80000300800 */
[----:B------:R-:W-:Y:S04]  /*ab4d0*/  STL.64 [R1+0x2ce0], R20 ;  /* 0x002ce01401007387 */ /* 0x000fe80000100a00 */
[----:B------:R0:W-:Y:S04]  /*ab4e0*/  STL.64 [R1+0x2ce8], R22 ;  /* 0x002ce81601007387 */ /* 0x0001e80000100a00 */
[----:B0-----:R-:W4:Y:S04]  /*ab4f0*/  LDL.LU.64 R22, [R1+0xa300] ;  /* 0x00a3000001167983 */ /* 0x001f280000300a00 */
[----:B------:R-:W4:Y:S01]  /*ab500*/  LDL.LU.64 R20, [R1+0xa2f8] ;  /* 0x00a2f80001147983 */ /* 0x000f220000300a00 */
[----:B------:R-:W-:-:S07]  /*ab510*/  IMAD.MOV.U32 R9, RZ, RZ, R0 ;  /* 0x000000ffff097224 */ /* 0x000fce00078e0000 */
[----:B----4-:R-:W-:Y:S01]  /*ab520*/  HMMA.16816.F32 R12, R12, R8, R20 ;  /* 0x000000080c0c723c */ /* 0x010fe20000001814 */
[----:B------:R-:W4:Y:S04]  /*ab530*/  LDL.LU.64 R22, [R1+0xa2f0] ;  /* 0x00a2f00001167983 */ /* 0x000f280000300a00 */
[----:B------:R-:W2:Y:S01]  /*ab540*/  LDL.LU.64 R20, [R1+0xa2e8] ;  /* 0x00a2e80001147983 */ /* 0x000ea20000300a00 */
[----:B------:R-:W-:-:S15]  /*ab550*/  F2FP.F16.E5M2.UNPACK_B R7, R7 ;  /* 0x00000007ff07723e */ /* 0x000fde00020004ff */
[----:B------:R-:W-:-:S02]  /*ab560*/  NOP ;  /* 0x0000000000007918 */ /* 0x000fc40000000000 */
        /* <DEDUP_REMOVED lines=20> */
[----:B0-----:R-:W2:Y:S04]  /*ab6b0*/  LDL.LU.64 R22, [R1+0xa2c0] ;  /* 0x00a2c00001167983 */ /* 0x001ea80000300a00 */
[----:B------:R-:W4:Y:S01]  /*ab6c0*/  LDL.LU.64 R20, [R1+0xa2b8] ;  /* 0x00a2b80001147983 */ /* 0x000f220000300a00 */
        /* <DEDUP_REMOVED lines=45> */
[----:B------:R-:W4:-:S15]  /*ab9a0*/  LDL.LU.64 R24, [R1+0xa220] ;  /* 0x00a2200001187983 */ /* 0x000f1e0000300a00 */
        /* <DEDUP_REMOVED lines=14> */
[----:B------:R-:W3:-:S15]  /*aba90*/  LDL.LU.64 R20, [R1+0xa1f0] ;  /* 0x00a1f00001147983 */ /* 0x000ede0000300a00 */
[----:B------:R-:W-:-:S03]  /*abaa0*/  NOP ;  /* 0x0000000000007918 */ /* 0x000fc60000000000 */
[----:B------:R-:W-:Y:S04]  /*abab0*/  STL.64 [R1+0xea0], R24 ;  /* 0x000ea01801007387 */ /* 0x000fe80000100a00 */
[----:B------:R0:W-:Y:S04]  /*abac0*/  STL.64 [R1+0xea8], R26 ;  /* 0x000ea81a01007387 */ /* 0x0001e80000100a00 */
[----:B0-----:R-:W2:Y:S04]  /*abad0*/  LDL.LU.64 R26, [R1+0xa1e8] ;  /* 0x00a1e800011a7983 */ /* 0x001ea80000300a00 */
[----:B------:R-:W2:Y:S01]  /*abae0*/  LDL.LU.64 R24, [R1+0xa1e0] ;  /* 0x00a1e00001187983 */ /* 0x000ea20000300a00 */
[C---:B---3--:R-:W-:Y:S06]  /*abaf0*/  HMMA.16816.F32 R16, R4.reuse, R20, R16 ;  /* 0x000000140410723c */ /* 0x048fec0000001810 */
[----:B--2---:R-:W-:-:S15]  /*abb00*/  HMMA.16816.F32 R20, R4, R22, R24 ;  /* 0x000000160414723c */ /* 0x004fde0000001818 */
        /* <DEDUP_REMOVED lines=11> */
[----:B------:R-:W-:-:S15]  /*abbc0*/  HMMA.16816.F32 R8, R4, R10, R12 ;  /* 0x0000000a0408723c */ /* 0x000fde000000180c */
[----:B------:R-:W-:-:S08]  /*abbd0*/  NOP ;  /* 0x0000000000007918 */ /* 0x000fd00000000000 */
[----:B------:R-:W-:Y:S04]  /*abbe0*/  STL.64 [R1+0xed0], R8 ;  /* 0x000ed00801007387 */ /* 0x000fe80000100a00 */
[----:B------:R3:W-:Y:S01]  /*abbf0*/  STL.64 [R1+0xed8], R10 ;  /* 0x000ed80a01007387 */ /* 0x0007e20000100a00 */
[C---:B--2---:R-:W-:Y:S06]  /*abc00*/  HMMA.16816.F32 R12, R4.reuse, R24, R16 ;  /* 0x00000018040c723c */ /* 0x044fec0000001810 */
[----:B---3--:R-:W-:Y:S01]  /*abc10*/  HMMA.16816.F32 R8, R4, R26, R20 ;  /* 0x0000001a0408723c */ /* 0x008fe20000001814 */
[----:B------:R-:W2:-:S15]  /*abc20*/  LDL.LU R20, [R1+0x29d0] ;  /* 0x0029d00001147983 */ /* 0x000e9e0000300800 */
[----:B------:R-:W-:-:S01]  /*abc30*/  NOP ;  /* 0x0000000000007918 */ /* 0x000fc20000000000 */
[----:B------:R0:W-:Y:S04]  /*abc40*/  STL.64 [R1+0xee0], R12 ;  /* 0x000ee00c01007387 */ /* 0x0001e80000100a00 */
        /* <DEDUP_REMOVED lines=10> */
[----:B0-----:R-:W3:Y:S04]  /*abcf0*/  LDL R12, [R1] ;  /* 0x00000000010c7983 */ /* 0x001ee80000100800 */
[----:B------:R-:W3:Y:S04]  /*abd00*/  LDL R13, [R1+0x4] ;  /* 0x00000400010d7983 */ /* 0x000ee80000100800 */
[----:B--2---:R-:W-:Y:S04]  /*abd10*/  STL.64 [R1+0xa158], R26 ;  /* 0x00a1581a01007387 */ /* 0x004fe80000100a00 */
[----:B----4-:R0:W-:Y:S04]  /*abd20*/  STL.64 [R1+0xa150], R24 ;  /* 0x00a1501801007387 */ /* 0x0101e80000100a00 */
[----:B0-----:R-:W2:Y:S04]  /*abd30*/  LDL.LU R24, [R1+0x2a00] ;  /* 0x002a000001187983 */ /* 0x001ea80000300800 */
[----:B------:R-:W2:Y:S04]  /*abd40*/  LDL.LU R25, [R1+0x2a04] ;  /* 0x002a040001197983 */ /* 0x000ea80000300800 */
[----:B------:R-:W4:Y:S04]  /*abd50*/  LDL.LU R26, [R1+0x2a08] ;  /* 0x002a0800011a7983 */ /* 0x000f280000300800 */
[----:B------:R-:W4:Y:S04]  /*abd60*/  LDL.LU R27, [R1+0x2a0c] ;  /* 0x002a0c00011b7983 */ /* 0x000f280000300800 */
[----:B----4-:R0:W-:Y:S04]  /*abd70*/  STL.64 [R1+0xa168], R26 ;  /* 0x00a1681a01007387 */ /* 0x0101e80000100a00 */
[----:B------:R-:W4:Y:S04]  /*abd80*/  LDL R18, [R1+0x20] ;  /* 0x0000200001127983 */ /* 0x000f280000100800 */
[----:B------:R-:W4:Y:S04]  /*abd90*/  LDL R19, [R1+0x24] ;  /* 0x0000240001137983 */ /* 0x000f280000100800 */
[----:B0-----:R-:W3:Y:S04]  /*abda0*/  LDL R26, [R1+0x8] ;  /* 0x00000800011a7983 */ /* 0x001ee80000100800 */
[----:B------:R-:W3:Y:S04]  /*abdb0*/  LDL R27, [R1+0xc] ;  /* 0x00000c00011b7983 */ /* 0x000ee80000100800 */
[----:B------:R-:W4:Y:S04]  /*abdc0*/  LDL.LU R8, [R1+0x2a40] ;  /* 0x002a400001087983 */ /* 0x000f280000300800 */
[----:B------:R-:W4:Y:S04]  /*abdd0*/  LDL.LU R9, [R1+0x2a44] ;  /* 0x002a440001097983 */ /* 0x000f280000300800 */
[----:B------:R-:W4:Y:S04]  /*abde0*/  LDL.LU R10, [R1+0x2a48] ;  /* 0x002a4800010a7983 */ /* 0x000f280000300800 */
[----:B------:R-:W4:Y:S04]  /*abdf0*/  LDL.LU R11, [R1+0x2a4c] ;  /* 0x002a4c00010b7983 */ /* 0x000f280000300800 */
[----:B--2---:R-:W-:Y:S04]  /*abe00*/  STL.64 [R1+0xa160], R24 ;  /* 0x00a1601801007387 */ /* 0x004fe80000100a00 */
[----:B---3--:R-:W-:Y:S04]  /*abe10*/  STL.64 [R1+0xa180], R26 ;  /* 0x00a1801a01007387 */ /* 0x008fe80000100a00 */
[----:B------:R-:W-:Y:S04]  /*abe20*/  STL.64 [R1+0xa138], R22 ;  /* 0x00a1381601007387 */ /* 0x000fe80000100a00 */
[----:B------:R0:W-:Y:S04]  /*abe30*/  STL.64 [R1+0xa130], R20 ;  /* 0x00a1301401007387 */ /* 0x0001e80000100a00 */
        /* <DEDUP_REMOVED lines=30> */
[----:B------:R-:W2:Y:S04]  /*ac020*/  LDL.LU R16, [R1+0x29b0] ;  /* 0x0029b00001107983 */ /* 0x000ea80000300800 */
        /* <DEDUP_REMOVED lines=47> */
[----:B------:R-:W2:Y:S04]  /*ac320*/  LDL.LU.64 R24, [R1+0xa150] ;  /* 0x00a1500001187983 */ /* 0x000ea80000300a00 */
[----:B------:R-:W3:Y:S04]  /*ac330*/  LDL.LU R12, [R1+0x4a60] ;  /* 0x004a6000010c7983 */ /* 0x000ee80000300800 */
[----:B------:R-:W3:Y:S01]  /*ac340*/  LDL.LU R13, [R1+0x4a68] ;  /* 0x004a6800010d7983 */ /* 0x000ee20000300800 */
        /* <DEDUP_REMOVED lines=22> */
[----:B------:R-:W4:Y:S04]  /*ac4b0*/  LDL.LU R26, [R1+0x2ac8] ;  /* 0x002ac800011a7983 */ /* 0x000f280000300800 */
[----:B------:R-:W4:Y:S01]  /*ac4c0*/  LDL.LU R27, [R1+0x2acc] ;  /* 0x002acc00011b7983 */ /* 0x000f220000300800 */
[C---:B--2---:R-:W-:Y:S03]  /*ac4d0*/  HMMA.16816.F32 R16, R4.reuse, R22, R16 ;  /* 0x000000160410723c */ /* 0x044fe60000001810 */
        /* <DEDUP_REMOVED lines=36> */
[----:B------:R-:W3:Y:S04]  /*ac720*/  LDL.LU R19, [R1+0x4a7c] ;  /* 0x004a7c0001137983 */ /* 0x000ee80000300800 */
[----:B------:R0:W-:Y:S04]  /*ac730*/  STL.64 [R1+0x9ec0], R16 ;  /* 0x009ec01001007387 */ /* 0x0001e80000100a00 */
[----:B0-----:R-:W4:Y:S04]  /*ac740*/  LDL.LU R16, [R1+0x4a64] ;  /* 0x004a640001107983 */ /* 0x001f280000300800 */
[----:B------:R-:W3:Y:S01]  /*ac750*/  LDL.LU R17, [R1+0x4a6c] ;  /* 0x004a6c0001117983 */ /* 0x000ee20000300800 */
[----:B--2---:R-:W-:-:S15]  /*ac760*/  HMMA.16816.F32 R24, R4, R10, R24 ;  /* 0x0000000a0418723c */ /* 0x004fde0000001818 */
[----:B------:R-:W-:-:S08]  /*ac770*/  NOP ;  /* 0x0000000000007918 */ /* 0x000fd00000000000 */
[----:B------:R-:W-:Y:S04]  /*ac780*/  STL.64 [R1+0xfc0], R24 ;  /* 0x000fc01801007387 */ /* 0x000fe80000100a00 */
[----:B------:R0:W-:Y:S04]  /*ac790*/  STL.64 [R1+0xfc8], R26 ;  /* 0x000fc81a01007387 */ /* 0x0001e80000100a00 */
[----:B0-----:R-:W2:Y:S04]  /*ac7a0*/  LDL.LU.64 R26, [R1+0xa0d8] ;  /* 0x00a0d800011a7983 */ /* 0x001ea80000300a00 */
[----:B------:R-:W2:Y:S01]  /*ac7b0*/  LDL.LU.64 R24, [R1+0xa0d0] ;  /* 0x00a0d00001187983 */ /* 0x000ea20000300a00 */
[----:B----4-:R-:W-:-:S02]  /*ac7c0*/  IMAD R12, R12, 0x100, R16 ;  /* 0x000001000c0c7824 */ /* 0x010fc400078e0210 */
[----:B---3--:R-:W-:Y:S02]  /*ac7d0*/  IMAD R13, R13, 0x100, R17 ;  /* 0x000001000d0d7824 */ /* 0x008fe400078e0211 */
[----:B------:R-:W-:Y:S02]  /*ac7e0*/  IMAD R14, R14, 0x100, R18 ;  /* 0x000001000e0e7824 */ /* 0x000fe400078e0212 */
[----:B------:R-:W-:Y:S02]  /*ac7f0*/  IMAD R15, R15, 0x100, R19 ;  /* 0x000001000f0f7824 */ /* 0x000fe400078e0213 */
[----:B------:R-:W-:Y:S06]  /*ac800*/  HMMA.16816.F32 R16, R4, R8, R20 ;  /* 0x000000080410723c */ /* 0x000fec0000001814 */
[----:B------:R-:W-:Y:S04]  /*ac810*/  STL [R1+0x9e8c], R8 ;  /* 0x009e8c0801007387 */ /* 0x000fe80000100800 */
[----:B------:R-:W-:-:S13]  /*ac820*/  STL [R1+0x9e88], R9 ;  /* 0x009e880901007387 */ /* 0x000fda0000100800 */
[----:B------:R-:W-:Y:S04]  /*ac830*/  STL.64 [R1+0x2cd0], R16 ;  /* 0x002cd01001007387 */ /* 0x000fe80000100a00 */
[----:B------:R-:W-:Y:S04]  /*ac840*/  STL.64 [R1+0x2cd8], R18 ;  /* 0x002cd81201007387 */ /* 0x000fe80000100a00 */
[----:B------:R2:W-:Y:S02]  /*ac850*/  STL.64 [R1+0xa0c0], R10 ;  /* 0x00a0c00a01007387 */ /* 0x0005e40000100a00 */
[----:B--2---:R-:W-:Y:S02]  /*ac860*/  HMMA.16816.F32 R8, R4, R2, R24 ;  /* 0x000000020408723c */ /* 0x004fe40000001818 */
[----:B------:R-:W2:Y:S05]  /*ac870*/  LDL R26, [R1+0x58] ;  /* 0x00005800011a7983 */ /* 0x000eaa0000100800 */
[----:B------:R-:W-:-:S15]  /*ac880*/  IMAD.MOV.U32 R27, RZ, RZ, R0 ;  /* 0x000000ffff1b7224 */ /* 0x000fde00078e0000 */
        /* <DEDUP_REMOVED lines=31> */
[----:B----4-:R0:W-:Y:S04]  /*aca80*/  STL.64 [R1+0xa078], R18 ;  /* 0x00a0781201007387 */ /* 0x0101e80000100a00 */
[----:B0-----:R-:W4:Y:S01]  /*aca90*/  LDL R18, [R1+0x90] ;  /* 0x0000900001127983 */ /* 0x001f220000100800 */
[----:B---3--:R-:W-:-:S03]  /*acaa0*/  IMAD.MOV.U32 R19, RZ, RZ, R0 ;  /* 0x000000ffff137224 */ /* 0x008fc600078e0000 */
[----:B------:R-:W3:Y:S04]  /*acab0*/  LDL.LU R0, [R1+0xa0c8] ;  /* 0x00a0c80001007983 */ /* 0x000ee80000300800 */
[----:B--2---:R0:W-:Y:S04]  /*acac0*/  STL.64 [R1+0xa070], R16 ;  /* 0x00a0701001007387 */ /* 0x0041e80000100a00 */
[----:B0-----:R-:W2:Y:S04]  /*acad0*/  LDL.64 R16, [R1+0x98] ;  /* 0x0000980001107983 */ /* 0x001ea80000100a00 */
[----:B----4-:R-:W-:Y:S04]  /*acae0*/  STL.64 [R1+0xa0a8], R18 ;  /* 0x00a0a81201007387 */ /* 0x010fe80000100a00 */
        /* <DEDUP_REMOVED lines=8> */
[----:B------:R-:W3:Y:S04]  /*acb70*/  LDL R18, [R1+0xa8] ;  /* 0x0000a80001127983 */ /* 0x000ee80000100800 */
[----:B------:R-:W3:Y:S04]  /*acb80*/  LDL.LU R8, [R1+0x2970] ;  /* 0x0029700001087983 */ /* 0x000ee80000300800 */
[----:B------:R-:W3:Y:S04]  /*acb90*/  LDL.LU R9, [R1+0x2974] ;  /* 0x0029740001097983 */ /* 0x000ee80000300800 */
[----:B------:R-:W3:Y:S04]  /*acba0*/  LDL.LU R10, [R1+0x2978] ;  /* 0x00297800010a7983 */ /* 0x000ee80000300800 */
[----:B------:R-:W3:Y:S04]  /*acbb0*/  LDL.LU R11, [R1+0x297c] ;  /* 0x00297c00010b7983 */ /* 0x000ee80000300800 */
[----:B------:R-:W3:Y:S04]  /*acbc0*/  LDL.64 R16, [R1+0xa0] ;  /* 0x0000a00001107983 */ /* 0x000ee80000100a00 */
        /* <DEDUP_REMOVED lines=17> */
[----:B------:R-:W4:Y:S01]  /*acce0*/  LDL.LU R27, [R1+0x295c] ;  /* 0x00295c00011b7983 */ /* 0x000f220000300800 */
[----:B------:R-:W-:-:S02]  /*accf0*/  F2FP.F16.E5M2.UNPACK_B R12, R12 ;  /* 0x0000000cff0c723e */ /* 0x000fc400020004ff */
[----:B------:R-:W-:Y:S01]  /*acd00*/  F2FP.F16.E5M2.UNPACK_B R13, R13 ;  /* 0x0000000dff0d723e */ /* 0x000fe200020004ff */
[----:B----4-:R-:W-:Y:S04]  /*acd10*/  STL.64 [R1+0xa0b8], R26 ;  /* 0x00a0b81a01007387 */ /* 0x010fe80000100a00 */
[----:B--2---:R0:W-:Y:S04]  /*acd20*/  STL.64 [R1+0xa0b0], R24 ;  /* 0x00a0b01801007387 */ /* 0x0041e80000100a00 */
[----:B0-----:R-:W2:Y:S04]  /*acd30*/  LDL.LU R24, [R1+0x2960] ;  /* 0x0029600001187983 */ /* 0x001ea80000300800 */
[----:B------:R-:W2:Y:S04]  /*acd40*/  LDL.LU R25, [R1+0x2964] ;  /* 0x0029640001197983 */ /* 0x000ea80000300800 */
[----:B------:R-:W2:Y:S04]  /*acd50*/  LDL.LU R26, [R1+0x2968] ;  /* 0x00296800011a7983 */ /* 0x000ea80000300800 */
[----:B------:R-:W2:Y:S01]  /*acd60*/  LDL.LU R27, [R1+0x296c] ;  /* 0x00296c00011b7983 */ /* 0x000ea20000300800 */
[----:B------:R-:W-:-:S02]  /*acd70*/  F2FP.F16.E5M2.UNPACK_B R14, R14 ;  /* 0x0000000eff0e723e */ /* 0x000fc400020004ff */
[----:B------:R-:W-:Y:S01]  /*acd80*/  F2FP.F16.E5M2.UNPACK_B R15, R15 ;  /* 0x0000000fff0f723e */ /* 0x000fe200020004ff */
[----:B---3--:R-:W-:Y:S01]  /*acd90*/  IMAD.MOV.U32 R19, RZ, RZ, R0 ;  /* 0x000000ffff137224 */ /* 0x008fe200078e0000 */
[----:B------:R-:W-:Y:S01]  /*acda0*/  HMMA.16816.F32 R4, R4, R16, R8 ;  /* 0x000000100404723c */ /* 0x000fe20000001808 */
[----:B------:R-:W3:Y:S04]  /*acdb0*/  LDL.LU R20, [R1+0x28d0] ;  /* 0x0028d00001147983 */ /* 0x000ee80000300800 */
[----:B------:R-:W3:Y:S04]  /*acdc0*/  LDL.LU R21, [R1+0x28d4] ;  /* 0x0028d40001157983 */ /* 0x000ee80000300800 */
[----:B------:R-:W3:Y:S04]  /*acdd0*/  LDL.LU R22, [R1+0x28d8] ;  /* 0x0028d80001167983 */ /* 0x000ee80000300800 */
[----:B------:R-:W3:Y:S01]  /*acde0*/  LDL.LU R23, [R1+0x28dc] ;  /* 0x0028dc0001177983 */ /* 0x000ee20000300800 */
[----:B------:R-:W-:-:S02]  /*acdf0*/  IMAD.MOV.U32 R8, RZ, RZ, R16 ;  /* 0x000000ffff087224 */ /* 0x000fc400078e0010 */
[----:B------:R-:W-:Y:S01]  /*ace00*/  IMAD.MOV.U32 R9, RZ, RZ, R17 ;  /* 0x000000ffff097224 */ /* 0x000fe200078e0011 */
[----:B------:R-:W-:Y:S04]  /*ace10*/  STL [R1+0x9e94], R2 ;  /* 0x009e940201007387 */ /* 0x000fe80000100800 */
[----:B------:R-:W-:Y:S04]  /*ace20*/  STL [R1+0x9e90], R3 ;  /* 0x009e900301007387 */ /* 0x000fe80000100800 */
[----:B------:R-:W4:Y:S04]  /*ace30*/  LDL.LU.64 R10, [R1+0xa0c0] ;  /* 0x00a0c000010a7983 */ /* 0x000f280000300a00 */
[----:B------:R0:W-:Y:S04]  /*ace40*/  STL.64 [R1+0x2b10], R4 ;  /* 0x002b100401007387 */ /* 0x0001e80000100a00 */
[----:B------:R-:W-:Y:S04]  /*ace50*/  STL.64 [R1+0x2b18], R6 ;  /* 0x002b180601007387 */ /* 0x000fe80000100a00 */
[----:B0-----:R-:W3:Y:S04]  /*ace60*/  LDL.64 R4, [R1+0x68] ;  /* 0x0000680001047983 */ /* 0x001ee80000100a00 */
        /* <DEDUP_REMOVED lines=16> */
[----:B------:R-:W-:-:S02]  /*acf70*/  IMAD.MOV.U32 R3, RZ, RZ, R16 ;  /* 0x000000ffff037224 */ /* 0x000fc400078e0010 */
[----:B------:R-:W-:-:S05]  /*acf80*/  IMAD.MOV.U32 R7, RZ, RZ, R17 ;  /* 0x000000ffff077224 */ /* 0x000fca00078e0011 */
[----:B------:R0:W-:Y:S04]  /*acf90*/  STL [R1+0x9ea4], R7 ;  /* 0x009ea40701007387 */ /* 0x0001e80000100800 */
[----:B0-----:R-:W2:Y:S04]  /*acfa0*/  LDL.64 R6, [R1+0x70] ;  /* 0x0000700001067983 */ /* 0x001ea80000100a00 */
[----:B------:R0:W-:Y:S04]  /*acfb0*/  STL [R1+0x9ea0], R3 ;  /* 0x009ea00301007387 */ /* 0x0001e80000100800 */
[----:B0-----:R-:W3:Y:S01]  /*acfc0*/  LDL.64 R2, [R1+0x78] ;  /* 0x0000780001027983 */ /* 0x001ee20000100a00 */
        /* <DEDUP_REMOVED lines=15> */
[----:B------:R-:W-:-:S03]  /*ad0c0*/  IMAD.MOV.U32 R8, RZ, RZ, R17 ;  /* 0x000000ffff087224 */ /* 0x000fc600078e0011 */
        /* <DEDUP_REMOVED lines=27> */
[----:B----4-:R-:W-:-:S02]  /*ad280*/  IMAD.MOV.U32 R9, RZ, RZ, R24 ;  /* 0x000000ffff097224 */ /* 0x010fc400078e0018 */
[----:B------:R-:W-:Y:S01]  /*ad290*/  IMAD.MOV.U32 R6, RZ, RZ, R25 ;  /* 0x000000ffff067224 */ /* 0x000fe200078e0019 */
[----:B---3--:R-:W-:-:S15]  /*ad2a0*/  HMMA.16816.F32 R16, R12, R24, R16 ;  /* 0x000000180c10723c */ /* 0x008fde0000001810 */
[----:B------:R-:W-:-:S08]  /*ad2b0*/  NOP ;  /* 0x0000000000007918 */ /* 0x000fd00000000000 */
[----:B------:R-:W-:Y:S04]  /*ad2c0*/  STL.64 [R1+0x2a80], R16 ;  /* 0x002a801001007387 */ /* 0x000fe80000100a00 */
[----:B------:R-:W-:Y:S04]  /*ad2d0*/  STL.64 [R1+0x2a88], R18 ;  /* 0x002a881201007387 */ /* 0x000fe80000100a00 */
[----:B------:R-:W-:Y:S04]  /*ad2e0*/  STL.64 [R1+0x9eb8], R10 ;  /* 0x009eb80a01007387 */ /* 0x000fe80000100a00 */
[----:B------:R2:W-:Y:S02]  /*ad2f0*/  STL.64 [R1+0x9eb0], R8 ;  /* 0x009eb00801007387 */ /* 0x0005e40000100a00 */
[----:B--2---:R-:W-:Y:S02]  /*ad300*/  HMMA.16816.F32 R8, R12, R26, R20 ;  /* 0x0000001a0c08723c */ /* 0x004fe40000001814 */
[----:B------:R-:W2:-:S15]  /*ad310*/  LDL.LU R20, [R1+0x27e0] ;  /* 0x0027e00001147983 */ /* 0x000e9e0000300800 */
[----:B------:R-:W-:-:S06]  /*ad320*/  NOP ;  /* 0x0000000000007918 */ /* 0x000fcc0000000000 */
        /* <DEDUP_REMOVED lines=117> */
[----:B------:R-:W-:-:S02]  /*ada80*/  IMAD.MOV.U32 R0, RZ, RZ, R7 ;  /* 0x000000ffff007224 */ /* 0x000fc400078e0007 */
[----:B------:R-:W-:Y:S02]  /*ada90*/  IMAD.MOV.U32 R2, RZ, RZ, R3 ;  /* 0x000000ffff027224 */ /* 0x000fe400078e0003 */
[----:B------:R-:W-:Y:S02]  /*adaa0*/  IMAD.MOV.U32 R7, RZ, RZ, R4 ;  /* 0x000000ffff077224 */ /* 0x000fe400078e0004 */
[----:B------:R-:W-:Y:S01]  /*adab0*/  IMAD.MOV.U32 R3, RZ, RZ, R5 ;  /* 0x000000ffff037224 */ /* 0x000fe200078e0005 */
[C---:B----4-:R-:W-:Y:S01]  /*adac0*/  HMMA.16816.F32 R8, R12.reuse, R10, R24 ;  /* 0x0000000a0c08723c */ /* 0x050fe20000001818 */
[----:B--2---:R-:W-:Y:S04]  /*adad0*/  STL.64 [R1+0x9ed8], R18 ;  /* 0x009ed81201007387 */ /* 0x004fe80000100a00 */
[----:B---3--:R0:W-:Y:S04]  /*adae0*/  STL.64 [R1+0x9ed0], R16 ;  /* 0x009ed01001007387 */ /* 0x0081e80000100a00 */
[----:B0-----:R-:W2:Y:S04]  /*adaf0*/  LDL.LU R16, [R1+0x27d0] ;  /* 0x0027d00001107983 */ /* 0x001ea80000300800 */
[----:B------:R-:W2:Y:S04]  /*adb00*/  LDL.LU R17, [R1+0x27d4] ;  /* 0x0027d40001117983 */ /* 0x000ea80000300800 */
[----:B------:R-:W2:Y:S04]  /*adb10*/  LDL.LU R18, [R1+0x27d8] ;  /* 0x0027d80001127983 */ /* 0x000ea80000300800 */
[----:B------:R-:W2:Y:S04]  /*adb20*/  LDL.LU R19, [R1+0x27dc] ;  /* 0x0027dc0001137983 */ /* 0x000ea80000300800 */
[----:B------:R-:W3:Y:S04]  /*adb30*/  LDL.LU R4, [R1+0x4a80] ;  /* 0x004a800001047983 */ /* 0x000ee80000300800 */
[----:B------:R-:W4:Y:S04]  /*adb40*/  LDL.LU R5, [R1+0x4a88] ;  /* 0x004a880001057983 */ /* 0x000f280000300800 */
[----:B------:R-:W2:Y:S04]  /*adb50*/  LDL.LU.64 R24, [R1+0xa008] ;  /* 0x00a0080001187983 */ /* 0x000ea80000300a00 */
        /* <DEDUP_REMOVED lines=82> */
[----:B------:R-:W4:Y:S04]  /*ae080*/  LDL.LU.64 R24, [R1+0x9f00] ;  /* 0x009f000001187983 */ /* 0x000f280000300a00 */
        /* <DEDUP_REMOVED lines=43> */
[----:B0-----:R-:W3:Y:S04]  /*ae340*/  LDL.LU.64 R10, [R1+0x9eb8] ;  /* 0x009eb800010a7983 */ /* 0x001ee80000300a00 */
[----:B------:R-:W4:Y:S01]  /*ae350*/  LDL.LU.64 R8, [R1+0x9eb0] ;  /* 0x009eb00001087983 */ /* 0x000f220000300a00 */
[----:B--2---:R-:W-:Y:S03]  /*ae360*/  HMMA.16816.F32 R20, R12, R16, R20 ;  /* 0x000000100c14723c */ /* 0x004fe60000001814 */
[----:B------:R-:W-:Y:S04]  /*ae370*/  STL.64 [R1+0x9c68], R18 ;  /* 0x009c681201007387 */ /* 0x000fe80000100a00 */
[----:B------:R3:W-:Y:S01]  /*ae380*/  STL.64 [R1+0x9c60], R16 ;  /* 0x009c601001007387 */ /* 0x0007e20000100a00 */
[----:B------:R-:W-:-:S15]  /*ae390*/  IMAD R5, R5, 0x100, R29 ;  /* 0x0000010005057824 */ /* 0x000fde00078e021d */
[----:B------:R-:W-:Y:S04]  /*ae3a0*/  STL.64 [R1+0x2950], R20 ;  /* 0x0029501401007387 */ /* 0x000fe80000100a00 */
[----:B------:R-:W-:Y:S01]  /*ae3b0*/  STL.64 [R1+0x2958], R22 ;  /* 0x0029581601007387 */ /* 0x000fe20000100a00 */
[----:B---3--:R-:W-:Y:S07]  /*ae3c0*/  HMMA.16816.F32 R16, R12, R10, R24 ;  /* 0x0000000a0c10723c */ /* 0x008fee0000001818 */
[----:B----4-:R-:W-:-:S02]  /*ae3d0*/  IMAD.MOV.U32 R26, RZ, RZ, R9 ;  /* 0x000000ffff1a7224 */ /* 0x010fc400078e0009 */
[----:B------:R-:W2:Y:S01]  /*ae3e0*/  LDL.LU R9, [R1+0x9ea8] ;  /* 0x009ea80001097983 */ /* 0x000ea20000300800 */
[----:B------:R-:W-:Y:S02]  /*ae3f0*/  IMAD.MOV.U32 R27, RZ, RZ, R6 ;  /* 0x000000ffff1b7224 */ /* 0x000fe400078e0006 */
[----:B------:R-:W-:Y:S02]  /*ae400*/  IMAD.MOV.U32 R24, RZ, RZ, R7 ;  /* 0x000000ffff187224 */ /* 0x000fe400078e0007 */
[----:B------:R-:W-:-:S09]  /*ae410*/  IMAD.MOV.U32 R25, RZ, RZ, R3 ;  /* 0x000000ffff197224 */ /* 0x000fd200078e0003 */
[----:B------:R0:W-:Y:S04]  /*ae420*/  STL.64 [R1+0x2940], R16 ;  /* 0x0029401001007387 */ /* 0x0001e80000100a00 */
[----:B------:R1:W-:Y:S04]  /*ae430*/  STL.64 [R1+0x2948], R18 ;  /* 0x0029481201007387 */ /* 0x0003e80000100a00 */
[----:B------:R-:W3:Y:S04]  /*ae440*/  LDL.LU R29, [R1+0x4a94] ;  /* 0x004a9400011d7983 */ /* 0x000ee80000300800 */
[----:B------:R-:W3:Y:S04]  /*ae450*/  LDL.LU R6, [R1+0x4a90] ;  /* 0x004a900001067983 */ /* 0x000ee80000300800 */
[----:B------:R-:W4:Y:S04]  /*ae460*/  LDL.LU R7, [R1+0x9ea4] ;  /* 0x009ea40001077983 */ /* 0x000f280000300800 */
[----:B------:R-:W4:Y:S04]  /*ae470*/  LDL.LU R3, [R1+0x9ea0] ;  /* 0x009ea00001037983 */ /* 0x000f280000300800 */
[----:B------:R-:W-:Y:S04]  /*ae480*/  STL.64 [R1+0x9dd8], R26 ;  /* 0x009dd81a01007387 */ /* 0x000fe80000100a00 */
[----:B------:R-:W-:Y:S04]  /*ae490*/  STL.64 [R1+0x9dd0], R24 ;  /* 0x009dd01801007387 */ /* 0x000fe80000100a00 */
[----:B0-----:R-:W2:Y:S04]  /*ae4a0*/  LDL.LU R16, [R1+0x26e0] ;  /* 0x0026e00001107983 */ /* 0x001ea80000300800 */
[----:B------:R-:W2:Y:S04]  /*ae4b0*/  LDL.LU R17, [R1+0x26e4] ;  /* 0x0026e40001117983 */ /* 0x000ea80000300800 */
[----:B-1----:R-:W3:Y:S04]  /*ae4c0*/  LDL.LU R18, [R1+0x26e8] ;  /* 0x0026e80001127983 */ /* 0x002ee80000300800 */
[----:B------:R-:W3:Y:S04]  /*ae4d0*/  LDL.LU R19, [R1+0x26ec] ;  /* 0x0026ec0001137983 */ /* 0x000ee80000300800 */
[----:B---3--:R-:W-:Y:S04]  /*ae4e0*/  STL.64 [R1+0x9de8], R18 ;  /* 0x009de81201007387 */ /* 0x008fe80000100a00 */
[----:B--2---:R-:W-:Y:S04]  /*ae4f0*/  STL.64 [R1+0x9de0], R16 ;  /* 0x009de01001007387 */ /* 0x004fe80000100a00 */
        /* <DEDUP_REMOVED lines=10> */
[----:B---3--:R0:W-:Y:S02]  /*ae5a0*/  STL.64 [R1+0x9e08], R22 ;  /* 0x009e081601007387 */ /* 0x0081e40000100a00 */
[----:B0-----:R-:W-:-:S02]  /*ae5b0*/  IMAD.MOV.U32 R22, RZ, RZ, R9 ;  /* 0x000000ffff167224 */ /* 0x001fc400078e0009 */
[----:B------:R-:W-:Y:S01]  /*ae5c0*/  IMAD.MOV.U32 R23, RZ, RZ, R8 ;  /* 0x000000ffff177224 */ /* 0x000fe200078e0008 */
[----:B------:R-:W3:Y:S04]  /*ae5d0*/  LDL.LU R9, [R1+0x9e9c] ;  /* 0x009e9c0001097983 */ /* 0x000ee80000300800 */
[----:B------:R-:W3:Y:S04]  /*ae5e0*/  LDL.LU R8, [R1+0x9e98] ;  /* 0x009e980001087983 */ /* 0x000ee80000300800 */
[----:B--2---:R0:W-:Y:S04]  /*ae5f0*/  STL.64 [R1+0x9e00], R20 ;  /* 0x009e001401007387 */ /* 0x0041e80000100a00 */
[----:B0-----:R-:W2:Y:S04]  /*ae600*/  LDL.64 R20, [R1+0x90] ;  /* 0x0000900001147983 */ /* 0x001ea80000100a00 */
[----:B------:R4:W-:Y:S01]  /*ae610*/  STL.64 [R1+0x9e38], R22 ;  /* 0x009e381601007387 */ /* 0x0009e20000100a00 */
[----:B------:R-:W-:-:S02]  /*ae620*/  IMAD.MOV.U32 R27, RZ, RZ, R2 ;  /* 0x000000ffff1b7224 */ /* 0x000fc400078e0002 */
[----:B------:R-:W-:Y:S02]  /*ae630*/  IMAD R4, R4, 0x100, R28 ;  /* 0x0000010004047824 */ /* 0x000fe400078e021c */
[----:B------:R-:W-:Y:S02]  /*ae640*/  IMAD R6, R6, 0x100, R29 ;  /* 0x0000010006067824 */ /* 0x000fe400078e021d */
[----:B----4-:R-:W-:Y:S02]  /*ae650*/  IMAD.MOV.U32 R22, RZ, RZ, R3 ;  /* 0x000000ffff167224 */ /* 0x010fe400078e0003 */
[----:B---3--:R-:W-:Y:S02]  /*ae660*/  IMAD.MOV.U32 R29, RZ, RZ, R9 ;  /* 0x000000ffff1d7224 */ /* 0x008fe400078e0009 */
[----:B------:R-:W-:Y:S01]  /*ae670*/  IMAD.MOV.U32 R28, RZ, RZ, R8 ;  /* 0x000000ffff1c7224 */ /* 0x000fe200078e0008 */
[----:B--2---:R0:W-:Y:S04]  /*ae680*/  STL.64 [R1+0x9e30], R20 ;  /* 0x009e301401007387 */ /* 0x0041e80000100a00 */
[----:B------:R-:W2:Y:S04]  /*ae690*/  LDL.64 R24, [R1+0x80] ;  /* 0x0000800001187983 */ /* 0x000ea80000100a00 */
[----:B------:R-:W-:Y:S04]  /*ae6a0*/  STL [R1+0x9c44], R10 ;  /* 0x009c440a01007387 */ /* 0x000fe80000100800 */
[----:B------:R-:W-:Y:S04]  /*ae6b0*/  STL [R1+0x9c40], R11 ;  /* 0x009c400b01007387 */ /* 0x000fe80000100800 */
[----:B------:R-:W3:Y:S04]  /*ae6c0*/  LDL R26, [R1+0x78] ;  /* 0x00007800011a7983 */ /* 0x000ee80000100800 */
[----:B------:R-:W4:Y:S04]  /*ae6d0*/  LDL.LU R2, [R1+0x9e94] ;  /* 0x009e940001027983 */ /* 0x000f280000300800 */
[----:B------:R-:W4:Y:S04]  /*ae6e0*/  LDL.LU R3, [R1+0x9e90] ;  /* 0x009e900001037983 */ /* 0x000f280000300800 */
[----:B------:R-:W4:Y:S04]  /*ae6f0*/  LDL.LU R8, [R1+0x9e8c] ;  /* 0x009e8c0001087983 */ /* 0x000f280000300800 */
[----:B------:R-:W4:Y:S04]  /*ae700*/  LDL.LU R9, [R1+0x9e88] ;  /* 0x009e880001097983 */ /* 0x000f280000300800 */
[----:B0-----:R-:W2:Y:S01]  /*ae710*/  LDL.64 R20, [R1+0xa8] ;  /* 0x0000a80001147983 */ /* 0x001ea20000100a00 */
[----:B------:R-:W-:-:S05]  /*ae720*/  IMAD.MOV.U32 R23, RZ, RZ, R7 ;  /* 0x000000ffff177224 */ /* 0x000fca00078e0007 */
[----:B------:R-:W-:Y:S04]  /*ae730*/  STL.64 [R1+0x9e60], R22 ;  /* 0x009e601601007387 */ /* 0x000fe80000100a00 */
[----:B--2---:R0:W-:Y:S04]  /*ae740*/  STL.64 [R1+0x9e58], R20 ;  /* 0x009e581401007387 */ /* 0x0041e80000100a00 */
[----:B0-----:R-:W2:Y:S04]  /*ae750*/  LDL.LU R20, [R1+0x2760] ;  /* 0x0027600001147983 */ /* 0x001ea80000300800 */
        /* <DEDUP_REMOVED lines=44> */
[----:B------:R0:W-:Y:S04]  /*aea20*/  STL [R1+0x9c4c], R8 ;  /* 0x009c4c0801007387 */ /* 0x0001e80000100800 */
[----:B------:R1:W-:Y:S01]  /*aea30*/  STL [R1+0x9c48], R9 ;  /* 0x009c480901007387 */ /* 0x0003e20000100800 */
[----:B------:R-:W-:-:S03]  /*aea40*/  IMAD R7, R7, 0x100, R10 ;  /* 0x0000010007077824 */ /* 0x000fc600078e020a */
[----:B0-----:R-:W2:Y:S04]  /*aea50*/  LDL.LU R8, [R1+0x2750] ;  /* 0x0027500001087983 */ /* 0x001ea80000300800 */
[----:B-1----:R-:W2:Y:S04]  /*aea60*/  LDL.LU R9, [R1+0x2754] ;  /* 0x0027540001097983 */ /* 0x002ea80000300800 */
[----:B------:R-:W2:Y:S04]  /*aea70*/  LDL.LU R10, [R1+0x2758] ;  /* 0x00275800010a7983 */ /* 0x000ea80000300800 */
[----:B------:R-:W2:Y:S01]  /*aea80*/  LDL.LU R11, [R1+0x275c] ;  /* 0x00275c00010b7983 */ /* 0x000ea20000300800 */
[----:B----4-:R-:W-:-:S15]  /*aea90*/  HMMA.16816.F32 R20, R12, R2, R20 ;  /* 0x000000020c14723c */ /* 0x010fde0000001814 */
[----:B------:R-:W-:-:S08]  /*aeaa0*/  NOP ;  /* 0x0000000000007918 */ /* 0x000fd00000000000 */
[----:B------:R-:W-:Y:S04]  /*aeab0*/  STL.64 [R1+0x2ca0], R20 ;  /* 0x002ca01401007387 */ /* 0x000fe80000100a00 */
[----:B------:R0:W-:Y:S04]  /*aeac0*/  STL.64 [R1+0x2ca8], R22 ;  /* 0x002ca81601007387 */ /* 0x0001e80000100a00 */
[----:B0-----:R-:W4:Y:S04]  /*aead0*/  LDL.LU.64 R22, [R1+0x9e70] ;  /* 0x009e700001167983 */ /* 0x001f280000300a00 */
[----:B------:R-:W4:Y:S01]  /*aeae0*/  LDL.LU.64 R20, [R1+0x9e68] ;  /* 0x009e680001147983 */ /* 0x000f220000300a00 */
[----:B------:R-:W-:-:S02]  /*aeaf0*/  F2FP.F16.E5M2.UNPACK_B R4, R4 ;  /* 0x00000004ff04723e */ /* 0x000fc400020004ff */
[----:B------:R-:W-:Y:S02]  /*aeb00*/  F2FP.F16.E5M2.UNPACK_B R5, R5 ;  /* 0x00000005ff05723e */ /* 0x000fe400020004ff */
[----:B------:R-:W-:Y:S02]  /*aeb10*/  F2FP.F16.E5M2.UNPACK_B R6, R6 ;  /* 0x00000006ff06723e */ /* 0x000fe400020004ff */
[----:B------:R-:W-:Y:S01]  /*aeb20*/  F2FP.F16.E5M2.UNPACK_B R7, R7 ;  /* 0x00000007ff07723e */ /* 0x000fe200020004ff */
[----:B----4-:R-:W-:Y:S01]  /*aeb30*/  HMMA.16816.F32 R12, R12, R28, R20 ;  /* 0x0000001c0c0c723c */ /* 0x010fe20000001814 */
[----:B------:R-:W4:Y:S04]  /*aeb40*/  LDL.LU.64 R22, [R1+0x9e60] ;  /* 0x009e600001167983 */ /* 0x000f280000300a00 */
[----:B------:R-:W2:Y:S04]  /*aeb50*/  LDL.LU.64 R20, [R1+0x9e58] ;  /* 0x009e580001147983 */ /* 0x000ea80000300a00 */
[----:B------:R-:W3:-:S14]  /*aeb60*/  LDL.LU.64 R28, [R1+0x9e50] ;  /* 0x009e5000011c7983 */ /* 0x000edc0000300a00 */
[----:B------:R0:W-:Y:S04]  /*aeb70*/  STL.64 [R1+0x2930], R12 ;  /* 0x0029300c01007387 */ /* 0x0001e80000100a00 */
[----:B------:R-:W-:Y:S04]  /*aeb80*/  STL.64 [R1+0x2938], R14 ;  /* 0x0029380e01007387 */ /* 0x000fe80000100a00 */
[----:B0-----:R-:W3:Y:S01]  /*aeb90*/  LDL R12, [R1+0x70] ;  /* 0x00007000010c7983 */ /* 0x001ee20000100800 */
[----:B--2---:R-:W-:-:S15]  /*aeba0*/  HMMA.16816.F32 R8, R4, R20, R8 ;  /* 0x000000140408723c */ /* 0x004fde0000001808 */
[----:B------:R-:W-:-:S08]  /*aebb0*/  NOP ;  /* 0x0000000000007918 */ /* 0x000fd00000000000 */
[----:B------:R-:W-:Y:S04]  /*aebc0*/  STL.64 [R1+0x2920], R8 ;  /* 0x0029200801007387 */ /* 0x000fe80000100a00 */
[----:B------:R0:W-:Y:S02]  /*aebd0*/  STL.64 [R1+0x2928], R10 ;  /* 0x0029280a01007387 */ /* 0x0001e40000100a00 */
[----:B0-----:R-:W-:Y:S02]  /*aebe0*/  IMAD.MOV.U32 R10, RZ, RZ, R20 ;  /* 0x000000ffff0a7224 */ /* 0x001fe400078e0014 */
[----:B------:R-:W-:Y:S02]  /*aebf0*/  IMAD.MOV.U32 R11, RZ, RZ, R21 ;  /* 0x000000ffff0b7224 */ /* 0x000fe400078e0015 */
[----:B----4-:R-:W-:Y:S01]  /*aec00*/  HMMA.16816.F32 R20, R4, R22, R24 ;  /* 0x000000160414723c */ /* 0x010fe20000001818 */
[----:B------:R-:W2:Y:S04]  /*aec10*/  LDL.LU.64 R26, [R1+0x9e48] ;  /* 0x009e4800011a7983 */ /* 0x000ea80000300a00 */
[----:B------:R-:W2:-:S15]  /*aec20*/  LDL.LU.64 R24, [R1+0x9e40] ;  /* 0x009e400001187983 */ /* 0x000e9e0000300a00 */
[----:B------:R-:W-:-:S03]  /*aec30*/  NOP ;  /* 0x0000000000007918 */ /* 0x000fc60000000000 */
        /* <DEDUP_REMOVED lines=12> */
[----:B------:R-:W-:-:S03]  /*aed00*/  IMAD.MOV.U32 R0, RZ, RZ, R21 ;  /* 0x000000ffff007224 */ /* 0x000fc600078e0015 */
[----:B------:R-:W-:Y:S01]  /*aed10*/  STL [R1+0x9d18], R14 ;  /* 0x009d180e01007387 */ /* 0x000fe20000100800 */
[----:B----4-:R-:W-:Y:S03]  /*aed20*/  HMMA.16816.F32 R20, R4, R22, R24 ;  /* 0x000000160414723c */ /* 0x010fe60000001818 */
[----:B------:R-:W3:Y:S04]  /*aed30*/  LDL.LU.64 R26, [R1+0x9e18] ;  /* 0x009e1800011a7983 */ /* 0x000ee80000300a00 */
[----:B------:R-:W2:-:S15]  /*aed40*/  LDL.LU.64 R24, [R1+0x9e10] ;  /* 0x009e100001187983 */ /* 0x000e9e0000300a00 */
[----:B------:R-:W-:-:S01]  /*aed50*/  NOP ;  /* 0x0000000000007918 */ /* 0x000fc20000000000 */
[----:B------:R-:W-:Y:S04]  /*aed60*/  STL.64 [R1+0x28f0], R20 ;  /* 0x0028f01401007387 */ /* 0x000fe80000100a00 */
[----:B------:R0:W-:Y:S04]  /*aed70*/  STL.64 [R1+0x28f8], R22 ;  /* 0x0028f81601007387 */ /* 0x0001e80000100a00 */
[----:B0-----:R-:W4:Y:S04]  /*aed80*/  LDL.LU.64 R22, [R1+0x9e08] ;  /* 0x009e080001167983 */ /* 0x001f280000300a00 */
[----:B------:R-:W4:Y:S01]  /*aed90*/  LDL.LU.64 R20, [R1+0x9e00] ;  /* 0x009e000001147983 */ /* 0x000f220000300a00 */
[----:B--2---:R-:W-:-:S02]  /*aeda0*/  IMAD.MOV.U32 R8, RZ, RZ, R24 ;  /* 0x000000ffff087224 */ /* 0x004fc400078e0018 */
[----:B------:R-:W-:Y:S01]  /*aedb0*/  IMAD.MOV.U32 R9, RZ, RZ, R25 ;  /* 0x000000ffff097224 */ /* 0x000fe200078e0019 */
[C---:B----4-:R-:W-:Y:S06]  /*aedc0*/  HMMA.16816.F32 R20, R4.reuse, R24, R20 ;  /* 0x000000180414723c */ /* 0x050fec0000001814 */
[----:B---3--:R-:W-:-:S15]  /*aedd0*/  HMMA.16816.F32 R24, R4, R26, R16 ;  /* 0x0000001a0418723c */ /* 0x008fde0000001810 */
[----:B------:R-:W-:-:S02]  /*aede0*/  NOP ;  /* 0x0000000000007918 */ /* 0x000fc40000000000 */
        /* <DEDUP_REMOVED lines=9> */
[----:B------:R-:W3:Y:S04]  /*aee80*/  LDL.LU R11, [R1+0x26fc] ;  /* 0x0026fc00010b7983 */ /* 0x000ee80000300800 */
[----:B------:R-:W4:Y:S04]  /*aee90*/  LDL.LU.64 R18, [R1+0x9de8] ;  /* 0x009de80001127983 */ /* 0x000f280000300a00 */
[----:B------:R-:W4:Y:S04]  /*aeea0*/  LDL.LU.64 R16, [R1+0x9de0] ;  /* 0x009de00001107983 */ /* 0x000f280000300a00 */
[----:B------:R-:W-:Y:S04]  /*aeeb0*/  STL.64 [R1+0x28d0], R24 ;  /* 0x0028d01801007387 */ /* 0x000fe80000100a00 */
[----:B------:R0:W-:Y:S04]  /*aeec0*/  STL.64 [R1+0x28d8], R26 ;  /* 0x0028d81a01007387 */ /* 0x0001e80000100a00 */
[----:B0-----:R-:W2:Y:S04]  /*aeed0*/  LDL.LU.64 R26, [R1+0x9dd8] ;  /* 0x009dd800011a7983 */ /* 0x001ea80000300a00 */
[----:B------:R-:W4:Y:S01]  /*aeee0*/  LDL.LU.64 R24, [R1+0x9dd0] ;  /* 0x009dd00001187983 */ /* 0x000f220000300a00 */
[C---:B---3--:R-:W-:Y:S06]  /*aeef0*/  HMMA.16816.F32 R8, R4.reuse, R12, R8 ;  /* 0x0000000c0408723c */ /* 0x048fec0000001808 */
[----:B----4-:R-:W-:-:S15]  /*aef00*/  HMMA.16816.F32 R12, R4, R24, R16 ;  /* 0x00000018040c723c */ /* 0x010fde0000001810 */
[----:B------:R-:W-:-:S02]  /*aef10*/  NOP ;  /* 0x0000000000007918 */ /* 0x000fc40000000000 */
[----:B------:R-:W-:Y:S04]  /*aef20*/  STL.64 [R1+0x28c0], R8 ;  /* 0x0028c00801007387 */ /* 0x000fe80000100a00 */
[----:B------:R2:W-:Y:S02]  /*aef30*/  STL.64 [R1+0x28c8], R10 ;  /* 0x0028c80a01007387 */ /* 0x0005e40000100a00 */
[----:B--2---:R-:W-:Y:S02]  /*aef40*/  HMMA.16816.F32 R8, R4, R26, R20 ;  /* 0x0000001a0408723c */ /* 0x004fe40000001814 */
[----:B------:R-:W2:Y:S04]  /*aef50*/  LDL.LU R20, [R1+0x25e0] ;  /* 0x0025e00001147983 */ /* 0x000ea80000300800 */
[----:B------:R-:W-:Y:S04]  /*aef60*/  STL.64 [R1+0x28b0], R12 ;  /* 0x0028b00c01007387 */ /* 0x000fe80000100a00 */
[----:B------:R-:W-:-:S13]  /*aef70*/  STL.64 [R1+0x28b8], R14 ;  /* 0x0028b80e01007387 */ /* 0x000fda0000100a00 */
        /* <DEDUP_REMOVED lines=185> */
[----:B------:R-:W4:-:S15]  /*afb10*/  LDL.LU.64 R24, [R1+0x9d20] ;  /* 0x009d200001187983 */ /* 0x000f1e0000300a00 */
[----:B------:R-:W-:-:S06]  /*afb20*/  NOP ;  /* 0x0000000000007918 */ /* 0x000fcc0000000000 */
[----:B------:R-:W-:Y:S04]  /*afb30*/  STL.64 [R1+0x2820], R12 ;  /* 0x0028200c01007387 */ /* 0x000fe80000100a00 */
[----:B------:R0:W-:Y:S04]  /*afb40*/  STL.64 [R1+0x2828], R14 ;  /* 0x0028280e01007387 */ /* 0x0001e80000100a00 */
[----:B0-----:R-:W3:Y:S04]  /*afb50*/  LDL.LU R14, [R1+0x9d18] ;  /* 0x009d1800010e7983 */ /* 0x001ee80000300800 */
[----:B------:R-:W3:Y:S04]  /*afb60*/  LDL.LU R12, [R1+0x4aa0] ;  /* 0x004aa000010c7983 */ /* 0x000ee80000300800 */
[----:B------:R-:W3:Y:S04]  /*afb70*/  LDL.LU R13, [R1+0x4aac] ;  /* 0x004aac00010d7983 */ /* 0x000ee80000300800 */
[----:B------:R-:W3:Y:S01]  /*afb80*/  LDL.LU R15, [R1+0x4aa8] ;  /* 0x004aa800010f7983 */ /* 0x000ee20000300800 */
[----:B----4-:R-:W-:Y:S03]  /*afb90*/  HMMA.16816.F32 R24, R4, R24, R20 ;  /* 0x000000180418723c */ /* 0x010fe60000001814 */
[----:B------:R-:W4:Y:S04]  /*afba0*/  LDL.LU.64 R22, [R1+0x9d10] ;  /* 0x009d100001167983 */ /* 0x000f280000300a00 */
[----:B------:R-:W4:-:S15]  /*afbb0*/  LDL.LU.64 R20, [R1+0x9d08] ;  /* 0x009d080001147983 */ /* 0x000f1e0000300a00 */
[----:B------:R-:W-:-:S01]  /*afbc0*/  NOP ;  /* 0x0000000000007918 */ /* 0x000fc20000000000 */
        /* <DEDUP_REMOVED lines=62> */
[----:B0-----:R-:W3:Y:S04]  /*affb0*/  LDL.LU.64 R18, [R1+0x9c68] ;  /* 0x009c680001127983 */ /* 0x001ee80000300a00 */
[----:B------:R-:W4:Y:S04]  /*affc0*/  LDL.LU.64 R16, [R1+0x9c60] ;  /* 0x009c600001107983 */ /* 0x000f280000300a00 */
[----:B------:R-:W-:Y:S01]  /*affd0*/  STL.64 [R1+0x9c08], R20 ;  /* 0x009c081401007387 */ /* 0x000fe20000100a00 */
        /* <DEDUP_REMOVED lines=9> */
[----:B------:R0:W-:Y:S01]  /*b0070*/  STL.64 [R1+0x2778], R26 ;  /* 0x0027781a01007387 */ /* 0x0001e20000100a00 */
[----:B--2---:R-:W-:Y:S02]  /*b0080*/  IMAD.MOV.U32 R24, RZ, RZ, R8 ;  /* 0x000000ffff187224 */ /* 0x004fe400078e0008 */
[----:B------:R-:W-:Y:S01]  /*b0090*/  IMAD.MOV.U32 R25, RZ, RZ, R9 ;  /* 0x000000ffff197224 */ /* 0x000fe200078e0009 */
[----:B------:R-:W2:Y:S04]  /*b00a0*/  LDL.LU R8, [R1+0x9c4c] ;  /* 0x009c4c0001087983 */ /* 0x000ea80000300800 */
[----:B------:R-:W2:Y:S04]  /*b00b0*/  LDL.LU R9, [R1+0x9c48] ;  /* 0x009c480001097983 */ /* 0x000ea80000300800 */
[----:B0-----:R-:W4:Y:S04]  /*b00c0*/  LDL.64 R26, [R1+0x78] ;  /* 0x00007800011a7983 */ /* 0x001f280000100a00 */
[----:B----4-:R-:W-:Y:S04]  /*b00d0*/  STL.64 [R1+0x9bc0], R26 ;  /* 0x009bc01a01007387 */ /* 0x010fe80000100a00 */
[----:B------:R-:W-:Y:S04]  /*b00e0*/  STL.64 [R1+0x9bb8], R24 ;  /* 0x009bb81801007387 */ /* 0x000fe80000100a00 */
[----:B------:R-:W-:Y:S04]  /*b00f0*/  STL.64 [R1+0x9a20], R18 ;  /* 0x009a201201007387 */ /* 0x000fe80000100a00 */
[----:B------:R0:W-:Y:S04]  /*b0100*/  STL.64 [R1+0x9a18], R16 ;  /* 0x009a181001007387 */ /* 0x0001e80000100a00 */
[----:B0-----:R-:W4:Y:S04]  /*b0110*/  LDL.LU R16, [R1+0x2500] ;  /* 0x0025000001107983 */ /* 0x001f280000300800 */
[----:B------:R-:W4:Y:S04]  /*b0120*/  LDL.LU R17, [R1+0x2504] ;  /* 0x0025040001117983 */ /* 0x000f280000300800 */
[----:B------:R-:W3:Y:S04]  /*b0130*/  LDL.LU R18, [R1+0x2508] ;  /* 0x0025080001127983 */ /* 0x000ee80000300800 */
[----:B------:R-:W3:Y:S01]  /*b0140*/  LDL.LU R19, [R1+0x250c] ;  /* 0x00250c0001137983 */ /* 0x000ee20000300800 */
[----:B------:R-:W-:-:S02]  /*b0150*/  IMAD.MOV.U32 R26, RZ, RZ, R14 ;  /* 0x000000ffff1a7224 */ /* 0x000fc400078e000e */
[----:B------:R-:W-:Y:S01]  /*b0160*/  IMAD.MOV.U32 R27, RZ, RZ, R0 ;  /* 0x000000ffff1b7224 */ /* 0x000fe200078e0000 */
[----:B---3--:R-:W-:Y:S04]  /*b0170*/  STL.64 [R1+0x9bd0], R18 ;  /* 0x009bd01201007387 */ /* 0x008fe80000100a00 */
[----:B----4-:R0:W-:Y:S04]  /*b0180*/  STL.64 [R1+0x9bc8], R16 ;  /* 0x009bc81001007387 */ /* 0x0101e80000100a00 */
[----:B------:R-:W3:Y:S04]  /*b0190*/  LDL.64 R24, [R1+0x98] ;  /* 0x0000980001187983 */ /* 0x000ee80000100a00 */
[----:B------:R-:W-:Y:S01]  /*b01a0*/  STL.64 [R1+0x9bf0], R26 ;  /* 0x009bf01a01007387 */ /* 0x000fe20000100a00 */
[----:B------:R-:W-:-:S02]  /*b01b0*/  IMAD R12, R12, 0x100, R22 ;  /* 0x000001000c0c7824 */ /* 0x000fc400078e0216 */
[----:B------:R-:W-:Y:S01]  /*b01c0*/  IMAD R13, R15, 0x100, R13 ;  /* 0x000001000f0d7824 */ /* 0x000fe200078e020d */
[----:B---3--:R-:W-:Y:S04]  /*b01d0*/  STL.64 [R1+0x9be8], R24 ;  /* 0x009be81801007387 */ /* 0x008fe80000100a00 */
[----:B0-----:R-:W3:Y:S04]  /*b01e0*/  LDL.LU R16, [R1+0x2530] ;  /* 0x0025300001107983 */ /* 0x001ee80000300800 */
        /* <DEDUP_REMOVED lines=9> */
[----:B----4-:R-:W-:Y:S04]  /*b0280*/  STL.64 [R1+0x9c38], R14 ;  /* 0x009c380e01007387 */ /* 0x010fe80000100a00 */
[----:B------:R0:W-:Y:S04]  /*b0290*/  STL.64 [R1+0x9c30], R12 ;  /* 0x009c300c01007387 */ /* 0x0001e80000100a00 */
[----:B0-----:R-:W4:Y:S04]  /*b02a0*/  LDL.LU R12, [R1+0x2590] ;  /* 0x00259000010c7983 */ /* 0x001f280000300800 */
        /* <DEDUP_REMOVED lines=17> */
[----:B------:R-:W2:Y:S04]  /*b03c0*/  LDL.LU R23, [R1+0x258c] ;  /* 0x00258c0001177983 */ /* 0x000ea80000300800 */
[----:B------:R-:W3:Y:S04]  /*b03d0*/  LDL.64 R24, [R1+0xa0] ;  /* 0x0000a00001187983 */ /* 0x000ee80000100a00 */
[----:B------:R-:W4:Y:S04]  /*b03e0*/  LDL.LU R10, [R1+0x9c44] ;  /* 0x009c4400010a7983 */ /* 0x000f280000300800 */
[----:B------:R-:W4:Y:S04]  /*b03f0*/  LDL.LU R11, [R1+0x9c40] ;  /* 0x009c4000010b7983 */ /* 0x000f280000300800 */
[----:B------:R-:W-:Y:S04]  /*b0400*/  STL.64 [R1+0x9be0], R18 ;  /* 0x009be01201007387 */ /* 0x000fe80000100a00 */
[----:B------:R0:W-:Y:S04]  /*b0410*/  STL.64 [R1+0x9bd8], R16 ;  /* 0x009bd81001007387 */ /* 0x0001e80000100a00 */
[----:B0-----:R-:W3:Y:S04]  /*b0420*/  LDL.LU R16, [R1+0x2540] ;  /* 0x0025400001107983 */ /* 0x001ee80000300800 */
[----:B------:R-:W3:Y:S04]  /*b0430*/  LDL.LU R17, [R1+0x2544] ;  /* 0x0025440001117983 */ /* 0x000ee80000300800 */
[----:B------:R-:W3:Y:S04]  /*b0440*/  LDL.LU R18, [R1+0x2548] ;  /* 0x0025480001127983 */ /* 0x000ee80000300800 */
[----:B------:R-:W3:Y:S01]  /*b0450*/  LDL.LU R19, [R1+0x254c] ;  /* 0x00254c0001137983 */ /* 0x000ee20000300800 */
[C---:B----4-:R-:W-:Y:S06]  /*b0460*/  HMMA.16816.F32 R12, R4.reuse, R10, R12 ;  /* 0x0000000a040c723c */ /* 0x050fec000000180c */
[C---:B--2---:R-:W-:Y:S01]  /*b0470*/  HMMA.16816.F32 R20, R4.reuse, R8, R20 ;  /* 0x000000080414723c */ /* 0x044fe20000001814 */
[----:B---3--:R-:W-:Y:S04]  /*b0480*/  STL.64 [R1+0x9c00], R18 ;  /* 0x009c001201007387 */ /* 0x008fe80000100a00 */
[----:B------:R0:W-:Y:S04]  /*b0490*/  STL.64 [R1+0x9bf8], R16 ;  /* 0x009bf81001007387 */ /* 0x0001e80000100a00 */
[----:B0-----:R-:W2:Y:S04]  /*b04a0*/  LDL.LU R16, [R1+0x2550] ;  /* 0x0025500001107983 */ /* 0x001ea80000300800 */
[----:B------:R-:W2:Y:S04]  /*b04b0*/  LDL.LU R17, [R1+0x2554] ;  /* 0x0025540001117983 */ /* 0x000ea80000300800 */
[----:B------:R-:W2:Y:S04]  /*b04c0*/  LDL.LU R18, [R1+0x2558] ;  /* 0x0025580001127983 */ /* 0x000ea80000300800 */
[----:B------:R-:W2:Y:S04]  /*b04d0*/  LDL.LU R19, [R1+0x255c] ;  /* 0x00255c0001137983 */ /* 0x000ea80000300800 */
[----:B------:R-:W-:Y:S04]  /*b04e0*/  STL.64 [R1+0x2760], R12 ;  /* 0x0027600c01007387 */ /* 0x000fe80000100a00 */
[----:B------:R0:W-:Y:S04]  /*b04f0*/  STL.64 [R1+0x2768], R14 ;  /* 0x0027680e01007387 */ /* 0x0001e80000100a00 */
[----:B0-----:R-:W3:Y:S04]  /*b0500*/  LDL.LU.64 R14, [R1+0x9c38] ;  /* 0x009c3800010e7983 */ /* 0x001ee80000300a00 */
[----:B------:R-:W4:Y:S04]  /*b0510*/  LDL.LU.64 R12, [R1+0x9c30] ;  /* 0x009c3000010c7983 */ /* 0x000f280000300a00 */
[----:B------:R0:W-:Y:S04]  /*b0520*/  STL [R1+0x99f4], R10 ;  /* 0x0099f40a01007387 */ /* 0x0001e80000100800 */
[----:B0-----:R-:W3:Y:S04]  /*b0530*/  LDL.LU R10, [R1+0x4ab4] ;  /* 0x004ab400010a7983 */ /* 0x001ee80000300800 */
[----:B------:R-:W-:Y:S04]  /*b0540*/  STL [R1+0x99f0], R11 ;  /* 0x0099f00b01007387 */ /* 0x000fe80000100800 */
[----:B------:R-:W-:Y:S04]  /*b0550*/  STL.64 [R1+0x2c90], R20 ;  /* 0x002c901401007387 */ /* 0x000fe80000100a00 */
[----:B------:R0:W-:Y:S04]  /*b0560*/  STL.64 [R1+0x2c98], R22 ;  /* 0x002c981601007387 */ /* 0x0001e80000100a00 */
[----:B0-----:R-:W2:Y:S04]  /*b0570*/  LDL.LU.64 R22, [R1+0x9c28] ;  /* 0x009c280001167983 */ /* 0x001ea80000300a00 */
[----:B------:R-:W2:Y:S04]  /*b0580*/  LDL.LU.64 R20, [R1+0x9c20] ;  /* 0x009c200001147983 */ /* 0x000ea80000300a00 */
[----:B------:R0:W-:Y:S04]  /*b0590*/  STL.64 [R1+0x9a50], R8 ;  /* 0x009a500801007387 */ /* 0x0001e80000100a00 */
[----:B0-----:R-:W4:Y:S04]  /*b05a0*/  LDL.LU R8, [R1+0x2510] ;  /* 0x0025100001087983 */ /* 0x001f280000300800 */
[----:B------:R-:W4:Y:S01]  /*b05b0*/  LDL.LU R9, [R1+0x2514] ;  /* 0x0025140001097983 */ /* 0x000f220000300800 */
[----:B--2---:R-:W-:Y:S01]  /*b05c0*/  HMMA.16816.F32 R20, R4, R2, R20 ;  /* 0x000000020414723c */ /* 0x004fe20000001814 */
[----:B---3--:R-:W-:-:S02]  /*b05d0*/  IMAD R14, R14, 0x100, R10 ;  /* 0x000001000e0e7824 */ /* 0x008fc400078e020a */
[----:B------:R-:W2:Y:S04]  /*b05e0*/  LDL.LU R10, [R1+0x2518] ;  /* 0x00251800010a7983 */ /* 0x000ea80000300800 */
[----:B------:R-:W2:-:S15]  /*b05f0*/  LDL.LU R11, [R1+0x251c] ;  /* 0x00251c00010b7983 */ /* 0x000e9e0000300800 */
[----:B------:R-:W-:-:S01]  /*b0600*/  NOP ;  /* 0x0000000000007918 */ /* 0x000fc20000000000 */
[----:B------:R-:W-:Y:S04]  /*b0610*/  STL.64 [R1+0x2c80], R20 ;  /* 0x002c801401007387 */ /* 0x000fe80000100a00 */
[----:B------:R0:W-:Y:S04]  /*b0620*/  STL.64 [R1+0x2c88], R22 ;  /* 0x002c881601007387 */ /* 0x0001e80000100a00 */
[----:B0-----:R-:W3:Y:S04]  /*b0630*/  LDL.LU.64 R22, [R1+0x9c18] ;  /* 0x009c180001167983 */ /* 0x001ee80000300a00 */
[----:B------:R-:W3:Y:S01]  /*b0640*/  LDL.LU.64 R20, [R1+0x9c10] ;  /* 0x009c100001147983 */ /* 0x000ee20000300a00 */
[----:B------:R-:W-:Y:S01]  /*b0650*/  IMAD R15, R0, 0x100, R15 ;  /* 0x00000100000f7824 */ /* 0x000fe200078e020f */
[----:B----4-:R-:W-:-:S02]  /*b0660*/  F2FP.F16.E5M2.UNPACK_B R12, R12 ;  /* 0x0000000cff0c723e */ /* 0x010fc400020004ff */
[----:B------:R-:W-:Y:S02]  /*b0670*/  F2FP.F16.E5M2.UNPACK_B R13, R13 ;  /* 0x0000000dff0d723e */ /* 0x000fe400020004ff */
[----:B------:R-:W-:Y:S02]  /*b0680*/  F2FP.F16.E5M2.UNPACK_B R14, R14 ;  /* 0x0000000eff0e723e */ /* 0x000fe400020004ff */
[----:B------:R-:W-:Y:S01]  /*b0690*/  F2FP.F16.E5M2.UNPACK_B R15, R15 ;  /* 0x0000000fff0f723e */ /* 0x000fe200020004ff */
[----:B---3--:R-:W-:Y:S01]  /*b06a0*/  HMMA.16816.F32 R4, R4, R24, R20 ;  /* 0x000000180404723c */ /* 0x008fe20000001814 */
[----:B------:R-:W3:Y:S06]  /*b06b0*/  LDL.LU.64 R20, [R1+0x9c08] ;  /* 0x009c080001147983 */ /* 0x000eec0000300a00 */
[----:B------:R-:W-:-:S02]  /*b06c0*/  IMAD.MOV.U32 R22, RZ, RZ, R24 ;  /* 0x000000ffff167224 */ /* 0x000fc400078e0018 */
[----:B------:R-:W-:Y:S02]  /*b06d0*/  IMAD.MOV.U32 R23, RZ, RZ, R25 ;  /* 0x000000ffff177224 */ /* 0x000fe400078e0019 */
[----:B------:R-:W-:-:S12]  /*b06e0*/  HMMA.16816.F32 R24, R12, R26, R16 ;  /* 0x0000001a0c18723c */ /* 0x000fd80000001810 */
[----:B------:R-:W-:Y:S04]  /*b06f0*/  STL.64 [R1+0x2750], R4 ;  /* 0x0027500401007387 */ /* 0x000fe80000100a00 */
[----:B------:R0:W-:Y:S04]  /*b0700*/  STL.64 [R1+0x2758], R6 ;  /* 0x0027580601007387 */ /* 0x0001e80000100a00 */
[----:B0-----:R-:W4:Y:S04]  /*b0710*/  LDL.64 R6, [R1+0x88] ;  /* 0x0000880001067983 */ /* 0x001f280000100a00 */
[----:B------:R-:W-:Y:S04]  /*b0720*/  STL.64 [R1+0x9a60], R22 ;  /* 0x009a601601007387 */ /* 0x000fe80000100a00 */
[----:B---3--:R0:W-:Y:S04]  /*b0730*/  STL.64 [R1+0x9a58], R20 ;  /* 0x009a581401007387 */ /* 0x0081e80000100a00 */
[----:B0-----:R-:W4:Y:S04]  /*b0740*/  LDL.LU R20, [R1+0x2520] ;  /* 0x0025200001147983 */ /* 0x001f280000300800 */
[----:B------:R-:W4:Y:S04]  /*b0750*/  LDL.LU R21, [R1+0x2524] ;  /* 0x0025240001157983 */ /* 0x000f280000300800 */
[----:B------:R-:W4:Y:S04]  /*b0760*/  LDL.LU R22, [R1+0x2528] ;  /* 0x0025280001167983 */ /* 0x000f280000300800 */
[----:B------:R-:W4:Y:S04]  /*b0770*/  LDL.LU R23, [R1+0x252c] ;  /* 0x00252c0001177983 */ /* 0x000f280000300800 */
        /* <DEDUP_REMOVED lines=22> */
[----:B----4-:R-:W-:Y:S06]  /*b08e0*/  HMMA.16816.F32 R20, R12, R6, R20 ;  /* 0x000000060c14723c */ /* 0x010fec0000001814 */
[----:B------:R-:W-:-:S05]  /*b08f0*/  IMAD.MOV.U32 R0, RZ, RZ, R7 ;  /* 0x000000ffff007224 */ /* 0x000fca00078e0007 */
[----:B------:R0:W-:-:S12]  /*b0900*/  STL [R1+0x99b4], R0 ;  /* 0x0099b40001007387 */ /* 0x0001d80000100800 */
[----:B------:R-:W-:Y:S04]  /*b0910*/  STL.64 [R1+0x2710], R20 ;  /* 0x0027101401007387 */ /* 0x000fe80000100a00 */
[----:B------:R-:W-:Y:S01]  /*b0920*/  STL.64 [R1+0x2718], R22 ;  /* 0x0027181601007387 */ /* 0x000fe20000100a00 */
[C---:B---3--:R-:W-:Y:S06]  /*b0930*/  HMMA.16816.F32 R8, R12.reuse, R24, R8 ;  /* 0x000000180c08723c */ /* 0x048fec0000001808 */
[----:B--2---:R-:W-:-:S15]  /*b0940*/  HMMA.16816.F32 R4, R12, R26, R16 ;  /* 0x0000001a0c04723c */ /* 0x004fde0000001810 */
[----:B------:R-:W-:-:S02]  /*b0950*/  NOP ;  /* 0x0000000000007918 */ /* 0x000fc40000000000 */
[----:B------:R-:W-:Y:S04]  /*b0960*/  STL.64 [R1+0x2700], R8 ;  /* 0x0027000801007387 */ /* 0x000fe80000100a00 */
[----:B------:R1:W-:Y:S04]  /*b0970*/  STL.64 [R1+0x2708], R10 ;  /* 0x0027080a01007387 */ /* 0x0003e80000100a00 */
[----:B------:R-:W2:Y:S04]  /*b0980*/  LDL.LU R16, [R1+0x2360] ;  /* 0x0023600001107983 */ /* 0x000ea80000300800 */
[----:B------:R-:W-:Y:S04]  /*b0990*/  STL.64 [R1+0x26f0], R4 ;  /* 0x0026f00401007387 */ /* 0x000fe80000100a00 */
[----:B------:R-:W-:Y:S04]  /*b09a0*/  STL.64 [R1+0x26f8], R6 ;  /* 0x0026f80601007387 */ /* 0x000fe80000100a00 */
[----:B------:R-:W2:Y:S04]  /*b09b0*/  LDL.LU R17, [R1+0x2364] ;  /* 0x0023640001117983 */ /* 0x000ea80000300800 */
[----:B------:R-:W3:Y:S04]  /*b09c0*/  LDL.LU R18, [R1+0x2368] ;  /* 0x0023680001127983 */ /* 0x000ee80000300800 */
[----:B------:R-:W3:Y:S01]  /*b09d0*/  LDL.LU R19, [R1+0x236c] ;  /* 0x00236c0001137983 */ /* 0x000ee20000300800 */
[----:B0-----:R-:W-:-:S03]  /*b09e0*/  IMAD.MOV.U32 R0, RZ, RZ, R27 ;  /* 0x000000ffff007224 */ /* 0x001fc600078e001b */
        /* <DEDUP_REMOVED lines=8> */
[----:B-1----:R-:W2:Y:S04]  /*b0a70*/  LDL R10, [R1] ;  /* 0x00000000010a7983 */ /* 0x002ea80000100800 */
[----:B------:R-:W2:Y:S04]  /*b0a80*/  LDL R11, [R1+0x4] ;  /* 0x00000400010b7983 */ /* 0x000ea80000100800 */
[----:B------:R-:W4:Y:S04]  /*b0a90*/  LDL.LU R20, [R1+0x23a0] ;  /* 0x0023a00001147983 */ /* 0x000f280000300800 */
[----:B------:R-:W4:Y:S04]  /*b0aa0*/  LDL.LU R21, [R1+0x23a4] ;  /* 0x0023a40001157983 */ /* 0x000f280000300800 */
[----:B------:R-:W3:Y:S04]  /*b0ab0*/  LDL.LU R22, [R1+0x23a8] ;  /* 0x0023a80001167983 */ /* 0x000ee80000300800 */
[----:B------:R-:W3:Y:S04]  /*b0ac0*/  LDL.LU R23, [R1+0x23ac] ;  /* 0x0023ac0001177983 */ /* 0x000ee80000300800 */
        /* <DEDUP_REMOVED lines=8> */
[----:B------:R-:W3:Y:S04]  /*b0b50*/  LDL R26, [R1+0x10] ;  /* 0x00001000011a7983 */ /* 0x000ee80000100800 */
[----:B------:R-:W3:Y:S04]  /*b0b60*/  LDL R27, [R1+0x14] ;  /* 0x00001400011b7983 */ /* 0x000ee80000100800 */
[----:B0-----:R-:W4:Y:S04]  /*b0b70*/  LDL.LU R16, [R1+0x23f0] ;  /* 0x0023f00001107983 */ /* 0x001f280000300800 */
[----:B------:R-:W4:Y:S04]  /*b0b80*/  LDL.LU R17, [R1+0x23f4] ;  /* 0x0023f40001117983 */ /* 0x000f280000300800 */
[----:B------:R-:W2:Y:S04]  /*b0b90*/  LDL.LU R18, [R1+0x23f8] ;  /* 0x0023f80001127983 */ /* 0x000ea80000300800 */
[----:B------:R-:W2:Y:S04]  /*b0ba0*/  LDL.LU R19, [R1+0x23fc] ;  /* 0x0023fc0001137983 */ /* 0x000ea80000300800 */
[----:B--2---:R0:W-:Y:S04]  /*b0bb0*/  STL.64 [R1+0x9ab0], R18 ;  /* 0x009ab01201007387 */ /* 0x0041e80000100a00 */
[----:B0-----:R-:W2:Y:S04]  /*b0bc0*/  LDL R18, [R1+0x20] ;  /* 0x0000200001127983 */ /* 0x001ea80000100800 */
[----:B------:R-:W2:Y:S04]  /*b0bd0*/  LDL R19, [R1+0x24] ;  /* 0x0000240001137983 */ /* 0x000ea80000100800 */
[----:B----4-:R0:W-:Y:S04]  /*b0be0*/  STL.64 [R1+0x9aa8], R16 ;  /* 0x009aa81001007387 */ /* 0x0101e80000100a00 */
[----:B0-----:R-:W4:Y:S04]  /*b0bf0*/  LDL.64 R16, [R1+0x28] ;  /* 0x0000280001107983 */ /* 0x001f280000100a00 */
[----:B--2---:R-:W-:Y:S04]  /*b0c00*/  STL.64 [R1+0x9ae0], R18 ;  /* 0x009ae01201007387 */ /* 0x004fe80000100a00 */
[----:B----4-:R-:W-:Y:S04]  /*b0c10*/  STL.64 [R1+0x9ad8], R16 ;  /* 0x009ad81001007387 */ /* 0x010fe80000100a00 */
[----:B------:R-:W2:Y:S04]  /*b0c20*/  LDL.64 R24, [R1+0x18] ;  /* 0x0000180001187983 */ /* 0x000ea80000100a00 */
        /* <DEDUP_REMOVED lines=88> */
[----:B------:R-:W2:Y:S04]  /*b11b0*/  LDL.LU R20, [R1+0x23d0] ;  /* 0x0023d00001147983 */ /* 0x000ea80000300800 */
[----:B------:R-:W2:Y:S04]  /*b11c0*/  LDL.LU R21, [R1+0x23d4] ;  /* 0x0023d40001157983 */ /* 0x000ea80000300800 */
[----:B------:R-:W2:Y:S04]  /*b11d0*/  LDL.LU R22, [R1+0x23d8] ;  /* 0x0023d80001167983 */ /* 0x000ea80000300800 */
[----:B------:R-:W2:Y:S04]  /*b11e0*/  LDL.LU R23, [R1+0x23dc] ;  /* 0x0023dc0001177983 */ /* 0x000ea80000300800 */
[----:B------:R-:W3:Y:S04]  /*b11f0*/  LDL.64 R8, [R1+0x8] ;  /* 0x0000080001087983 */ /* 0x000ee80000100a00 */
        /* <DEDUP_REMOVED lines=91> */
[----:B0-----:R-:W3:Y:S04]  /*b17b0*/  LDL.LU.64 R18, [R1+0x9ab0] ;  /* 0x009ab00001127983 */ /* 0x001ee80000300a00 */
[----:B------:R-:W3:Y:S01]  /*b17c0*/  LDL.LU.64 R16, [R1+0x9aa8] ;  /* 0x009aa80001107983 */ /* 0x000ee20000300a00 */
[----:B----4-:R-:W-:Y:S01]  /*b17d0*/  IMAD.MOV.U32 R0, RZ, RZ, R25 ;  /* 0x000000ffff007224 */ /* 0x010fe200078e0019 */
[C---:B---3--:R-:W-:Y:S06]  /*b17e0*/  HMMA.16816.F32 R16, R12.reuse, R24, R16 ;  /* 0x000000180c10723c */ /* 0x048fec0000001810 */
[----:B--2---:R-:W-:-:S15]  /*b17f0*/  HMMA.16816.F32 R24, R12, R26, R20 ;  /* 0x0000001a0c18723c */ /* 0x004fde0000001814 */
[----:B------:R-:W-:-:S02]  /*b1800*/  NOP ;  /* 0x0000000000007918 */ /* 0x000fc40000000000 */
[----:B------:R-:W-:Y:S04]  /*b1810*/  STL.64 [R1+0x2630], R16 ;  /* 0x0026301001007387 */ /* 0x000fe80000100a00 */
[----:B------:R0:W-:Y:S04]  /*b1820*/  STL.64 [R1+0x2638], R18 ;  /* 0x0026381201007387 */ /* 0x0001e80000100a00 */
[----:B0-----:R-:W2:Y:S04]  /*b1830*/  LDL.LU.64 R18, [R1+0x9aa0] ;  /* 0x009aa00001127983 */ /* 0x001ea80000300a00 */
[----:B------:R-:W2:Y:S04]  /*b1840*/  LDL.LU.64 R16, [R1+0x9a98] ;  /* 0x009a980001107983 */ /* 0x000ea80000300a00 */
[----:B------:R-:W-:Y:S04]  /*b1850*/  STL [R1+0x99d0], R0 ;  /* 0x0099d00001007387 */ /* 0x000fe80000100800 */
[----:B------:R-:W3:Y:S04]  /*b1860*/  LDL.LU.64 R22, [R1+0x9a90] ;  /* 0x009a900001167983 */ /* 0x000ee80000300a00 */
[----:B------:R-:W3:Y:S04]  /*b1870*/  LDL.LU.64 R20, [R1+0x9a88] ;  /* 0x009a880001147983 */ /* 0x000ee80000300a00 */
[----:B------:R-:W-:Y:S04]  /*b1880*/  STL.64 [R1+0x2620], R24 ;  /* 0x0026201801007387 */ /* 0x000fe80000100a00 */
[----:B------:R0:W-:Y:S04]  /*b1890*/  STL.64 [R1+0x2628], R26 ;  /* 0x0026281a01007387 */ /* 0x0001e80000100a00 */
[----:B0-----:R-:W4:Y:S04]  /*b18a0*/  LDL.LU.64 R26, [R1+0x9a80] ;  /* 0x009a8000011a7983 */ /* 0x001f280000300a00 */
[----:B------:R-:W4:Y:S01]  /*b18b0*/  LDL.LU.64 R24, [R1+0x9a78] ;  /* 0x009a780001187983 */ /* 0x000f220000300a00 */
[----:B------:R-:W-:Y:S01]  /*b18c0*/  IMAD.MOV.U32 R0, RZ, RZ, R9 ;  /* 0x000000ffff007224 */ /* 0x000fe200078e0009 */
[C---:B--2---:R-:W-:Y:S06]  /*b18d0*/  HMMA.16816.F32 R16, R12.reuse, R8, R16 ;  /* 0x000000080c10723c */ /* 0x044fec0000001810 */
[C---:B---3--:R-:W-:Y:S06]  /*b18e0*/  HMMA.16816.F32 R8, R12.reuse, R10, R20 ;  /* 0x0000000a0c08723c */ /* 0x048fec0000001814 */
[C---:B----4-:R-:W-:Y:S11]  /*b18f0*/  HMMA.16816.F32 R24, R12.reuse, R28, R24 ;  /* 0x0000001c0c18723c */ /* 0x050ff60000001818 */
[----:B------:R-:W-:Y:S04]  /*b1900*/  STL.64 [R1+0x2610], R16 ;  /* 0x0026101001007387 */ /* 0x000fe80000100a00 */
[----:B------:R0:W-:Y:S04]  /*b1910*/  STL.64 [R1+0x2618], R18 ;  /* 0x0026181201007387 */ /* 0x0001e80000100a00 */
[----:B0-----:R-:W2:Y:S04]  /*b1920*/  LDL.LU.64 R18, [R1+0x9a70] ;  /* 0x009a700001127983 */ /* 0x001ea80000300a00 */
[----:B------:R-:W2:Y:S04]  /*b1930*/  LDL.LU.64 R16, [R1+0x9a68] ;  /* 0x009a680001107983 */ /* 0x000ea80000300a00 */
[----:B------:R-:W3:Y:S04]  /*b1940*/  LDL.LU.64 R22, [R1+0x9a60] ;  /* 0x009a600001167983 */ /* 0x000ee80000300a00 */
[----:B------:R-:W4:Y:S04]  /*b1950*/  LDL.LU.64 R20, [R1+0x9a58] ;  /* 0x009a580001147983 */ /* 0x000f280000300a00 */
[----:B------:R0:W-:Y:S04]  /*b1960*/  STL.64 [R1+0x2600], R8 ;  /* 0x0026000801007387 */ /* 0x0001e80000100a00 */
[----:B------:R-:W-:Y:S04]  /*b1970*/  STL.64 [R1+0x2608], R10 ;  /* 0x0026080a01007387 */ /* 0x000fe80000100a00 */
[----:B0-----:R-:W3:Y:S04]  /*b1980*/  LDL.LU.64 R8, [R1+0x9a50] ;  /* 0x009a500001087983 */ /* 0x001ee80000300a00 */
[----:B------:R-:W-:Y:S04]  /*b1990*/  STL.64 [R1+0x25f0], R24 ;  /* 0x0025f01801007387 */ /* 0x000fe80000100a00 */
[----:B------:R0:W-:Y:S04]  /*b19a0*/  STL.64 [R1+0x25f8], R26 ;  /* 0x0025f81a01007387 */ /* 0x0001e80000100a00 */
[----:B0-----:R-:W2:Y:S04]  /*b19b0*/  LDL.LU.64 R26, [R1+0x9a48] ;  /* 0x009a4800011a7983 */ /* 0x001ea80000300a00 */
[----:B------:R-:W4:Y:S01]  /*b19c0*/  LDL.LU.64 R24, [R1+0x9a40] ;  /* 0x009a400001187983 */ /* 0x000f220000300a00 */
[----:B--2---:R-:W-:-:S15]  /*b19d0*/  HMMA.16816.F32 R4, R12, R26, R4 ;  /* 0x0000001a0c04723c */ /* 0x004fde0000001804 */
[----:B------:R-:W-:-:S08]  /*b19e0*/  NOP ;  /* 0x0000000000007918 */ /* 0x000fd00000000000 */
[----:B------:R-:W-:Y:S04]  /*b19f0*/  STL.64 [R1+0x25e0], R4 ;  /* 0x0025e00401007387 */ /* 0x000fe80000100a00 */
[----:B------:R4:W-:Y:S02]  /*b1a00*/  STL.64 [R1+0x25e8], R6 ;  /* 0x0025e80601007387 */ /* 0x0009e40000100a00 */
[----:B----4-:R-:W-:Y:S02]  /*b1a10*/  HMMA.16816.F32 R4, R12, R24, R16 ;  /* 0x000000180c04723c */ /* 0x010fe40000001810 */
[----:B------:R-:W2:-:S15]  /*b1a20*/  LDL.LU R16, [R1+0x2330] ;  /* 0x0023300001107983 */ /* 0x000e9e0000300800 */
[----:B------:R-:W-:-:S06]  /*b1a30*/  NOP ;  /* 0x0000000000007918 */ /* 0x000fcc0000000000 */
[----:B------:R-:W-:Y:S04]  /*b1a40*/  STL.64 [R1+0x25d0], R4 ;  /* 0x0025d00401007387 */ /* 0x000fe80000100a00 */
[----:B------:R-:W-:Y:S04]  /*b1a50*/  STL.64 [R1+0x25d8], R6 ;  /* 0x0025d80601007387 */ /* 0x000fe80000100a00 */
        /* <DEDUP_REMOVED lines=10> */
[----:B------:R-:W2:Y:S04]  /*b1b00*/  LDL.LU R4, [R1+0x4ac0] ;  /* 0x004ac00001047983 */ /* 0x000ea80000300800 */
        /* <DEDUP_REMOVED lines=16> */
[----:B------:R0:W-:Y:S02]  /*b1c10*/  STL.64 [R1+0x97c8], R26 ;  /* 0x0097c81a01007387 */ /* 0x0001e40000100a00 */
[----:B0-----:R-:W-:-:S02]  /*b1c20*/  IMAD.MOV.U32 R26, RZ, RZ, R22 ;  /* 0x000000ffff1a7224 */ /* 0x001fc400078e0016 */
[----:B------:R-:W-:Y:S01]  /*b1c30*/  IMAD.MOV.U32 R27, RZ, RZ, R23 ;  /* 0x000000ffff1b7224 */ /* 0x000fe200078e0017 */
[----:B------:R-:W2:Y:S04]  /*b1c40*/  LDL.LU R22, [R1+0x9a3c] ;  /* 0x009a3c0001167983 */ /* 0x000ea80000300800 */
[----:B------:R-:W2:Y:S04]  /*b1c50*/  LDL.LU R23, [R1+0x9a38] ;  /* 0x009a380001177983 */ /* 0x000ea80000300800 */
[----:B------:R0:W-:Y:S04]  /*b1c60*/  STL.64 [R1+0x97c0], R24 ;  /* 0x0097c01801007387 */ /* 0x0001e80000100a00 */
[----:B------:R1:W-:Y:S04]  /*b1c70*/  STL.64 [R1+0x99d8], R26 ;  /* 0x0099d81a01007387 */ /* 0x0003e80000100a00 */
[----:B0-----:R-:W3:Y:S04]  /*b1c80*/  LDL.LU R24, [R1+0x22d0] ;  /* 0x0022d00001187983 */ /* 0x001ee80000300800 */
[----:B------:R-:W3:Y:S04]  /*b1c90*/  LDL.LU R25, [R1+0x22d4] ;  /* 0x0022d40001197983 */ /* 0x000ee80000300800 */
[----:B-1----:R-:W4:Y:S04]  /*b1ca0*/  LDL.LU R26, [R1+0x22d8] ;  /* 0x0022d800011a7983 */ /* 0x002f280000300800 */
        /* <DEDUP_REMOVED lines=54> */
[----:B------:R0:W-:Y:S04]  /*b2010*/  STL [R1+0x9770], R11 ;  /* 0x0097700b01007387 */ /* 0x0001e80000100800 */
[----:B0-----:R-:W3:Y:S01]  /*b2020*/  LDL.LU R11, [R1+0x4ad4] ;  /* 0x004ad400010b7983 */ /* 0x001ee20000300800 */
[----:B----4-:R-:W-:-:S15]  /*b2030*/  HMMA.16816.F32 R24, R12, R8, R24 ;  /* 0x000000080c18723c */ /* 0x010fde0000001818 */
[----:B------:R-:W-:-:S08]  /*b2040*/  NOP ;  /* 0x0000000000007918 */ /* 0x000fd00000000000 */
[----:B------:R-:W-:Y:S04]  /*b2050*/  STL.64 [R1+0x2c70], R24 ;  /* 0x002c701801007387 */ /* 0x000fe80000100a00 */
[----:B------:R0:W-:Y:S04]  /*b2060*/  STL.64 [R1+0x2c78], R26 ;  /* 0x002c781a01007387 */ /* 0x0001e80000100a00 */
[----:B0-----:R-:W4:Y:S04]  /*b2070*/  LDL.LU.64 R26, [R1+0x99d8] ;  /* 0x0099d800011a7983 */ /* 0x001f280000300a00 */
[----:B------:R-:W-:Y:S01]  /*b2080*/  STL [R1+0x9758], R9 ;  /* 0x0097580901007387 */ /* 0x000fe20000100800 */
[----:B---3--:R-:W-:-:S02]  /*b2090*/  IMAD R6, R6, 0x100, R11 ;  /* 0x0000010006067824 */ /* 0x008fc400078e020b */
[----:B--2---:R-:W-:Y:S01]  /*b20a0*/  IMAD R7, R7, 0x100, R10 ;  /* 0x0000010007077824 */ /* 0x004fe200078e020a */
[----:B------:R0:W-:Y:S02]  /*b20b0*/  STL [R1+0x97d0], R8 ;  /* 0x0097d00801007387 */ /* 0x0001e40000100800 */
[----:B0-----:R-:W-:Y:S06]  /*b20c0*/  HMMA.16816.F32 R8, R12, R2, R16 ;  /* 0x000000020c08723c */ /* 0x001fec0000001810 */
[----:B------:R-:W-:Y:S04]  /*b20d0*/  STL [R1+0x979c], R2 ;  /* 0x00979c0201007387 */ /* 0x000fe80000100800 */
[----:B------:R-:W-:-:S13]  /*b20e0*/  STL [R1+0x9798], R3 ;  /* 0x0097980301007387 */ /* 0x000fda0000100800 */
[----:B------:R-:W-:Y:S04]  /*b20f0*/  STL.64 [R1+0x2c60], R8 ;  /* 0x002c600801007387 */ /* 0x000fe80000100a00 */
[----:B------:R4:W-:Y:S02]  /*b2100*/  STL.64 [R1+0x2c68], R10 ;  /* 0x002c680a01007387 */ /* 0x0009e40000100a00 */
[----:B----4-:R-:W-:Y:S02]  /*b2110*/  HMMA.16816.F32 R8, R12, R26, R20 ;  /* 0x0000001a0c08723c */ /* 0x010fe40000001814 */
[----:B------:R-:W2:-:S15]  /*b2120*/  LDL.LU R12, [R1+0x1e40] ;  /* 0x001e4000010c7983 */ /* 0x000e9e0000300800 */
[----:B------:R-:W-:-:S06]  /*b2130*/  NOP ;  /* 0x0000000000007918 */ /* 0x000fcc0000000000 */
[----:B------:R0:W-:Y:S04]  /*b2140*/  STL.64 [R1+0x2570], R8 ;  /* 0x0025700801007387 */ /* 0x0001e80000100a00 */
[----:B------:R1:W-:Y:S04]  /*b2150*/  STL.64 [R1+0x2578], R10 ;  /* 0x0025780a01007387 */ /* 0x0003e80000100a00 */
[----:B------:R-:W2:Y:S04]  /*b2160*/  LDL.LU R13, [R1+0x1e44] ;  /* 0x001e4400010d7983 */ /* 0x000ea80000300800 */
[----:B------:R-:W3:Y:S04]  /*b2170*/  LDL.LU R14, [R1+0x1e48] ;  /* 0x001e4800010e7983 */ /* 0x000ee80000300800 */
[----:B------:R-:W3:Y:S04]  /*b2180*/  LDL.LU R15, [R1+0x1e4c] ;  /* 0x001e4c00010f7983 */ /* 0x000ee80000300800 */
[----:B---3--:R-:W-:Y:S04]  /*b2190*/  STL.64 [R1+0x97e0], R14 ;  /* 0x0097e00e01007387 */ /* 0x008fe80000100a00 */
[----:B--2---:R-:W-:Y:S04]  /*b21a0*/  STL.64 [R1+0x97d8], R12 ;  /* 0x0097d80c01007387 */ /* 0x004fe80000100a00 */
[----:B------:R-:W2:Y:S04]  /*b21b0*/  LDL.LU R24, [R1+0x1e90] ;  /* 0x001e900001187983 */ /* 0x000ea80000300800 */
[----:B------:R-:W2:Y:S04]  /*b21c0*/  LDL.LU R25, [R1+0x1e94] ;  /* 0x001e940001197983 */ /* 0x000ea80000300800 */
[----:B------:R-:W3:Y:S04]  /*b21d0*/  LDL.LU R26, [R1+0x1e98] ;  /* 0x001e9800011a7983 */ /* 0x000ee80000300800 */
[----:B------:R-:W3:Y:S01]  /*b21e0*/  LDL.LU R27, [R1+0x1e9c] ;  /* 0x001e9c00011b7983 */ /* 0x000ee20000300800 */
[----:B0-----:R-:W-:-:S03]  /*b21f0*/  IMAD.MOV.U32 R9, RZ, RZ, R0 ;  /* 0x000000ffff097224 */ /* 0x001fc600078e0000 */
[----:B---3--:R-:W-:Y:S04]  /*b2200*/  STL.64 [R1+0x97f0], R26 ;  /* 0x0097f01a01007387 */ /* 0x008fe80000100a00 */
[----:B--2---:R0:W-:Y:S04]  /*b2210*/  STL.64 [R1+0x97e8], R24 ;  /* 0x0097e81801007387 */ /* 0x0041e80000100a00 */
[----:B-1----:R-:W2:Y:S04]  /*b2220*/  LDL R10, [R1] ;  /* 0x00000000010a7983 */ /* 0x002ea80000100800 */
        /* <DEDUP_REMOVED lines=13> */
[----:B--2---:R-:W-:Y:S04]  /*b2300*/  STL.64 [R1+0x9818], R10 ;  /* 0x0098180a01007387 */ /* 0x004fe80000100a00 */
[----:B0-----:R-:W2:Y:S04]  /*b2310*/  LDL.LU R24, [R1+0x1f30] ;  /* 0x001f300001187983 */ /* 0x001ea80000300800 */
        /* <DEDUP_REMOVED lines=66> */
[----:B------:R-:W2:Y:S01]  /*b2740*/  LDL R8, [R1+0x58] ;  /* 0x0000580001087983 */ /* 0x000ea20000100800 */
[----:B------:R-:W-:-:S03]  /*b2750*/  IMAD.MOV.U32 R9, RZ, RZ, R0 ;  /* 0x000000ffff097224 */ /* 0x000fc600078e0000 */
[----:B------:R-:W3:Y:S04]  /*b2760*/  LDL.LU R0, [R1+0x99bc] ;  /* 0x0099bc0001007983 */ /* 0x000ee80000300800 */
        /* <DEDUP_REMOVED lines=9> */
[----:B------:R-:W4:Y:S01]  /*b2800*/  LDL R11, [R1+0x64] ;  /* 0x00006400010b7983 */ /* 0x000f220000100800 */
[----:B------:R-:W-:-:S03]  /*b2810*/  IMAD.MOV.U32 R19, RZ, RZ, R0 ;  /* 0x000000ffff137224 */ /* 0x000fc600078e0000 */
[----:B----4-:R0:W-:Y:S04]  /*b2820*/  STL.64 [R1+0x9908], R10 ;  /* 0x0099080a01007387 */ /* 0x0101e80000100a00 */
[----:B------:R-:W4:Y:S04]  /*b2830*/  LDL R18, [R1+0x68] ;  /* 0x0000680001127983 */ /* 0x000f280000100800 */
[----:B------:R-:W2:Y:S04]  /*b2840*/  LDL.LU R0, [R1+0x99b8] ;  /* 0x0099b80001007983 */ /* 0x000ea80000300800 */
[----:B----4-:R-:W-:Y:S04]  /*b2850*/  STL.64 [R1+0x9910], R18 ;  /* 0x0099101201007387 */ /* 0x010fe80000100a00 */
[----:B------:R-:W4:Y:S04]  /*b2860*/  LDL.LU R8, [R1+0x21e0] ;  /* 0x0021e00001087983 */ /* 0x000f280000300800 */
[----:B------:R-:W4:Y:S04]  /*b2870*/  LDL.LU R9, [R1+0x21e4] ;  /* 0x0021e40001097983 */ /* 0x000f280000300800 */
[----:B0-----:R-:W3:Y:S04]  /*b2880*/  LDL.LU R10, [R1+0x21e8] ;  /* 0x0021e800010a7983 */ /* 0x001ee80000300800 */
[----:B------:R-:W3:Y:S04]  /*b2890*/  LDL.LU R11, [R1+0x21ec] ;  /* 0x0021ec00010b7983 */ /* 0x000ee80000300800 */
[----:B---3--:R-:W-:Y:S04]  /*b28a0*/  STL.64 [R1+0x9920], R10 ;  /* 0x0099200a01007387 */ /* 0x008fe80000100a00 */
[----:B----4-:R0:W-:Y:S04]  /*b28b0*/  STL.64 [R1+0x9918], R8 ;  /* 0x0099180801007387 */ /* 0x0101e80000100a00 */
[----:B------:R-:W3:Y:S04]  /*b28c0*/  LDL R16, [R1+0x70] ;  /* 0x0000700001107983 */ /* 0x000ee80000100800 */
[----:B------:R-:W3:Y:S04]  /*b28d0*/  LDL R17, [R1+0x74] ;  /* 0x0000740001117983 */ /* 0x000ee80000100800 */
[----:B---3--:R-:W-:Y:S04]  /*b28e0*/  STL.64 [R1+0x9928], R16 ;  /* 0x0099281001007387 */ /* 0x008fe80000100a00 */
[----:B0-----:R-:W3:Y:S04]  /*b28f0*/  LDL.LU R8, [R1+0x21f0] ;  /* 0x0021f00001087983 */ /* 0x001ee80000300800 */
[----:B------:R-:W3:Y:S04]  /*b2900*/  LDL.LU R9, [R1+0x21f4] ;  /* 0x0021f40001097983 */ /* 0x000ee80000300800 */
[----:B------:R-:W4:Y:S04]  /*b2910*/  LDL.LU R10, [R1+0x21f8] ;  /* 0x0021f800010a7983 */ /* 0x000f280000300800 */
[----:B------:R-:W4:Y:S01]  /*b2920*/  LDL.LU R11, [R1+0x21fc] ;  /* 0x0021fc00010b7983 */ /* 0x000f220000300800 */
[----:B--2---:R-:W-:-:S03]  /*b2930*/  IMAD.MOV.U32 R19, RZ, RZ, R0 ;  /* 0x000000ffff137224 */ /* 0x004fc600078e0000 */
[----:B----4-:R-:W-:Y:S04]  /*b2940*/  STL.64 [R1+0x9938], R10 ;  /* 0x0099380a01007387 */ /* 0x010fe80000100a00 */
[----:B---3--:R0:W-:Y:S04]  /*b2950*/  STL.64 [R1+0x9930], R8 ;  /* 0x0099300801007387 */ /* 0x0081e80000100a00 */
[----:B------:R-:W2:Y:S04]  /*b2960*/  LDL R18, [R1+0x78] ;  /* 0x0000780001127983 */ /* 0x000ea80000100800 */
        /* <DEDUP_REMOVED lines=30> */
[----:B--2---:R1:W-:Y:S04]  /*b2b50*/  STL.64 [R1+0x9988], R16 ;  /* 0x0099881001007387 */ /* 0x0043e80000100a00 */
[----:B0-----:R-:W2:Y:S04]  /*b2b60*/  LDL.LU R8, [R1+0x2250] ;  /* 0x0022500001087983 */ /* 0x001ea80000300800 */
[----:B------:R-:W2:Y:S04]  /*b2b70*/  LDL.LU R9, [R1+0x2254] ;  /* 0x0022540001097983 */ /* 0x000ea80000300800 */
[----:B------:R-:W3:Y:S04]  /*b2b80*/  LDL.LU R10, [R1+0x2258] ;  /* 0x00225800010a7983 */ /* 0x000ee80000300800 */
[----:B------:R-:W3:Y:S04]  /*b2b90*/  LDL.LU R11, [R1+0x225c] ;  /* 0x00225c00010b7983 */ /* 0x000ee80000300800 */
[----:B-1----:R-:W4:Y:S04]  /*b2ba0*/  LDL.64 R16, [R1+0xa8] ;  /* 0x0000a80001107983 */ /* 0x002f280000100a00 */
        /* <DEDUP_REMOVED lines=45> */
[----:B0-----:R-:W2:Y:S04]  /*b2e80*/  LDL.LU.64 R10, [R1+0x99a8] ;  /* 0x0099a800010a7983 */ /* 0x001ea80000300a00 */
[----:B------:R-:W2:Y:S01]  /*b2e90*/  LDL.LU.64 R8, [R1+0x99a0] ;  /* 0x0099a00001087983 */ /* 0x000ea20000300a00 */
[----:B------:R-:W-:-:S02]  /*b2ea0*/  IMAD.MOV.U32 R19, RZ, RZ, R0 ;  /* 0x000000ffff137224 */ /* 0x000fc400078e0000 */
[----:B------:R-:W-:Y:S02]  /*b2eb0*/  IMAD.MOV.U32 R2, RZ, RZ, R16 ;  /* 0x000000ffff027224 */ /* 0x000fe400078e0010 */
[----:B------:R-:W-:-:S03]  /*b2ec0*/  IMAD.MOV.U32 R3, RZ, RZ, R17 ;  /* 0x000000ffff037224 */ /* 0x000fc600078e0011 */
        /* <DEDUP_REMOVED lines=141> */
[----:B0-----:R-:W3:Y:S01]  /*b37a0*/  LDL.LU R8, [R1+0x97d0] ;  /* 0x0097d00001087983 */ /* 0x001ee20000300800 */
[----:B--2---:R-:W-:-:S15]  /*b37b0*/  HMMA.16816.F32 R24, R4, R28, R24 ;  /* 0x0000001c0418723c */ /* 0x004fde0000001818 */
[----:B------:R-:W-:-:S08]  /*b37c0*/  NOP ;  /* 0x0000000000007918 */ /* 0x000fd00000000000 */
[----:B------:R-:W-:Y:S04]  /*b37d0*/  STL.64 [R1+0x2410], R24 ;  /* 0x0024101801007387 */ /* 0x000fe80000100a00 */
[----:B------:R0:W-:Y:S04]  /*b37e0*/  STL.64 [R1+0x2418], R26 ;  /* 0x0024181a01007387 */ /* 0x0001e80000100a00 */
[----:B0-----:R-:W4:Y:S04]  /*b37f0*/  LDL.LU.64 R26, [R1+0x97c8] ;  /* 0x0097c800011a7983 */ /* 0x001f280000300a00 */
[----:B------:R-:W3:Y:S04]  /*b3800*/  LDL.LU.64 R24, [R1+0x97c0] ;  /* 0x0097c00001187983 */ /* 0x000ee80000300a00 */
[----:B------:R0:W-:Y:S04]  /*b3810*/  STL.64 [R1+0x95f0], R28 ;  /* 0x0095f01c01007387 */ /* 0x0001e80000100a00 */
[----:B0-----:R-:W2:Y:S01]  /*b3820*/  LDL.64 R28, [R1+0x98] ;  /* 0x00009800011c7983 */ /* 0x001ea20000100a00 */
        /* <DEDUP_REMOVED lines=9> */
[----:B------:R-:W-:Y:S04]  /*b38c0*/  STL.64 [R1+0x23f0], R12 ;  /* 0x0023f00c01007387 */ /* 0x000fe80000100a00 */
[----:B------:R1:W-:Y:S04]  /*b38d0*/  STL.64 [R1+0x23f8], R14 ;  /* 0x0023f80e01007387 */ /* 0x0003e80000100a00 */
[----:B0-----:R-:W2:Y:S04]  /*b38e0*/  LDL.LU R24, [R1+0x1cb0] ;  /* 0x001cb00001187983 */ /* 0x001ea80000300800 */
[----:B------:R-:W2:Y:S04]  /*b38f0*/  LDL.LU R25, [R1+0x1cb4] ;  /* 0x001cb40001197983 */ /* 0x000ea80000300800 */
[----:B------:R-:W3:Y:S04]  /*b3900*/  LDL.LU R26, [R1+0x1cb8] ;  /* 0x001cb800011a7983 */ /* 0x000ee80000300800 */
[----:B------:R-:W3:Y:S04]  /*b3910*/  LDL.LU R27, [R1+0x1cbc] ;  /* 0x001cbc00011b7983 */ /* 0x000ee80000300800 */
[----:B------:R-:W4:Y:S04]  /*b3920*/  LDL.LU R9, [R1+0x4af4] ;  /* 0x004af40001097983 */ /* 0x000f280000300800 */
[----:B-1----:R-:W4:Y:S04]  /*b3930*/  LDL.LU R14, [R1+0x4af0] ;  /* 0x004af000010e7983 */ /* 0x002f280000300800 */
[----:B------:R-:W4:Y:S04]  /*b3940*/  LDL.LU R15, [R1+0x4afc] ;  /* 0x004afc00010f7983 */ /* 0x000f280000300800 */
[----:B------:R-:W4:Y:S04]  /*b3950*/  LDL.LU R0, [R1+0x4af8] ;  /* 0x004af80001007983 */ /* 0x000f280000300800 */
[----:B---3--:R-:W-:Y:S04]  /*b3960*/  STL.64 [R1+0x9740], R26 ;  /* 0x0097401a01007387 */ /* 0x008fe80000100a00 */
[----:B--2---:R0:W-:Y:S02]  /*b3970*/  STL.64 [R1+0x9738], R24 ;  /* 0x0097381801007387 */ /* 0x0041e40000100a00 */
[----:B0-----:R-:W-:Y:S02]  /*b3980*/  HMMA.16816.F32 R24, R4, R22, R16 ;  /* 0x000000160418723c */ /* 0x001fe40000001810 */
[----:B------:R-:W2:-:S15]  /*b3990*/  LDL.LU R16, [R1+0x1df0] ;  /* 0x001df00001107983 */ /* 0x000e9e0000300800 */
[----:B------:R-:W-:-:S06]  /*b39a0*/  NOP ;  /* 0x0000000000007918 */ /* 0x000fcc0000000000 */
[----:B------:R-:W-:Y:S04]  /*b39b0*/  STL.64 [R1+0x23e0], R24 ;  /* 0x0023e01801007387 */ /* 0x000fe80000100a00 */
[----:B------:R-:W-:Y:S04]  /*b39c0*/  STL.64 [R1+0x23e8], R26 ;  /* 0x0023e81a01007387 */ /* 0x000fe80000100a00 */
[----:B------:R-:W2:Y:S04]  /*b39d0*/  LDL.LU R17, [R1+0x1df4] ;  /* 0x001df40001117983 */ /* 0x000ea80000300800 */
[----:B------:R-:W2:Y:S04]  /*b39e0*/  LDL.LU R18, [R1+0x1df8] ;  /* 0x001df80001127983 */ /* 0x000ea80000300800 */
[----:B------:R-:W2:Y:S04]  /*b39f0*/  LDL.LU R19, [R1+0x1dfc] ;  /* 0x001dfc0001137983 */ /* 0x000ea80000300800 */
[----:B------:R-:W3:Y:S04]  /*b3a00*/  LDL.LU R10, [R1+0x4ae4] ;  /* 0x004ae400010a7983 */ /* 0x000ee80000300800 */
[----:B------:R-:W2:Y:S04]  /*b3a10*/  LDL.LU R12, [R1+0x4ae0] ;  /* 0x004ae000010c7983 */ /* 0x000ea80000300800 */
[----:B------:R-:W3:Y:S04]  /*b3a20*/  LDL.LU R11, [R1+0x4aec] ;  /* 0x004aec00010b7983 */ /* 0x000ee80000300800 */
        /* <DEDUP_REMOVED lines=13> */
[----:B------:R-:W3:Y:S04]  /*b3b00*/  LDL.LU R24, [R1+0x1d40] ;  /* 0x001d400001187983 */ /* 0x000ee80000300800 */
[----:B------:R-:W3:Y:S04]  /*b3b10*/  LDL.LU R25, [R1+0x1d44] ;  /* 0x001d440001197983 */ /* 0x000ee80000300800 */
[----:B------:R-:W4:Y:S04]  /*b3b20*/  LDL.LU R26, [R1+0x1d48] ;  /* 0x001d4800011a7983 */ /* 0x000f280000300800 */
[----:B------:R-:W4:Y:S01]  /*b3b30*/  LDL.LU R27, [R1+0x1d4c] ;  /* 0x001d4c00011b7983 */ /* 0x000f220000300800 */
[----:B--2---:R-:W-:Y:S03]  /*b3b40*/  HMMA.16816.F32 R16, R4, R20, R16 ;  /* 0x000000140410723c */ /* 0x004fe60000001810 */
[----:B----4-:R-:W-:Y:S04]  /*b3b50*/  STL.64 [R1+0x9750], R26 ;  /* 0x0097501a01007387 */ /* 0x010fe80000100a00 */
        /* <DEDUP_REMOVED lines=15> */
[----:B------:R0:W-:Y:S02]  /*b3c50*/  STL.64 [R1+0x95b8], R22 ;  /* 0x0095b81601007387 */ /* 0x0001e40000100a00 */
[----:B0-----:R-:W-:-:S02]  /*b3c60*/  IMAD.MOV.U32 R22, RZ, RZ, R2 ;  /* 0x000000ffff167224 */ /* 0x001fc400078e0002 */
[----:B------:R-:W-:Y:S01]  /*b3c70*/  IMAD.MOV.U32 R23, RZ, RZ, R3 ;  /* 0x000000ffff177224 */ /* 0x000fe200078e0003 */
[----:B------:R-:W2:Y:S04]  /*b3c80*/  LDL.LU R2, [R1+0x979c] ;  /* 0x00979c0001027983 */ /* 0x000ea80000300800 */
[----:B------:R-:W2:Y:S04]  /*b3c90*/  LDL.LU R3, [R1+0x9798] ;  /* 0x0097980001037983 */ /* 0x000ea80000300800 */
[----:B------:R0:W-:Y:S04]  /*b3ca0*/  STL.64 [R1+0x95b0], R20 ;  /* 0x0095b01401007387 */ /* 0x0001e80000100a00 */
[----:B0-----:R-:W2:Y:S01]  /*b3cb0*/  LDL.64 R20, [R1+0xa0] ;  /* 0x0000a00001147983 */ /* 0x001ea20000100a00 */
        /* <DEDUP_REMOVED lines=22> */
[----:B----4-:R-:W-:Y:S01]  /*b3e20*/  IMAD R14, R14, 0x100, R9 ;  /* 0x000001000e0e7824 */ /* 0x010fe200078e0209 */
        /* <DEDUP_REMOVED lines=24> */
[----:B------:R-:W2:Y:S01]  /*b3fb0*/  LDL.LU.64 R24, [R1+0x9738] ;  /* 0x0097380001187983 */ /* 0x000ea20000300a00 */
[----:B---3--:R-:W-:Y:S01]  /*b3fc0*/  HMMA.16816.F32 R4, R4, R20, R8 ;  /* 0x000000140404723c */ /* 0x008fe20000001808 */
[----:B------:R-:W-:Y:S01]  /*b3fd0*/  IMAD R15, R0, 0x100, R15 ;  /* 0x00000100000f7824 */ /* 0x000fe200078e020f */
[----:B------:R-:W-:-:S02]  /*b3fe0*/  F2FP.F16.E5M2.UNPACK_B R12, R12 ;  /* 0x0000000cff0c723e */ /* 0x000fc400020004ff */
[----:B------:R-:W-:Y:S02]  /*b3ff0*/  F2FP.F16.E5M2.UNPACK_B R13, R13 ;  /* 0x0000000dff0d723e */ /* 0x000fe400020004ff */
[----:B------:R-:W-:Y:S02]  /*b4000*/  F2FP.F16.E5M2.UNPACK_B R14, R14 ;  /* 0x0000000eff0e723e */ /* 0x000fe400020004ff */
[----:B------:R-:W-:Y:S01]  /*b4010*/  F2FP.F16.E5M2.UNPACK_B R15, R15 ;  /* 0x0000000fff0f723e */ /* 0x000fe200020004ff */
[----:B------:R-:W-:-:S05]  /*b4020*/  IMAD.MOV.U32 R0, RZ, RZ, R21 ;  /* 0x000000ffff007224 */ /* 0x000fca00078e0015 */
[----:B------:R-:W-:Y:S01]  /*b4030*/  STL [R1+0x9538], R0 ;  /* 0x0095380001007387 */ /* 0x000fe20000100800 */
[C---:B------:R-:W-:Y:S08]  /*b4040*/  HMMA.16816.F32 R8, R12.reuse, R22, R16 ;  /* 0x000000160c08723c */ /* 0x040ff00000001810 */
[----:B------:R-:W-:Y:S04]  /*b4050*/  STL.64 [R1+0x2390], R4 ;  /* 0x0023900401007387 */ /* 0x000fe80000100a00 */
[----:B------:R2:W-:Y:S11]  /*b4060*/  STL.64 [R1+0x2398], R6 ;  /* 0x0023980601007387 */ /* 0x0005f60000100a00 */
[----:B------:R0:W-:Y:S04]  /*b4070*/  STL.64 [R1+0x2380], R8 ;  /* 0x0023800801007387 */ /* 0x0001e80000100a00 */
[----:B------:R1:W-:Y:S01]  /*b4080*/  STL.64 [R1+0x2388], R10 ;  /* 0x0023880a01007387 */ /* 0x0003e20000100a00 */
[----:B--2---:R-:W-:Y:S03]  /*b4090*/  HMMA.16816.F32 R4, R12, R28, R24 ;  /* 0x0000001c0c04723c */ /* 0x004fe60000001818 */
[----:B------:R-:W2:-:S15]  /*b40a0*/  LDL.LU R24, [R1+0x1b50] ;  /* 0x001b500001187983 */ /* 0x000e9e0000300800 */
[----:B------:R-:W-:-:S05]  /*b40b0*/  NOP ;  /* 0x0000000000007918 */ /* 0x000fca0000000000 */
[----:B------:R-:W-:Y:S04]  /*b40c0*/  STL.64 [R1+0x2370], R4 ;  /* 0x0023700401007387 */ /* 0x000fe80000100a00 */
[----:B------:R3:W-:Y:S04]  /*b40d0*/  STL.64 [R1+0x2378], R6 ;  /* 0x0023780601007387 */ /* 0x0007e80000100a00 */
[----:B------:R-:W2:Y:S04]  /*b40e0*/  LDL.LU R25, [R1+0x1b54] ;  /* 0x001b540001197983 */ /* 0x000ea80000300800 */
[----:B------:R-:W4:Y:S04]  /*b40f0*/  LDL.LU R26, [R1+0x1b58] ;  /* 0x001b5800011a7983 */ /* 0x000f280000300800 */
[----:B------:R-:W4:Y:S04]  /*b4100*/  LDL.LU R27, [R1+0x1b5c] ;  /* 0x001b5c00011b7983 */ /* 0x000f280000300800 */
[----:B----4-:R-:W-:Y:S04]  /*b4110*/  STL.64 [R1+0x9610], R26 ;  /* 0x0096101a01007387 */ /* 0x010fe80000100a00 */
[----:B--2---:R-:W-:Y:S04]  /*b4120*/  STL.64 [R1+0x9608], R24 ;  /* 0x0096081801007387 */ /* 0x004fe80000100a00 */
[----:B------:R-:W2:Y:S04]  /*b4130*/  LDL R22, [R1+0x20] ;  /* 0x0000200001167983 */ /* 0x000ea80000100800 */
[----:B------:R-:W2:Y:S04]  /*b4140*/  LDL R23, [R1+0x24] ;  /* 0x0000240001177983 */ /* 0x000ea80000100800 */
[----:B0-----:R-:W4:Y:S04]  /*b4150*/  LDL.LU R8, [R1+0x1b70] ;  /* 0x001b700001087983 */ /* 0x001f280000300800 */
[----:B------:R-:W4:Y:S04]  /*b4160*/  LDL.LU R9, [R1+0x1b74] ;  /* 0x001b740001097983 */ /* 0x000f280000300800 */
[----:B-1----:R-:W3:Y:S04]  /*b4170*/  LDL.LU R10, [R1+0x1b78] ;  /* 0x001b7800010a7983 */ /* 0x002ee80000300800 */
[----:B------:R-:W3:Y:S04]  /*b4180*/  LDL.LU R11, [R1+0x1b7c] ;  /* 0x001b7c00010b7983 */ /* 0x000ee80000300800 */
[----:B---3--:R-:W-:Y:S04]  /*b4190*/  STL.64 [R1+0x9620], R10 ;  /* 0x0096200a01007387 */ /* 0x008fe80000100a00 */
[----:B----4-:R0:W-:Y:S04]  /*b41a0*/  STL.64 [R1+0x9618], R8 ;  /* 0x0096180801007387 */ /* 0x0101e80000100a00 */
        /* <DEDUP_REMOVED lines=30> */
[----:B0-----:R-:W4:Y:S04]  /*b4390*/  LDL R10, [R1+0x60] ;  /* 0x00006000010a7983 */ /* 0x001f280000100800 */
[----:B------:R-:W4:Y:S04]  /*b43a0*/  LDL R11, [R1+0x64] ;  /* 0x00006400010b7983 */ /* 0x000f280000100800 */
[----:B--2---:R-:W-:Y:S04]  /*b43b0*/  STL.64 [R1+0x9688], R8 ;  /* 0x0096880801007387 */ /* 0x004fe80000100a00 */
[----:B---3--:R-:W-:Y:S04]  /*b43c0*/  STL.64 [R1+0x9670], R6 ;  /* 0x0096700601007387 */ /* 0x008fe80000100a00 */
[----:B------:R0:W-:Y:S04]  /*b43d0*/  STL.64 [R1+0x9668], R4 ;  /* 0x0096680401007387 */ /* 0x0001e80000100a00 */
        /* <DEDUP_REMOVED lines=71> */
[----:B------:R-:W3:Y:S01]  /*b4850*/  LDL.64 R20, [R1+0x28] ;  /* 0x0000280001147983 */ /* 0x000ee20000100a00 */
[----:B------:R-:W-:-:S03]  /*b4860*/  IMAD.MOV.U32 R0, RZ, RZ, R29 ;  /* 0x000000ffff007224 */ /* 0x000fc600078e001d */
[----:B------:R-:W3:Y:S04]  /*b4870*/  LDL.LU R16, [R1+0x1b60] ;  /* 0x001b600001107983 */ /* 0x000ee80000300800 */
[----:B------:R-:W3:Y:S04]  /*b4880*/  LDL.LU R17, [R1+0x1b64] ;  /* 0x001b640001117983 */ /* 0x000ee80000300800 */
[----:B------:R-:W3:Y:S04]  /*b4890*/  LDL.LU R18, [R1+0x1b68] ;  /* 0x001b680001127983 */ /* 0x000ee80000300800 */
[----:B------:R-:W3:Y:S04]  /*b48a0*/  LDL.LU R19, [R1+0x1b6c] ;  /* 0x001b6c0001137983 */ /* 0x000ee80000300800 */
[----:B------:R-:W3:Y:S04]  /*b48b0*/  LDL.64 R28, [R1+0x18] ;  /* 0x00001800011c7983 */ /* 0x000ee80000100a00 */
        /* <DEDUP_REMOVED lines=89> */
[----:B----4-:R-:W-:Y:S06]  /*b4e50*/  HMMA.16816.F32 R8, R12, R4, R8 ;  /* 0x000000040c08723c */ /* 0x010fec0000001808 */
[----:B------:R-:W-:-:S15]  /*b4e60*/  IMAD.MOV.U32 R0, RZ, RZ, R5 ;  /* 0x000000ffff007224 */ /* 0x000fde00078e0005 */
[----:B------:R-:W-:-:S02]  /*b4e70*/  NOP ;  /* 0x0000000000007918 */ /* 0x000fc40000000000 */
[----:B------:R-:W-:Y:S04]  /*b4e80*/  STL.64 [R1+0x22b0], R8 ;  /* 0x0022b00801007387 */ /* 0x000fe80000100a00 */
[----:B------:R0:W-:Y:S04]  /*b4e90*/  STL.64 [R1+0x22b8], R10 ;  /* 0x0022b80a01007387 */ /* 0x0001e80000100a00 */
[----:B0-----:R-:W4:Y:S04]  /*b4ea0*/  LDL.LU.64 R10, [R1+0x9620] ;  /* 0x00962000010a7983 */ /* 0x001f280000300a00 */
[----:B------:R-:W4:Y:S04]  /*b4eb0*/  LDL.LU.64 R8, [R1+0x9618] ;  /* 0x0096180001087983 */ /* 0x000f280000300a00 */
[----:B------:R3:W-:Y:S01]  /*b4ec0*/  STL [R1+0x9554], R0 ;  /* 0x0095540001007387 */ /* 0x0007e20000100800 */
[----:B--2---:R-:W-:Y:S03]  /*b4ed0*/  HMMA.16816.F32 R4, R12, R6, R24 ;  /* 0x000000060c04723c */ /* 0x004fe60000001818 */
[----:B------:R-:W2:Y:S04]  /*b4ee0*/  LDL.LU.64 R26, [R1+0x9610] ;  /* 0x00961000011a7983 */ /* 0x000ea80000300a00 */
[----:B------:R-:W2:-:S15]  /*b4ef0*/  LDL.LU.64 R24, [R1+0x9608] ;  /* 0x0096080001187983 */ /* 0x000e9e0000300a00 */
[----:B------:R-:W-:-:S01]  /*b4f00*/  NOP ;  /* 0x0000000000007918 */ /* 0x000fc20000000000 */
[----:B------:R-:W-:Y:S04]  /*b4f10*/  STL.64 [R1+0x22a0], R4 ;  /* 0x0022a00401007387 */ /* 0x000fe80000100a00 */
[----:B------:R4:W-:Y:S01]  /*b4f20*/  STL.64 [R1+0x22a8], R6 ;  /* 0x0022a80601007387 */ /* 0x0009e20000100a00 */
[----:B---3--:R-:W-:-:S05]  /*b4f30*/  IMAD.MOV.U32 R0, RZ, RZ, R21 ;  /* 0x000000ffff007224 */ /* 0x008fca00078e0015 */
[----:B------:R-:W-:Y:S01]  /*b4f40*/  STL [R1+0x9558], R0 ;  /* 0x0095580001007387 */ /* 0x000fe20000100800 */
[C---:B----4-:R-:W-:Y:S06]  /*b4f50*/  HMMA.16816.F32 R4, R12.reuse, R20, R8 ;  /* 0x000000140c04723c */ /* 0x050fec0000001808 */
[----:B------:R-:W-:-:S15]  /*b4f60*/  HMMA.16816.F32 R8, R12, R22, R16 ;  /* 0x000000160c08723c */ /* 0x000fde0000001810 */
[----:B------:R-:W-:-:S02]  /*b4f70*/  NOP ;  /* 0x0000000000007918 */ /* 0x000fc40000000000 */
[----:B------:R-:W-:Y:S04]  /*b4f80*/  STL.64 [R1+0x2290], R4 ;  /* 0x0022900401007387 */ /* 0x000fe80000100a00 */
[----:B------:R2:W-:Y:S02]  /*b4f90*/  STL.64 [R1+0x2298], R6 ;  /* 0x0022980601007387 */ /* 0x0005e40000100a00 */
[----:B--2---:R-:W-:Y:S02]  /*b4fa0*/  HMMA.16816.F32 R4, R12, R28, R24 ;  /* 0x0000001c0c04723c */ /* 0x004fe40000001818 */
[----:B------:R0:W-:Y:S04]  /*b4fb0*/  STL.64 [R1+0x2280], R8 ;  /* 0x0022800801007387 */ /* 0x0001e80000100a00 */
[----:B------:R1:W-:Y:S04]  /*b4fc0*/  STL.64 [R1+0x2288], R10 ;  /* 0x0022880a01007387 */ /* 0x0003e80000100a00 */
[----:B------:R-:W2:-:S13]  /*b4fd0*/  LDL R18, [R1+0x10] ;  /* 0x0000100001127983 */ /* 0x000e9a0000100800 */
[----:B------:R3:W-:Y:S04]  /*b4fe0*/  STL.64 [R1+0x2270], R4 ;  /* 0x0022700401007387 */ /* 0x0007e80000100a00 */
[----:B------:R-:W-:Y:S04]  /*b4ff0*/  STL.64 [R1+0x2278], R6 ;  /* 0x0022780601007387 */ /* 0x000fe80000100a00 */
[----:B------:R-:W2:Y:S04]  /*b5000*/  LDL R19, [R1+0x14] ;  /* 0x0000140001137983 */ /* 0x000ea80000100800 */
[----:B0-----:R-:W2:Y:S04]  /*b5010*/  LDL.LU R8, [R1+0x1b40] ;  /* 0x001b400001087983 */ /* 0x001ea80000300800 */
[----:B------:R-:W2:Y:S04]  /*b5020*/  LDL.LU R9, [R1+0x1b44] ;  /* 0x001b440001097983 */ /* 0x000ea80000300800 */
[----:B-1----:R-:W2:Y:S04]  /*b5030*/  LDL.LU R10, [R1+0x1b48] ;  /* 0x001b4800010a7983 */ /* 0x002ea80000300800 */
[----:B------:R-:W2:Y:S04]  /*b5040*/  LDL.LU R11, [R1+0x1b4c] ;  /* 0x001b4c00010b7983 */ /* 0x000ea80000300800 */
[----:B------:R-:W4:Y:S04]  /*b5050*/  LDL.LU R20, [R1+0x1ac0] ;  /* 0x001ac00001147983 */ /* 0x000f280000300800 */
[----:B------:R-:W4:Y:S04]  /*b5060*/  LDL.LU R21, [R1+0x1ac4] ;  /* 0x001ac40001157983 */ /* 0x000f280000300800 */
[----:B------:R-:W4:Y:S04]  /*b5070*/  LDL.LU R22, [R1+0x1ac8] ;  /* 0x001ac80001167983 */ /* 0x000f280000300800 */
[----:B------:R-:W4:Y:S04]  /*b5080*/  LDL.LU R23, [R1+0x1acc] ;  /* 0x001acc0001177983 */ /* 0x000f280000300800 */
[----:B------:R-:W2:Y:S04]  /*b5090*/  LDL.LU R24, [R1+0x1af0] ;  /* 0x001af00001187983 */ /* 0x000ea80000300800 */
[----:B------:R-:W2:Y:S04]  /*b50a0*/  LDL.LU R25, [R1+0x1af4] ;  /* 0x001af40001197983 */ /* 0x000ea80000300800 */
[----:B------:R-:W4:Y:S04]  /*b50b0*/  LDL.LU R26, [R1+0x1af8] ;  /* 0x001af800011a7983 */ /* 0x000f280000300800 */
[----:B------:R-:W4:Y:S04]  /*b50c0*/  LDL.LU R27, [R1+0x1afc] ;  /* 0x001afc00011b7983 */ /* 0x000f280000300800 */
[----:B---3--:R-:W3:Y:S04]  /*b50d0*/  LDL R4, [R1] ;  /* 0x0000000001047983 */ /* 0x008ee80000100800 */
[----:B------:R-:W3:Y:S04]  /*b50e0*/  LDL R5, [R1+0x4] ;  /* 0x0000040001057983 */ /* 0x000ee80000100800 */
[----:B----4-:R-:W-:Y:S04]  /*b50f0*/  STL.64 [R1+0x95e8], R26 ;  /* 0x0095e81a01007387 */ /* 0x010fe80000100a00 */
[----:B--2---:R0:W-:Y:S04]  /*b5100*/  STL.64 [R1+0x95e0], R24 ;  /* 0x0095e01801007387 */ /* 0x0041e80000100a00 */
[----:B0-----:R-:W2:Y:S04]  /*b5110*/  LDL.LU R24, [R1+0x1b10] ;  /* 0x001b100001187983 */ /* 0x001ea80000300800 */
[----:B------:R-:W2:Y:S04]  /*b5120*/  LDL.LU R25, [R1+0x1b14] ;  /* 0x001b140001197983 */ /* 0x000ea80000300800 */
[----:B------:R-:W4:Y:S04]  /*b5130*/  LDL.LU R26, [R1+0x1b18] ;  /* 0x001b1800011a7983 */ /* 0x000f280000300800 */
[----:B------:R-:W4:Y:S01]  /*b5140*/  LDL.LU R27, [R1+0x1b1c] ;  /* 0x001b1c00011b7983 */ /* 0x000f220000300800 */
[----:B------:R-:W-:Y:S01]  /*b5150*/  HMMA.16816.F32 R8, R12, R18, R8 ;  /* 0x000000120c08723c */ /* 0x000fe20000001808 */
[----:B------:R-:W-:-:S02]  /*b5160*/  IMAD.MOV.U32 R0, RZ, RZ, R29 ;  /* 0x000000ffff007224 */ /* 0x000fc400078e001d */
[----:B----4-:R-:W-:Y:S04]  /*b5170*/  STL.64 [R1+0x9600], R26 ;  /* 0x0096001a01007387 */ /* 0x010fe80000100a00 */
[----:B--2---:R0:W-:Y:S04]  /*b5180*/  STL.64 [R1+0x95f8], R24 ;  /* 0x0095f81801007387 */ /* 0x0041e80000100a00 */
[----:B0-----:R-:W2:Y:S04]  /*b5190*/  LDL.LU R24, [R1+0x1b20] ;  /* 0x001b200001187983 */ /* 0x001ea80000300800 */
[----:B------:R-:W2:Y:S04]  /*b51a0*/  LDL.LU R25, [R1+0x1b24] ;  /* 0x001b240001197983 */ /* 0x000ea80000300800 */
[----:B------:R-:W2:Y:S04]  /*b51b0*/  LDL.LU R26, [R1+0x1b28] ;  /* 0x001b2800011a7983 */ /* 0x000ea80000300800 */
[----:B------:R-:W2:Y:S04]  /*b51c0*/  LDL.LU R27, [R1+0x1b2c] ;  /* 0x001b2c00011b7983 */ /* 0x000ea80000300800 */
[----:B------:R-:W2:Y:S04]  /*b51d0*/  LDL.64 R28, [R1+0x8] ;  /* 0x00000800011c7983 */ /* 0x000ea80000100a00 */
[----:B------:R-:W-:Y:S04]  /*b51e0*/  STL.64 [R1+0x95c8], R22 ;  /* 0x0095c81601007387 */ /* 0x000fe80000100a00 */
[----:B------:R0:W-:Y:S04]  /*b51f0*/  STL.64 [R1+0x95c0], R20 ;  /* 0x0095c01401007387 */ /* 0x0001e80000100a00 */
[----:B0-----:R-:W4:Y:S04]  /*b5200*/  LDL.LU R20, [R1+0x1ae0] ;  /* 0x001ae00001147983 */ /* 0x001f280000300800 */
[----:B------:R-:W4:Y:S04]  /*b5210*/  LDL.LU R21, [R1+0x1ae4] ;  /* 0x001ae40001157983 */ /* 0x000f280000300800 */
[----:B------:R-:W4:Y:S04]  /*b5220*/  LDL.LU R22, [R1+0x1ae8] ;  /* 0x001ae80001167983 */ /* 0x000f280000300800 */
[----:B------:R-:W4:Y:S04]  /*b5230*/  LDL.LU R23, [R1+0x1aec] ;  /* 0x001aec0001177983 */ /* 0x000f280000300800 */
[----:B------:R-:W-:Y:S04]  /*b5240*/  STL [R1+0x955c], R0 ;  /* 0x00955c0001007387 */ /* 0x000fe80000100800 */
[----:B------:R-:W3:Y:S04]  /*b5250*/  LDL.LU R16, [R1+0x1a80] ;  /* 0x001a800001107983 */ /* 0x000ee80000300800 */
[----:B------:R-:W-:Y:S04]  /*b5260*/  STL.64 [R1+0x2260], R8 ;  /* 0x0022600801007387 */ /* 0x000fe80000100a00 */
[----:B------:R-:W-:Y:S04]  /*b5270*/  STL.64 [R1+0x2268], R10 ;  /* 0x0022680a01007387 */ /* 0x000fe80000100a00 */
        /* <DEDUP_REMOVED lines=22> */
[----:B------:R-:W-:Y:S04]  /*b53e0*/  STL.64 [R1+0x2250], R24 ;  /* 0x0022501801007387 */ /* 0x000fe80000100a00 */
[----:B------:R0:W-:Y:S04]  /*b53f0*/  STL.64 [R1+0x2258], R26 ;  /* 0x0022581a01007387 */ /* 0x0001e80000100a00 */
[----:B0-----:R-:W2:Y:S04]  /*b5400*/  LDL.LU.64 R26, [R1+0x9600] ;  /* 0x00960000011a7983 */ /* 0x001ea80000300a00 */
[----:B------:R-:W2:Y:S01]  /*b5410*/  LDL.LU.64 R24, [R1+0x95f8] ;  /* 0x0095f80001187983 */ /* 0x000ea20000300a00 */
[----:B------:R-:W-:-:S03]  /*b5420*/  IMAD.MOV.U32 R0, RZ, RZ, R29 ;  /* 0x000000ffff007224 */ /* 0x000fc600078e001d */
[----:B------:R-:W3:Y:S01]  /*b5430*/  LDL.LU.64 R28, [R1+0x95f0] ;  /* 0x0095f000011c7983 */ /* 0x000ee20000300a00 */
[----:B--2---:R-:W-:-:S15]  /*b5440*/  HMMA.16816.F32 R24, R12, R4, R24 ;  /* 0x000000040c18723c */ /* 0x004fde0000001818 */
[----:B------:R-:W-:-:S08]  /*b5450*/  NOP ;  /* 0x0000000000007918 */ /* 0x000fd00000000000 */
[----:B------:R-:W-:Y:S04]  /*b5460*/  STL.64 [R1+0x2240], R24 ;  /* 0x0022401801007387 */ /* 0x000fe80000100a00 */
[----:B------:R0:W-:Y:S04]  /*b5470*/  STL.64 [R1+0x2248], R26 ;  /* 0x0022481a01007387 */ /* 0x0001e80000100a00 */
[----:B0-----:R-:W3:Y:S04]  /*b5480*/  LDL.LU.64 R26, [R1+0x95e8] ;  /* 0x0095e800011a7983 */ /* 0x001ee80000300a00 */
[----:B------:R-:W3:Y:S04]  /*b5490*/  LDL.LU.64 R24, [R1+0x95e0] ;  /* 0x0095e00001187983 */ /* 0x000ee80000300a00 */
[----:B------:R-:W2:Y:S04]  /*b54a0*/  LDL.LU R4, [R1+0x4b00] ;  /* 0x004b000001047983 */ /* 0x000ea80000300800 */
[----:B------:R-:W4:Y:S01]  /*b54b0*/  LDL.LU R5, [R1+0x4b08] ;  /* 0x004b080001057983 */ /* 0x000f220000300800 */
[----:B---3--:R-:W-:-:S15]  /*b54c0*/  HMMA.16816.F32 R24, R12, R28, R24 ;  /* 0x0000001c0c18723c */ /* 0x008fde0000001818 */
        /* <DEDUP_REMOVED lines=21> */
[----:B------:R-:W3:Y:S04]  /*b5620*/  LDL.LU R26, [R1+0x19f8] ;  /* 0x0019f800011a7983 */ /* 0x000ee80000300800 */
[----:B------:R-:W3:Y:S01]  /*b5630*/  LDL.LU R27, [R1+0x19fc] ;  /* 0x0019fc00011b7983 */ /* 0x000ee20000300800 */
[C---:B--2---:R-:W-:Y:S03]  /*b5640*/  HMMA.16816.F32 R16, R12.reuse, R22, R16 ;  /* 0x000000160c10723c */ /* 0x044fe60000001810 */
[----:B---3--:R-:W-:Y:S04]  /*b5650*/  STL.64 [R1+0x9568], R26 ;  /* 0x0095681a01007387 */ /* 0x008fe80000100a00 */
        /* <DEDUP_REMOVED lines=49> */
[----:B------:R-:W-:Y:S01]  /*b5970*/  HMMA.16816.F32 R16, R12, R8, R20 ;  /* 0x000000080c10723c */ /* 0x000fe20000001814 */
[----:B------:R-:W-:Y:S01]  /*b5980*/  STL [R1+0x92dc], R10 ;  /* 0x0092dc0a01007387 */ /* 0x000fe20000100800 */
[----:B------:R-:W-:Y:S02]  /*b5990*/  F2FP.F16.E5M2.UNPACK_B R6, R6 ;  /* 0x00000006ff06723e */ /* 0x000fe400020004ff */
[----:B------:R-:W-:Y:S01]  /*b59a0*/  F2FP.F16.E5M2.UNPACK_B R7, R7 ;  /* 0x00000007ff07723e */ /* 0x000fe200020004ff */
[----:B------:R-:W-:Y:S01]  /*b59b0*/  STL [R1+0x92d8], R11 ;  /* 0x0092d80b01007387 */ /* 0x000fe20000100800 */
[----:B------:R-:W-:-:S02]  /*b59c0*/  F2FP.F16.E5M2.UNPACK_B R4, R4 ;  /* 0x00000004ff04723e */ /* 0x000fc400020004ff */
[----:B------:R-:W-:Y:S01]  /*b59d0*/  F2FP.F16.E5M2.UNPACK_B R5, R5 ;  /* 0x00000005ff05723e */ /* 0x000fe200020004ff */
[----:B------:R-:W-:-:S14]  /*b59e0*/  STL.64 [R1+0x9330], R8 ;  /* 0x0093300801007387 */ /* 0x000fdc0000100a00 */
[----:B------:R0:W-:Y:S04]  /*b59f0*/  STL.64 [R1+0x2c30], R16 ;  /* 0x002c301001007387 */ /* 0x0001e80000100a00 */
[----:B------:R-:W-:Y:S04]  /*b5a00*/  STL.64 [R1+0x2c38], R18 ;  /* 0x002c381201007387 */ /* 0x000fe80000100a00 */
[----:B------:R-:W-:Y:S04]  /*b5a10*/  STL.64 [R1+0x9530], R6 ;  /* 0x0095300601007387 */ /* 0x000fe80000100a00 */
[----:B------:R2:W-:Y:S04]  /*b5a20*/  STL.64 [R1+0x9528], R4 ;  /* 0x0095280401007387 */ /* 0x0005e80000100a00 */
[----:B0-----:R-:W3:Y:S01]  /*b5a30*/  LDL.LU R16, [R1+0x16e0] ;  /* 0x0016e00001107983 */ /* 0x001ee20000300800 */
[----:B--2---:R-:W-:-:S15]  /*b5a40*/  HMMA.16816.F32 R4, R12, R2, R24 ;  /* 0x000000020c04723c */ /* 0x004fde0000001818 */
[----:B------:R-:W-:-:S08]  /*b5a50*/  NOP ;  /* 0x0000000000007918 */ /* 0x000fd00000000000 */
[----:B------:R-:W-:Y:S04]  /*b5a60*/  STL.64 [R1+0x2c20], R4 ;  /* 0x002c200401007387 */ /* 0x000fe80000100a00 */
[----:B------:R-:W-:Y:S04]  /*b5a70*/  STL.64 [R1+0x2c28], R6 ;  /* 0x002c280601007387 */ /* 0x000fe80000100a00 */
[----:B------:R-:W3:Y:S04]  /*b5a80*/  LDL.LU R17, [R1+0x16e4] ;  /* 0x0016e40001117983 */ /* 0x000ee80000300800 */
[----:B------:R-:W2:Y:S04]  /*b5a90*/  LDL.LU R18, [R1+0x16e8] ;  /* 0x0016e80001127983 */ /* 0x000ea80000300800 */
[----:B------:R-:W2:Y:S04]  /*b5aa0*/  LDL.LU R19, [R1+0x16ec] ;  /* 0x0016ec0001137983 */ /* 0x000ea80000300800 */
[----:B--2---:R-:W-:Y:S04]  /*b5ab0*/  STL.64 [R1+0x9340], R18 ;  /* 0x0093401201007387 */ /* 0x004fe80000100a00 */
[----:B---3--:R-:W-:Y:S04]  /*b5ac0*/  STL.64 [R1+0x9338], R16 ;  /* 0x0093381001007387 */ /* 0x008fe80000100a00 */
[----:B------:R-:W2:Y:S04]  /*b5ad0*/  LDL.LU R24, [R1+0x16f0] ;  /* 0x0016f00001187983 */ /* 0x000ea80000300800 */
[----:B------:R-:W2:Y:S04]  /*b5ae0*/  LDL.LU R25, [R1+0x16f4] ;  /* 0x0016f40001197983 */ /* 0x000ea80000300800 */
[----:B------:R-:W3:Y:S04]  /*b5af0*/  LDL.LU R26, [R1+0x16f8] ;  /* 0x0016f800011a7983 */ /* 0x000ee80000300800 */
[----:B------:R-:W3:Y:S01]  /*b5b00*/  LDL.LU R27, [R1+0x16fc] ;  /* 0x0016fc00011b7983 */ /* 0x000ee20000300800 */
[----:B------:R-:W-:-:S03]  /*b5b10*/  IMAD.MOV.U32 R9, RZ, RZ, R0 ;  /* 0x000000ffff097224 */ /* 0x000fc600078e0000 */
[----:B---3--:R-:W-:Y:S04]  /*b5b20*/  STL.64 [R1+0x9350], R26 ;  /* 0x0093501a01007387 */ /* 0x008fe80000100a00 */
[----:B--2---:R0:W-:Y:S04]  /*b5b30*/  STL.64 [R1+0x9348], R24 ;  /* 0x0093481801007387 */ /* 0x0041e80000100a00 */
[----:B------:R-:W2:Y:S04]  /*b5b40*/  LDL R10, [R1] ;  /* 0x00000000010a7983 */ /* 0x000ea80000100800 */
        /* <DEDUP_REMOVED lines=91> */
[----:B------:R-:W4:Y:S04]  /*b6100*/  LDL.64 R10, [R1+0x60] ;  /* 0x00006000010a7983 */ /* 0x000f280000100a00 */
[----:B----4-:R-:W-:Y:S04]  /*b6110*/  STL.64 [R1+0x9468], R10 ;  /* 0x0094680a01007387 */ /* 0x010fe80000100a00 */
        /* <DEDUP_REMOVED lines=94> */
[----:B----4-:R-:W-:Y:S01]  /*b6700*/  HMMA.16816.F32 R12, R12, R10, R4 ;  /* 0x0000000a0c0c723c */ /* 0x010fe20000001804 */
        /* <DEDUP_REMOVED lines=169> */
[----:B0-----:R-:W4:Y:S01]  /*b71a0*/  LDL.LU.64 R8, [R1+0x9330] ;  /* 0x0093300001087983 */ /* 0x001f220000300a00 */
[----:B--2---:R-:W-:-:S15]  /*b71b0*/  HMMA.16816.F32 R24, R4, R28, R24 ;  /* 0x0000001c0418723c */ /* 0x004fde0000001818 */
[----:B------:R-:W-:-:S08]  /*b71c0*/  NOP ;  /* 0x0000000000007918 */ /* 0x000fd00000000000 */
[----:B------:R-:W-:Y:S04]  /*b71d0*/  STL.64 [R1+0x20c0], R24 ;  /* 0x0020c01801007387 */ /* 0x000fe80000100a00 */
[----:B------:R0:W-:Y:S04]  /*b71e0*/  STL.64 [R1+0x20c8], R26 ;  /* 0x0020c81a01007387 */ /* 0x0001e80000100a00 */
[----:B0-----:R-:W3:Y:S04]  /*b71f0*/  LDL.LU.64 R26, [R1+0x9328] ;  /* 0x00932800011a7983 */ /* 0x001ee80000300a00 */
[----:B------:R-:W4:Y:S04]  /*b7200*/  LDL.LU.64 R24, [R1+0x9320] ;  /* 0x0093200001187983 */ /* 0x000f280000300a00 */
[----:B------:R-:W-:Y:S01]  /*b7210*/  STL.64 [R1+0x9288], R28 ;  /* 0x0092881c01007387 */ /* 0x000fe20000100a00 */
[C---:B---3--:R-:W-:Y:S06]  /*b7220*/  HMMA.16816.F32 R16, R4.reuse, R26, R16 ;  /* 0x0000001a0410723c */ /* 0x048fec0000001810 */
        /* <DEDUP_REMOVED lines=20> */
[----:B------:R-:W4:Y:S01]  /*b7370*/  LDL.LU R10, [R1+0x4b24] ;  /* 0x004b2400010a7983 */ /* 0x000f220000300800 */
[----:B--2---:R-:W-:Y:S03]  /*b7380*/  HMMA.16816.F32 R24, R4, R20, R12 ;  /* 0x000000140418723c */ /* 0x004fe6000000180c */
[----:B------:R-:W2:-:S15]  /*b7390*/  LDL.LU R12, [R1+0x4b20] ;  /* 0x004b2000010c7983 */ /* 0x000e9e0000300800 */
[----:B------:R-:W-:-:S05]  /*b73a0*/  NOP ;  /* 0x0000000000007918 */ /* 0x000fca0000000000 */
[----:B------:R-:W-:Y:S04]  /*b73b0*/  STL.64 [R1+0x2090], R24 ;  /* 0x0020901801007387 */ /* 0x000fe80000100a00 */
[----:B------:R-:W-:Y:S04]  /*b73c0*/  STL.64 [R1+0x2098], R26 ;  /* 0x0020981a01007387 */ /* 0x000fe80000100a00 */
[----:B------:R-:W4:Y:S04]  /*b73d0*/  LDL.LU R11, [R1+0x4b2c] ;  /* 0x004b2c00010b7983 */ /* 0x000f280000300800 */
[----:B----4-:R-:W-:Y:S04]  /*b73e0*/  STL.64 [R1+0x92e8], R10 ;  /* 0x0092e80a01007387 */ /* 0x010fe80000100a00 */
[----:B------:R0:W-:Y:S04]  /*b73f0*/  STL.64 [R1+0x92e0], R8 ;  /* 0x0092e00801007387 */ /* 0x0001e80000100a00 */
[----:B0-----:R-:W4:Y:S04]  /*b7400*/  LDL.LU R8, [R1+0x1690] ;  /* 0x0016900001087983 */ /* 0x001f280000300800 */
[----:B------:R-:W4:Y:S04]  /*b7410*/  LDL.LU R9, [R1+0x1694] ;  /* 0x0016940001097983 */ /* 0x000f280000300800 */
[----:B------:R-:W3:Y:S04]  /*b7420*/  LDL.LU R10, [R1+0x1698] ;  /* 0x00169800010a7983 */ /* 0x000ee80000300800 */
[----:B------:R-:W3:Y:S04]  /*b7430*/  LDL.LU R11, [R1+0x169c] ;  /* 0x00169c00010b7983 */ /* 0x000ee80000300800 */
[----:B---3--:R-:W-:Y:S04]  /*b7440*/  STL.64 [R1+0x92f8], R10 ;  /* 0x0092f80a01007387 */ /* 0x008fe80000100a00 */
[----:B----4-:R0:W-:Y:S04]  /*b7450*/  STL.64 [R1+0x92f0], R8 ;  /* 0x0092f00801007387 */ /* 0x0101e80000100a00 */
[----:B0-----:R-:W3:Y:S04]  /*b7460*/  LDL.LU R8, [R1+0x16a0] ;  /* 0x0016a00001087983 */ /* 0x001ee80000300800 */
[----:B------:R-:W3:Y:S04]  /*b7470*/  LDL.LU R9, [R1+0x16a4] ;  /* 0x0016a40001097983 */ /* 0x000ee80000300800 */
[----:B------:R-:W3:Y:S04]  /*b7480*/  LDL.LU R10, [R1+0x16a8] ;  /* 0x0016a800010a7983 */ /* 0x000ee80000300800 */
[----:B------:R-:W3:Y:S04]  /*b7490*/  LDL.LU R11, [R1+0x16ac] ;  /* 0x0016ac00010b7983 */ /* 0x000ee80000300800 */
[----:B------:R-:W4:Y:S04]  /*b74a0*/  LDL.LU R13, [R1+0x4b28] ;  /* 0x004b2800010d7983 */ /* 0x000f280000300800 */
[----:B------:R-:W4:Y:S04]  /*b74b0*/  LDL.LU R14, [R1+0x4b30] ;  /* 0x004b3000010e7983 */ /* 0x000f280000300800 */
[----:B------:R-:W4:Y:S04]  /*b74c0*/  LDL.LU R15, [R1+0x4b38] ;  /* 0x004b3800010f7983 */ /* 0x000f280000300800 */
[----:B------:R-:W2:Y:S04]  /*b74d0*/  LDL.64 R26, [R1+0xa0] ;  /* 0x0000a000011a7983 */ /* 0x000ea80000100a00 */
[----:B--2---:R0:W-:Y:S04]  /*b74e0*/  STL.64 [R1+0x92c0], R26 ;  /* 0x0092c01a01007387 */ /* 0x0041e80000100a00 */
[----:B------:R-:W2:Y:S04]  /*b74f0*/  LDL.LU R24, [R1+0x1670] ;  /* 0x0016700001187983 */ /* 0x000ea80000300800 */
[----:B------:R-:W2:Y:S04]  /*b7500*/  LDL.LU R25, [R1+0x1674] ;  /* 0x0016740001197983 */ /* 0x000ea80000300800 */
[----:B0-----:R-:W4:Y:S04]  /*b7510*/  LDL.LU R26, [R1+0x1678] ;  /* 0x00167800011a7983 */ /* 0x001f280000300800 */
[----:B------:R-:W4:Y:S01]  /*b7520*/  LDL.LU R27, [R1+0x167c] ;  /* 0x00167c00011b7983 */ /* 0x000f220000300800 */
[C---:B---3--:R-:W-:Y:S03]  /*b7530*/  HMMA.16816.F32 R8, R4.reuse, R18, R8 ;  /* 0x000000120408723c */ /* 0x048fe60000001808 */
[----:B----4-:R-:W-:Y:S04]  /*b7540*/  STL.64 [R1+0x92d0], R26 ;  /* 0x0092d01a01007387 */ /* 0x010fe80000100a00 */
[----:B--2---:R0:W-:Y:S04]  /*b7550*/  STL.64 [R1+0x92c8], R24 ;  /* 0x0092c81801007387 */ /* 0x0041e80000100a00 */
[----:B0-----:R-:W2:Y:S04]  /*b7560*/  LDL.LU R24, [R1+0x1680] ;  /* 0x0016800001187983 */ /* 0x001ea80000300800 */
[----:B------:R-:W2:Y:S04]  /*b7570*/  LDL.LU R25, [R1+0x1684] ;  /* 0x0016840001197983 */ /* 0x000ea80000300800 */
[----:B------:R-:W2:Y:S04]  /*b7580*/  LDL.LU R26, [R1+0x1688] ;  /* 0x00168800011a7983 */ /* 0x000ea80000300800 */
[----:B------:R-:W2:Y:S04]  /*b7590*/  LDL.LU R27, [R1+0x168c] ;  /* 0x00168c00011b7983 */ /* 0x000ea80000300800 */
[----:B------:R-:W3:Y:S04]  /*b75a0*/  LDL.64 R28, [R1+0xa8] ;  /* 0x0000a800011c7983 */ /* 0x000ee80000100a00 */
[----:B------:R0:W-:Y:S04]  /*b75b0*/  STL [R1+0x9134], R20 ;  /* 0x0091341401007387 */ /* 0x0001e80000100800 */
[----:B------:R1:W-:Y:S04]  /*b75c0*/  STL [R1+0x9130], R21 ;  /* 0x0091301501007387 */ /* 0x0003e80000100800 */
[----:B------:R4:W-:Y:S04]  /*b75d0*/  STL.64 [R1+0x9280], R22 ;  /* 0x0092801601007387 */ /* 0x0009e80000100a00 */
[----:B0-----:R-:W3:Y:S04]  /*b75e0*/  LDL.LU R20, [R1+0x1630] ;  /* 0x0016300001147983 */ /* 0x001ee80000300800 */
[----:B-1----:R-:W3:Y:S04]  /*b75f0*/  LDL.LU R21, [R1+0x1634] ;  /* 0x0016340001157983 */ /* 0x002ee80000300800 */
[----:B----4-:R-:W3:Y:S04]  /*b7600*/  LDL.LU R22, [R1+0x1638] ;  /* 0x0016380001167983 */ /* 0x010ee80000300800 */
[----:B------:R-:W3:Y:S04]  /*b7610*/  LDL.LU R23, [R1+0x163c] ;  /* 0x00163c0001177983 */ /* 0x000ee80000300800 */
        /* <DEDUP_REMOVED lines=10> */
[----:B0-----:R-:W4:Y:S04]  /*b76c0*/  LDL.LU.64 R10, [R1+0x92e8] ;  /* 0x0092e800010a7983 */ /* 0x001f280000300a00 */
[----:B------:R-:W3:Y:S04]  /*b76d0*/  LDL.LU.64 R8, [R1+0x92e0] ;  /* 0x0092e00001087983 */ /* 0x000ee80000300a00 */
[----:B------:R0:W-:Y:S04]  /*b76e0*/  STL [R1+0x911c], R16 ;  /* 0x00911c1001007387 */ /* 0x0001e80000100800 */
[----:B------:R1:W-:Y:S04]  /*b76f0*/  STL [R1+0x9118], R17 ;  /* 0x0091181101007387 */ /* 0x0003e80000100800 */
[----:B0-----:R-:W3:Y:S04]  /*b7700*/  LDL.LU R16, [R1+0x1640] ;  /* 0x0016400001107983 */ /* 0x001ee80000300800 */
[----:B-1----:R-:W3:Y:S04]  /*b7710*/  LDL.LU R17, [R1+0x1644] ;  /* 0x0016440001117983 */ /* 0x002ee80000300800 */
[----:B------:R-:W3:Y:S04]  /*b7720*/  LDL.LU R18, [R1+0x1648] ;  /* 0x0016480001127983 */ /* 0x000ee80000300800 */
[----:B------:R-:W3:Y:S01]  /*b7730*/  LDL.LU R19, [R1+0x164c] ;  /* 0x00164c0001137983 */ /* 0x000ee20000300800 */
[----:B----4-:R-:W-:-:S02]  /*b7740*/  IMAD R12, R12, 0x100, R10 ;  /* 0x000001000c0c7824 */ /* 0x010fc400078e020a */
[----:B------:R-:W-:Y:S01]  /*b7750*/  IMAD R13, R13, 0x100, R11 ;  /* 0x000001000d0d7824 */ /* 0x000fe200078e020b */
        /* <DEDUP_REMOVED lines=9> */
[----:B0-----:R-:W2:Y:S04]  /*b77f0*/  LDL.LU R10, [R1+0x4b3c] ;  /* 0x004b3c00010a7983 */ /* 0x001ea80000300800 */
[----:B------:R0:W-:Y:S04]  /*b7800*/  STL [R1+0x9100], R11 ;  /* 0x0091000b01007387 */ /* 0x0001e80000100800 */
[----:B0-----:R-:W4:Y:S01]  /*b7810*/  LDL.LU R11, [R1+0x4b34] ;  /* 0x004b3400010b7983 */ /* 0x001f220000300800 */
[----:B---3--:R-:W-:Y:S01]  /*b7820*/  HMMA.16816.F32 R24, R4, R8, R24 ;  /* 0x000000080418723c */ /* 0x008fe20000001818 */
[----:B--2---:R-:W-:-:S15]  /*b7830*/  IMAD R15, R15, 0x100, R10 ;  /* 0x000001000f0f7824 */ /* 0x004fde00078e020a */
[----:B------:R-:W-:-:S07]  /*b7840*/  NOP ;  /* 0x0000000000007918 */ /* 0x000fce0000000000 */
[----:B------:R-:W-:Y:S04]  /*b7850*/  STL.64 [R1+0x2c10], R24 ;  /* 0x002c101801007387 */ /* 0x000fe80000100a00 */
[----:B------:R0:W-:Y:S01]  /*b7860*/  STL.64 [R1+0x2c18], R26 ;  /* 0x002c181a01007387 */ /* 0x0001e20000100a00 */
[----:B----4-:R-:W-:-:S03]  /*b7870*/  IMAD R14, R14, 0x100, R11 ;  /* 0x000001000e0e7824 */ /* 0x010fc600078e020b */
[----:B0-----:R-:W2:Y:S04]  /*b7880*/  LDL.LU.64 R26, [R1+0x92c0] ;  /* 0x0092c000011a7983 */ /* 0x001ea80000300a00 */
[----:B------:R0:W-:Y:S04]  /*b7890*/  STL [R1+0x90e4], R8 ;  /* 0x0090e40801007387 */ /* 0x0001e80000100800 */
[----:B------:R1:W-:Y:S04]  /*b78a0*/  STL [R1+0x90e0], R9 ;  /* 0x0090e00901007387 */ /* 0x0003e80000100800 */
[----:B0-----:R-:W3:Y:S04]  /*b78b0*/  LDL.LU R8, [R1+0x1650] ;  /* 0x0016500001087983 */ /* 0x001ee80000300800 */
[----:B-1----:R-:W3:Y:S04]  /*b78c0*/  LDL.LU R9, [R1+0x1654] ;  /* 0x0016540001097983 */ /* 0x002ee80000300800 */
[----:B------:R-:W3:Y:S04]  /*b78d0*/  LDL.LU R10, [R1+0x1658] ;  /* 0x00165800010a7983 */ /* 0x000ee80000300800 */
[----:B------:R-:W3:Y:S04]  /*b78e0*/  LDL.LU R11, [R1+0x165c] ;  /* 0x00165c00010b7983 */ /* 0x000ee80000300800 */
[----:B------:R-:W4:Y:S04]  /*b78f0*/  LDL.64 R24, [R1+0x98] ;  /* 0x0000980001187983 */ /* 0x000f280000100a00 */
[----:B------:R-:W-:Y:S01]  /*b7900*/  STL [R1+0x90ec], R2 ;  /* 0x0090ec0201007387 */ /* 0x000fe20000100800 */
[----:B------:R-:W-:-:S02]  /*b7910*/  F2FP.F16.E5M2.UNPACK_B R12, R12 ;  /* 0x0000000cff0c723e */ /* 0x000fc400020004ff */
[----:B------:R-:W-:Y:S02]  /*b7920*/  F2FP.F16.E5M2.UNPACK_B R13, R13 ;  /* 0x0000000dff0d723e */ /* 0x000fe400020004ff */
[----:B------:R-:W-:Y:S02]  /*b7930*/  F2FP.F16.E5M2.UNPACK_B R14, R14 ;  /* 0x0000000eff0e723e */ /* 0x000fe400020004ff */
[----:B------:R-:W-:Y:S01]  /*b7940*/  F2FP.F16.E5M2.UNPACK_B R15, R15 ;  /* 0x0000000fff0f723e */ /* 0x000fe200020004ff */
[C---:B---3--:R-:W-:Y:S06]  /*b7950*/  HMMA.16816.F32 R8, R4.reuse, R2, R8 ;  /* 0x000000020408723c */ /* 0x048fec0000001808 */
[----:B--2---:R-:W-:-:S15]  /*b7960*/  HMMA.16816.F32 R4, R4, R26, R16 ;  /* 0x0000001a0404723c */ /* 0x004fde0000001810 */
[----:B------:R-:W-:-:S02]  /*b7970*/  NOP ;  /* 0x0000000000007918 */ /* 0x000fc40000000000 */
[----:B------:R0:W-:Y:S04]  /*b7980*/  STL.64 [R1+0x2c00], R8 ;  /* 0x002c000801007387 */ /* 0x0001e80000100a00 */
[----:B------:R-:W-:Y:S04]  /*b7990*/  STL.64 [R1+0x2c08], R10 ;  /* 0x002c080a01007387 */ /* 0x000fe80000100a00 */
[----:B------:R-:W-:Y:S04]  /*b79a0*/  STL [R1+0x90e8], R3 ;  /* 0x0090e80301007387 */ /* 0x000fe80000100800 */
[----:B------:R-:W-:Y:S04]  /*b79b0*/  STL.64 [R1+0x1200], R4 ;  /* 0x0012000401007387 */ /* 0x000fe80000100a00 */
[----:B------:R-:W-:Y:S01]  /*b79c0*/  STL.64 [R1+0x1208], R6 ;  /* 0x0012080601007387 */ /* 0x000fe20000100a00 */
[----:B0-----:R-:W-:-:S02]  /*b79d0*/  IMAD.MOV.U32 R9, RZ, RZ, R26 ;  /* 0x000000ffff097224 */ /* 0x001fc400078e001a */
[----:B------:R-:W-:-:S05]  /*b79e0*/  IMAD.MOV.U32 R8, RZ, RZ, R27 ;  /* 0x000000ffff087224 */ /* 0x000fca00078e001b */
[----:B------:R0:W-:Y:S02]  /*b79f0*/  STL.64 [R1+0x92b0], R8 ;  /* 0x0092b00801007387 */ /* 0x0001e40000100a00 */
[----:B0-----:R-:W-:Y:S06]  /*b7a00*/  HMMA.16816.F32 R8, R12, R28, R20 ;  /* 0x0000001c0c08723c */ /* 0x001fec0000001814 */
[----:B------:R-:W-:Y:S02]  /*b7a10*/  IMAD.MOV.U32 R5, RZ, RZ, R28 ;  /* 0x000000ffff057224 */ /* 0x000fe400078e001c */
[----:B------:R-:W-:-:S15]  /*b7a20*/  IMAD.MOV.U32 R4, RZ, RZ, R29 ;  /* 0x000000ffff047224 */ /* 0x000fde00078e001d */
[----:B------:R-:W-:Y:S04]  /*b7a30*/  STL.64 [R1+0x1220], R8 ;  /* 0x0012200801007387 */ /* 0x000fe80000100a00 */
[----:B------:R-:W-:Y:S04]  /*b7a40*/  STL.64 [R1+0x1228], R10 ;  /* 0x0012280a01007387 */ /* 0x000fe80000100a00 */
[----:B------:R0:W-:Y:S04]  /*b7a50*/  STL.64 [R1+0x92b8], R4 ;  /* 0x0092b80401007387 */ /* 0x0001e80000100a00 */
[----:B0-----:R-:W4:Y:S04]  /*b7a60*/  LDL.LU R4, [R1+0x1620] ;  /* 0x0016200001047983 */ /* 0x001f280000300800 */
        /* <DEDUP_REMOVED lines=12> */
[----:B------:R-:W4:Y:S04]  /*b7b30*/  LDL.64 R2, [R1+0x88] ;  /* 0x0000880001027983 */ /* 0x000f280000100a00 */
[----:B---3--:R-:W-:Y:S04]  /*b7b40*/  STL.64 [R1+0x9298], R22 ;  /* 0x0092981601007387 */ /* 0x008fe80000100a00 */
[----:B--2---:R0:W-:Y:S04]  /*b7b50*/  STL.64 [R1+0x9290], R20 ;  /* 0x0092901401007387 */ /* 0x0041e80000100a00 */
[----:B0-----:R-:W2:Y:S04]  /*b7b60*/  LDL.LU R20, [R1+0x15f0] ;  /* 0x0015f00001147983 */ /* 0x001ea80000300800 */
[----:B------:R-:W2:Y:S04]  /*b7b70*/  LDL.LU R21, [R1+0x15f4] ;  /* 0x0015f40001157983 */ /* 0x000ea80000300800 */
[----:B------:R-:W3:Y:S04]  /*b7b80*/  LDL.LU R22, [R1+0x15f8] ;  /* 0x0015f80001167983 */ /* 0x000ee80000300800 */
[----:B------:R-:W3:Y:S01]  /*b7b90*/  LDL.LU R23, [R1+0x15fc] ;  /* 0x0015fc0001177983 */ /* 0x000ee20000300800 */
[C---:B----4-:R-:W-:Y:S06]  /*b7ba0*/  HMMA.16816.F32 R4, R12.reuse, R24, R4 ;  /* 0x000000180c04723c */ /* 0x050fec0000001804 */
[----:B------:R-:W-:Y:S01]  /*b7bb0*/  HMMA.16816.F32 R8, R12, R16, R8 ;  /* 0x000000100c08723c */ /* 0x000fe20000001808 */
[----:B---3--:R-:W-:Y:S04]  /*b7bc0*/  STL.64 [R1+0x92a8], R22 ;  /* 0x0092a81601007387 */ /* 0x008fe80000100a00 */
[----:B--2---:R0:W-:Y:S04]  /*b7bd0*/  STL.64 [R1+0x92a0], R20 ;  /* 0x0092a01401007387 */ /* 0x0041e80000100a00 */
[----:B0-----:R-:W2:Y:S04]  /*b7be0*/  LDL.LU R20, [R1+0x1600] ;  /* 0x0016000001147983 */ /* 0x001ea80000300800 */
[----:B------:R-:W2:Y:S04]  /*b7bf0*/  LDL.LU R21, [R1+0x1604] ;  /* 0x0016040001157983 */ /* 0x000ea80000300800 */
[----:B------:R-:W2:Y:S04]  /*b7c00*/  LDL.LU R22, [R1+0x1608] ;  /* 0x0016080001167983 */ /* 0x000ea80000300800 */
[----:B------:R-:W2:Y:S04]  /*b7c10*/  LDL.LU R23, [R1+0x160c] ;  /* 0x00160c0001177983 */ /* 0x000ea80000300800 */
[----:B------:R-:W3:Y:S04]  /*b7c20*/  LDL.64 R28, [R1+0x80] ;  /* 0x00008000011c7983 */ /* 0x000ee80000100a00 */
[----:B------:R-:W4:Y:S04]  /*b7c30*/  LDL.64 R18, [R1+0x78] ;  /* 0x0000780001127983 */ /* 0x000f280000100a00 */
[----:B------:R-:W2:Y:S04]  /*b7c40*/  LDL.64 R26, [R1+0x58] ;  /* 0x00005800011a7983 */ /* 0x000ea80000100a00 */
[----:B------:R0:W-:Y:S04]  /*b7c50*/  STL.64 [R1+0x2080], R4 ;  /* 0x0020800401007387 */ /* 0x0001e80000100a00 */
[----:B------:R1:W-:Y:S04]  /*b7c60*/  STL.64 [R1+0x2088], R6 ;  /* 0x0020880601007387 */ /* 0x0003e80000100a00 */
[----:B0-----:R-:W3:Y:S01]  /*b7c70*/  LDL.LU.64 R4, [R1+0x92b8] ;  /* 0x0092b80001047983 */ /* 0x001ee20000300a00 */
[----:B-1----:R-:W-:-:S03]  /*b7c80*/  IMAD.MOV.U32 R7, RZ, RZ, R24 ;  /* 0x000000ffff077224 */ /* 0x002fc600078e0018 */
[----:B------:R-:W4:Y:S01]  /*b7c90*/  LDL R24, [R1+0x60] ;  /* 0x0000600001187983 */ /* 0x000f220000100800 */
[----:B------:R-:W-:Y:S02]  /*b7ca0*/  IMAD.MOV.U32 R6, RZ, RZ, R25 ;  /* 0x000000ffff067224 */ /* 0x000fe400078e0019 */
[----:B------:R-:W-:Y:S01]  /*b7cb0*/  IMAD.MOV.U32 R25, RZ, RZ, R0 ;  /* 0x000000ffff197224 */ /* 0x000fe200078e0000 */
[----:B--2---:R-:W-:Y:S04]  /*b7cc0*/  STL.64 [R1+0x9278], R26 ;  /* 0x0092781a01007387 */ /* 0x004fe80000100a00 */
[----:B----4-:R0:W-:Y:S04]  /*b7cd0*/  STL.64 [R1+0x9270], R24 ;  /* 0x0092701801007387 */ /* 0x0101e80000100a00 */
[----:B0-----:R-:W2:Y:S04]  /*b7ce0*/  LDL.LU R24, [R1+0x15d0] ;  /* 0x0015d00001187983 */ /* 0x001ea80000300800 */
[----:B------:R-:W2:Y:S04]  /*b7cf0*/  LDL.LU R25, [R1+0x15d4] ;  /* 0x0015d40001197983 */ /* 0x000ea80000300800 */
[----:B------:R-:W2:Y:S04]  /*b7d00*/  LDL.LU R26, [R1+0x15d8] ;  /* 0x0015d800011a7983 */ /* 0x000ea80000300800 */
[----:B------:R-:W2:Y:S04]  /*b7d10*/  LDL.LU R27, [R1+0x15dc] ;  /* 0x0015dc00011b7983 */ /* 0x000ea80000300800 */
[----:B------:R-:W-:Y:S04]  /*b7d20*/  STL.64 [R1+0x9128], R6 ;  /* 0x0091280601007387 */ /* 0x000fe80000100a00 */
[----:B---3--:R0:W-:Y:S04]  /*b7d30*/  STL.64 [R1+0x9120], R4 ;  /* 0x0091200401007387 */ /* 0x0081e80000100a00 */
[----:B0-----:R-:W3:Y:S04]  /*b7d40*/  LDL.LU R4, [R1+0x1580] ;  /* 0x0015800001047983 */ /* 0x001ee80000300800 */
[----:B------:R-:W3:Y:S04]  /*b7d50*/  LDL.LU R5, [R1+0x1584] ;  /* 0x0015840001057983 */ /* 0x000ee80000300800 */
[----:B------:R-:W3:Y:S04]  /*b7d60*/  LDL.LU R6, [R1+0x1588] ;  /* 0x0015880001067983 */ /* 0x000ee80000300800 */
[----:B------:R-:W3:Y:S04]  /*b7d70*/  LDL.LU R7, [R1+0x158c] ;  /* 0x00158c0001077983 */ /* 0x000ee80000300800 */
[----:B------:R0:W-:Y:S04]  /*b7d80*/  STL.64 [R1+0x1270], R8 ;  /* 0x0012700801007387 */ /* 0x0001e80000100a00 */
[----:B------:R1:W-:Y:S04]  /*b7d90*/  STL.64 [R1+0x1278], R10 ;  /* 0x0012780a01007387 */ /* 0x0003e80000100a00 */
[----:B0-----:R-:W4:Y:S01]  /*b7da0*/  LDL.LU.64 R8, [R1+0x92b0] ;  /* 0x0092b00001087983 */ /* 0x001f220000300a00 */
[----:B------:R-:W-:Y:S01]  /*b7db0*/  HMMA.16816.F32 R20, R12, R2, R20 ;  /* 0x000000020c14723c */ /* 0x000fe20000001814 */
[----:B-1----:R-:W-:-:S02]  /*b7dc0*/  IMAD.MOV.U32 R11, RZ, RZ, R16 ;  /* 0x000000ffff0b7224 */ /* 0x002fc400078e0010 */
[----:B------:R-:W-:-:S05]  /*b7dd0*/  IMAD.MOV.U32 R10, RZ, RZ, R17 ;  /* 0x000000ffff0a7224 */ /* 0x000fca00078e0011 */
[----:B------:R-:W-:Y:S04]  /*b7de0*/  STL.64 [R1+0x9140], R10 ;  /* 0x0091400a01007387 */ /* 0x000fe80000100a00 */
[----:B----4-:R0:W-:Y:S04]  /*b7df0*/  STL.64 [R1+0x9138], R8 ;  /* 0x0091380801007387 */ /* 0x0101e80000100a00 */
        /* <DEDUP_REMOVED lines=18> */
[----:B------:R-:W3:Y:S01]  /*b7f20*/  LDL.LU.64 R28, [R1+0x9288] ;  /* 0x00928800011c7983 */ /* 0x000ee20000300a00 */
[----:B--2---:R-:W-:-:S15]  /*b7f30*/  HMMA.16816.F32 R20, R12, R18, R20 ;  /* 0x000000120c14723c */ /* 0x004fde0000001814 */
[----:B------:R-:W-:-:S08]  /*b7f40*/  NOP ;  /* 0x0000000000007918 */ /* 0x000fd00000000000 */
[----:B------:R-:W-:Y:S04]  /*b7f50*/  STL.64 [R1+0x2050], R20 ;  /* 0x0020501401007387 */ /* 0x000fe80000100a00 */
[----:B------:R0:W-:Y:S04]  /*b7f60*/  STL.64 [R1+0x2058], R22 ;  /* 0x0020581601007387 */ /* 0x0001e80000100a00 */
[----:B0-----:R-:W2:Y:S01]  /*b7f70*/  LDL.LU.64 R22, [R1+0x9280] ;  /* 0x0092800001167983 */ /* 0x001ea20000300a00 */
[----:B------:R-:W-:Y:S02]  /*b7f80*/  IMAD.MOV.U32 R20, RZ, RZ, R18 ;  /* 0x000000ffff147224 */ /* 0x000fe400078e0012 */
[----:B------:R-:W-:Y:S01]  /*b7f90*/  IMAD.MOV.U32 R21, RZ, RZ, R19 ;  /* 0x000000ffff157224 */ /* 0x000fe200078e0013 */
[----:B--2---:R0:W-:Y:S04]  /*b7fa0*/  STL.64 [R1+0x9158], R22 ;  /* 0x0091581601007387 */ /* 0x0041e80000100a00 */
[----:B0-----:R-:W2:Y:S04]  /*b7fb0*/  LDL.64 R22, [R1+0x68] ;  /* 0x0000680001167983 */ /* 0x001ea80000100a00 */
[----:B------:R0:W-:Y:S04]  /*b7fc0*/  STL.64 [R1+0x9150], R20 ;  /* 0x0091501401007387 */ /* 0x0001e80000100a00 */
[----:B0-----:R-:W4:Y:S02]  /*b7fd0*/  LDL.64 R20, [R1+0x70] ;  /* 0x0000700001147983 */ /* 0x001f240000100a00 */
[----:B----4-:R-:W-:Y:S06]  /*b7fe0*/  HMMA.16816.F32 R24, R12, R20, R24 ;  /* 0x000000140c18723c */ /* 0x010fec0000001818 */
[----:B------:R-:W-:-:S02]  /*b7ff0*/  IMAD.MOV.U32 R18, RZ, RZ, R20 ;  /* 0x000000ffff127224 */ /* 0x000fc400078e0014 */
[----:B------:R-:W-:-:S15]  /*b8000*/  IMAD.MOV.U32 R19, RZ, RZ, R21 ;  /* 0x000000ffff137224 */ /* 0x000fde00078e0015 */
[----:B------:R-:W-:Y:S04]  /*b8010*/  STL.64 [R1+0x12c0], R24 ;  /* 0x0012c01801007387 */ /* 0x000fe80000100a00 */
[----:B------:R0:W-:Y:S04]  /*b8020*/  STL.64 [R1+0x12c8], R26 ;  /* 0x0012c81a01007387 */ /* 0x0001e80000100a00 */
[----:B0-----:R-:W3:Y:S04]  /*b8030*/  LDL.LU.64 R26, [R1+0x9278] ;  /* 0x00927800011a7983 */ /* 0x001ee80000300a00 */
[----:B------:R-:W4:Y:S04]  /*b8040*/  LDL.LU.64 R24, [R1+0x9270] ;  /* 0x0092700001187983 */ /* 0x000f280000300a00 */
[----:B------:R-:W-:Y:S04]  /*b8050*/  STL.64 [R1+0x9168], R18 ;  /* 0x0091681201007387 */ /* 0x000fe80000100a00 */
[----:B------:R0:W-:Y:S04]  /*b8060*/  STL.64 [R1+0x9160], R16 ;  /* 0x0091601001007387 */ /* 0x0001e80000100a00 */
[----:B0-----:R-:W3:Y:S04]  /*b8070*/  LDL.LU R16, [R1+0x15b0] ;  /* 0x0015b00001107983 */ /* 0x001ee80000300800 */
[----:B------:R-:W3:Y:S04]  /*b8080*/  LDL.LU R17, [R1+0x15b4] ;  /* 0x0015b40001117983 */ /* 0x000ee80000300800 */
[----:B------:R-:W3:Y:S04]  /*b8090*/  LDL.LU R18, [R1+0x15b8] ;  /* 0x0015b80001127983 */ /* 0x000ee80000300800 */
[----:B------:R-:W3:Y:S01]  /*b80a0*/  LDL.LU R19, [R1+0x15bc] ;  /* 0x0015bc0001137983 */ /* 0x000ee20000300800 */
[----:B--2---:R-:W-:-:S05]  /*b80b0*/  IMAD.MOV.U32 R0, RZ, RZ, R23 ;  /* 0x000000ffff007224 */ /* 0x004fca00078e0017 */
[----:B------:R0:W-:Y:S01]  /*b80c0*/  STL [R1+0x9030], R0 ;  /* 0x0090300001007387 */ /* 0x0001e20000100800 */
[C---:B----4-:R-:W-:Y:S06]  /*b80d0*/  HMMA.16816.F32 R8, R12.reuse, R24, R8 ;  /* 0x000000180c08723c */ /* 0x050fec0000001808 */
[C---:B---3--:R-:W-:Y:S06]  /*b80e0*/  HMMA.16816.F32 R4, R12.reuse, R26, R4 ;  /* 0x0000001a0c04723c */ /* 0x048fec0000001804 */
[----:B------:R-:W-:-:S15]  /*b80f0*/  HMMA.16816.F32 R16, R12, R22, R16 ;  /* 0x000000160c10723c */ /* 0x000fde0000001810 */
[----:B------:R-:W-:-:S08]  /*b8100*/  NOP ;  /* 0x0000000000007918 */ /* 0x000fd00000000000 */
[----:B------:R-:W-:Y:S04]  /*b8110*/  STL.64 [R1+0x1300], R16 ;  /* 0x0013001001007387 */ /* 0x000fe80000100a00 */
[----:B------:R-:W-:Y:S04]  /*b8120*/  STL.64 [R1+0x1308], R18 ;  /* 0x0013081201007387 */ /* 0x000fe80000100a00 */
[----:B------:R-:W-:Y:S04]  /*b8130*/  STL.64 [R1+0x1320], R8 ;  /* 0x0013200801007387 */ /* 0x000fe80000100a00 */
[----:B------:R-:W-:Y:S04]  /*b8140*/  STL.64 [R1+0x1328], R10 ;  /* 0x0013280a01007387 */ /* 0x000fe80000100a00 */
[----:B------:R-:W2:Y:S04]  /*b8150*/  LDL.LU R20, [R1+0x1490] ;  /* 0x0014900001147983 */ /* 0x000ea80000300800 */
[----:B------:R-:W-:Y:S04]  /*b8160*/  STL.64 [R1+0x2040], R4 ;  /* 0x0020400401007387 */ /* 0x000fe80000100a00 */
[----:B------:R-:W-:Y:S04]  /*b8170*/  STL.64 [R1+0x2048], R6 ;  /* 0x0020480601007387 */ /* 0x000fe80000100a00 */
[----:B------:R-:W2:Y:S04]  /*b8180*/  LDL.LU R21, [R1+0x1494] ;  /* 0x0014940001157983 */ /* 0x000ea80000300800 */
[----:B------:R-:W3:Y:S04]  /*b8190*/  LDL.LU R22, [R1+0x1498] ;  /* 0x0014980001167983 */ /* 0x000ee80000300800 */
[----:B------:R-:W3:Y:S01]  /*b81a0*/  LDL.LU R23, [R1+0x149c] ;  /* 0x00149c0001177983 */ /* 0x000ee20000300800 */
[----:B0-----:R-:W-:-:S03]  /*b81b0*/  IMAD.MOV.U32 R0, RZ, RZ, R27 ;  /* 0x000000ffff007224 */ /* 0x001fc600078e001b */
[----:B---3--:R0:W-:Y:S04]  /*b81c0*/  STL.64 [R1+0x9188], R22 ;  /* 0x0091881601007387 */ /* 0x0081e80000100a00 */
[----:B--2---:R-:W-:Y:S04]  /*b81d0*/  STL.64 [R1+0x9180], R20 ;  /* 0x0091801401007387 */ /* 0x004fe80000100a00 */
[----:B------:R-:W2:Y:S04]  /*b81e0*/  LDL.LU R24, [R1+0x14b0] ;  /* 0x0014b00001187983 */ /* 0x000ea80000300800 */
[----:B------:R-:W2:Y:S04]  /*b81f0*/  LDL.LU R25, [R1+0x14b4] ;  /* 0x0014b40001197983 */ /* 0x000ea80000300800 */
[----:B------:R-:W3:Y:S04]  /*b8200*/  LDL.LU R26, [R1+0x14b8] ;  /* 0x0014b800011a7983 */ /* 0x000ee80000300800 */
[----:B------:R-:W3:Y:S04]  /*b8210*/  LDL.LU R27, [R1+0x14bc] ;  /* 0x0014bc00011b7983 */ /* 0x000ee80000300800 */
[----:B---3--:R-:W-:Y:S04]  /*b8220*/  STL.64 [R1+0x9198], R26 ;  /* 0x0091981a01007387 */ /* 0x008fe80000100a00 */
[----:B--2---:R1:W-:Y:S04]  /*b8230*/  STL.64 [R1+0x9190], R24 ;  /* 0x0091901801007387 */ /* 0x0043e80000100a00 */
[----:B0-----:R-:W2:Y:S04]  /*b8240*/  LDL R22, [R1] ;  /* 0x0000000001167983 */ /* 0x001ea80000100800 */
[----:B------:R-:W2:Y:S04]  /*b8250*/  LDL R23, [R1+0x4] ;  /* 0x0000040001177983 */ /* 0x000ea80000100800 */
[----:B-1----:R-:W3:Y:S04]  /*b8260*/  LDL.LU R24, [R1+0x14c0] ;  /* 0x0014c00001187983 */ /* 0x002ee80000300800 */
        /* <DEDUP_REMOVED lines=45> */
[----:B------:R-:W3:Y:S04]  /*b8540*/  LDL R10, [R1+0x50] ;  /* 0x00005000010a7983 */ /* 0x000ee80000100800 */
[----:B------:R-:W3:Y:S04]  /*b8550*/  LDL R11, [R1+0x54] ;  /* 0x00005400010b7983 */ /* 0x000ee80000100800 */
[----:B----4-:R-:W-:Y:S04]  /*b8560*/  STL.64 [R1+0x9268], R6 ;  /* 0x0092680601007387 */ /* 0x010fe80000100a00 */
[----:B--2---:R0:W-:Y:S04]  /*b8570*/  STL.64 [R1+0x9260], R4 ;  /* 0x0092600401007387 */ /* 0x0041e80000100a00 */
        /* <DEDUP_REMOVED lines=40> */
[----:B------:R-:W-:Y:S04]  /*b8800*/  STL [R1+0x9034], R0 ;  /* 0x0090340001007387 */ /* 0x000fe80000100800 */
[----:B------:R-:W2:Y:S04]  /*b8810*/  LDL.LU.64 R6, [R1+0x9268] ;  /* 0x0092680001067983 */ /* 0x000ea80000300a00 */
[----:B------:R-:W3:Y:S04]  /*b8820*/  LDL.LU.64 R4, [R1+0x9260] ;  /* 0x0092600001047983 */ /* 0x000ee80000300a00 */
        /* <DEDUP_REMOVED lines=16> */
[----:B------:R-:W3:-:S15]  /*b8930*/  LDL.LU.64 R24, [R1+0x9240] ;  /* 0x0092400001187983 */ /* 0x000ede0000300a00 */
[----:B------:R-:W-:-:S01]  /*b8940*/  NOP ;  /* 0x0000000000007918 */ /* 0x000fc20000000000 */
        /* <DEDUP_REMOVED lines=86> */
[----:B------:R2:W-:Y:S01]  /*b8eb0*/  STL.64 [R1+0x8ed8], R26 ;  /* 0x008ed81a01007387 */ /* 0x0005e20000100a00 */
[----:B----4-:R-:W-:Y:S01]  /*b8ec0*/  HMMA.16816.F32 R8, R12, R22, R8 ;  /* 0x000000160c08723c */ /* 0x010fe20000001808 */
[----:B--2---:R-:W-:-:S02]  /*b8ed0*/  IMAD.MOV.U32 R26, RZ, RZ, R18 ;  /* 0x000000ffff1a7224 */ /* 0x004fc400078e0012 */
[----:B------:R-:W-:Y:S01]  /*b8ee0*/  IMAD.MOV.U32 R27, RZ, RZ, R19 ;  /* 0x000000ffff1b7224 */ /* 0x000fe200078e0013 */
[----:B------:R-:W2:Y:S04]  /*b8ef0*/  LDL.LU R18, [R1+0x914c] ;  /* 0x00914c0001127983 */ /* 0x000ea80000300800 */
[----:B------:R-:W2:Y:S04]  /*b8f00*/  LDL.LU R19, [R1+0x9148] ;  /* 0x0091480001137983 */ /* 0x000ea80000300800 */
[----:B------:R3:W-:Y:S02]  /*b8f10*/  STL.64 [R1+0x8ed0], R24 ;  /* 0x008ed01801007387 */ /* 0x0007e40000100a00 */
[----:B---3--:R-:W-:-:S02]  /*b8f20*/  IMAD.MOV.U32 R24, RZ, RZ, R20 ;  /* 0x000000ffff187224 */ /* 0x008fc400078e0014 */
[----:B------:R-:W-:-:S07]  /*b8f30*/  IMAD.MOV.U32 R25, RZ, RZ, R21 ;  /* 0x000000ffff197224 */ /* 0x000fce00078e0015 */
[----:B------:R-:W-:Y:S04]  /*b8f40*/  STL.64 [R1+0x1640], R8 ;  /* 0x0016400801007387 */ /* 0x000fe80000100a00 */
[----:B------:R0:W-:Y:S04]  /*b8f50*/  STL.64 [R1+0x1648], R10 ;  /* 0x0016480a01007387 */ /* 0x0001e80000100a00 */
[----:B0-----:R-:W3:Y:S04]  /*b8f60*/  LDL.LU.64 R10, [R1+0x9140] ;  /* 0x00914000010a7983 */ /* 0x001ee80000300a00 */
[----:B------:R-:W4:Y:S04]  /*b8f70*/  LDL.LU.64 R8, [R1+0x9138] ;  /* 0x0091380001087983 */ /* 0x000f280000300a00 */
[----:B------:R-:W2:Y:S04]  /*b8f80*/  LDL.LU R20, [R1+0x9134] ;  /* 0x0091340001147983 */ /* 0x000ea80000300800 */
[----:B------:R-:W2:Y:S04]  /*b8f90*/  LDL.LU R21, [R1+0x9130] ;  /* 0x0091300001157983 */ /* 0x000ea80000300800 */
        /* <DEDUP_REMOVED lines=16> */
[----:B------:R-:W2:Y:S04]  /*b90a0*/  LDL.LU R22, [R1+0x1378] ;  /* 0x0013780001167983 */ /* 0x000ea80000300800 */
[----:B------:R-:W2:Y:S04]  /*b90b0*/  LDL.LU R23, [R1+0x137c] ;  /* 0x00137c0001177983 */ /* 0x000ea80000300800 */
[----:B--2---:R-:W-:Y:S04]  /*b90c0*/  STL.64 [R1+0x9060], R22 ;  /* 0x0090601601007387 */ /* 0x004fe80000100a00 */
[----:B---3--:R0:W-:Y:S02]  /*b90d0*/  STL.64 [R1+0x9058], R20 ;  /* 0x0090581401007387 */ /* 0x0081e40000100a00 */
[----:B0-----:R-:W-:Y:S07]  /*b90e0*/  HMMA.16816.F32 R20, R12, R18, R24 ;  /* 0x000000120c14723c */ /* 0x001fee0000001818 */
[----:B------:R-:W-:-:S02]  /*b90f0*/  IMAD.MOV.U32 R26, RZ, RZ, R16 ;  /* 0x000000ffff1a7224 */ /* 0x000fc400078e0010 */
[----:B------:R-:W-:Y:S01]  /*b9100*/  IMAD.MOV.U32 R27, RZ, RZ, R17 ;  /* 0x000000ffff1b7224 */ /* 0x000fe200078e0011 */
[----:B------:R-:W2:Y:S01]  /*b9110*/  LDL.LU R16, [R1+0x911c] ;  /* 0x00911c0001107983 */ /* 0x000ea20000300800 */
[----:B------:R-:W-:Y:S02]  /*b9120*/  IMAD.MOV.U32 R24, RZ, RZ, R11 ;  /* 0x000000ffff187224 */ /* 0x000fe400078e000b */
[----:B------:R-:W-:-:S10]  /*b9130*/  IMAD.MOV.U32 R25, RZ, RZ, R10 ;  /* 0x000000ffff197224 */ /* 0x000fd400078e000a */
[----:B------:R0:W-:Y:S04]  /*b9140*/  STL.64 [R1+0x1670], R20 ;  /* 0x0016701401007387 */ /* 0x0001e80000100a00 */
[----:B------:R1:W-:Y:S04]  /*b9150*/  STL.64 [R1+0x1678], R22 ;  /* 0x0016781601007387 */ /* 0x0003e80000100a00 */
[----:B------:R-:W2:Y:S04]  /*b9160*/  LDL.LU R17, [R1+0x9118] ;  /* 0x0091180001117983 */ /* 0x000ea80000300800 */
[----:B------:R3:W-:Y:S04]  /*b9170*/  STL.64 [R1+0x9068], R26 ;  /* 0x0090681a01007387 */ /* 0x0007e80000100a00 */
[----:B------:R-:W-:Y:S04]  /*b9180*/  STL.64 [R1+0x9080], R24 ;  /* 0x0090801801007387 */ /* 0x000fe80000100a00 */
[----:B0-----:R-:W4:Y:S04]  /*b9190*/  LDL.LU R20, [R1+0x13b0] ;  /* 0x0013b00001147983 */ /* 0x001f280000300800 */
[----:B------:R-:W4:Y:S04]  /*b91a0*/  LDL.LU R21, [R1+0x13b4] ;  /* 0x0013b40001157983 */ /* 0x000f280000300800 */
[----:B-1----:R-:W2:Y:S04]  /*b91b0*/  LDL.LU R22, [R1+0x13b8] ;  /* 0x0013b80001167983 */ /* 0x002ea80000300800 */
[----:B------:R-:W2:Y:S01]  /*b91c0*/  LDL.LU R23, [R1+0x13bc] ;  /* 0x0013bc0001177983 */ /* 0x000ea20000300800 */
[----:B---3--:R-:W-:-:S02]  /*b91d0*/  IMAD.MOV.U32 R26, RZ, RZ, R7 ;  /* 0x000000ffff1a7224 */ /* 0x008fc400078e0007 */
[----:B------:R-:W-:-:S05]  /*b91e0*/  IMAD.MOV.U32 R27, RZ, RZ, R6 ;  /* 0x000000ffff1b7224 */ /* 0x000fca00078e0006 */
[----:B------:R-:W-:Y:S04]  /*b91f0*/  STL.64 [R1+0x9098], R26 ;  /* 0x0090981a01007387 */ /* 0x000fe80000100a00 */
[----:B--2---:R-:W-:Y:S04]  /*b9200*/  STL.64 [R1+0x9078], R22 ;  /* 0x0090781601007387 */ /* 0x004fe80000100a00 */
[----:B----4-:R0:W-:Y:S04]  /*b9210*/  STL.64 [R1+0x9070], R20 ;  /* 0x0090701401007387 */ /* 0x0101e80000100a00 */
        /* <DEDUP_REMOVED lines=21> */
[----:B------:R-:W4:Y:S04]  /*b9370*/  LDL.LU R4, [R1+0x4b40] ;  /* 0x004b400001047983 */ /* 0x000f280000300800 */
[----:B------:R-:W3:Y:S04]  /*b9380*/  LDL.LU R11, [R1+0x4b4c] ;  /* 0x004b4c00010b7983 */ /* 0x000ee80000300800 */
[----:B------:R-:W4:Y:S04]  /*b9390*/  LDL.LU R5, [R1+0x4b48] ;  /* 0x004b480001057983 */ /* 0x000f280000300800 */
[----:B------:R-:W2:Y:S04]  /*b93a0*/  LDL.LU R8, [R1+0x4b54] ;  /* 0x004b540001087983 */ /* 0x000ea80000300800 */
[----:B------:R-:W4:Y:S04]  /*b93b0*/  LDL.LU R6, [R1+0x4b50] ;  /* 0x004b500001067983 */ /* 0x000f280000300800 */
[----:B------:R-:W2:Y:S04]  /*b93c0*/  LDL.LU R9, [R1+0x4b5c] ;  /* 0x004b5c0001097983 */ /* 0x000ea80000300800 */
        /* <DEDUP_REMOVED lines=8> */
[----:B----4-:R0:W-:Y:S04]  /*b9450*/  STL.64 [R1+0x90d0], R24 ;  /* 0x0090d01801007387 */ /* 0x0101e80000100a00 */
        /* <DEDUP_REMOVED lines=14> */
[----:B------:R-:W3:Y:S04]  /*b9540*/  LDL.LU R22, [R1+0x13f8] ;  /* 0x0013f80001167983 */ /* 0x000ee80000300800 */
[----:B------:R-:W3:Y:S01]  /*b9550*/  LDL.LU R23, [R1+0x13fc] ;  /* 0x0013fc0001177983 */ /* 0x000ee20000300800 */
[----:B------:R-:W-:Y:S03]  /*b9560*/  HMMA.16816.F32 R8, R12, R16, R8 ;  /* 0x000000100c08723c */ /* 0x000fe60000001808 */
        /* <DEDUP_REMOVED lines=96> */
[----:B--2---:R-:W-:-:S15]  /*b9b70*/  HMMA.16816.F32 R12, R4, R26, R20 ;  /* 0x0000001a040c723c */ /* 0x004fde0000001814 */
[----:B------:R-:W-:-:S02]  /*b9b80*/  NOP ;  /* 0x0000000000007918 */ /* 0x000fc40000000000 */
[----:B------:R0:W-:Y:S04]  /*b9b90*/  STL.64 [R1+0x1840], R16 ;  /* 0x0018401001007387 */ /* 0x0001e80000100a00 */
[----:B------:R1:W-:Y:S04]  /*b9ba0*/  STL.64 [R1+0x1848], R18 ;  /* 0x0018481201007387 */ /* 0x0003e80000100a00 */
[----:B0-----:R-:W2:Y:S04]  /*b9bb0*/  LDL.LU R16, [R1+0x1230] ;  /* 0x0012300001107983 */ /* 0x001ea80000300800 */
[----:B------:R-:W-:Y:S04]  /*b9bc0*/  STL.64 [R1+0x1870], R12 ;  /* 0x0018700c01007387 */ /* 0x000fe80000100a00 */
[----:B------:R-:W-:Y:S04]  /*b9bd0*/  STL.64 [R1+0x1878], R14 ;  /* 0x0018780e01007387 */ /* 0x000fe80000100a00 */
        /* <DEDUP_REMOVED lines=9> */
[----:B---3--:R0:W-:Y:S04]  /*b9c70*/  STL.64 [R1+0x8ef8], R18 ;  /* 0x008ef81201007387 */ /* 0x0081e80000100a00 */
[----:B0-----:R-:W3:Y:S01]  /*b9c80*/  LDL R18, [R1+0x8] ;  /* 0x0000080001127983 */ /* 0x001ee20000100800 */
[----:B------:R-:W-:-:S03]  /*b9c90*/  IMAD.MOV.U32 R19, RZ, RZ, R0 ;  /* 0x000000ffff137224 */ /* 0x000fc600078e0000 */
[----:B------:R-:W4:Y:S04]  /*b9ca0*/  LDL.LU R0, [R1+0x9044] ;  /* 0x0090440001007983 */ /* 0x000f280000300800 */
[----:B--2---:R0:W-:Y:S04]  /*b9cb0*/  STL.64 [R1+0x8ef0], R16 ;  /* 0x008ef01001007387 */ /* 0x0041e80000100a00 */
[----:B0-----:R-:W2:Y:S04]  /*b9cc0*/  LDL.64 R16, [R1+0x10] ;  /* 0x0000100001107983 */ /* 0x001ea80000100a00 */
[----:B---3--:R-:W-:Y:S04]  /*b9cd0*/  STL.64 [R1+0x8f28], R18 ;  /* 0x008f281201007387 */ /* 0x008fe80000100a00 */
[----:B--2---:R-:W-:Y:S04]  /*b9ce0*/  STL.64 [R1+0x8f20], R16 ;  /* 0x008f201001007387 */ /* 0x004fe80000100a00 */
[----:B------:R-:W2:Y:S04]  /*b9cf0*/  LDL.64 R10, [R1] ;  /* 0x00000000010a7983 */ /* 0x000ea80000100a00 */
[----:B--2---:R-:W-:Y:S04]  /*b9d00*/  STL.64 [R1+0x8f08], R10 ;  /* 0x008f080a01007387 */ /* 0x004fe80000100a00 */
[----:B------:R0:W-:Y:S04]  /*b9d10*/  STL.64 [R1+0x8f00], R8 ;  /* 0x008f000801007387 */ /* 0x0001e80000100a00 */
[----:B0-----:R-:W2:Y:S04]  /*b9d20*/  LDL.LU R8, [R1+0x1260] ;  /* 0x0012600001087983 */ /* 0x001ea80000300800 */
[----:B------:R-:W2:Y:S04]  /*b9d30*/  LDL.LU R9, [R1+0x1264] ;  /* 0x0012640001097983 */ /* 0x000ea80000300800 */
[----:B------:R-:W3:Y:S04]  /*b9d40*/  LDL.LU R10, [R1+0x1268] ;  /* 0x00126800010a7983 */ /* 0x000ee80000300800 */
[----:B------:R-:W3:Y:S04]  /*b9d50*/  LDL.LU R11, [R1+0x126c] ;  /* 0x00126c00010b7983 */ /* 0x000ee80000300800 */
[----:B------:R-:W2:Y:S01]  /*b9d60*/  LDL R18, [R1+0x18] ;  /* 0x0000180001127983 */ /* 0x000ea20000100800 */
[----:B----4-:R-:W-:-:S03]  /*b9d70*/  IMAD.MOV.U32 R19, RZ, RZ, R0 ;  /* 0x000000ffff137224 */ /* 0x010fc600078e0000 */
        /* <DEDUP_REMOVED lines=108> */
[----:B------:R-:W3:Y:S04]  /*ba440*/  LDL.LU R20, [R1+0x11f0] ;  /* 0x0011f00001147983 */ /* 0x000ee80000300800 */
[----:B------:R-:W3:Y:S04]  /*ba450*/  LDL.LU R21, [R1+0x11f4] ;  /* 0x0011f40001157983 */ /* 0x000ee80000300800 */
[----:B------:R-:W3:Y:S04]  /*ba460*/  LDL.LU R22, [R1+0x11f8] ;  /* 0x0011f80001167983 */ /* 0x000ee80000300800 */
[----:B------:R-:W3:Y:S04]  /*ba470*/  LDL.LU R23, [R1+0x11fc] ;  /* 0x0011fc0001177983 */ /* 0x000ee80000300800 */
[----:B------:R-:W3:Y:S04]  /*ba480*/  LDL.LU R12, [R1+0x11c0] ;  /* 0x0011c000010c7983 */ /* 0x000ee80000300800 */
[----:B------:R-:W3:Y:S04]  /*ba490*/  LDL.LU R13, [R1+0x11c4] ;  /* 0x0011c400010d7983 */ /* 0x000ee80000300800 */
[----:B------:R-:W3:Y:S04]  /*ba4a0*/  LDL.LU R14, [R1+0x11c8] ;  /* 0x0011c800010e7983 */ /* 0x000ee80000300800 */
[----:B------:R-:W3:Y:S01]  /*ba4b0*/  LDL.LU R15, [R1+0x11cc] ;  /* 0x0011cc00010f7983 */ /* 0x000ee20000300800 */
        /* <DEDUP_REMOVED lines=98> */
[----:B0-----:R-:W2:Y:S04]  /*baae0*/  LDL.LU.64 R18, [R1+0x8ef8] ;  /* 0x008ef80001127983 */ /* 0x001ea80000300a00 */
[----:B------:R-:W2:Y:S01]  /*baaf0*/  LDL.LU.64 R16, [R1+0x8ef0] ;  /* 0x008ef00001107983 */ /* 0x000ea20000300a00 */
[C---:B------:R-:W-:Y:S06]  /*bab00*/  HMMA.16816.F32 R24, R4.reuse, R28, R24 ;  /* 0x0000001c0418723c */ /* 0x040fec0000001818 */
        /* <DEDUP_REMOVED lines=8> */
[----:B0-----:R-:W2:Y:S04]  /*bab90*/  LDL.LU.64 R26, [R1+0x8ed8] ;  /* 0x008ed800011a7983 */ /* 0x001ea80000300a00 */
[----:B------:R-:W3:Y:S04]  /*baba0*/  LDL.LU.64 R24, [R1+0x8ed0] ;  /* 0x008ed00001187983 */ /* 0x000ee80000300a00 */
        /* <DEDUP_REMOVED lines=17> */
[----:B------:R-:W4:Y:S01]  /*bacc0*/  LDL.LU R27, [R1+0x11dc] ;  /* 0x0011dc00011b7983 */ /* 0x000f220000300800 */
[----:B------:R-:W-:Y:S01]  /*bacd0*/  IMAD.MOV.U32 R0, RZ, RZ, R11 ;  /* 0x000000ffff007224 */ /* 0x000fe200078e000b */
        /* <DEDUP_REMOVED lines=43> */
[----:B------:R-:W3:Y:S04]  /*baf90*/  LDL.64 R28, [R1+0xa8] ;  /* 0x0000a800011c7983 */ /* 0x000ee80000100a00 */
[----:B------:R0:W-:Y:S04]  /*bafa0*/  STL.64 [R1+0x8cd8], R22 ;  /* 0x008cd81601007387 */ /* 0x0001e80000100a00 */
[----:B0-----:R-:W3:Y:S04]  /*bafb0*/  LDL.64 R22, [R1+0xa0] ;  /* 0x0000a00001167983 */ /* 0x001ee80000100a00 */
[----:B------:R0:W-:Y:S04]  /*bafc0*/  STL.64 [R1+0x8cd0], R20 ;  /* 0x008cd01401007387 */ /* 0x0001e80000100a00 */
[----:B0-----:R-:W3:Y:S04]  /*bafd0*/  LDL.LU R20, [R1+0x4b74] ;  /* 0x004b740001147983 */ /* 0x001ee80000300800 */
        /* <DEDUP_REMOVED lines=36> */
[----:B------:R-:W2:Y:S04]  /*bb220*/  LDL.LU.64 R24, [R1+0x8e68] ;  /* 0x008e680001187983 */ /* 0x000ea80000300a00 */
[----:B------:R0:W-:Y:S04]  /*bb230*/  STL [R1+0x8c5c], R8 ;  /* 0x008c5c0801007387 */ /* 0x0001e80000100800 */
[----:B------:R1:W-:Y:S04]  /*bb240*/  STL [R1+0x8c58], R9 ;  /* 0x008c580901007387 */ /* 0x0003e80000100800 */
[----:B0-----:R-:W3:Y:S04]  /*bb250*/  LDL.LU R8, [R1+0x1170] ;  /* 0x0011700001087983 */ /* 0x001ee80000300800 */
[----:B-1----:R-:W3:Y:S04]  /*bb260*/  LDL.LU R9, [R1+0x1174] ;  /* 0x0011740001097983 */ /* 0x002ee80000300800 */
[----:B------:R-:W3:Y:S04]  /*bb270*/  LDL.LU R10, [R1+0x1178] ;  /* 0x00117800010a7983 */ /* 0x000ee80000300800 */
[----:B------:R-:W3:Y:S01]  /*bb280*/  LDL.LU R11, [R1+0x117c] ;  /* 0x00117c00010b7983 */ /* 0x000ee20000300800 */
[----:B------:R-:W-:-:S02]  /*bb290*/  IMAD R14, R14, 0x100, R20 ;  /* 0x000001000e0e7824 */ /* 0x000fc400078e0214 */
[----:B------:R-:W-:Y:S01]  /*bb2a0*/  IMAD R15, R15, 0x100, R21 ;  /* 0x000001000f0f7824 */ /* 0x000fe200078e0215 */
[----:B------:R-:W-:Y:S04]  /*bb2b0*/  STL [R1+0x8c94], R2 ;  /* 0x008c940201007387 */ /* 0x000fe80000100800 */
[----:B------:R-:W-:Y:S01]  /*bb2c0*/  STL [R1+0x8c90], R3 ;  /* 0x008c900301007387 */ /* 0x000fe20000100800 */
[----:B------:R-:W-:Y:S02]  /*bb2d0*/  F2FP.F16.E5M2.UNPACK_B R12, R12 ;  /* 0x0000000cff0c723e */ /* 0x000fe400020004ff */
[----:B------:R-:W-:Y:S02]  /*bb2e0*/  F2FP.F16.E5M2.UNPACK_B R13, R13 ;  /* 0x0000000dff0d723e */ /* 0x000fe400020004ff */
[----:B------:R-:W-:-:S02]  /*bb2f0*/  F2FP.F16.E5M2.UNPACK_B R14, R14 ;  /* 0x0000000eff0e723e */ /* 0x000fc400020004ff */
[----:B------:R-:W-:Y:S01]  /*bb300*/  F2FP.F16.E5M2.UNPACK_B R15, R15 ;  /* 0x0000000fff0f723e */ /* 0x000fe200020004ff */
[C---:B---3--:R-:W-:Y:S06]  /*bb310*/  HMMA.16816.F32 R8, R4.reuse, R2, R8 ;  /* 0x000000020408723c */ /* 0x048fec0000001808 */
[----:B------:R-:W-:-:S15]  /*bb320*/  HMMA.16816.F32 R4, R4, R22, R16 ;  /* 0x000000160404723c */ /* 0x000fde0000001810 */
[----:B------:R-:W-:-:S02]  /*bb330*/  NOP ;  /* 0x0000000000007918 */ /* 0x000fc40000000000 */
[----:B------:R0:W-:Y:S04]  /*bb340*/  STL.64 [R1+0x2bc0], R8 ;  /* 0x002bc00801007387 */ /* 0x0001e80000100a00 */
[----:B------:R-:W-:Y:S04]  /*bb350*/  STL.64 [R1+0x2bc8], R10 ;  /* 0x002bc80a01007387 */ /* 0x000fe80000100a00 */
[----:B------:R-:W-:Y:S04]  /*bb360*/  STL.64 [R1+0x1af0], R4 ;  /* 0x001af00401007387 */ /* 0x000fe80000100a00 */
[----:B------:R-:W-:Y:S01]  /*bb370*/  STL.64 [R1+0x1af8], R6 ;  /* 0x001af80601007387 */ /* 0x000fe20000100a00 */
[----:B0-----:R-:W-:-:S02]  /*bb380*/  IMAD.MOV.U32 R8, RZ, RZ, R23 ;  /* 0x000000ffff087224 */ /* 0x001fc400078e0017 */
[----:B------:R-:W-:-:S03]  /*bb390*/  IMAD.MOV.U32 R9, RZ, RZ, R22 ;  /* 0x000000ffff097224 */ /* 0x000fc600078e0016 */
[----:B------:R-:W-:Y:S04]  /*bb3a0*/  STL [R1+0x8c9c], R8 ;  /* 0x008c9c0801007387 */ /* 0x000fe80000100800 */
[----:B------:R2:W-:Y:S02]  /*bb3b0*/  STL [R1+0x8c98], R9 ;  /* 0x008c980901007387 */ /* 0x0005e40000100800 */
[----:B--2---:R-:W-:Y:S06]  /*bb3c0*/  HMMA.16816.F32 R8, R12, R28, R24 ;  /* 0x0000001c0c08723c */ /* 0x004fec0000001818 */
[----:B------:R-:W-:-:S02]  /*bb3d0*/  IMAD.MOV.U32 R5, RZ, RZ, R28 ;  /* 0x000000ffff057224 */ /* 0x000fc400078e001c */
[----:B------:R-:W-:-:S15]  /*bb3e0*/  IMAD.MOV.U32 R4, RZ, RZ, R29 ;  /* 0x000000ffff047224 */ /* 0x000fde00078e001d */
[----:B------:R0:W-:Y:S04]  /*bb3f0*/  STL.64 [R1+0x1b30], R8 ;  /* 0x001b300801007387 */ /* 0x0001e80000100a00 */
[----:B------:R-:W-:Y:S04]  /*bb400*/  STL.64 [R1+0x1b38], R10 ;  /* 0x001b380a01007387 */ /* 0x000fe80000100a00 */
[----:B------:R-:W2:Y:S04]  /*bb410*/  LDL R28, [R1+0x60] ;  /* 0x00006000011c7983 */ /* 0x000ea80000100800 */
[----:B------:R-:W2:Y:S04]  /*bb420*/  LDL R29, [R1+0x64] ;  /* 0x00006400011d7983 */ /* 0x000ea80000100800 */
[----:B------:R-:W3:Y:S04]  /*bb430*/  LDL.64 R2, [R1+0x98] ;  /* 0x0000980001027983 */ /* 0x000ee80000100a00 */
[----:B------:R-:W4:Y:S04]  /*bb440*/  LDL.64 R16, [R1+0x90] ;  /* 0x0000900001107983 */ /* 0x000f280000100a00 */
[----:B------:R-:W3:Y:S04]  /*bb450*/  LDL.64 R18, [R1+0x88] ;  /* 0x0000880001127983 */ /* 0x000ee80000100a00 */
[----:B0-----:R-:W2:Y:S04]  /*bb460*/  LDL.64 R8, [R1+0x80] ;  /* 0x0000800001087983 */ /* 0x001ea80000100a00 */
[----:B--2---:R0:W-:Y:S04]  /*bb470*/  STL.64 [R1+0x8e60], R8 ;  /* 0x008e600801007387 */ /* 0x0041e80000100a00 */
[----:B0-----:R-:W4:Y:S04]  /*bb480*/  LDL.LU R8, [R1+0x1120] ;  /* 0x0011200001087983 */ /* 0x001f280000300800 */
[----:B------:R-:W4:Y:S04]  /*bb490*/  LDL.LU R9, [R1+0x1124] ;  /* 0x0011240001097983 */ /* 0x000f280000300800 */
[----:B------:R-:W4:Y:S04]  /*bb4a0*/  LDL.LU R10, [R1+0x1128] ;  /* 0x00112800010a7983 */ /* 0x000f280000300800 */
[----:B------:R-:W4:Y:S04]  /*bb4b0*/  LDL.LU R11, [R1+0x112c] ;  /* 0x00112c00010b7983 */ /* 0x000f280000300800 */
[----:B------:R0:W-:Y:S04]  /*bb4c0*/  STL.64 [R1+0x8e28], R28 ;  /* 0x008e281c01007387 */ /* 0x0001e80000100a00 */
[----:B------:R-:W2:Y:S04]  /*bb4d0*/  LDL.64 R22, [R1+0x68] ;  /* 0x0000680001167983 */ /* 0x000ea80000100a00 */
[----:B------:R-:W3:Y:S04]  /*bb4e0*/  LDL.64 R20, [R1+0x70] ;  /* 0x0000700001147983 */ /* 0x000ee80000100a00 */
[----:B0-----:R-:W4:Y:S04]  /*bb4f0*/  LDL.64 R28, [R1+0x78] ;  /* 0x00007800011c7983 */ /* 0x001f280000100a00 */
        /* <DEDUP_REMOVED lines=22> */
[----:B------:R0:W-:Y:S04]  /*bb660*/  STL [R1+0x8ca4], R4 ;  /* 0x008ca40401007387 */ /* 0x0001e80000100800 */
[----:B------:R1:W-:Y:S04]  /*bb670*/  STL [R1+0x8ca0], R5 ;  /* 0x008ca00501007387 */ /* 0x0003e80000100800 */
[----:B0-----:R-:W3:Y:S04]  /*bb680*/  LDL.LU R4, [R1+0x1130] ;  /* 0x0011300001047983 */ /* 0x001ee80000300800 */
[----:B-1----:R-:W3:Y:S04]  /*bb690*/  LDL.LU R5, [R1+0x1134] ;  /* 0x0011340001057983 */ /* 0x002ee80000300800 */
[----:B------:R-:W3:Y:S04]  /*bb6a0*/  LDL.LU R6, [R1+0x1138] ;  /* 0x0011380001067983 */ /* 0x000ee80000300800 */
[----:B------:R-:W3:Y:S01]  /*bb6b0*/  LDL.LU R7, [R1+0x113c] ;  /* 0x00113c0001077983 */ /* 0x000ee20000300800 */
[C---:B----4-:R-:W-:Y:S06]  /*bb6c0*/  HMMA.16816.F32 R8, R12.reuse, R16, R8 ;  /* 0x000000100c08723c */ /* 0x050fec0000001808 */
[C---:B--2---:R-:W-:Y:S06]  /*bb6d0*/  HMMA.16816.F32 R20, R12.reuse, R18, R20 ;  /* 0x000000120c14723c */ /* 0x044fec0000001814 */
[----:B---3--:R-:W-:-:S15]  /*bb6e0*/  HMMA.16816.F32 R4, R12, R2, R4 ;  /* 0x000000020c04723c */ /* 0x008fde0000001804 */
[----:B------:R-:W-:-:S08]  /*bb6f0*/  NOP ;  /* 0x0000000000007918 */ /* 0x000fd00000000000 */
[----:B------:R-:W-:Y:S04]  /*bb700*/  STL.64 [R1+0x1b40], R4 ;  /* 0x001b400401007387 */ /* 0x000fe80000100a00 */
[----:B------:R0:W-:Y:S02]  /*bb710*/  STL.64 [R1+0x1b48], R6 ;  /* 0x001b480601007387 */ /* 0x0001e40000100a00 */
[----:B0-----:R-:W-:Y:S02]  /*bb720*/  IMAD.MOV.U32 R6, RZ, RZ, R3 ;  /* 0x000000ffff067224 */ /* 0x001fe400078e0003 */
[----:B------:R-:W-:-:S03]  /*bb730*/  IMAD.MOV.U32 R7, RZ, RZ, R2 ;  /* 0x000000ffff077224 */ /* 0x000fc600078e0002 */
[----:B------:R0:W-:Y:S04]  /*bb740*/  STL [R1+0x8cac], R6 ;  /* 0x008cac0601007387 */ /* 0x0001e80000100800 */
[----:B------:R1:W-:Y:S04]  /*bb750*/  STL [R1+0x8ca8], R7 ;  /* 0x008ca80701007387 */ /* 0x0003e80000100800 */
[----:B------:R-:W2:Y:S04]  /*bb760*/  LDL.LU R4, [R1+0x10d0] ;  /* 0x0010d00001047983 */ /* 0x000ea80000300800 */
[----:B------:R-:W2:Y:S04]  /*bb770*/  LDL.LU R5, [R1+0x10d4] ;  /* 0x0010d40001057983 */ /* 0x000ea80000300800 */
[----:B0-----:R-:W2:Y:S04]  /*bb780*/  LDL.LU R6, [R1+0x10d8] ;  /* 0x0010d80001067983 */ /* 0x001ea80000300800 */
[----:B-1----:R-:W2:Y:S04]  /*bb790*/  LDL.LU R7, [R1+0x10dc] ;  /* 0x0010dc0001077983 */ /* 0x002ea80000300800 */
[----:B------:R0:W-:Y:S04]  /*bb7a0*/  STL.64 [R1+0x1b60], R8 ;  /* 0x001b600801007387 */ /* 0x0001e80000100a00 */
[----:B------:R-:W-:Y:S04]  /*bb7b0*/  STL.64 [R1+0x1b68], R10 ;  /* 0x001b680a01007387 */ /* 0x000fe80000100a00 */
[----:B0-----:R-:W3:Y:S04]  /*bb7c0*/  LDL.LU.64 R8, [R1+0x8e60] ;  /* 0x008e600001087983 */ /* 0x001ee80000300a00 */
[----:B------:R-:W-:Y:S04]  /*bb7d0*/  STL.64 [R1+0x1b80], R20 ;  /* 0x001b801401007387 */ /* 0x000fe80000100a00 */
[----:B------:R0:W-:Y:S04]  /*bb7e0*/  STL.64 [R1+0x1b88], R22 ;  /* 0x001b881601007387 */ /* 0x0001e80000100a00 */
[----:B0-----:R-:W3:Y:S04]  /*bb7f0*/  LDL.LU.64 R22, [R1+0x8e58] ;  /* 0x008e580001167983 */ /* 0x001ee80000300a00 */
[----:B------:R-:W3:Y:S01]  /*bb800*/  LDL.LU.64 R20, [R1+0x8e50] ;  /* 0x008e500001147983 */ /* 0x000ee20000300a00 */
[----:B------:R-:W-:-:S02]  /*bb810*/  IMAD.MOV.U32 R10, RZ, RZ, R17 ;  /* 0x000000ffff0a7224 */ /* 0x000fc400078e0011 */
[----:B------:R-:W-:Y:S02]  /*bb820*/  IMAD.MOV.U32 R11, RZ, RZ, R16 ;  /* 0x000000ffff0b7224 */ /* 0x000fe400078e0010 */
[----:B------:R-:W-:Y:S02]  /*bb830*/  IMAD.MOV.U32 R17, RZ, RZ, R19 ;  /* 0x000000ffff117224 */ /* 0x000fe400078e0013 */
[----:B------:R-:W-:-:S03]  /*bb840*/  IMAD.MOV.U32 R16, RZ, RZ, R18 ;  /* 0x000000ffff107224 */ /* 0x000fc600078e0012 */
[----:B------:R-:W-:Y:S04]  /*bb850*/  STL [R1+0x8ccc], R17 ;  /* 0x008ccc1101007387 */ /* 0x000fe80000100800 */
[----:B------:R0:W-:Y:S04]  /*bb860*/  STL [R1+0x8cc8], R16 ;  /* 0x008cc81001007387 */ /* 0x0001e80000100800 */
[----:B0-----:R-:W4:Y:S04]  /*bb870*/  LDL.LU R16, [R1+0x10c0] ;  /* 0x0010c00001107983 */ /* 0x001f280000300800 */
[----:B------:R-:W4:Y:S04]  /*bb880*/  LDL.LU R17, [R1+0x10c4] ;  /* 0x0010c40001117983 */ /* 0x000f280000300800 */
[----:B------:R-:W4:Y:S04]  /*bb890*/  LDL.LU R18, [R1+0x10c8] ;  /* 0x0010c80001127983 */ /* 0x000f280000300800 */
[----:B------:R-:W4:Y:S01]  /*bb8a0*/  LDL.LU R19, [R1+0x10cc] ;  /* 0x0010cc0001137983 */ /* 0x000f220000300800 */
[----:B---3--:R-:W-:-:S15]  /*bb8b0*/  HMMA.16816.F32 R20, R12, R8, R20 ;  /* 0x000000080c14723c */ /* 0x008fde0000001814 */
[----:B------:R-:W-:-:S08]  /*bb8c0*/  NOP ;  /* 0x0000000000007918 */ /* 0x000fd00000000000 */
[----:B------:R-:W-:Y:S04]  /*bb8d0*/  STL.64 [R1+0x1b90], R20 ;  /* 0x001b901401007387 */ /* 0x000fe80000100a00 */
[----:B------:R0:W-:Y:S04]  /*bb8e0*/  STL.64 [R1+0x1b98], R22 ;  /* 0x001b981601007387 */ /* 0x0001e80000100a00 */
[----:B0-----:R-:W3:Y:S04]  /*bb8f0*/  LDL.LU.64 R22, [R1+0x8e48] ;  /* 0x008e480001167983 */ /* 0x001ee80000300a00 */
[----:B------:R-:W3:Y:S01]  /*bb900*/  LDL.LU.64 R20, [R1+0x8e40] ;  /* 0x008e400001147983 */ /* 0x000ee20000300a00 */
[----:B------:R-:W-:-:S02]  /*bb910*/  IMAD.MOV.U32 R2, RZ, RZ, R8 ;  /* 0x000000ffff027224 */ /* 0x000fc400078e0008 */
[----:B------:R-:W-:Y:S02]  /*bb920*/  IMAD.MOV.U32 R3, RZ, RZ, R9 ;  /* 0x000000ffff037224 */ /* 0x000fe400078e0009 */
[----:B------:R-:W-:Y:S02]  /*bb930*/  IMAD.MOV.U32 R8, RZ, RZ, R28 ;  /* 0x000000ffff087224 */ /* 0x000fe400078e001c */
[----:B------:R-:W-:Y:S01]  /*bb940*/  IMAD.MOV.U32 R9, RZ, RZ, R29 ;  /* 0x000000ffff097224 */ /* 0x000fe200078e001d */
[----:B---3--:R-:W-:-:S15]  /*bb950*/  HMMA.16816.F32 R20, R12, R28, R20 ;  /* 0x0000001c0c14723c */ /* 0x008fde0000001814 */
[----:B------:R-:W-:-:S08]  /*bb960*/  NOP ;  /* 0x0000000000007918 */ /* 0x000fd00000000000 */
[----:B------:R-:W-:Y:S04]  /*bb970*/  STL.64 [R1+0x1bb0], R20 ;  /* 0x001bb01401007387 */ /* 0x000fe80000100a00 */
[----:B------:R0:W-:Y:S04]  /*bb980*/  STL.64 [R1+0x1bb8], R22 ;  /* 0x001bb81601007387 */ /* 0x0001e80000100a00 */
[----:B0-----:R-:W4:Y:S04]  /*bb990*/  LDL.LU.64 R22, [R1+0x8e38] ;  /* 0x008e380001167983 */ /* 0x001f280000300a00 */
[----:B------:R-:W2:Y:S04]  /*bb9a0*/  LDL.LU.64 R20, [R1+0x8e30] ;  /* 0x008e300001147983 */ /* 0x000ea80000300a00 */
[----:B------:R-:W3:Y:S04]  /*bb9b0*/  LDL.LU.64 R28, [R1+0x8e28] ;  /* 0x008e2800011c7983 */ /* 0x000ee80000300a00 */
[----:B------:R-:W-:Y:S04]  /*bb9c0*/  STL.64 [R1+0x8cc0], R10 ;  /* 0x008cc00a01007387 */ /* 0x000fe80000100a00 */
[----:B------:R2:W-:Y:S02]  /*bb9d0*/  STL.64 [R1+0x8cb8], R8 ;  /* 0x008cb80801007387 */ /* 0x0005e40000100a00 */
[----:B--2---:R-:W-:-:S15]  /*bb9e0*/  HMMA.16816.F32 R8, R12, R20, R4 ;  /* 0x000000140c08723c */ /* 0x004fde0000001804 */
[----:B------:R-:W-:-:S08]  /*bb9f0*/  NOP ;  /* 0x0000000000007918 */ /* 0x000fd00000000000 */
[----:B------:R-:W-:Y:S04]  /*bba00*/  STL.64 [R1+0x1bf0], R8 ;  /* 0x001bf00801007387 */ /* 0x000fe80000100a00 */
[----:B------:R4:W-:Y:S02]  /*bba10*/  STL.64 [R1+0x1bf8], R10 ;  /* 0x001bf80a01007387 */ /* 0x0009e40000100a00 */
[----:B----4-:R-:W-:Y:S06]  /*bba20*/  HMMA.16816.F32 R8, R12, R22, R16 ;  /* 0x000000160c08723c */ /* 0x010fec0000001810 */
[----:B------:R-:W-:-:S02]  /*bba30*/  IMAD.MOV.U32 R6, RZ, RZ, R22 ;  /* 0x000000ffff067224 */ /* 0x000fc400078e0016 */
[----:B------:R-:W-:Y:S02]  /*bba40*/  IMAD.MOV.U32 R7, RZ, RZ, R23 ;  /* 0x000000ffff077224 */ /* 0x000fe400078e0017 */
[----:B------:R-:W-:Y:S02]  /*bba50*/  IMAD.MOV.U32 R4, RZ, RZ, R20 ;  /* 0x000000ffff047224 */ /* 0x000fe400078e0014 */
[----:B------:R-:W-:-:S11]  /*bba60*/  IMAD.MOV.U32 R5, RZ, RZ, R21 ;  /* 0x000000ffff057224 */ /* 0x000fd600078e0015 */
[----:B------:R-:W-:Y:S04]  /*bba70*/  STL.64 [R1+0x1c00], R8 ;  /* 0x001c000801007387 */ /* 0x000fe80000100a00 */
[----:B------:R-:W-:Y:S04]  /*bba80*/  STL.64 [R1+0x1c08], R10 ;  /* 0x001c080a01007387 */ /* 0x000fe80000100a00 */
[----:B------:R-:W-:Y:S04]  /*bba90*/  STL.64 [R1+0x8ce8], R6 ;  /* 0x008ce80601007387 */ /* 0x000fe80000100a00 */
[----:B------:R3:W-:Y:S04]  /*bbaa0*/  STL.64 [R1+0x8ce0], R4 ;  /* 0x008ce00401007387 */ /* 0x0007e80000100a00 */
[----:B------:R-:W2:Y:S01]  /*bbab0*/  LDL.LU R20, [R1+0xcc0] ;  /* 0x000cc00001147983 */ /* 0x000ea20000300800 */
[----:B---3--:R-:W-:-:S15]  /*bbac0*/  HMMA.16816.F32 R4, R12, R28, R24 ;  /* 0x0000001c0c04723c */ /* 0x008fde0000001818 */
[----:B------:R-:W-:-:S08]  /*bbad0*/  NOP ;  /* 0x0000000000007918 */ /* 0x000fd00000000000 */
        /* <DEDUP_REMOVED lines=27> */
[----:B0-----:R-:W4:Y:S01]  /*bbc90*/  LDL R26, [R1+0x10] ;  /* 0x00001000011a7983 */ /* 0x001f220000100800 */
[----:B---3--:R-:W-:-:S03]  /*bbca0*/  IMAD.MOV.U32 R27, RZ, RZ, R0 ;  /* 0x000000ffff1b7224 */ /* 0x008fc600078e0000 */
[----:B------:R-:W3:Y:S04]  /*bbcb0*/  LDL.LU R0, [R1+0x8e20] ;  /* 0x008e200001007983 */ /* 0x000ee80000300800 */
[----:B--2---:R0:W-:Y:S04]  /*bbcc0*/  STL.64 [R1+0x8d30], R24 ;  /* 0x008d301801007387 */ /* 0x0041e80000100a00 */
[----:B0-----:R-:W2:Y:S04]  /*bbcd0*/  LDL.64 R24, [R1+0x18] ;  /* 0x0000180001187983 */ /* 0x001ea80000100a00 */
        /* <DEDUP_REMOVED lines=33> */
[----:B--2---:R-:W-:Y:S04]  /*bbef0*/  STL.64 [R1+0x8dc0], R24 ;  /* 0x008dc01801007387 */ /* 0x004fe80000100a00 */
[----:B---3--:R-:W-:Y:S04]  /*bbf00*/  STL.64 [R1+0x8d88], R22 ;  /* 0x008d881601007387 */ /* 0x008fe80000100a00 */
[----:B------:R0:W-:Y:S04]  /*bbf10*/  STL.64 [R1+0x8d80], R20 ;  /* 0x008d801401007387 */ /* 0x0001e80000100a00 */
[----:B0-----:R-:W2:Y:S04]  /*bbf20*/  LDL.LU R20, [R1+0x1020] ;  /* 0x0010200001147983 */ /* 0x001ea80000300800 */
[----:B------:R-:W2:Y:S04]  /*bbf30*/  LDL.LU R21, [R1+0x1024] ;  /* 0x0010240001157983 */ /* 0x000ea80000300800 */
[----:B------:R-:W3:Y:S04]  /*bbf40*/  LDL.LU R22, [R1+0x1028] ;  /* 0x0010280001167983 */ /* 0x000ee80000300800 */
[----:B------:R-:W3:Y:S04]  /*bbf50*/  LDL.LU R23, [R1+0x102c] ;  /* 0x00102c0001177983 */ /* 0x000ee80000300800 */
[----:B------:R-:W2:Y:S01]  /*bbf60*/  LDL.64 R24, [R1+0x48] ;  /* 0x0000480001187983 */ /* 0x000ea20000100a00 */
[----:B------:R-:W-:-:S03]  /*bbf70*/  IMAD.MOV.U32 R27, RZ, RZ, R0 ;  /* 0x000000ffff1b7224 */ /* 0x000fc600078e0000 */
        /* <DEDUP_REMOVED lines=59> */
[----:B------:R-:W-:Y:S02]  /*bc330*/  IMAD.MOV.U32 R17, RZ, RZ, R28 ;  /* 0x000000ffff117224 */ /* 0x000fe400078e001c */
[----:B------:R-:W-:Y:S02]  /*bc340*/  IMAD.MOV.U32 R16, RZ, RZ, R29 ;  /* 0x000000ffff107224 */ /* 0x000fe400078e001d */
[----:B------:R-:W4:Y:S01]  /*bc350*/  LDL.LU.64 R28, [R1+0x8df0] ;  /* 0x008df000011c7983 */ /* 0x000f220000300a00 */
        /* <DEDUP_REMOVED lines=72> */
[----:B------:R-:W4:Y:S04]  /*bc7e0*/  LDL.LU.64 R26, [R1+0x8d18] ;  /* 0x008d1800011a7983 */ /* 0x000f280000300a00 */
[----:B------:R-:W4:-:S15]  /*bc7f0*/  LDL.LU.64 R24, [R1+0x8d10] ;  /* 0x008d100001187983 */ /* 0x000f1e0000300a00 */
[----:B------:R-:W-:-:S03]  /*bc800*/  NOP ;  /* 0x0000000000007918 */ /* 0x000fc60000000000 */
[----:B------:R-:W-:Y:S04]  /*bc810*/  STL.64 [R1+0x1e60], R20 ;  /* 0x001e601401007387 */ /* 0x000fe80000100a00 */
[----:B------:R0:W-:Y:S04]  /*bc820*/  STL.64 [R1+0x1e68], R22 ;  /* 0x001e681601007387 */ /* 0x0001e80000100a00 */
[----:B0-----:R-:W2:Y:S04]  /*bc830*/  LDL.LU.64 R22, [R1+0x8d08] ;  /* 0x008d080001167983 */ /* 0x001ea80000300a00 */
[----:B------:R-:W2:Y:S01]  /*bc840*/  LDL.LU.64 R20, [R1+0x8d00] ;  /* 0x008d000001147983 */ /* 0x000ea20000300a00 */
[----:B----4-:R-:W-:-:S15]  /*bc850*/  HMMA.16816.F32 R24, R12, R28, R24 ;  /* 0x0000001c0c18723c */ /* 0x010fde0000001818 */
        /* <DEDUP_REMOVED lines=22> */
[C---:B--2---:R-:W-:Y:S06]  /*bc9c0*/  HMMA.16816.F32 R8, R12.reuse, R20, R8 ;  /* 0x000000140c08723c */ /* 0x044fec0000001808 */
[----:B----4-:R-:W-:-:S15]  /*bc9d0*/  HMMA.16816.F32 R24, R12, R22, R24 ;  /* 0x000000160c18723c */ /* 0x010fde0000001818 */
[----:B------:R-:W-:-:S08]  /*bc9e0*/  NOP ;  /* 0x0000000000007918 */ /* 0x000fd00000000000 */
[----:B------:R-:W-:Y:S04]  /*bc9f0*/  STL.64 [R1+0x1f20], R24 ;  /* 0x001f201801007387 */ /* 0x000fe80000100a00 */
[----:B------:R0:W-:Y:S02]  /*bca00*/  STL.64 [R1+0x1f28], R26 ;  /* 0x001f281a01007387 */ /* 0x0001e40000100a00 */
[----:B0-----:R-:W-:Y:S02]  /*bca10*/  IMAD.MOV.U32 R26, RZ, RZ, R17 ;  /* 0x000000ffff1a7224 */ /* 0x001fe400078e0011 */
[----:B------:R-:W-:Y:S01]  /*bca20*/  IMAD.MOV.U32 R27, RZ, RZ, R16 ;  /* 0x000000ffff1b7224 */ /* 0x000fe200078e0010 */
[----:B------:R-:W2:Y:S04]  /*bca30*/  LDL.LU R17, [R1+0x8ccc] ;  /* 0x008ccc0001117983 */ /* 0x000ea80000300800 */
[----:B------:R-:W4:Y:S04]  /*bca40*/  LDL.LU R16, [R1+0x8cc8] ;  /* 0x008cc80001107983 */ /* 0x000f280000300800 */
[----:B------:R-:W-:Y:S04]  /*bca50*/  STL.64 [R1+0x1f30], R8 ;  /* 0x001f300801007387 */ /* 0x000fe80000100a00 */
[----:B------:R0:W-:Y:S01]  /*bca60*/  STL.64 [R1+0x1f38], R10 ;  /* 0x001f380a01007387 */ /* 0x0001e20000100a00 */
[----:B------:R-:W-:-:S02]  /*bca70*/  IMAD.MOV.U32 R24, RZ, RZ, R18 ;  /* 0x000000ffff187224 */ /* 0x000fc400078e0012 */
[----:B------:R-:W-:Y:S01]  /*bca80*/  IMAD.MOV.U32 R25, RZ, RZ, R19 ;  /* 0x000000ffff197224 */ /* 0x000fe200078e0013 */
[----:B0-----:R-:W2:Y:S04]  /*bca90*/  LDL.LU.64 R10, [R1+0x8cc0] ;  /* 0x008cc000010a7983 */ /* 0x001ea80000300a00 */
[----:B------:R-:W4:Y:S04]  /*bcaa0*/  LDL.LU.64 R8, [R1+0x8cb8] ;  /* 0x008cb80001087983 */ /* 0x000f280000300a00 */
[----:B------:R-:W3:Y:S04]  /*bcab0*/  LDL.LU R18, [R1+0x8cb4] ;  /* 0x008cb40001127983 */ /* 0x000ee80000300800 */
[----:B------:R-:W3:Y:S04]  /*bcac0*/  LDL.LU R19, [R1+0x8cb0] ;  /* 0x008cb00001137983 */ /* 0x000ee80000300800 */
        /* <DEDUP_REMOVED lines=8> */
[----:B0-----:R-:W2:Y:S04]  /*bcb50*/  LDL.LU R20, [R1+0xa60] ;  /* 0x000a600001147983 */ /* 0x001ea80000300800 */
[----:B------:R-:W2:Y:S04]  /*bcb60*/  LDL.LU R21, [R1+0xa64] ;  /* 0x000a640001157983 */ /* 0x000ea80000300800 */
[----:B------:R-:W4:Y:S04]  /*bcb70*/  LDL.LU R22, [R1+0xa68] ;  /* 0x000a680001167983 */ /* 0x000f280000300800 */
[----:B------:R-:W4:Y:S01]  /*bcb80*/  LDL.LU R23, [R1+0xa6c] ;  /* 0x000a6c0001177983 */ /* 0x000f220000300800 */
[----:B---3--:R-:W-:Y:S03]  /*bcb90*/  HMMA.16816.F32 R24, R12, R18, R24 ;  /* 0x000000120c18723c */ /* 0x008fe60000001818 */
[----:B----4-:R0:W-:Y:S04]  /*bcba0*/  STL.64 [R1+0x8b68], R22 ;  /* 0x008b681601007387 */ /* 0x0101e80000100a00 */
[----:B--2---:R-:W-:Y:S01]  /*bcbb0*/  STL.64 [R1+0x8b60], R20 ;  /* 0x008b601401007387 */ /* 0x004fe20000100a00 */
[----:B0-----:R-:W-:-:S02]  /*bcbc0*/  IMAD.MOV.U32 R22, RZ, RZ, R6 ;  /* 0x000000ffff167224 */ /* 0x001fc400078e0006 */
[----:B------:R-:W-:Y:S01]  /*bcbd0*/  IMAD.MOV.U32 R23, RZ, RZ, R7 ;  /* 0x000000ffff177224 */ /* 0x000fe200078e0007 */
[----:B------:R-:W2:-:S12]  /*bcbe0*/  LDL.LU R6, [R1+0x8cac] ;  /* 0x008cac0001067983 */ /* 0x000e980000300800 */
[----:B------:R0:W-:Y:S04]  /*bcbf0*/  STL.64 [R1+0x1f60], R24 ;  /* 0x001f601801007387 */ /* 0x0001e80000100a00 */
[----:B------:R1:W-:Y:S04]  /*bcc00*/  STL.64 [R1+0x1f68], R26 ;  /* 0x001f681a01007387 */ /* 0x0003e80000100a00 */
[----:B------:R-:W3:Y:S04]  /*bcc10*/  LDL.LU R7, [R1+0x8ca8] ;  /* 0x008ca80001077983 */ /* 0x000ee80000300800 */
[----:B------:R-:W-:Y:S04]  /*bcc20*/  STL.64 [R1+0x8b80], R22 ;  /* 0x008b801601007387 */ /* 0x000fe80000100a00 */
[----:B0-----:R-:W4:Y:S04]  /*bcc30*/  LDL.LU R24, [R1+0xa80] ;  /* 0x000a800001187983 */ /* 0x001f280000300800 */
[----:B------:R-:W4:Y:S04]  /*bcc40*/  LDL.LU R25, [R1+0xa84] ;  /* 0x000a840001197983 */ /* 0x000f280000300800 */
[----:B-1----:R-:W2:Y:S04]  /*bcc50*/  LDL.LU R26, [R1+0xa88] ;  /* 0x000a8800011a7983 */ /* 0x002ea80000300800 */
[----:B------:R-:W2:Y:S01]  /*bcc60*/  LDL.LU R27, [R1+0xa8c] ;  /* 0x000a8c00011b7983 */ /* 0x000ea20000300800 */
[----:B------:R-:W-:-:S02]  /*bcc70*/  IMAD.MOV.U32 R20, RZ, RZ, R4 ;  /* 0x000000ffff147224 */ /* 0x000fc400078e0004 */
[----:B------:R-:W-:Y:S01]  /*bcc80*/  IMAD.MOV.U32 R21, RZ, RZ, R5 ;  /* 0x000000ffff157224 */ /* 0x000fe200078e0005 */
[----:B------:R-:W3:Y:S04]  /*bcc90*/  LDL.LU R4, [R1+0x8ca4] ;  /* 0x008ca40001047983 */ /* 0x000ee80000300800 */
[----:B------:R-:W3:Y:S04]  /*bcca0*/  LDL.LU R5, [R1+0x8ca0] ;  /* 0x008ca00001057983 */ /* 0x000ee80000300800 */
[----:B------:R-:W-:Y:S04]  /*bccb0*/  STL.64 [R1+0x8b98], R20 ;  /* 0x008b981401007387 */ /* 0x000fe80000100a00 */
[----:B--2---:R-:W-:Y:S04]  /*bccc0*/  STL.64 [R1+0x8b78], R26 ;  /* 0x008b781a01007387 */ /* 0x004fe80000100a00 */
[----:B----4-:R0:W-:Y:S04]  /*bccd0*/  STL.64 [R1+0x8b70], R24 ;  /* 0x008b701801007387 */ /* 0x0101e80000100a00 */
[----:B0-----:R-:W2:Y:S04]  /*bcce0*/  LDL.LU R24, [R1+0xa90] ;  /* 0x000a900001187983 */ /* 0x001ea80000300800 */
[----:B------:R-:W2:Y:S04]  /*bccf0*/  LDL.LU R25, [R1+0xa94] ;  /* 0x000a940001197983 */ /* 0x000ea80000300800 */
[----:B------:R-:W4:Y:S04]  /*bcd00*/  LDL.LU R26, [R1+0xa98] ;  /* 0x000a9800011a7983 */ /* 0x000f280000300800 */
[----:B------:R-:W4:Y:S01]  /*bcd10*/  LDL.LU R27, [R1+0xa9c] ;  /* 0x000a9c00011b7983 */ /* 0x000f220000300800 */
[----:B------:R-:W-:-:S02]  /*bcd20*/  IMAD.MOV.U32 R22, RZ, RZ, R8 ;  /* 0x000000ffff167224 */ /* 0x000fc400078e0008 */
[----:B------:R-:W-:Y:S01]  /*bcd30*/  IMAD.MOV.U32 R23, RZ, RZ, R9 ;  /* 0x000000ffff177224 */ /* 0x000fe200078e0009 */
[----:B------:R-:W3:Y:S04]  /*bcd40*/  LDL.LU R8, [R1+0x8c9c] ;  /* 0x008c9c0001087983 */ /* 0x000ee80000300800 */
[----:B------:R-:W3:Y:S04]  /*bcd50*/  LDL.LU R9, [R1+0x8c98] ;  /* 0x008c980001097983 */ /* 0x000ee80000300800 */
[----:B------:R-:W-:Y:S04]  /*bcd60*/  STL.64 [R1+0x8bb0], R22 ;  /* 0x008bb01601007387 */ /* 0x000fe80000100a00 */
        /* <DEDUP_REMOVED lines=29> */
[----:B------:R-:W-:Y:S02]  /*bcf40*/  IMAD.MOV.U32 R21, RZ, RZ, R10 ;  /* 0x000000ffff157224 */ /* 0x000fe400078e000a */
[----:B---3--:R-:W-:Y:S02]  /*bcf50*/  IMAD.MOV.U32 R22, RZ, RZ, R7 ;  /* 0x000000ffff167224 */ /* 0x008fe400078e0007 */
[----:B------:R-:W-:Y:S01]  /*bcf60*/  IMAD.MOV.U32 R23, RZ, RZ, R6 ;  /* 0x000000ffff177224 */ /* 0x000fe200078e0006 */
[----:B------:R-:W-:Y:S04]  /*bcf70*/  STL.64 [R1+0x8bf8], R20 ;  /* 0x008bf81401007387 */ /* 0x000fe80000100a00 */
[----:B------:R-:W-:Y:S04]  /*bcf80*/  STL.64 [R1+0x8c10], R22 ;  /* 0x008c101601007387 */ /* 0x000fe80000100a00 */
[----:B----4-:R-:W-:Y:S04]  /*bcf90*/  STL.64 [R1+0x8bd8], R26 ;  /* 0x008bd81a01007387 */ /* 0x010fe80000100a00 */
        /* <DEDUP_REMOVED lines=24> */
[----:B------:R-:W2:Y:S04]  /*bd120*/  LDL.LU R6, [R1+0x4b90] ;  /* 0x004b900001067983 */ /* 0x000ea80000300800 */
[----:B------:R-:W4:Y:S04]  /*bd130*/  LDL.LU R9, [R1+0x4b9c] ;  /* 0x004b9c0001097983 */ /* 0x000f280000300800 */
[----:B------:R-:W2:Y:S04]  /*bd140*/  LDL.LU R7, [R1+0x4b98] ;  /* 0x004b980001077983 */ /* 0x000ea80000300800 */
[----:B------:R-:W3:Y:S04]  /*bd150*/  LDL.LU R20, [R1+0xbe0] ;  /* 0x000be00001147983 */ /* 0x000ee80000300800 */
[----:B------:R-:W3:Y:S04]  /*bd160*/  LDL.LU R21, [R1+0xbe4] ;  /* 0x000be40001157983 */ /* 0x000ee80000300800 */
[----:B------:R-:W2:Y:S04]  /*bd170*/  LDL.LU R22, [R1+0xbe8] ;  /* 0x000be80001167983 */ /* 0x000ea80000300800 */
[----:B------:R-:W2:Y:S04]  /*bd180*/  LDL.LU R23, [R1+0xbec] ;  /* 0x000bec0001177983 */ /* 0x000ea80000300800 */
[----:B------:R-:W4:Y:S04]  /*bd190*/  LDL.LU R10, [R1+0x4b84] ;  /* 0x004b8400010a7983 */ /* 0x000f280000300800 */
[----:B------:R-:W3:Y:S04]  /*bd1a0*/  LDL.LU R4, [R1+0x4b80] ;  /* 0x004b800001047983 */ /* 0x000ee80000300800 */
        /* <DEDUP_REMOVED lines=45> */
[----:B------:R-:W3:Y:S04]  /*bd480*/  LDL.LU R10, [R1+0x8c74] ;  /* 0x008c7400010a7983 */ /* 0x000ee80000300800 */
[----:B------:R-:W3:Y:S01]  /*bd490*/  LDL.LU R11, [R1+0x8c70] ;  /* 0x008c7000010b7983 */ /* 0x000ee20000300800 */
[----:B----4-:R-:W-:Y:S02]  /*bd4a0*/  IMAD R6, R6, 0x100, R8 ;  /* 0x0000010006067824 */ /* 0x010fe400078e0208 */
[----:B------:R-:W-:Y:S01]  /*bd4b0*/  IMAD R7, R7, 0x100, R9 ;  /* 0x0000010007077824 */ /* 0x000fe200078e0209 */
[----:B---3--:R-:W-:-:S15]  /*bd4c0*/  HMMA.16816.F32 R20, R12, R10, R20 ;  /* 0x0000000a0c14723c */ /* 0x008fde0000001814 */
[----:B------:R-:W-:-:S08]  /*bd4d0*/  NOP ;  /* 0x0000000000007918 */ /* 0x000fd00000000000 */
[----:B------:R-:W-:Y:S04]  /*bd4e0*/  STL.64 [R1+0x1f90], R20 ;  /* 0x001f901401007387 */ /* 0x000fe80000100a00 */
[----:B------:R0:W-:Y:S04]  /*bd4f0*/  STL.64 [R1+0x1f98], R22 ;  /* 0x001f981601007387 */ /* 0x0001e80000100a00 */
[----:B0-----:R-:W3:Y:S04]  /*bd500*/  LDL.LU.64 R22, [R1+0x8c68] ;  /* 0x008c680001167983 */ /* 0x001ee80000300a00 */
[----:B------:R-:W3:Y:S04]  /*bd510*/  LDL.LU.64 R20, [R1+0x8c60] ;  /* 0x008c600001147983 */ /* 0x000ee80000300a00 */
[----:B------:R-:W3:Y:S04]  /*bd520*/  LDL.LU R8, [R1+0x8c5c] ;  /* 0x008c5c0001087983 */ /* 0x000ee80000300800 */
[----:B------:R-:W3:Y:S02]  /*bd530*/  LDL.LU R9, [R1+0x8c58] ;  /* 0x008c580001097983 */ /* 0x000ee40000300800 */
[----:B---3--:R-:W-:-:S15]  /*bd540*/  HMMA.16816.F32 R20, R12, R8, R20 ;  /* 0x000000080c14723c */ /* 0x008fde0000001814 */
[----:B------:R-:W-:-:S08]  /*bd550*/  NOP ;  /* 0x0000000000007918 */ /* 0x000fd00000000000 */
[----:B------:R-:W-:Y:S04]  /*bd560*/  STL.64 [R1+0x2bb0], R20 ;  /* 0x002bb01401007387 */ /* 0x000fe80000100a00 */
[----:B------:R0:W-:Y:S04]  /*bd570*/  STL.64 [R1+0x2bb8], R22 ;  /* 0x002bb81601007387 */ /* 0x0001e80000100a00 */
[----:B0-----:R-:W3:Y:S04]  /*bd580*/  LDL.LU.64 R22, [R1+0x8c50] ;  /* 0x008c500001167983 */ /* 0x001ee80000300a00 */
[----:B------:R-:W3:Y:S04]  /*bd590*/  LDL.LU.64 R20, [R1+0x8c48] ;  /* 0x008c480001147983 */ /* 0x000ee80000300a00 */
[----:B------:R-:W-:Y:S01]  /*bd5a0*/  STL [R1+0x89e8], R9 ;  /* 0x0089e80901007387 */ /* 0x000fe20000100800 */
[----:B---3--:R-:W-:-:S15]  /*bd5b0*/  HMMA.16816.F32 R20, R12, R2, R20 ;  /* 0x000000020c14723c */ /* 0x008fde0000001814 */
        /* <DEDUP_REMOVED lines=15> */
[----:B0-----:R-:W2:Y:S04]  /*bd6b0*/  LDL R14, [R1+0x60] ;  /* 0x00006000010e7983 */ /* 0x001ea80000100800 */
[----:B------:R-:W2:Y:S01]  /*bd6c0*/  LDL R15, [R1+0x64] ;  /* 0x00006400010f7983 */ /* 0x000ea20000100800 */
        /* <DEDUP_REMOVED lines=57> */
[----:B--2---:R-:W-:Y:S03]  /*bda60*/  HMMA.16816.F32 R12, R4, R14, R24 ;  /* 0x0000000e040c723c */ /* 0x004fe60000001818 */
[----:B------:R-:W3:Y:S04]  /*bda70*/  LDL.LU.64 R26, [R1+0x8b58] ;  /* 0x008b5800011a7983 */ /* 0x000ee80000300a00 */
[----:B------:R-:W2:-:S15]  /*bda80*/  LDL.LU.64 R24, [R1+0x8b50] ;  /* 0x008b500001187983 */ /* 0x000e9e0000300a00 */
[----:B------:R-:W-:-:S01]  /*bda90*/  NOP ;  /* 0x0000000000007918 */ /* 0x000fc20000000000 */
[----:B------:R-:W-:Y:S04]  /*bdaa0*/  STL.64 [R1+0x1f50], R12 ;  /* 0x001f500c01007387 */ /* 0x000fe80000100a00 */
[----:B------:R3:W-:Y:S01]  /*bdab0*/  STL.64 [R1+0x1f58], R14 ;  /* 0x001f580e01007387 */ /* 0x0007e20000100a00 */
[C---:B--2---:R-:W-:Y:S06]  /*bdac0*/  HMMA.16816.F32 R16, R4.reuse, R24, R16 ;  /* 0x000000180410723c */ /* 0x044fec0000001810 */
[----:B---3--:R-:W-:Y:S01]  /*bdad0*/  HMMA.16816.F32 R12, R4, R26, R20 ;  /* 0x0000001a040c723c */ /* 0x008fe20000001814 */
        /* <DEDUP_REMOVED lines=124> */
[----:B------:R-:W3:Y:S04]  /*be2a0*/  LDL.LU R14, [R1+0x4ba4] ;  /* 0x004ba400010e7983 */ /* 0x000ee80000300800 */
[----:B------:R-:W3:Y:S01]  /*be2b0*/  LDL.LU R15, [R1+0x4ba0] ;  /* 0x004ba000010f7983 */ /* 0x000ee20000300800 */
[C---:B----4-:R-:W-:Y:S03]  /*be2c0*/  HMMA.16816.F32 R24, R4.reuse, R24, R20 ;  /* 0x000000180418723c */ /* 0x050fe60000001814 */
[----:B---3--:R0:W-:Y:S04]  /*be2d0*/  STL.64 [R1+0x89f0], R14 ;  /* 0x0089f00e01007387 */ /* 0x0081e80000100a00 */
[----:B------:R-:W3:Y:S04]  /*be2e0*/  LDL.LU R12, [R1+0x960] ;  /* 0x00096000010c7983 */ /* 0x000ee80000300800 */
[----:B------:R-:W3:Y:S04]  /*be2f0*/  LDL.LU R13, [R1+0x964] ;  /* 0x00096400010d7983 */ /* 0x000ee80000300800 */
[----:B0-----:R-:W3:Y:S04]  /*be300*/  LDL.LU R14, [R1+0x968] ;  /* 0x00096800010e7983 */ /* 0x001ee80000300800 */
[----:B------:R-:W3:Y:S04]  /*be310*/  LDL.LU R15, [R1+0x96c] ;  /* 0x00096c00010f7983 */ /* 0x000ee80000300800 */
[----:B------:R-:W4:Y:S04]  /*be320*/  LDL.LU R9, [R1+0x4bac] ;  /* 0x004bac0001097983 */ /* 0x000f280000300800 */
[----:B------:R-:W4:Y:S04]  /*be330*/  LDL.LU R0, [R1+0x4ba8] ;  /* 0x004ba80001007983 */ /* 0x000f280000300800 */
        /* <DEDUP_REMOVED lines=116> */
[----:B0-----:R-:W2:Y:S01]  /*bea80*/  LDL.LU.64 R14, [R1+0x89f0] ;  /* 0x0089f000010e7983 */ /* 0x001ea20000300a00 */
[C---:B---3--:R-:W-:Y:S03]  /*bea90*/  HMMA.16816.F32 R20, R4.reuse, R16, R20 ;  /* 0x000000100414723c */ /* 0x048fe60000001814 */
[----:B------:R-:W-:Y:S04]  /*beaa0*/  STL [R1+0x87e4], R18 ;  /* 0x0087e41201007387 */ /* 0x000fe80000100800 */
[----:B------:R-:W-:Y:S04]  /*beab0*/  STL [R1+0x87e0], R19 ;  /* 0x0087e01301007387 */ /* 0x000fe80000100800 */
[----:B------:R4:W-:Y:S02]  /*beac0*/  STL.64 [R1+0x8968], R16 ;  /* 0x0089681001007387 */ /* 0x0009e40000100a00 */
[----:B----4-:R-:W-:Y:S01]  /*bead0*/  HMMA.16816.F32 R16, R4, R10, R24 ;  /* 0x0000000a0410723c */ /* 0x010fe20000001818 */
[----:B------:R-:W-:-:S09]  /*beae0*/  IMAD R13, R0, 0x100, R9 ;  /* 0x00000100000d7824 */ /* 0x000fd200078e0209 */
[----:B------:R0:W-:Y:S04]  /*beaf0*/  STL.64 [R1+0x1d80], R20 ;  /* 0x001d801401007387 */ /* 0x0001e80000100a00 */
[----:B------:R-:W-:Y:S04]  /*beb00*/  STL.64 [R1+0x1d88], R22 ;  /* 0x001d881601007387 */ /* 0x000fe80000100a00 */
[----:B------:R-:W3:Y:S01]  /*beb10*/  LDL.LU R9, [R1+0x4bb4] ;  /* 0x004bb40001097983 */ /* 0x000ee20000300800 */
[----:B--2---:R-:W-:-:S03]  /*beb20*/  IMAD R12, R15, 0x100, R14 ;  /* 0x000001000f0c7824 */ /* 0x004fc600078e020e */
[----:B------:R-:W3:Y:S04]  /*beb30*/  LDL.LU R14, [R1+0x4bb0] ;  /* 0x004bb000010e7983 */ /* 0x000ee80000300800 */
[----:B------:R1:W-:Y:S04]  /*beb40*/  STL.64 [R1+0x1d70], R16 ;  /* 0x001d701001007387 */ /* 0x0003e80000100a00 */
[----:B------:R2:W-:Y:S04]  /*beb50*/  STL.64 [R1+0x1d78], R18 ;  /* 0x001d781201007387 */ /* 0x0005e80000100a00 */
[----:B------:R-:W4:Y:S04]  /*beb60*/  LDL.LU R15, [R1+0x4bbc] ;  /* 0x004bbc00010f7983 */ /* 0x000f280000300800 */
[----:B------:R-:W4:Y:S04]  /*beb70*/  LDL.LU R0, [R1+0x4bb8] ;  /* 0x004bb80001007983 */ /* 0x000f280000300800 */
[----:B0-----:R-:W4:Y:S04]  /*beb80*/  LDL.64 R20, [R1+0x98] ;  /* 0x0000980001147983 */ /* 0x001f280000100a00 */
[----:B-1----:R-:W3:Y:S04]  /*beb90*/  LDL.LU R16, [R1+0x900] ;  /* 0x0009000001107983 */ /* 0x002ee80000300800 */
[----:B------:R-:W3:Y:S04]  /*beba0*/  LDL.LU R17, [R1+0x904] ;  /* 0x0009040001117983 */ /* 0x000ee80000300800 */
[----:B--2---:R-:W2:Y:S04]  /*bebb0*/  LDL.LU R18, [R1+0x908] ;  /* 0x0009080001127983 */ /* 0x004ea80000300800 */
[----:B------:R-:W2:Y:S04]  /*bebc0*/  LDL.LU R19, [R1+0x90c] ;  /* 0x00090c0001137983 */ /* 0x000ea80000300800 */
        /* <DEDUP_REMOVED lines=12> */
[----:B------:R-:W-:-:S03]  /*bec90*/  IMAD R14, R14, 0x100, R9 ;  /* 0x000001000e0e7824 */ /* 0x000fc600078e0209 */
[----:B---3--:R-:W-:Y:S04]  /*beca0*/  STL.64 [R1+0x89e0], R18 ;  /* 0x0089e01201007387 */ /* 0x008fe80000100a00 */
[----:B--2---:R0:W-:Y:S04]  /*becb0*/  STL.64 [R1+0x89d8], R16 ;  /* 0x0089d81001007387 */ /* 0x0041e80000100a00 */
[----:B0-----:R-:W2:Y:S04]  /*becc0*/  LDL.LU R16, [R1+0xb90] ;  /* 0x000b900001107983 */ /* 0x001ea80000300800 */
        /* <DEDUP_REMOVED lines=8> */
[----:B------:R-:W3:Y:S04]  /*bed50*/  LDL.64 R28, [R1+0x88] ;  /* 0x00008800011c7983 */ /* 0x000ee80000100a00 */
[----:B------:R-:W-:Y:S04]  /*bed60*/  STL [R1+0x87c4], R10 ;  /* 0x0087c40a01007387 */ /* 0x000fe80000100800 */
[----:B------:R0:W-:Y:S04]  /*bed70*/  STL [R1+0x87c0], R11 ;  /* 0x0087c00b01007387 */ /* 0x0001e80000100800 */
[----:B0-----:R-:W3:Y:S04]  /*bed80*/  LDL.64 R10, [R1+0xa0] ;  /* 0x0000a000010a7983 */ /* 0x001ee80000100a00 */
        /* <DEDUP_REMOVED lines=13> */
[----:B0-----:R-:W2:Y:S04]  /*bee60*/  LDL.LU.64 R18, [R1+0x89d0] ;  /* 0x0089d00001127983 */ /* 0x001ea80000300a00 */
[----:B------:R-:W2:Y:S04]  /*bee70*/  LDL.LU.64 R16, [R1+0x89c8] ;  /* 0x0089c80001107983 */ /* 0x000ea80000300a00 */
[----:B------:R-:W-:Y:S04]  /*bee80*/  STL [R1+0x87d0], R2 ;  /* 0x0087d00201007387 */ /* 0x000fe80000100800 */
[----:B------:R0:W-:Y:S01]  /*bee90*/  STL [R1+0x87cc], R3 ;  /* 0x0087cc0301007387 */ /* 0x0001e20000100800 */
[----:B----4-:R-:W-:-:S02]  /*beea0*/  IMAD R15, R0, 0x100, R15 ;  /* 0x00000100000f7824 */ /* 0x010fc400078e020f */
[----:B---3--:R-:W-:Y:S02]  /*beeb0*/  IMAD.MOV.U32 R0, RZ, RZ, R11 ;  /* 0x000000ffff007224 */ /* 0x008fe400078e000b */
[----:B------:R-:W-:Y:S01]  /*beec0*/  IMAD.MOV.U32 R9, RZ, RZ, R10 ;  /* 0x000000ffff097224 */ /* 0x000fe200078e000a */
[----:B0-----:R-:W3:Y:S01]  /*beed0*/  LDL.64 R2, [R1+0xa8] ;  /* 0x0000a80001027983 */ /* 0x001ee20000100a00 */
[----:B--2---:R-:W-:Y:S03]  /*beee0*/  HMMA.16816.F32 R4, R4, R10, R16 ;  /* 0x0000000a0404723c */ /* 0x004fe60000001810 */
[----:B------:R-:W2:Y:S04]  /*beef0*/  LDL.LU.64 R18, [R1+0x89c0] ;  /* 0x0089c00001127983 */ /* 0x000ea80000300a00 */
[----:B------:R-:W2:-:S15]  /*bef00*/  LDL.LU.64 R16, [R1+0x89b8] ;  /* 0x0089b80001107983 */ /* 0x000e9e0000300a00 */
[----:B------:R-:W-:-:S01]  /*bef10*/  NOP ;  /* 0x0000000000007918 */ /* 0x000fc20000000000 */
[----:B------:R0:W-:Y:S04]  /*bef20*/  STL.64 [R1+0x1d40], R4 ;  /* 0x001d400401007387 */ /* 0x0001e80000100a00 */
[----:B------:R1:W-:Y:S04]  /*bef30*/  STL.64 [R1+0x1d48], R6 ;  /* 0x001d480601007387 */ /* 0x0003e80000100a00 */
[----:B0-----:R-:W3:Y:S04]  /*bef40*/  LDL.LU R4, [R1+0x920] ;  /* 0x0009200001047983 */ /* 0x001ee80000300800 */
[----:B------:R-:W3:Y:S04]  /*bef50*/  LDL.LU R5, [R1+0x924] ;  /* 0x0009240001057983 */ /* 0x000ee80000300800 */
[----:B-1----:R-:W3:Y:S04]  /*bef60*/  LDL.LU R6, [R1+0x928] ;  /* 0x0009280001067983 */ /* 0x002ee80000300800 */
[----:B------:R-:W3:Y:S04]  /*bef70*/  LDL.LU R7, [R1+0x92c] ;  /* 0x00092c0001077983 */ /* 0x000ee80000300800 */
[----:B------:R-:W-:Y:S04]  /*bef80*/  STL [R1+0x87d8], R0 ;  /* 0x0087d80001007387 */ /* 0x000fe80000100800 */
[----:B------:R0:W-:Y:S04]  /*bef90*/  STL [R1+0x87d4], R9 ;  /* 0x0087d40901007387 */ /* 0x0001e80000100800 */
[----:B------:R-:W4:Y:S04]  /*befa0*/  LDL.LU R8, [R1+0x910] ;  /* 0x0009100001087983 */ /* 0x000f280000300800 */
[----:B0-----:R-:W4:Y:S04]  /*befb0*/  LDL.LU R9, [R1+0x914] ;  /* 0x0009140001097983 */ /* 0x001f280000300800 */
[----:B------:R-:W4:Y:S04]  /*befc0*/  LDL.LU R10, [R1+0x918] ;  /* 0x00091800010a7983 */ /* 0x000f280000300800 */
[----:B------:R-:W4:Y:S01]  /*befd0*/  LDL.LU R11, [R1+0x91c] ;  /* 0x00091c00010b7983 */ /* 0x000f220000300800 */
        /* <DEDUP_REMOVED lines=8> */
[----:B------:R1:W-:Y:S01]  /*bf060*/  STL.64 [R1+0x1d38], R6 ;  /* 0x001d380601007387 */ /* 0x0003e20000100a00 */
[----:B0-----:R-:W-:Y:S02]  /*bf070*/  IMAD.MOV.U32 R5, RZ, RZ, R2 ;  /* 0x000000ffff057224 */ /* 0x001fe400078e0002 */
[----:B-1----:R-:W-:Y:S02]  /*bf080*/  IMAD.MOV.U32 R7, RZ, RZ, R20 ;  /* 0x000000ffff077224 */ /* 0x002fe400078e0014 */
[----:B------:R-:W-:Y:S02]  /*bf090*/  IMAD.MOV.U32 R6, RZ, RZ, R21 ;  /* 0x000000ffff067224 */ /* 0x000fe400078e0015 */
[----:B------:R-:W-:Y:S01]  /*bf0a0*/  IMAD.MOV.U32 R4, RZ, RZ, R3 ;  /* 0x000000ffff047224 */ /* 0x000fe200078e0003 */
[----:B------:R-:W-:Y:S04]  /*bf0b0*/  STL [R1+0x87dc], R5 ;  /* 0x0087dc0501007387 */ /* 0x000fe80000100800 */
[----:B------:R-:W-:Y:S04]  /*bf0c0*/  STL.64 [R1+0x1d10], R8 ;  /* 0x001d100801007387 */ /* 0x000fe80000100a00 */
[----:B------:R-:W-:Y:S04]  /*bf0d0*/  STL.64 [R1+0x1d18], R10 ;  /* 0x001d180a01007387 */ /* 0x000fe80000100a00 */
[----:B------:R-:W-:Y:S04]  /*bf0e0*/  STL.64 [R1+0x8998], R6 ;  /* 0x0089980601007387 */ /* 0x000fe80000100a00 */
[----:B------:R2:W-:Y:S02]  /*bf0f0*/  STL [R1+0x8990], R4 ;  /* 0x0089900401007387 */ /* 0x0005e40000100800 */
[----:B--2---:R-:W-:Y:S06]  /*bf100*/  HMMA.16816.F32 R4, R12, R22, R16 ;  /* 0x000000160c04723c */ /* 0x004fec0000001810 */
[----:B------:R-:W-:-:S15]  /*bf110*/  IMAD.MOV.U32 R11, RZ, RZ, R22 ;  /* 0x000000ffff0b7224 */ /* 0x000fde00078e0016 */
[----:B------:R-:W-:-:S02]  /*bf120*/  NOP ;  /* 0x0000000000007918 */ /* 0x000fc40000000000 */
[----:B------:R-:W-:Y:S04]  /*bf130*/  STL.64 [R1+0x1cf0], R4 ;  /* 0x001cf00401007387 */ /* 0x000fe80000100a00 */
[----:B------:R0:W-:Y:S02]  /*bf140*/  STL.64 [R1+0x1cf8], R6 ;  /* 0x001cf80601007387 */ /* 0x0001e40000100a00 */
[----:B0-----:R-:W-:Y:S01]  /*bf150*/  HMMA.16816.F32 R4, R12, R28, R24 ;  /* 0x0000001c0c04723c */ /* 0x001fe20000001818 */
[----:B------:R-:W-:-:S05]  /*bf160*/  IMAD.MOV.U32 R10, RZ, RZ, R23 ;  /* 0x000000ffff0a7224 */ /* 0x000fca00078e0017 */
[----:B------:R-:W-:-:S15]  /*bf170*/  IMAD.MOV.U32 R8, RZ, RZ, R29 ;  /* 0x000000ffff087224 */ /* 0x000fde00078e001d */
[----:B------:R-:W-:-:S02]  /*bf180*/  NOP ;  /* 0x0000000000007918 */ /* 0x000fc40000000000 */
[----:B------:R-:W-:Y:S04]  /*bf190*/  STL.64 [R1+0x1ce0], R4 ;  /* 0x001ce00401007387 */ /* 0x000fe80000100a00 */
[----:B------:R-:W-:Y:S04]  /*bf1a0*/  STL.64 [R1+0x1ce8], R6 ;  /* 0x001ce80601007387 */ /* 0x000fe80000100a00 */
[----:B------:R-:W-:Y:S04]  /*bf1b0*/  STL.64 [R1+0x89b0], R10 ;  /* 0x0089b00a01007387 */ /* 0x000fe80000100a00 */
[----:B------:R-:W-:Y:S04]  /*bf1c0*/  STL [R1+0x89a8], R8 ;  /* 0x0089a80801007387 */ /* 0x000fe80000100800 */
        /* <DEDUP_REMOVED lines=117> */
[----:B------:R-:W2:Y:S01]  /*bf920*/  LDL.LU R19, [R1+0x8bc] ;  /* 0x0008bc0001137983 */ /* 0x000ea20000300800 */
[----:B------:R-:W-:-:S03]  /*bf930*/  IMAD.MOV.U32 R3, RZ, RZ, R28 ;  /* 0x000000ffff037224 */ /* 0x000fc600078e001c */
[----:B--2---:R0:W-:Y:S04]  /*bf940*/  STL.64 [R1+0x8978], R18 ;  /* 0x0089781201007387 */ /* 0x0041e80000100a00 */
[----:B0-----:R-:W2:Y:S04]  /*bf950*/  LDL R18, [R1+0x70] ;  /* 0x0000700001127983 */ /* 0x001ea80000100800 */
[----:B------:R-:W2:Y:S04]  /*bf960*/  LDL R19, [R1+0x74] ;  /* 0x0000740001137983 */ /* 0x000ea80000100800 */
[----:B------:R-:W2:Y:S04]  /*bf970*/  LDL.LU R8, [R1+0x8e0] ;  /* 0x0008e00001087983 */ /* 0x000ea80000300800 */
[----:B------:R-:W2:Y:S04]  /*bf980*/  LDL.LU R9, [R1+0x8e4] ;  /* 0x0008e40001097983 */ /* 0x000ea80000300800 */
[----:B------:R-:W2:Y:S04]  /*bf990*/  LDL.LU R10, [R1+0x8e8] ;  /* 0x0008e800010a7983 */ /* 0x000ea80000300800 */
[----:B------:R-:W2:Y:S04]  /*bf9a0*/  LDL.LU R11, [R1+0x8ec] ;  /* 0x0008ec00010b7983 */ /* 0x000ea80000300800 */
[----:B------:R-:W2:Y:S04]  /*bf9b0*/  LDL.64 R28, [R1+0x80] ;  /* 0x00008000011c7983 */ /* 0x000ea80000100a00 */
[----:B------:R-:W2:Y:S04]  /*bf9c0*/  LDL.LU R4, [R1+0x8d0] ;  /* 0x0008d00001047983 */ /* 0x000ea80000300800 */
[----:B------:R-:W2:Y:S04]  /*bf9d0*/  LDL.LU R5, [R1+0x8d4] ;  /* 0x0008d40001057983 */ /* 0x000ea80000300800 */
[----:B------:R-:W2:Y:S04]  /*bf9e0*/  LDL.LU R6, [R1+0x8d8] ;  /* 0x0008d80001067983 */ /* 0x000ea80000300800 */
[----:B------:R-:W2:Y:S04]  /*bf9f0*/  LDL.LU R7, [R1+0x8dc] ;  /* 0x0008dc0001077983 */ /* 0x000ea80000300800 */
[----:B----4-:R0:W-:Y:S04]  /*bfa00*/  STL.64 [R1+0x8970], R16 ;  /* 0x0089701001007387 */ /* 0x0101e80000100a00 */
[----:B------:R-:W4:Y:S04]  /*bfa10*/  LDL.64 R24, [R1+0x68] ;  /* 0x0000680001187983 */ /* 0x000f280000100a00 */
[----:B0-----:R-:W2:Y:S04]  /*bfa20*/  LDL.64 R16, [R1+0x78] ;  /* 0x0000780001107983 */ /* 0x001ea80000100a00 */
[----:B------:R-:W-:Y:S04]  /*bfa30*/  STL.64 [R1+0x8988], R26 ;  /* 0x0089881a01007387 */ /* 0x000fe80000100a00 */
[----:B----4-:R0:W-:Y:S04]  /*bfa40*/  STL.64 [R1+0x8980], R24 ;  /* 0x0089801801007387 */ /* 0x0101e80000100a00 */
[----:B0-----:R-:W4:Y:S04]  /*bfa50*/  LDL.LU R24, [R1+0x8c0] ;  /* 0x0008c00001187983 */ /* 0x001f280000300800 */
[----:B------:R-:W4:Y:S04]  /*bfa60*/  LDL.LU R25, [R1+0x8c4] ;  /* 0x0008c40001197983 */ /* 0x000f280000300800 */
[----:B------:R-:W4:Y:S04]  /*bfa70*/  LDL.LU R26, [R1+0x8c8] ;  /* 0x0008c800011a7983 */ /* 0x000f280000300800 */
[----:B------:R-:W4:Y:S04]  /*bfa80*/  LDL.LU R27, [R1+0x8cc] ;  /* 0x0008cc00011b7983 */ /* 0x000f280000300800 */
[----:B---3--:R-:W-:Y:S04]  /*bfa90*/  STL.64 [R1+0x8930], R22 ;  /* 0x0089301601007387 */ /* 0x008fe80000100a00 */
        /* <DEDUP_REMOVED lines=22> */
[----:B------:R-:W4:Y:S01]  /*bfc00*/  LDL.LU R8, [R1+0x89a8] ;  /* 0x0089a80001087983 */ /* 0x000f220000300800 */
[----:B------:R-:W-:-:S02]  /*bfc10*/  IMAD.MOV.U32 R9, RZ, RZ, R28 ;  /* 0x000000ffff097224 */ /* 0x000fc400078e001c */
[----:B------:R-:W-:Y:S02]  /*bfc20*/  IMAD.MOV.U32 R2, RZ, RZ, R29 ;  /* 0x000000ffff027224 */ /* 0x000fe400078e001d */
[----:B------:R-:W2:Y:S01]  /*bfc30*/  LDL.LU.64 R28, [R1+0x89a0] ;  /* 0x0089a000011c7983 */ /* 0x000ea20000300a00 */
[----:B------:R-:W-:-:S03]  /*bfc40*/  IMAD.MOV.U32 R0, RZ, RZ, R17 ;  /* 0x000000ffff007224 */ /* 0x000fc600078e0011 */
[----:B---3--:R-:W-:Y:S04]  /*bfc50*/  STL.64 [R1+0x87f0], R10 ;  /* 0x0087f00a01007387 */ /* 0x008fe80000100a00 */
[----:B----4-:R0:W-:Y:S04]  /*bfc60*/  STL.64 [R1+0x87e8], R8 ;  /* 0x0087e80801007387 */ /* 0x0101e80000100a00 */
[----:B0-----:R-:W3:Y:S04]  /*bfc70*/  LDL.LU R8, [R1+0x7a0] ;  /* 0x0007a00001087983 */ /* 0x001ee80000300800 */
[----:B------:R-:W3:Y:S04]  /*bfc80*/  LDL.LU R9, [R1+0x7a4] ;  /* 0x0007a40001097983 */ /* 0x000ee80000300800 */
[----:B------:R-:W3:Y:S04]  /*bfc90*/  LDL.LU R10, [R1+0x7a8] ;  /* 0x0007a800010a7983 */ /* 0x000ee80000300800 */
[----:B------:R-:W3:Y:S04]  /*bfca0*/  LDL.LU R11, [R1+0x7ac] ;  /* 0x0007ac00010b7983 */ /* 0x000ee80000300800 */
[----:B------:R0:W-:Y:S02]  /*bfcb0*/  STL.64 [R1+0x1ca0], R4 ;  /* 0x001ca00401007387 */ /* 0x0001e40000100a00 */
[----:B0-----:R-:W-:-:S02]  /*bfcc0*/  IMAD.MOV.U32 R5, RZ, RZ, R16 ;  /* 0x000000ffff057224 */ /* 0x001fc400078e0010 */
[C---:B------:R-:W-:Y:S01]  /*bfcd0*/  HMMA.16816.F32 R16, R12.reuse, R18, R24 ;  /* 0x000000120c10723c */ /* 0x040fe20000001818 */
[----:B------:R0:W-:Y:S04]  /*bfce0*/  STL.64 [R1+0x1ca8], R6 ;  /* 0x001ca80601007387 */ /* 0x0001e80000100a00 */
[----:B0-----:R-:W4:Y:S04]  /*bfcf0*/  LDL.LU.64 R6, [R1+0x8998] ;  /* 0x0089980001067983 */ /* 0x001f280000300a00 */
[----:B------:R-:W4:Y:S04]  /*bfd00*/  LDL.LU R4, [R1+0x8990] ;  /* 0x0089900001047983 */ /* 0x000f280000300800 */
[----:B------:R-:W2:Y:S04]  /*bfd10*/  LDL.LU.64 R26, [R1+0x8988] ;  /* 0x00898800011a7983 */ /* 0x000ea80000300a00 */
[----:B------:R-:W3:Y:S06]  /*bfd20*/  LDL.LU.64 R24, [R1+0x8980] ;  /* 0x0089800001187983 */ /* 0x000eec0000300a00 */
        /* <DEDUP_REMOVED lines=8> */
[----:B0-----:R-:W3:Y:S01]  /*bfdb0*/  LDL.LU.64 R16, [R1+0x8968] ;  /* 0x0089680001107983 */ /* 0x001ee20000300a00 */
[----:B-1----:R-:W-:Y:S02]  /*bfdc0*/  IMAD.MOV.U32 R18, RZ, RZ, R24 ;  /* 0x000000ffff127224 */ /* 0x002fe400078e0018 */
[----:B------:R-:W-:-:S02]  /*bfdd0*/  IMAD.MOV.U32 R19, RZ, RZ, R25 ;  /* 0x000000ffff137224 */ /* 0x000fc400078e0019 */
        /* <DEDUP_REMOVED lines=118> */
[----:B------:R-:W-:-:S02]  /*c0540*/  NOP ;  /* 0x0000000000007918 */ /* 0x000fc40000000000 */
[----:B------:R-:W-:Y:S04]  /*c0550*/  STL.64 [R1+0x1a70], R8 ;  /* 0x001a700801007387 */ /* 0x000fe80000100a00 */
[----:B------:R0:W-:Y:S04]  /*c0560*/  STL.64 [R1+0x1a78], R10 ;  /* 0x001a780a01007387 */ /* 0x0001e80000100a00 */
[----:B0-----:R-:W2:Y:S04]  /*c0570*/  LDL.LU.64 R10, [R1+0x87f0] ;  /* 0x0087f000010a7983 */ /* 0x001ea80000300a00 */
[----:B------:R-:W4:Y:S04]  /*c0580*/  LDL.LU.64 R8, [R1+0x87e8] ;  /* 0x0087e80001087983 */ /* 0x000f280000300a00 */
[----:B------:R0:W-:Y:S04]  /*c0590*/  STL.64 [R1+0x1a40], R24 ;  /* 0x001a401801007387 */ /* 0x0001e80000100a00 */
[----:B------:R1:W-:Y:S01]  /*c05a0*/  STL.64 [R1+0x1a48], R26 ;  /* 0x001a481a01007387 */ /* 0x0003e20000100a00 */
[----:B0-----:R-:W-:-:S02]  /*c05b0*/  IMAD.MOV.U32 R24, RZ, RZ, R18 ;  /* 0x000000ffff187224 */ /* 0x001fc400078e0012 */
[----:B------:R-:W-:Y:S01]  /*c05c0*/  IMAD.MOV.U32 R25, RZ, RZ, R19 ;  /* 0x000000ffff197224 */ /* 0x000fe200078e0013 */
[----:B------:R-:W3:Y:S04]  /*c05d0*/  LDL.LU R18, [R1+0x87e4] ;  /* 0x0087e40001127983 */ /* 0x000ee80000300800 */
[----:B------:R-:W3:Y:S04]  /*c05e0*/  LDL.LU R19, [R1+0x87e0] ;  /* 0x0087e00001137983 */ /* 0x000ee80000300800 */
[----:B-1----:R-:W2:Y:S04]  /*c05f0*/  LDL.64 R26, [R1+0x60] ;  /* 0x00006000011a7983 */ /* 0x002ea80000100a00 */
[----:B--2---:R-:W-:Y:S04]  /*c0600*/  STL.64 [R1+0x86e8], R26 ;  /* 0x0086e81a01007387 */ /* 0x004fe80000100a00 */
[----:B------:R0:W-:Y:S04]  /*c0610*/  STL.64 [R1+0x86e0], R24 ;  /* 0x0086e01801007387 */ /* 0x0001e80000100a00 */
        /* <DEDUP_REMOVED lines=29> */
[----:B------:R-:W4:Y:S04]  /*c07f0*/  LDL.LU R9, [R1+0x87d4] ;  /* 0x0087d40001097983 */ /* 0x000f280000300800 */
[----:B------:R-:W2:Y:S04]  /*c0800*/  LDL.LU R2, [R1+0x87d0] ;  /* 0x0087d00001027983 */ /* 0x000ea80000300800 */
[----:B------:R1:W-:Y:S04]  /*c0810*/  STL.64 [R1+0x8700], R26 ;  /* 0x0087001a01007387 */ /* 0x0003e80000100a00 */
[----:B------:R-:W-:Y:S04]  /*c0820*/  STL.64 [R1+0x8718], R24 ;  /* 0x0087181801007387 */ /* 0x000fe80000100a00 */
[----:B0-----:R-:W3:Y:S04]  /*c0830*/  LDL.LU R20, [R1+0x6f0] ;  /* 0x0006f00001147983 */ /* 0x001ee80000300800 */
[----:B------:R-:W3:Y:S04]  /*c0840*/  LDL.LU R21, [R1+0x6f4] ;  /* 0x0006f40001157983 */ /* 0x000ee80000300800 */
[----:B-1----:R-:W4:Y:S04]  /*c0850*/  LDL.LU R22, [R1+0x6f8] ;  /* 0x0006f80001167983 */ /* 0x002f280000300800 */
[----:B------:R-:W4:Y:S01]  /*c0860*/  LDL.LU R23, [R1+0x6fc] ;  /* 0x0006fc0001177983 */ /* 0x000f220000300800 */
[----:B------:R-:W-:-:S02]  /*c0870*/  IMAD.MOV.U32 R26, RZ, RZ, R3 ;  /* 0x000000ffff1a7224 */ /* 0x000fc400078e0003 */
[----:B------:R-:W-:Y:S01]  /*c0880*/  IMAD.MOV.U32 R27, RZ, RZ, R8 ;  /* 0x000000ffff1b7224 */ /* 0x000fe200078e0008 */
[----:B------:R-:W2:Y:S04]  /*c0890*/  LDL.LU R3, [R1+0x87cc] ;  /* 0x0087cc0001037983 */ /* 0x000ea80000300800 */
[----:B------:R-:W2:Y:S04]  /*c08a0*/  LDL.LU R8, [R1+0x87c8] ;  /* 0x0087c80001087983 */ /* 0x000ea80000300800 */
[----:B------:R-:W-:Y:S04]  /*c08b0*/  STL.64 [R1+0x8730], R26 ;  /* 0x0087301a01007387 */ /* 0x000fe80000100a00 */
[----:B----4-:R-:W-:Y:S04]  /*c08c0*/  STL.64 [R1+0x8710], R22 ;  /* 0x0087101601007387 */ /* 0x010fe80000100a00 */
[----:B---3--:R0:W-:Y:S04]  /*c08d0*/  STL.64 [R1+0x8708], R20 ;  /* 0x0087081401007387 */ /* 0x0081e80000100a00 */
[----:B0-----:R-:W3:Y:S04]  /*c08e0*/  LDL.LU R20, [R1+0x700] ;  /* 0x0007000001147983 */ /* 0x001ee80000300800 */
[----:B------:R-:W3:Y:S04]  /*c08f0*/  LDL.LU R21, [R1+0x704] ;  /* 0x0007040001157983 */ /* 0x000ee80000300800 */
[----:B------:R-:W4:Y:S04]  /*c0900*/  LDL.LU R22, [R1+0x708] ;  /* 0x0007080001167983 */ /* 0x000f280000300800 */
[----:B------:R-:W4:Y:S01]  /*c0910*/  LDL.LU R23, [R1+0x70c] ;  /* 0x00070c0001177983 */ /* 0x000f220000300800 */
[----:B------:R-:W-:-:S02]  /*c0920*/  IMAD.MOV.U32 R24, RZ, RZ, R11 ;  /* 0x000000ffff187224 */ /* 0x000fc400078e000b */
[----:B------:R-:W-:-:S05]  /*c0930*/  IMAD.MOV.U32 R25, RZ, RZ, R10 ;  /* 0x000000ffff197224 */ /* 0x000fca00078e000a */
        /* <DEDUP_REMOVED lines=17> */
[----:B------:R-:W-:Y:S02]  /*c0a50*/  IMAD.MOV.U32 R27, RZ, RZ, R0 ;  /* 0x000000ffff1b7224 */ /* 0x000fe400078e0000 */
[----:B--2---:R-:W-:Y:S02]  /*c0a60*/  IMAD.MOV.U32 R24, RZ, RZ, R5 ;  /* 0x000000ffff187224 */ /* 0x004fe400078e0005 */
[----:B------:R-:W-:Y:S01]  /*c0a70*/  IMAD.MOV.U32 R25, RZ, RZ, R4 ;  /* 0x000000ffff197224 */ /* 0x000fe200078e0004 */
[----:B------:R-:W-:Y:S04]  /*c0a80*/  STL.64 [R1+0x8790], R26 ;  /* 0x0087901a01007387 */ /* 0x000fe80000100a00 */
[----:B------:R-:W-:Y:S04]  /*c0a90*/  STL.64 [R1+0x8788], R24 ;  /* 0x0087881801007387 */ /* 0x000fe80000100a00 */
[----:B----4-:R-:W-:Y:S04]  /*c0aa0*/  STL.64 [R1+0x8758], R22 ;  /* 0x0087581601007387 */ /* 0x010fe80000100a00 */
[----:B---3--:R0:W-:Y:S04]  /*c0ab0*/  STL.64 [R1+0x8750], R20 ;  /* 0x0087501401007387 */ /* 0x0081e80000100a00 */
        /* <DEDUP_REMOVED lines=34> */
[----:B------:R-:W-:-:S02]  /*c0ce0*/  IMAD R4, R4, 0x100, R10 ;  /* 0x0000010004047824 */ /* 0x000fc400078e020a */
[----:B------:R-:W-:Y:S01]  /*c0cf0*/  IMAD R5, R5, 0x100, R11 ;  /* 0x0000010005057824 */ /* 0x000fe200078e020b */
        /* <DEDUP_REMOVED lines=12> */
[----:B------:R-:W2:Y:S04]  /*c0dc0*/  LDL.LU R10, [R1+0x87c4] ;  /* 0x0087c400010a7983 */ /* 0x000ea80000300800 */
        /* <DEDUP_REMOVED lines=11> */
[----:B------:R-:W2:Y:S02]  /*c0e80*/  LDL.LU R9, [R1+0x87a8] ;  /* 0x0087a80001097983 */ /* 0x000ea40000300800 */
[----:B--2---:R-:W-:-:S15]  /*c0e90*/  HMMA.16816.F32 R24, R12, R8, R24 ;  /* 0x000000080c18723c */ /* 0x004fde0000001818 */
        /* <DEDUP_REMOVED lines=9> */
[----:B0-----:R-:W3:Y:S04]  /*c0f30*/  LDL.LU.64 R26, [R1+0x8790] ;  /* 0x00879000011a7983 */ /* 0x001ee80000300a00 */
[----:B------:R-:W2:Y:S01]  /*c0f40*/  LDL.LU.64 R24, [R1+0x8788] ;  /* 0x0087880001187983 */ /* 0x000ea20000300a00 */
[----:B------:R-:W-:Y:S01]  /*c0f50*/  IMAD R7, R0, 0x100, R7 ;  /* 0x0000010000077824 */ /* 0x000fe200078e0207 */
[----:B------:R-:W-:-:S02]  /*c0f60*/  F2FP.F16.E5M2.UNPACK_B R4, R4 ;  /* 0x00000004ff04723e */ /* 0x000fc400020004ff */
[----:B------:R-:W-:Y:S02]  /*c0f70*/  F2FP.F16.E5M2.UNPACK_B R5, R5 ;  /* 0x00000005ff05723e */ /* 0x000fe400020004ff */
[----:B------:R-:W-:Y:S01]  /*c0f80*/  F2FP.F16.E5M2.UNPACK_B R6, R6 ;  /* 0x00000006ff06723e */ /* 0x000fe200020004ff */
[----:B---3--:R-:W-:Y:S01]  /*c0f90*/  HMMA.16816.F32 R12, R12, R26, R20 ;  /* 0x0000001a0c0c723c */ /* 0x008fe20000001814 */
[----:B------:R-:W2:Y:S04]  /*c0fa0*/  LDL.LU.64 R22, [R1+0x8780] ;  /* 0x0087800001167983 */ /* 0x000ea80000300a00 */
[----:B------:R-:W2:Y:S01]  /*c0fb0*/  LDL.LU.64 R20, [R1+0x8778] ;  /* 0x0087780001147983 */ /* 0x000ea20000300a00 */
        /* <DEDUP_REMOVED lines=51> */
[----:B----4-:R-:W-:Y:S06]  /*c12f0*/  HMMA.16816.F32 R12, R4, R10, R12 ;  /* 0x0000000a040c723c */ /* 0x010fec000000180c */
[----:B------:R-:W-:-:S05]  /*c1300*/  IMAD.MOV.U32 R0, RZ, RZ, R11 ;  /* 0x000000ffff007224 */ /* 0x000fca00078e000b */
[----:B------:R-:W-:-:S12]  /*c1310*/  STL [R1+0x8518], R0 ;  /* 0x0085180001007387 */ /* 0x000fd80000100800 */
[----:B------:R-:W-:Y:S04]  /*c1320*/  STL.64 [R1+0x1890], R12 ;  /* 0x0018900c01007387 */ /* 0x000fe80000100a00 */
[----:B------:R2:W-:Y:S01]  /*c1330*/  STL.64 [R1+0x1898], R14 ;  /* 0x0018980e01007387 */ /* 0x0005e20000100a00 */
[C---:B---3--:R-:W-:Y:S06]  /*c1340*/  HMMA.16816.F32 R16, R4.reuse, R24, R16 ;  /* 0x000000180410723c */ /* 0x048fec0000001810 */
[----:B--2---:R-:W-:-:S15]  /*c1350*/  HMMA.16816.F32 R12, R4, R26, R20 ;  /* 0x0000001a040c723c */ /* 0x004fde0000001814 */
[----:B------:R-:W-:-:S02]  /*c1360*/  NOP ;  /* 0x0000000000007918 */ /* 0x000fc40000000000 */
        /* <DEDUP_REMOVED lines=8> */
[----:B------:R-:W-:-:S03]  /*c13f0*/  IMAD.MOV.U32 R0, RZ, RZ, R27 ;  /* 0x000000ffff007224 */ /* 0x000fc600078e001b */
        /* <DEDUP_REMOVED lines=233> */
[C---:B--2---:R-:W-:Y:S06]  /*c2290*/  HMMA.16816.F32 R12, R4.reuse, R20, R12 ;  /* 0x00000014040c723c */ /* 0x044fec000000180c */
[----:B----4-:R-:W-:-:S15]  /*c22a0*/  HMMA.16816.F32 R24, R4, R22, R24 ;  /* 0x000000160418723c */ /* 0x010fde0000001818 */
[----:B------:R-:W-:-:S08]  /*c22b0*/  NOP ;  /* 0x0000000000007918 */ /* 0x000fd00000000000 */
[----:B------:R0:W-:Y:S04]  /*c22c0*/  STL.64 [R1+0x16b0], R24 ;  /* 0x0016b01801007387 */ /* 0x0001e80000100a00 */
[----:B------:R1:W-:Y:S04]  /*c22d0*/  STL.64 [R1+0x16b8], R26 ;  /* 0x0016b81a01007387 */ /* 0x0003e80000100a00 */
[----:B0-----:R-:W2:Y:S04]  /*c22e0*/  LDL.LU R24, [R1+0x550] ;  /* 0x0005500001187983 */ /* 0x001ea80000300800 */
[----:B------:R0:W-:Y:S04]  /*c22f0*/  STL.64 [R1+0x16a0], R12 ;  /* 0x0016a00c01007387 */ /* 0x0001e80000100a00 */
[----:B------:R-:W-:Y:S04]  /*c2300*/  STL.64 [R1+0x16a8], R14 ;  /* 0x0016a80e01007387 */ /* 0x000fe80000100a00 */
[----:B------:R-:W2:Y:S04]  /*c2310*/  LDL.LU R25, [R1+0x554] ;  /* 0x0005540001197983 */ /* 0x000ea80000300800 */
[----:B-1----:R-:W4:Y:S04]  /*c2320*/  LDL.LU R26, [R1+0x558] ;  /* 0x00055800011a7983 */ /* 0x002f280000300800 */
[----:B------:R-:W4:Y:S04]  /*c2330*/  LDL.LU R27, [R1+0x55c] ;  /* 0x00055c00011b7983 */ /* 0x000f280000300800 */
[----:B------:R-:W3:Y:S04]  /*c2340*/  LDL.LU R10, [R1+0x4be4] ;  /* 0x004be400010a7983 */ /* 0x000ee80000300800 */
[----:B0-----:R-:W2:Y:S04]  /*c2350*/  LDL.LU R12, [R1+0x4be0] ;  /* 0x004be000010c7983 */ /* 0x001ea80000300800 */
[----:B------:R-:W3:Y:S04]  /*c2360*/  LDL.LU R11, [R1+0x4bec] ;  /* 0x004bec00010b7983 */ /* 0x000ee80000300800 */
        /* <DEDUP_REMOVED lines=34> */
[----:B------:R-:W3:Y:S04]  /*c2590*/  LDL.LU.64 R28, [R1+0x98] ;  /* 0x00009800011c7983 */ /* 0x000ee80000300a00 */
[----:B------:R0:W-:Y:S04]  /*c25a0*/  STL.64 [R1+0x8350], R22 ;  /* 0x0083501601007387 */ /* 0x0001e80000100a00 */
[----:B0-----:R-:W3:Y:S04]  /*c25b0*/  LDL.LU.64 R22, [R1+0xa8] ;  /* 0x0000a80001167983 */ /* 0x001ee80000300a00 */
[----:B------:R0:W-:Y:S04]  /*c25c0*/  STL.64 [R1+0x8348], R20 ;  /* 0x0083481401007387 */ /* 0x0001e80000100a00 */
[----:B0-----:R-:W3:Y:S04]  /*c25d0*/  LDL.64 R20, [R1+0xa0] ;  /* 0x0000a00001147983 */ /* 0x001ee80000100a00 */
        /* <DEDUP_REMOVED lines=32> */
[----:B---3--:R-:W-:-:S15]  /*c27e0*/  HMMA.16816.F32 R24, R4, R8, R24 ;  /* 0x000000080418723c */ /* 0x008fde0000001818 */
[----:B------:R-:W-:-:S08]  /*c27f0*/  NOP ;  /* 0x0000000000007918 */ /* 0x000fd00000000000 */
[----:B------:R-:W-:Y:S04]  /*c2800*/  STL.64 [R1+0x2b50], R24 ;  /* 0x002b501801007387 */ /* 0x000fe80000100a00 */
[----:B------:R0:W-:Y:S04]  /*c2810*/  STL.64 [R1+0x2b58], R26 ;  /* 0x002b581a01007387 */ /* 0x0001e80000100a00 */
[----:B0-----:R-:W3:Y:S04]  /*c2820*/  LDL.LU.64 R26, [R1+0x8550] ;  /* 0x00855000011a7983 */ /* 0x001ee80000300a00 */
[----:B------:R-:W3:Y:S04]  /*c2830*/  LDL.LU.64 R24, [R1+0x8548] ;  /* 0x0085480001187983 */ /* 0x000ee80000300a00 */
[----:B------:R0:W-:Y:S04]  /*c2840*/  STL [R1+0x82ec], R8 ;  /* 0x0082ec0801007387 */ /* 0x0001e80000100800 */
[----:B------:R1:W-:Y:S01]  /*c2850*/  STL [R1+0x82e8], R9 ;  /* 0x0082e80901007387 */ /* 0x0003e20000100800 */
[----:B--2---:R-:W-:-:S02]  /*c2860*/  IMAD R15, R15, 0x100, R10 ;  /* 0x000001000f0f7824 */ /* 0x004fc400078e020a */
[----:B----4-:R-:W-:Y:S01]  /*c2870*/  IMAD R14, R14, 0x100, R11 ;  /* 0x000001000e0e7824 */ /* 0x010fe200078e020b */
[----:B0-----:R-:W2:Y:S04]  /*c2880*/  LDL.LU R8, [R1+0x570] ;  /* 0x0005700001087983 */ /* 0x001ea80000300800 */
[----:B-1----:R-:W2:Y:S04]  /*c2890*/  LDL.LU R9, [R1+0x574] ;  /* 0x0005740001097983 */ /* 0x002ea80000300800 */
[----:B------:R-:W2:Y:S04]  /*c28a0*/  LDL.LU R10, [R1+0x578] ;  /* 0x00057800010a7983 */ /* 0x000ea80000300800 */
[----:B------:R-:W2:Y:S01]  /*c28b0*/  LDL.LU R11, [R1+0x57c] ;  /* 0x00057c00010b7983 */ /* 0x000ea20000300800 */
[----:B---3--:R-:W-:-:S15]  /*c28c0*/  HMMA.16816.F32 R24, R4, R2, R24 ;  /* 0x000000020418723c */ /* 0x008fde0000001818 */
[----:B------:R-:W-:-:S08]  /*c28d0*/  NOP ;  /* 0x0000000000007918 */ /* 0x000fd00000000000 */
[----:B------:R-:W-:Y:S04]  /*c28e0*/  STL.64 [R1+0x2b40], R24 ;  /* 0x002b401801007387 */ /* 0x000fe80000100a00 */
[----:B------:R0:W-:Y:S04]  /*c28f0*/  STL.64 [R1+0x2b48], R26 ;  /* 0x002b481a01007387 */ /* 0x0001e80000100a00 */
[----:B0-----:R-:W3:Y:S04]  /*c2900*/  LDL.LU.64 R26, [R1+0x8540] ;  /* 0x00854000011a7983 */ /* 0x001ee80000300a00 */
[----:B------:R-:W3:Y:S01]  /*c2910*/  LDL.LU.64 R24, [R1+0x8538] ;  /* 0x0085380001187983 */ /* 0x000ee20000300a00 */
[----:B--2---:R-:W-:Y:S01]  /*c2920*/  HMMA.16816.F32 R4, R4, R20, R8 ;  /* 0x000000140404723c */ /* 0x004fe20000001808 */
[----:B------:R-:W-:-:S02]  /*c2930*/  F2FP.F16.E5M2.UNPACK_B R12, R12 ;  /* 0x0000000cff0c723e */ /* 0x000fc400020004ff */
[----:B------:R-:W-:Y:S02]  /*c2940*/  F2FP.F16.E5M2.UNPACK_B R13, R13 ;  /* 0x0000000dff0d723e */ /* 0x000fe400020004ff */
[----:B------:R-:W-:Y:S02]  /*c2950*/  F2FP.F16.E5M2.UNPACK_B R14, R14 ;  /* 0x0000000eff0e723e */ /* 0x000fe400020004ff */
[----:B------:R-:W-:Y:S01]  /*c2960*/  F2FP.F16.E5M2.UNPACK_B R15, R15 ;  /* 0x0000000fff0f723e */ /* 0x000fe200020004ff */
[----:B------:R-:W-:Y:S02]  /*c2970*/  IMAD.MOV.U32 R9, RZ, RZ, R20 ;  /* 0x000000ffff097224 */ /* 0x000fe400078e0014 */
[----:B------:R-:W-:-:S13]  /*c2980*/  IMAD.MOV.U32 R8, RZ, RZ, R21 ;  /* 0x000000ffff087224 */ /* 0x000fda00078e0015 */
[----:B------:R-:W-:Y:S04]  /*c2990*/  STL.64 [R1+0x1620], R4 ;  /* 0x0016200401007387 */ /* 0x000fe80000100a00 */
[----:B------:R-:W-:Y:S04]  /*c29a0*/  STL.64 [R1+0x1628], R6 ;  /* 0x0016280601007387 */ /* 0x000fe80000100a00 */
[----:B------:R0:W-:Y:S02]  /*c29b0*/  STL.64 [R1+0x8510], R8 ;  /* 0x0085100801007387 */ /* 0x0001e40000100a00 */
[----:B0-----:R-:W-:-:S15]  /*c29c0*/  HMMA.16816.F32 R8, R12, R22, R16 ;  /* 0x000000160c08723c */ /* 0x001fde0000001810 */
[----:B------:R-:W-:-:S08]  /*c29d0*/  NOP ;  /* 0x0000000000007918 */ /* 0x000fd00000000000 */
[----:B------:R-:W-:Y:S04]  /*c29e0*/  STL.64 [R1+0x1610], R8 ;  /* 0x0016100801007387 */ /* 0x000fe80000100a00 */
[----:B------:R3:W-:Y:S01]  /*c29f0*/  STL.64 [R1+0x1618], R10 ;  /* 0x0016180a01007387 */ /* 0x0007e20000100a00 */
[----:B------:R-:W-:Y:S02]  /*c2a00*/  IMAD.MOV.U32 R5, RZ, RZ, R22 ;  /* 0x000000ffff057224 */ /* 0x000fe400078e0016 */
[----:B------:R-:W-:Y:S01]  /*c2a10*/  IMAD.MOV.U32 R4, RZ, RZ, R23 ;  /* 0x000000ffff047224 */ /* 0x000fe200078e0017 */
[----:B---3--:R-:W-:-:S15]  /*c2a20*/  HMMA.16816.F32 R8, R12, R28, R24 ;  /* 0x0000001c0c08723c */ /* 0x008fde0000001818 */
        /* <DEDUP_REMOVED lines=21> */
[----:B0-----:R-:W2:Y:S01]  /*c2b80*/  LDL R22, [R1] ;  /* 0x0000000001167983 */ /* 0x001ea20000100800 */
[----:B------:R-:W-:-:S03]  /*c2b90*/  IMAD.MOV.U32 R23, RZ, RZ, R0 ;  /* 0x000000ffff177224 */ /* 0x000fc600078e0000 */
[----:B------:R-:W3:Y:S04]  /*c2ba0*/  LDL.LU R0, [R1+0x8530] ;  /* 0x0085300001007983 */ /* 0x000ee80000300800 */
[----:B--2---:R0:W-:Y:S04]  /*c2bb0*/  STL.64 [R1+0x8398], R22 ;  /* 0x0083981601007387 */ /* 0x0041e80000100a00 */
        /* <DEDUP_REMOVED lines=8> */
[----:B0-----:R-:W4:Y:S01]  /*c2c40*/  LDL R22, [R1+0x10] ;  /* 0x0000100001167983 */ /* 0x001f220000100800 */
[----:B---3--:R-:W-:-:S03]  /*c2c50*/  IMAD.MOV.U32 R23, RZ, RZ, R0 ;  /* 0x000000ffff177224 */ /* 0x008fc600078e0000 */
[----:B------:R-:W3:Y:S04]  /*c2c60*/  LDL.LU R0, [R1+0x852c] ;  /* 0x00852c0001007983 */ /* 0x000ee80000300800 */
[----:B--2---:R0:W-:Y:S04]  /*c2c70*/  STL.64 [R1+0x83b0], R20 ;  /* 0x0083b01401007387 */ /* 0x0041e80000100a00 */
[----:B----4-:R-:W-:Y:S04]  /*c2c80*/  STL.64 [R1+0x83c8], R22 ;  /* 0x0083c81601007387 */ /* 0x010fe80000100a00 */
[----:B-1----:R-:W2:Y:S04]  /*c2c90*/  LDL.LU R24, [R1+0x430] ;  /* 0x0004300001187983 */ /* 0x002ea80000300800 */
[----:B------:R-:W2:Y:S04]  /*c2ca0*/  LDL.LU R25, [R1+0x434] ;  /* 0x0004340001197983 */ /* 0x000ea80000300800 */
[----:B------:R-:W4:Y:S04]  /*c2cb0*/  LDL.LU R26, [R1+0x438] ;  /* 0x00043800011a7983 */ /* 0x000f280000300800 */
[----:B------:R-:W4:Y:S04]  /*c2cc0*/  LDL.LU R27, [R1+0x43c] ;  /* 0x00043c00011b7983 */ /* 0x000f280000300800 */
[----:B0-----:R-:W3:Y:S04]  /*c2cd0*/  LDL R20, [R1+0x18] ;  /* 0x0000180001147983 */ /* 0x001ee80000100800 */
        /* <DEDUP_REMOVED lines=99> */
[----:B------:R-:W4:Y:S04]  /*c3310*/  LDL.LU.64 R16, [R1+0x80] ;  /* 0x0000800001107983 */ /* 0x000f280000300a00 */
[----:B------:R-:W2:Y:S01]  /*c3320*/  LDL.LU.64 R20, [R1+0x78] ;  /* 0x0000780001147983 */ /* 0x000ea20000300a00 */
[----:B------:R-:W-:-:S05]  /*c3330*/  IMAD.MOV.U32 R23, RZ, RZ, R0 ;  /* 0x000000ffff177224 */ /* 0x000fca00078e0000 */
[----:B------:R-:W-:Y:S01]  /*c3340*/  STL.64 [R1+0x8500], R22 ;  /* 0x0085001601007387 */ /* 0x000fe20000100a00 */
[----:B------:R-:W-:Y:S02]  /*c3350*/  IMAD.MOV.U32 R7, RZ, RZ, R28 ;  /* 0x000000ffff077224 */ /* 0x000fe400078e001c */
[----:B------:R-:W-:Y:S01]  /*c3360*/  IMAD.MOV.U32 R6, RZ, RZ, R29 ;  /* 0x000000ffff067224 */ /* 0x000fe200078e001d */
        /* <DEDUP_REMOVED lines=9> */
[----:B------:R-:W2:Y:S04]  /*c3400*/  LDL.LU.64 R28, [R1+0x90] ;  /* 0x00009000011c7983 */ /* 0x000ea80000300a00 */
        /* <DEDUP_REMOVED lines=29> */
[----:B------:R-:W4:Y:S01]  /*c35e0*/  LDL.LU R7, [R1+0x53c] ;  /* 0x00053c0001077983 */ /* 0x000f220000300800 */
[C---:B--2---:R-:W-:Y:S06]  /*c35f0*/  HMMA.16816.F32 R8, R12.reuse, R28, R8 ;  /* 0x0000001c0c08723c */ /* 0x044fec0000001808 */
[----:B------:R-:W-:-:S15]  /*c3600*/  HMMA.16816.F32 R20, R12, R16, R20 ;  /* 0x000000100c14723c */ /* 0x000fde0000001814 */
[----:B------:R-:W-:-:S02]  /*c3610*/  NOP ;  /* 0x0000000000007918 */ /* 0x000fc40000000000 */
[----:B------:R0:W-:Y:S04]  /*c3620*/  STL.64 [R1+0x15f0], R8 ;  /* 0x0015f00801007387 */ /* 0x0001e80000100a00 */
[----:B------:R1:W-:Y:S04]  /*c3630*/  STL.64 [R1+0x15f8], R10 ;  /* 0x0015f80a01007387 */ /* 0x0003e80000100a00 */
[----:B0-----:R-:W2:Y:S01]  /*c3640*/  LDL.LU.64 R8, [R1+0x8510] ;  /* 0x0085100001087983 */ /* 0x001ea20000300a00 */
[----:B-1----:R-:W-:Y:S02]  /*c3650*/  IMAD.MOV.U32 R11, RZ, RZ, R28 ;  /* 0x000000ffff0b7224 */ /* 0x002fe400078e001c */
[----:B------:R-:W-:-:S02]  /*c3660*/  IMAD.MOV.U32 R10, RZ, RZ, R29 ;  /* 0x000000ffff0a7224 */ /* 0x000fc400078e001d */
[----:B------:R-:W2:Y:S01]  /*c3670*/  LDL.LU.64 R28, [R1+0x8508] ;  /* 0x00850800011c7983 */ /* 0x000ea20000300a00 */
[----:B----4-:R-:W-:-:S15]  /*c3680*/  HMMA.16816.F32 R4, R12, R18, R4 ;  /* 0x000000120c04723c */ /* 0x010fde0000001804 */
[----:B------:R-:W-:-:S08]  /*c3690*/  NOP ;  /* 0x0000000000007918 */ /* 0x000fd00000000000 */
[----:B------:R0:W-:Y:S04]  /*c36a0*/  STL.64 [R1+0x15e0], R4 ;  /* 0x0015e00401007387 */ /* 0x0001e80000100a00 */
[----:B------:R1:W-:Y:S04]  /*c36b0*/  STL.64 [R1+0x15e8], R6 ;  /* 0x0015e80601007387 */ /* 0x0003e80000100a00 */
[----:B0-----:R-:W4:Y:S04]  /*c36c0*/  LDL.LU R4, [R1+0x3e0] ;  /* 0x0003e00001047983 */ /* 0x001f280000300800 */
[----:B------:R-:W4:Y:S04]  /*c36d0*/  LDL.LU R5, [R1+0x3e4] ;  /* 0x0003e40001057983 */ /* 0x000f280000300800 */
[----:B-1----:R-:W4:Y:S04]  /*c36e0*/  LDL.LU R6, [R1+0x3e8] ;  /* 0x0003e80001067983 */ /* 0x002f280000300800 */
[----:B------:R-:W4:Y:S04]  /*c36f0*/  LDL.LU R7, [R1+0x3ec] ;  /* 0x0003ec0001077983 */ /* 0x000f280000300800 */
        /* <DEDUP_REMOVED lines=141> */
[----:B0-----:R-:W2:Y:S04]  /*c3fd0*/  LDL.LU R24, [R1+0x3d0] ;  /* 0x0003d00001187983 */ /* 0x001ea80000300800 */
[----:B------:R-:W2:Y:S04]  /*c3fe0*/  LDL.LU R25, [R1+0x3d4] ;  /* 0x0003d40001197983 */ /* 0x000ea80000300800 */
[----:B------:R-:W2:Y:S04]  /*c3ff0*/  LDL.LU R26, [R1+0x3d8] ;  /* 0x0003d800011a7983 */ /* 0x000ea80000300800 */
[----:B------:R-:W2:Y:S01]  /*c4000*/  LDL.LU R27, [R1+0x3dc] ;  /* 0x0003dc00011b7983 */ /* 0x000ea20000300800 */
[C---:B----4-:R-:W-:Y:S06]  /*c4010*/  HMMA.16816.F32 R4, R12.reuse, R22, R4 ;  /* 0x000000160c04723c */ /* 0x050fec0000001804 */
[----:B--2---:R-:W-:-:S15]  /*c4020*/  HMMA.16816.F32 R24, R12, R20, R24 ;  /* 0x000000140c18723c */ /* 0x004fde0000001818 */
[----:B------:R-:W-:-:S02]  /*c4030*/  NOP ;  /* 0x0000000000007918 */ /* 0x000fc40000000000 */
[----:B------:R-:W-:Y:S04]  /*c4040*/  STL.64 [R1+0x1400], R4 ;  /* 0x0014000401007387 */ /* 0x000fe80000100a00 */
[----:B------:R0:W-:Y:S04]  /*c4050*/  STL.64 [R1+0x1408], R6 ;  /* 0x0014080601007387 */ /* 0x0001e80000100a00 */
[----:B0-----:R-:W2:Y:S04]  /*c4060*/  LDL.LU.64 R6, [R1+0x8340] ;  /* 0x0083400001067983 */ /* 0x001ea80000300a00 */
[----:B------:R-:W3:Y:S04]  /*c4070*/  LDL.LU.64 R4, [R1+0x8338] ;  /* 0x0083380001047983 */ /* 0x000ee80000300a00 */
[----:B------:R0:W-:Y:S04]  /*c4080*/  STL.64 [R1+0x13f0], R24 ;  /* 0x0013f01801007387 */ /* 0x0001e80000100a00 */
[----:B------:R1:W-:Y:S01]  /*c4090*/  STL.64 [R1+0x13f8], R26 ;  /* 0x0013f81a01007387 */ /* 0x0003e20000100a00 */
[----:B0-----:R-:W-:-:S02]  /*c40a0*/  IMAD.MOV.U32 R24, RZ, RZ, R18 ;  /* 0x000000ffff187224 */ /* 0x001fc400078e0012 */
[----:B-1----:R-:W-:Y:S02]  /*c40b0*/  IMAD.MOV.U32 R26, RZ, RZ, R16 ;  /* 0x000000ffff1a7224 */ /* 0x002fe400078e0010 */
[----:B------:R-:W-:Y:S01]  /*c40c0*/  IMAD.MOV.U32 R27, RZ, RZ, R17 ;  /* 0x000000ffff1b7224 */ /* 0x000fe200078e0011 */
[----:B------:R-:W4:Y:S01]  /*c40d0*/  LDL.LU R16, [R1+0x8334] ;  /* 0x0083340001107983 */ /* 0x000f220000300800 */
[----:B------:R-:W-:-:S03]  /*c40e0*/  IMAD.MOV.U32 R25, RZ, RZ, R19 ;  /* 0x000000ffff197224 */ /* 0x000fc600078e0013 */
[----:B------:R-:W4:Y:S04]  /*c40f0*/  LDL.LU R17, [R1+0x8330] ;  /* 0x0083300001117983 */ /* 0x000f280000300800 */
[----:B------:R-:W4:Y:S04]  /*c4100*/  LDL.LU R18, [R1+0x832c] ;  /* 0x00832c0001127983 */ /* 0x000f280000300800 */
[----:B------:R-:W4:Y:S04]  /*c4110*/  LDL.LU R19, [R1+0x8328] ;  /* 0x0083280001137983 */ /* 0x000f280000300800 */
[----:B------:R-:W-:Y:S04]  /*c4120*/  STL.64 [R1+0x8268], R26 ;  /* 0x0082681a01007387 */ /* 0x000fe80000100a00 */
[----:B------:R-:W-:Y:S04]  /*c4130*/  STL.64 [R1+0x8260], R24 ;  /* 0x0082601801007387 */ /* 0x000fe80000100a00 */
[----:B------:R-:W-:Y:S04]  /*c4140*/  STL.64 [R1+0x80c8], R22 ;  /* 0x0080c81601007387 */ /* 0x000fe80000100a00 */
[----:B------:R0:W-:Y:S04]  /*c4150*/  STL.64 [R1+0x80c0], R20 ;  /* 0x0080c01401007387 */ /* 0x0001e80000100a00 */
        /* <DEDUP_REMOVED lines=8> */
[----:B----4-:R-:W-:Y:S04]  /*c41e0*/  STL.64 [R1+0x8278], R22 ;  /* 0x0082781601007387 */ /* 0x010fe80000100a00 */
[----:B---3--:R0:W-:Y:S04]  /*c41f0*/  STL.64 [R1+0x8270], R20 ;  /* 0x0082701401007387 */ /* 0x0081e80000100a00 */
[----:B------:R1:W-:Y:S04]  /*c4200*/  STL.64 [R1+0x8280], R26 ;  /* 0x0082801a01007387 */ /* 0x0003e80000100a00 */
[----:B------:R2:W-:Y:S04]  /*c4210*/  STL.64 [R1+0x8298], R24 ;  /* 0x0082981801007387 */ /* 0x0005e80000100a00 */
[----:B0-----:R-:W3:Y:S04]  /*c4220*/  LDL.LU R20, [R1+0x350] ;  /* 0x0003500001147983 */ /* 0x001ee80000300800 */
[----:B------:R-:W3:Y:S04]  /*c4230*/  LDL.LU R21, [R1+0x354] ;  /* 0x0003540001157983 */ /* 0x000ee80000300800 */
[----:B------:R-:W4:Y:S04]  /*c4240*/  LDL.LU R22, [R1+0x358] ;  /* 0x0003580001167983 */ /* 0x000f280000300800 */
[----:B------:R-:W4:Y:S01]  /*c4250*/  LDL.LU R23, [R1+0x35c] ;  /* 0x00035c0001177983 */ /* 0x000f220000300800 */
[----:B-1----:R-:W-:-:S02]  /*c4260*/  IMAD.MOV.U32 R26, RZ, RZ, R5 ;  /* 0x000000ffff1a7224 */ /* 0x002fc400078e0005 */
        /* <DEDUP_REMOVED lines=53> */
[C---:B------:R-:W-:Y:S03]  /*c45c0*/  HMMA.16816.F32 R8, R12.reuse, R18, R8 ;  /* 0x000000120c08723c */ /* 0x040fe60000001808 */
        /* <DEDUP_REMOVED lines=42> */
[----:B------:R0:W-:Y:S04]  /*c4870*/  STL.64 [R1+0x8088], R10 ;  /* 0x0080880a01007387 */ /* 0x0001e80000100a00 */
[----:B0-----:R-:W4:Y:S01]  /*c4880*/  LDL.LU R10, [R1+0x88] ;  /* 0x00008800010a7983 */ /* 0x001f220000300800 */
[----:B------:R-:W-:-:S03]  /*c4890*/  IMAD.MOV.U32 R11, RZ, RZ, R0 ;  /* 0x000000ffff0b7224 */ /* 0x000fc600078e0000 */
[----:B------:R-:W4:Y:S04]  /*c48a0*/  LDL.LU R0, [R1+0x82d0] ;  /* 0x0082d00001007983 */ /* 0x000f280000300800 */
[----:B------:R-:W-:Y:S01]  /*c48b0*/  STL.64 [R1+0x8080], R8 ;  /* 0x0080800801007387 */ /* 0x000fe20000100a00 */
        /* <DEDUP_REMOVED lines=18> */
[----:B-1----:R-:W3:Y:S01]  /*c49e0*/  LDL.LU R14, [R1+0x338] ;  /* 0x00033800010e7983 */ /* 0x002ee20000300800 */
        /* <DEDUP_REMOVED lines=13> */
[----:B0-----:R-:W2:Y:S01]  /*c4ac0*/  LDL.LU.64 R26, [R1+0x8280] ;  /* 0x00828000011a7983 */ /* 0x001ea20000300a00 */
[----:B----4-:R-:W-:-:S07]  /*c4ad0*/  IMAD.MOV.U32 R15, RZ, RZ, R0 ;  /* 0x000000ffff0f7224 */ /* 0x010fce00078e0000 */
[C---:B---3--:R-:W-:Y:S06]  /*c4ae0*/  HMMA.16816.F32 R8, R4.reuse, R10, R12 ;  /* 0x0000000a0408723c */ /* 0x048fec000000180c */
[----:B--2---:R-:W-:Y:S01]  /*c4af0*/  HMMA.16816.F32 R24, R4, R26, R20 ;  /* 0x0000001a0418723c */ /* 0x004fe20000001814 */
[----:B------:R-:W2:Y:S04]  /*c4b00*/  LDL.LU.64 R22, [R1+0x8278] ;  /* 0x0082780001167983 */ /* 0x000ea80000300a00 */
[----:B------:R-:W2:-:S15]  /*c4b10*/  LDL.LU.64 R20, [R1+0x8270] ;  /* 0x0082700001147983 */ /* 0x000e9e0000300a00 */
[----:B------:R-:W-:-:S03]  /*c4b20*/  NOP ;  /* 0x0000000000007918 */ /* 0x000fc60000000000 */
[----:B------:R-:W-:Y:S04]  /*c4b30*/  STL.64 [R1+0x1310], R24 ;  /* 0x0013101801007387 */ /* 0x000fe80000100a00 */
[----:B------:R0:W-:Y:S04]  /*c4b40*/  STL.64 [R1+0x1318], R26 ;  /* 0x0013181a01007387 */ /* 0x0001e80000100a00 */
[----:B0-----:R-:W2:Y:S04]  /*c4b50*/  LDL.LU.64 R26, [R1+0x8268] ;  /* 0x00826800011a7983 */ /* 0x001ea80000300a00 */
[----:B------:R-:W3:Y:S04]  /*c4b60*/  LDL.LU.64 R24, [R1+0x8260] ;  /* 0x0082600001187983 */ /* 0x000ee80000300a00 */
[----:B------:R-:W4:Y:S04]  /*c4b70*/  LDL.LU R12, [R1+0x4c24] ;  /* 0x004c2400010c7983 */ /* 0x000f280000300800 */
[----:B------:R-:W3:Y:S04]  /*c4b80*/  LDL.LU R0, [R1+0x4c20] ;  /* 0x004c200001007983 */ /* 0x000ee80000300800 */
[----:B------:R-:W-:Y:S04]  /*c4b90*/  STL.64 [R1+0x12f0], R8 ;  /* 0x0012f00801007387 */ /* 0x000fe80000100a00 */
[----:B------:R2:W-:Y:S04]  /*c4ba0*/  STL.64 [R1+0x12f8], R10 ;  /* 0x0012f80a01007387 */ /* 0x0005e80000100a00 */
[----:B------:R-:W4:Y:S04]  /*c4bb0*/  LDL.LU R13, [R1+0x4c28] ;  /* 0x004c2800010d7983 */ /* 0x000f280000300800 */
[----:B------:R-:W3:Y:S04]  /*c4bc0*/  LDL.LU R14, [R1+0x4c34] ;  /* 0x004c3400010e7983 */ /* 0x000ee80000300800 */
[----:B------:R-:W3:Y:S01]  /*c4bd0*/  LDL.LU R15, [R1+0x4c30] ;  /* 0x004c3000010f7983 */ /* 0x000ee20000300800 */
[C---:B--2---:R-:W-:Y:S03]  /*c4be0*/  HMMA.16816.F32 R8, R4.reuse, R26, R20 ;  /* 0x0000001a0408723c */ /* 0x044fe60000001814 */
[----:B---3--:R-:W-:Y:S04]  /*c4bf0*/  STL.64 [R1+0x8098], R14 ;  /* 0x0080980e01007387 */ /* 0x008fe80000100a00 */
[----:B----4-:R0:W-:Y:S02]  /*c4c00*/  STL.64 [R1+0x8090], R12 ;  /* 0x0080900c01007387 */ /* 0x0101e40000100a00 */
[----:B0-----:R-:W-:Y:S02]  /*c4c10*/  HMMA.16816.F32 R12, R4, R24, R16 ;  /* 0x00000018040c723c */ /* 0x001fe40000001810 */
[----:B------:R-:W2:-:S15]  /*c4c20*/  LDL.LU R16, [R1+0x130] ;  /* 0x0001300001107983 */ /* 0x000e9e0000300800 */
[----:B------:R-:W-:-:S06]  /*c4c30*/  NOP ;  /* 0x0000000000007918 */ /* 0x000fcc0000000000 */
        /* <DEDUP_REMOVED lines=16> */
[----:B0-----:R-:W4:Y:S04]  /*c4d40*/  LDL.LU R26, [R1] ;  /* 0x00000000011a7983 */ /* 0x001f280000300800 */
[----:B------:R-:W4:Y:S04]  /*c4d50*/  LDL.LU R27, [R1+0x4] ;  /* 0x00000400011b7983 */ /* 0x000f280000300800 */
[----:B---3--:R-:W-:Y:S04]  /*c4d60*/  STL.64 [R1+0x80f0], R24 ;  /* 0x0080f01801007387 */ /* 0x008fe80000100a00 */
[----:B----4-:R-:W-:Y:S04]  /*c4d70*/  STL.64 [R1+0x8110], R26 ;  /* 0x0081101a01007387 */ /* 0x010fe80000100a00 */
[----:B--2---:R-:W-:Y:S04]  /*c4d80*/  STL.64 [R1+0x80d8], R22 ;  /* 0x0080d81601007387 */ /* 0x004fe80000100a00 */
        /* <DEDUP_REMOVED lines=262> */
[----:B------:R-:W3:Y:S01]  /*c5df0*/  LDL.LU R29, [R1+0x4c2c] ;  /* 0x004c2c00011d7983 */ /* 0x000ee20000300800 */
        /* <DEDUP_REMOVED lines=39> */
[----:B------:R-:W4:Y:S04]  /*c6070*/  LDL.LU.64 R10, [R1+0x8088] ;  /* 0x00808800010a7983 */ /* 0x000f280000300a00 */
[----:B------:R-:W2:Y:S04]  /*c6080*/  LDL.LU.64 R8, [R1+0x8080] ;  /* 0x0080800001087983 */ /* 0x000ea80000300a00 */
[----:B------:R-:W-:Y:S04]  /*c6090*/  STL.64 [R1+0x160], R16 ;  /* 0x0001601001007387 */ /* 0x000fe80000100a00 */
[----:B------:R4:W-:Y:S02]  /*c60a0*/  STL.64 [R1+0x168], R18 ;  /* 0x0001681201007387 */ /* 0x0009e40000100a00 */
[C---:B----4-:R-:W-:Y:S06]  /*c60b0*/  HMMA.16816.F32 R16, R4.reuse, R10, R20 ;  /* 0x0000000a0410723c */ /* 0x050fec0000001814 */
[----:B--2---:R-:W-:Y:S01]  /*c60c0*/  HMMA.16816.F32 R8, R4, R8, R24 ;  /* 0x000000080408723c */ /* 0x004fe20000001818 */
[----:B---3--:R-:W-:-:S15]  /*c60d0*/  IMAD R12, R0, 0x100, R12 ;  /* 0x00000100000c7824 */ /* 0x008fde00078e020c */
[----:B------:R-:W-:-:S01]  /*c60e0*/  NOP ;  /* 0x0000000000007918 */ /* 0x000fc20000000000 */
[----:B------:R0:W-:Y:S07]  /*c60f0*/  STL.64 [R1+0x130], R16 ;  /* 0x0001301001007387 */ /* 0x0001ee0000100a00 */
[----:B------:R-:W-:Y:S01]  /*c6100*/  IMAD.MOV.U32 R0, RZ, RZ, R11 ;  /* 0x000000ffff007224 */ /* 0x000fe200078e000b */
[----:B------:R1:W-:Y:S04]  /*c6110*/  STL.64 [R1+0x138], R18 ;  /* 0x0001381201007387 */ /* 0x0003e80000100a00 */
[----:B------:R2:W-:Y:S04]  /*c6120*/  STL.64 [R1+0x110], R8 ;  /* 0x0001100801007387 */ /* 0x0005e80000100a00 */
[----:B------:R3:W-:Y:S04]  /*c6130*/  STL [R1+0x118], R10 ;  /* 0x0001180a01007387 */ /* 0x0007e80000100800 */
[----:B------:R-:W-:Y:S04]  /*c6140*/  STL [R1+0x5ce0], R0 ;  /* 0x005ce00001007387 */ /* 0x000fe80000100800 */
[----:B0-----:R-:W4:Y:S04]  /*c6150*/  LDL.LU R16, [R1+0x190] ;  /* 0x0001900001107983 */ /* 0x001f280000300800 */
[----:B------:R-:W4:Y:S04]  /*c6160*/  LDL.LU R17, [R1+0x194] ;  /* 0x0001940001117983 */ /* 0x000f280000300800 */
[----:B----4-:R-:W-:Y:S04]  /*c6170*/  STL.64 [R1+0x8040], R16 ;  /* 0x0080401001007387 */ /* 0x010fe80000100a00 */
[----:B-1----:R-:W4:Y:S04]  /*c6180*/  LDL.LU R18, [R1+0x198] ;  /* 0x0001980001127983 */ /* 0x002f280000300800 */
[----:B------:R-:W4:Y:S04]  /*c6190*/  LDL.LU R19, [R1+0x19c] ;  /* 0x00019c0001137983 */ /* 0x000f280000300800 */
[----:B----4-:R0:W-:Y:S04]  /*c61a0*/  STL.64 [R1+0x8058], R18 ;  /* 0x0080581201007387 */ /* 0x0101e80000100a00 */
[----:B--2---:R-:W2:Y:S04]  /*c61b0*/  LDL.LU R8, [R1+0x150] ;  /* 0x0001500001087983 */ /* 0x004ea80000300800 */
[----:B------:R-:W2:Y:S04]  /*c61c0*/  LDL.LU R9, [R1+0x154] ;  /* 0x0001540001097983 */ /* 0x000ea80000300800 */
[----:B---3--:R-:W3:Y:S04]  /*c61d0*/  LDL.LU R10, [R1+0x158] ;  /* 0x00015800010a7983 */ /* 0x008ee80000300800 */
[----:B------:R-:W3:Y:S01]  /*c61e0*/  LDL.LU R11, [R1+0x15c] ;  /* 0x00015c00010b7983 */ /* 0x000ee20000300800 */
[----:B------:R-:W-:-:S03]  /*c61f0*/  IMAD R14, R15, 0x100, R14 ;  /* 0x000001000f0e7824 */ /* 0x000fc600078e020e */
[----:B0-----:R-:W4:Y:S04]  /*c6200*/  LDL.LU R18, [R1+0xa0] ;  /* 0x0000a00001127983 */ /* 0x001f280000300800 */
        /* <DEDUP_REMOVED lines=31> */
[----:B------:R-:W-:-:S03]  /*c6400*/  IMAD R13, R13, 0x100, R29 ;  /* 0x000001000d0d7824 */ /* 0x000fc600078e021d */
[----:B------:R-:W3:Y:S01]  /*c6410*/  LDL.LU R28, [R1+0x2d68] ;  /* 0x002d6800011c7983 */ /* 0x000ee20000300800 */
[----:B----4-:R-:W-:-:S03]  /*c6420*/  IMAD R15, R15, 0x100, R16 ;  /* 0x000001000f0f7824 */ /* 0x010fc600078e0210 */
[----:B------:R-:W4:Y:S01]  /*c6430*/  LDL.LU R29, [R1+0x2d6c] ;  /* 0x002d6c00011d7983 */ /* 0x000f220000300800 */
[----:B------:R-:W-:Y:S02]  /*c6440*/  F2FP.F16.E5M2.UNPACK_B R16, R17.H1 ;  /* 0x00000011ff10723e */ /* 0x000fe400030004ff */
[----:B------:R-:W-:Y:S01]  /*c6450*/  F2FP.F16.E5M2.UNPACK_B R17, R0.H1 ;  /* 0x00000000ff11723e */ /* 0x000fe200030004ff */
[----:B--2---:R-:W-:-:S15]  /*c6460*/  HMMA.16816.F32 R8, R4, R2, R8 ;  /* 0x000000020408723c */ /* 0x004fde0000001808 */
[----:B------:R-:W-:-:S08]  /*c6470*/  NOP ;  /* 0x0000000000007918 */ /* 0x000fd00000000000 */
[----:B------:R-:W-:Y:S04]  /*c6480*/  STL.64 [R1+0x100], R8 ;  /* 0x0001000801007387 */ /* 0x000fe80000100a00 */
[----:B------:R0:W-:Y:S01]  /*c6490*/  STL [R1+0x10c], R11 ;  /* 0x00010c0b01007387 */ /* 0x0001e20000100800 */
[----:B------:R-:W-:-:S03]  /*c64a0*/  IMAD.MOV.U32 R0, RZ, RZ, R10 ;  /* 0x000000ffff007224 */ /* 0x000fc600078e000a */
[----:B0-----:R-:W2:Y:S04]  /*c64b0*/  LDL.LU.64 R10, [R1+0x8078] ;  /* 0x00807800010a7983 */ /* 0x001ea80000300a00 */
[----:B------:R-:W2:Y:S04]  /*c64c0*/  LDL.LU.64 R8, [R1+0x8070] ;  /* 0x0080700001087983 */ /* 0x000ea80000300a00 */
[----:B------:R-:W3:Y:S04]  /*c64d0*/  LDL.LU R2, [R1+0x2d28] ;  /* 0x002d280001027983 */ /* 0x000ee80000300800 */
[----:B------:R-:W4:Y:S04]  /*c64e0*/  LDL.LU R3, [R1+0x2d2c] ;  /* 0x002d2c0001037983 */ /* 0x000f280000300800 */
[----:B------:R-:W-:Y:S04]  /*c64f0*/  STL [R1+0xa8], R16 ;  /* 0x0000a81001007387 */ /* 0x000fe80000100800 */
        /* <DEDUP_REMOVED lines=8> */
[----:B------:R-:W-:Y:S01]  /*c6580*/  F2FP.F16.E5M2.UNPACK_B R15, R15 ;  /* 0x0000000fff0f723e */ /* 0x000fe200020004ff */
[----:B------:R-:W4:Y:S08]  /*c6590*/  LDL.LU.64 R18, [R1+0x8058] ;  /* 0x0080580001127983 */ /* 0x000f300000300a00 */
[----:B------:R-:W-:Y:S04]  /*c65a0*/  STL.64 [R1+0xd0], R4 ;  /* 0x0000d00401007387 */ /* 0x000fe80000100a00 */
[----:B------:R0:W-:Y:S04]  /*c65b0*/  STL.64 [R1+0xd8], R6 ;  /* 0x0000d80601007387 */ /* 0x0001e80000100a00 */
[----:B0-----:R-:W4:Y:S04]  /*c65c0*/  LDL.LU R6, [R1+0x2d38] ;  /* 0x002d380001067983 */ /* 0x001f280000300800 */
[----:B------:R-:W4:Y:S01]  /*c65d0*/  LDL.LU R7, [R1+0x2d3c] ;  /* 0x002d3c0001077983 */ /* 0x000f220000300800 */
[----:B------:R-:W-:Y:S01]  /*c65e0*/  IMAD.MOV.U32 R0, RZ, RZ, R17 ;  /* 0x000000ffff007224 */ /* 0x000fe200078e0011 */
[----:B--2---:R-:W-:-:S15]  /*c65f0*/  HMMA.16816.F32 R8, R12, R16, R8 ;  /* 0x000000100c08723c */ /* 0x004fde0000001808 */
[----:B------:R-:W-:-:S08]  /*c6600*/  NOP ;  /* 0x0000000000007918 */ /* 0x000fd00000000000 */
[----:B------:R-:W-:Y:S04]  /*c6610*/  STL.64 [R1+0xc0], R8 ;  /* 0x0000c00801007387 */ /* 0x000fe80000100a00 */
[----:B------:R0:W-:Y:S04]  /*c6620*/  STL.64 [R1+0xc8], R10 ;  /* 0x0000c80a01007387 */ /* 0x0001e80000100a00 */
[----:B0-----:R-:W2:Y:S04]  /*c6630*/  LDL.LU.64 R10, [R1+0x8050] ;  /* 0x00805000010a7983 */ /* 0x001ea80000300a00 */
[----:B------:R-:W2:Y:S04]  /*c6640*/  LDL.LU.64 R8, [R1+0x8048] ;  /* 0x0080480001087983 */ /* 0x000ea80000300a00 */
[----:B------:R-:W2:Y:S01]  /*c6650*/  LDL.LU.64 R16, [R1+0x8040] ;  /* 0x0080400001107983 */ /* 0x000ea20000300a00 */
[----:B---3--:R-:W-:-:S02]  /*c6660*/  F2FP.F16.E5M2.UNPACK_B R2, R2.H1 ;  /* 0x00000002ff02723e */ /* 0x008fc400030004ff */
[----:B----4-:R-:W-:Y:S02]  /*c6670*/  F2FP.F16.E5M2.UNPACK_B R3, R3.H1 ;  /* 0x00000003ff03723e */ /* 0x010fe400030004ff */
        /* <DEDUP_REMOVED lines=12> */
[----:B------:R1:W-:Y:S04]  /*c6740*/  STL [R1+0x7eb4], R0 ;  /* 0x007eb40001007387 */ /* 0x0003e80000100800 */
[----:B------:R2:W-:Y:S01]  /*c6750*/  STL [R1+0x9c], R5 ;  /* 0x00009c0501007387 */ /* 0x0005e20000100800 */
[----:B0-----:R-:W-:Y:S06]  /*c6760*/  HMMA.16816.F32 R8, R12, R4, R16 ;  /* 0x000000040c08723c */ /* 0x001fec0000001810 */
[----:B-1----:R-:W-:-:S02]  /*c6770*/  IMAD.MOV.U32 R0, RZ, RZ, R5 ;  /* 0x000000ffff007224 */ /* 0x002fc400078e0005 */
[----:B--2---:R-:W-:Y:S06]  /*c6780*/  HMMA.16816.F32 R4, R12, R2, R24 ;  /* 0x000000020c04723c */ /* 0x004fec0000001818 */
[----:B------:R0:W-:Y:S02]  /*c6790*/  STL [R1+0x90], R2 ;  /* 0x0000900201007387 */ /* 0x0001e40000100800 */
[----:B0-----:R-:W-:-:S07]  /*c67a0*/  F2FP.F16.E5M2.UNPACK_B R2, R28.H1 ;  /* 0x0000001cff02723e */ /* 0x001fce00030004ff */
[----:B------:R0:W-:Y:S04]  /*c67b0*/  STL.64 [R1+0xf0], R8 ;  /* 0x0000f00801007387 */ /* 0x0001e80000100a00 */
[----:B------:R-:W-:Y:S04]  /*c67c0*/  STL.64 [R1+0xf8], R10 ;  /* 0x0000f80a01007387 */ /* 0x000fe80000100a00 */
[----:B------:R1:W-:Y:S04]  /*c67d0*/  STL [R1+0x7eb8], R0 ;  /* 0x007eb80001007387 */ /* 0x0003e80000100800 */
[----:B------:R-:W-:Y:S01]  /*c67e0*/  STL [R1+0x94], R3 ;  /* 0x0000940301007387 */ /* 0x000fe20000100800 */
[----:B0-----:R-:W-:-:S02]  /*c67f0*/  F2FP.F16.E5M2.UNPACK_B R8, R22.H1 ;  /* 0x00000016ff08723e */ /* 0x001fc400030004ff */
[----:B-1----:R-:W-:-:S03]  /*c6800*/  F2FP.F16.E5M2.UNPACK_B R0, R23.H1 ;  /* 0x00000017ff00723e */ /* 0x002fc600030004ff */
[----:B------:R-:W-:Y:S04]  /*c6810*/  STL [R1+0x88], R8 ;  /* 0x0000880801007387 */ /* 0x000fe80000100800 */
[----:B------:R0:W-:Y:S04]  /*c6820*/  STL [R1+0x8c], R0 ;  /* 0x00008c0001007387 */ /* 0x0001e80000100800 */
[----:B------:R-:W-:Y:S04]  /*c6830*/  STL.64 [R1+0x120], R4 ;  /* 0x0001200401007387 */ /* 0x000fe80000100a00 */
[----:B------:R-:W-:Y:S04]  /*c6840*/  STL.64 [R1+0x128], R6 ;  /* 0x0001280601007387 */ /* 0x000fe80000100a00 */
[----:B------:R-:W2:Y:S04]  /*c6850*/  LDL.LU R20, [R1+0x2e0] ;  /* 0x0002e00001147983 */ /* 0x000ea80000300800 */
[----:B------:R-:W-:Y:S01]  /*c6860*/  STL [R1+0x80], R2 ;  /* 0x0000800201007387 */ /* 0x000fe20000100800 */
[----:B0-----:R-:W-:-:S05]  /*c6870*/  F2FP.F16.E5M2.UNPACK_B R0, R29.H1 ;  /* 0x0000001dff00723e */ /* 0x001fca00030004ff */
        /* <DEDUP_REMOVED lines=93> */
[----:B------:R-:W-:-:S07]  /*c6e50*/  F2FP.F16.E5M2.UNPACK_B R3, R3.H1 ;  /* 0x00000003ff03723e */ /* 0x000fce00030004ff */
[----:B------:R-:W-:Y:S01]  /*c6e60*/  HMMA.16816.F32 R8, R12, R2, R8 ;  /* 0x000000020c08723c */ /* 0x000fe20000001808 */
        /* <DEDUP_REMOVED lines=111> */
[----:B------:R-:W-:-:S04]  /*c7560*/  F2FP.F16.E5M2.UNPACK_B R4, R6.H1 ;  /* 0x00000006ff04723e */ /* 0x000fc800030004ff */
[----:B------:R-:W-:Y:S04]  /*c7570*/  STL [R1+0x38], R2 ;  /* 0x0000380201007387 */ /* 0x000fe80000100800 */
[----:B------:R0:W-:Y:S01]  /*c7580*/  STL [R1+0x7edc], R0 ;  /* 0x007edc0001007387 */ /* 0x0001e20000100800 */
[----:B------:R-:W-:-:S03]  /*c7590*/  F2FP.F16.E5M2.UNPACK_B R5, R7.H1 ;  /* 0x00000007ff05723e */ /* 0x000fc600030004ff */
[----:B------:R1:W-:Y:S04]  /*c75a0*/  STL [R1+0x3c], R3 ;  /* 0x00003c0301007387 */ /* 0x0003e80000100800 */
[----:B------:R-:W-:Y:S01]  /*c75b0*/  STL [R1+0x30], R4 ;  /* 0x0000300401007387 */ /* 0x000fe20000100800 */
[----:B0-----:R-:W-:-:S04]  /*c75c0*/  IMAD.MOV.U32 R0, RZ, RZ, R3 ;  /* 0x000000ffff007224 */ /* 0x001fc800078e0003 */
[----:B------:R-:W-:Y:S04]  /*c75d0*/  STL.64 [R1+0x1f0], R8 ;  /* 0x0001f00801007387 */ /* 0x000fe80000100a00 */
[----:B------:R-:W-:Y:S04]  /*c75e0*/  STL.64 [R1+0x1f8], R10 ;  /* 0x0001f80a01007387 */ /* 0x000fe80000100a00 */
[----:B------:R0:W-:Y:S04]  /*c75f0*/  STL [R1+0x7ee0], R0 ;  /* 0x007ee00001007387 */ /* 0x0001e80000100800 */
[----:B------:R2:W-:Y:S01]  /*c7600*/  STL [R1+0x34], R5 ;  /* 0x0000340501007387 */ /* 0x0005e20000100800 */
[----:B------:R-:W-:-:S02]  /*c7610*/  F2FP.F16.E5M2.UNPACK_B R2, R20.H1 ;  /* 0x00000014ff02723e */ /* 0x000fc400030004ff */
[----:B-1----:R-:W-:-:S03]  /*c7620*/  F2FP.F16.E5M2.UNPACK_B R3, R21.H1 ;  /* 0x00000015ff03723e */ /* 0x002fc600030004ff */
[----:B------:R-:W-:Y:S01]  /*c7630*/  STL [R1+0x28], R2 ;  /* 0x0000280201007387 */ /* 0x000fe20000100800 */
[----:B------:R-:W-:Y:S01]  /*c7640*/  F2FP.F16.E5M2.UNPACK_B R20, R22.H1 ;  /* 0x00000016ff14723e */ /* 0x000fe200030004ff */
[----:B0-----:R-:W-:Y:S01]  /*c7650*/  IMAD.MOV.U32 R0, RZ, RZ, R3 ;  /* 0x000000ffff007224 */ /* 0x001fe200078e0003 */
[----:B------:R-:W-:Y:S01]  /*c7660*/  F2FP.F16.E5M2.UNPACK_B R21, R23.H1 ;  /* 0x00000017ff15723e */ /* 0x000fe200030004ff */
[----:B--2---:R-:W-:-:S15]  /*c7670*/  HMMA.16816.F32 R4, R12, R4, R16 ;  /* 0x000000040c04723c */ /* 0x004fde0000001810 */
[----:B------:R-:W-:-:S08]  /*c7680*/  NOP ;  /* 0x0000000000007918 */ /* 0x000fd00000000000 */
[----:B------:R-:W-:Y:S04]  /*c7690*/  STL.64 [R1+0x200], R4 ;  /* 0x0002000401007387 */ /* 0x000fe80000100a00 */
[----:B------:R0:W-:Y:S02]  /*c76a0*/  STL.64 [R1+0x208], R6 ;  /* 0x0002080601007387 */ /* 0x0001e40000100a00 */
[----:B0-----:R-:W-:Y:S06]  /*c76b0*/  HMMA.16816.F32 R4, R12, R2, R24 ;  /* 0x000000020c04723c */ /* 0x001fec0000001818 */
[----:B------:R-:W-:Y:S04]  /*c76c0*/  STL [R1+0x2c], R3 ;  /* 0x00002c0301007387 */ /* 0x000fe80000100800 */
[----:B------:R-:W-:Y:S01]  /*c76d0*/  STL [R1+0x20], R20 ;  /* 0x0000201401007387 */ /* 0x000fe20000100800 */
[----:B------:R-:W-:-:S12]  /*c76e0*/  F2FP.F16.E5M2.UNPACK_B R2, R28.H1 ;  /* 0x0000001cff02723e */ /* 0x000fd800030004ff */
[----:B------:R-:W-:Y:S04]  /*c76f0*/  STL.64 [R1+0x210], R4 ;  /* 0x0002100401007387 */ /* 0x000fe80000100a00 */
[----:B------:R-:W-:Y:S04]  /*c7700*/  STL.64 [R1+0x218], R6 ;  /* 0x0002180601007387 */ /* 0x000fe80000100a00 */
[----:B------:R0:W-:Y:S04]  /*c7710*/  STL [R1+0x7ee4], R0 ;  /* 0x007ee40001007387 */ /* 0x0001e80000100800 */
[----:B------:R-:W-:Y:S04]  /*c7720*/  STL [R1+0x24], R21 ;  /* 0x0000241501007387 */ /* 0x000fe80000100800 */
        /* <DEDUP_REMOVED lines=11> */
[----:B--2---:R-:W-:Y:S04]  /*c77e0*/  STL.64 [R1+0x7f58], R4 ;  /* 0x007f580401007387 */ /* 0x004fe80000100a00 */
[----:B------:R-:W2:Y:S04]  /*c77f0*/  LDL.LU R6, [R1+0xcb8] ;  /* 0x000cb80001067983 */ /* 0x000ea80000300800 */
[----:B------:R-:W2:Y:S04]  /*c7800*/  LDL.LU R7, [R1+0xcbc] ;  /* 0x000cbc0001077983 */ /* 0x000ea80000300800 */
        /* <DEDUP_REMOVED lines=12> */
[----:B------:R-:W3:Y:S04]  /*c78d0*/  LDL.LU R4, [R1+0x2e58] ;  /* 0x002e580001047983 */ /* 0x000ee80000300800 */
[----:B------:R-:W3:Y:S04]  /*c78e0*/  LDL.LU R5, [R1+0x2e5c] ;  /* 0x002e5c0001057983 */ /* 0x000ee80000300800 */
        /* <DEDUP_REMOVED lines=12> */
[----:B----4-:R0:W-:Y:S04]  /*c79b0*/  STL.64 [R1+0x7f78], R18 ;  /* 0x007f781201007387 */ /* 0x0101e80000100a00 */
[----:B0-----:R-:W3:Y:S04]  /*c79c0*/  LDL.64 R18, [R1+0x18] ;  /* 0x0000180001127983 */ /* 0x001ee80000100a00 */
[----:B------:R0:W-:Y:S04]  /*c79d0*/  STL.64 [R1+0x7f70], R16 ;  /* 0x007f701001007387 */ /* 0x0001e80000100a00 */
[----:B0-----:R-:W4:Y:S04]  /*c79e0*/  LDL.LU R16, [R1+0x2e48] ;  /* 0x002e480001107983 */ /* 0x001f280000300800 */
        /* <DEDUP_REMOVED lines=25> */
[----:B------:R-:W4:Y:S04]  /*c7b80*/  LDL.LU R20, [R1+0x2eb8] ;  /* 0x002eb80001147983 */ /* 0x000f280000300800 */
[----:B------:R-:W4:Y:S04]  /*c7b90*/  LDL.LU R21, [R1+0x2ebc] ;  /* 0x002ebc0001157983 */ /* 0x000f280000300800 */
[----:B------:R0:W-:Y:S01]  /*c7ba0*/  STL [R1+0x7ee8], R0 ;  /* 0x007ee80001007387 */ /* 0x0001e20000100800 */
[----:B------:R-:W-:Y:S02]  /*c7bb0*/  F2FP.F16.E5M2.UNPACK_B R16, R16.H1 ;  /* 0x00000010ff10723e */ /* 0x000fe400030004ff */
[----:B------:R-:W-:Y:S01]  /*c7bc0*/  F2FP.F16.E5M2.UNPACK_B R17, R17.H1 ;  /* 0x00000011ff11723e */ /* 0x000fe200030004ff */
[----:B0-----:R-:W-:Y:S01]  /*c7bd0*/  IMAD.MOV.U32 R0, RZ, RZ, R19 ;  /* 0x000000ffff007224 */ /* 0x001fe200078e0013 */
[----:B--2---:R-:W-:-:S15]  /*c7be0*/  HMMA.16816.F32 R4, R12, R18, R4 ;  /* 0x000000120c04723c */ /* 0x004fde0000001804 */
[----:B------:R-:W-:-:S08]  /*c7bf0*/  NOP ;  /* 0x0000000000007918 */ /* 0x000fd00000000000 */
[----:B------:R-:W-:Y:S04]  /*c7c00*/  STL.64 [R1+0x230], R4 ;  /* 0x0002300401007387 */ /* 0x000fe80000100a00 */
[----:B------:R0:W-:Y:S04]  /*c7c10*/  STL.64 [R1+0x238], R6 ;  /* 0x0002380601007387 */ /* 0x0001e80000100a00 */
[----:B0-----:R-:W2:Y:S04]  /*c7c20*/  LDL.LU.64 R6, [R1+0x7f98] ;  /* 0x007f980001067983 */ /* 0x001ea80000300a00 */
[----:B------:R-:W3:Y:S04]  /*c7c30*/  LDL.LU.64 R4, [R1+0x7f90] ;  /* 0x007f900001047983 */ /* 0x000ee80000300a00 */
[----:B------:R-:W-:Y:S04]  /*c7c40*/  STL [R1+0x10], R16 ;  /* 0x0000101001007387 */ /* 0x000fe80000100800 */
[----:B------:R-:W-:Y:S04]  /*c7c50*/  STL [R1+0x7eec], R0 ;  /* 0x007eec0001007387 */ /* 0x000fe80000100800 */
[----:B------:R0:W-:Y:S02]  /*c7c60*/  STL [R1+0x14], R17 ;  /* 0x0000141101007387 */ /* 0x0001e40000100800 */
[----:B0-----:R-:W-:Y:S02]  /*c7c70*/  HMMA.16816.F32 R16, R12, R16, R24 ;  /* 0x000000100c10723c */ /* 0x001fe40000001818 */
[----:B------:R-:W4:Y:S04]  /*c7c80*/  LDL.LU.64 R26, [R1+0x7f88] ;  /* 0x007f8800011a7983 */ /* 0x000f280000300a00 */
[----:B------:R-:W4:-:S15]  /*c7c90*/  LDL.LU.64 R24, [R1+0x7f80] ;  /* 0x007f800001187983 */ /* 0x000f1e0000300a00 */
[----:B------:R-:W-:-:S02]  /*c7ca0*/  NOP ;  /* 0x0000000000007918 */ /* 0x000fc40000000000 */
[----:B------:R-:W-:Y:S04]  /*c7cb0*/  STL.64 [R1+0x240], R16 ;  /* 0x0002401001007387 */ /* 0x000fe80000100a00 */
[----:B------:R0:W-:Y:S04]  /*c7cc0*/  STL.64 [R1+0x248], R18 ;  /* 0x0002481201007387 */ /* 0x0001e80000100a00 */
[----:B0-----:R-:W2:Y:S04]  /*c7cd0*/  LDL.LU.64 R18, [R1+0x7f78] ;  /* 0x007f780001127983 */ /* 0x001ea80000300a00 */
[----:B------:R-:W2:Y:S01]  /*c7ce0*/  LDL.LU.64 R16, [R1+0x7f70] ;  /* 0x007f700001107983 */ /* 0x000ea20000300a00 */
[----:B---3--:R-:W-:-:S02]  /*c7cf0*/  F2FP.F16.E5M2.UNPACK_B R4, R4.H1 ;  /* 0x00000004ff04723e */ /* 0x008fc400030004ff */
[----:B------:R-:W-:-:S03]  /*c7d00*/  F2FP.F16.E5M2.UNPACK_B R5, R5.H1 ;  /* 0x00000005ff05723e */ /* 0x000fc600030004ff */
        /* <DEDUP_REMOVED lines=8> */
[----:B------:R-:W-:-:S03]  /*c7d90*/  IMAD.MOV.U32 R0, RZ, RZ, R5 ;  /* 0x000000ffff007224 */ /* 0x000fc600078e0005 */
[----:B------:R-:W3:Y:S01]  /*c7da0*/  LDL.LU.64 R4, [R1+0x7f58] ;  /* 0x007f580001047983 */ /* 0x000ee20000300a00 */
[----:B------:R-:W-:Y:S02]  /*c7db0*/  F2FP.F16.E5M2.UNPACK_B R2, R2.H1 ;  /* 0x00000002ff02723e */ /* 0x000fe400030004ff */
[----:B------:R-:W-:-:S03]  /*c7dc0*/  F2FP.F16.E5M2.UNPACK_B R3, R3.H1 ;  /* 0x00000003ff03723e */ /* 0x000fc600030004ff */
[----:B------:R-:W-:Y:S04]  /*c7dd0*/  STL [R1], R2 ;  /* 0x0000000201007387 */ /* 0x000fe80000100800 */
[----:B------:R-:W-:Y:S04]  /*c7de0*/  STL [R1+0x7f00], R0 ;  /* 0x007f000001007387 */ /* 0x000fe80000100800 */
[----:B------:R-:W-:Y:S01]  /*c7df0*/  STL [R1+0x4], R3 ;  /* 0x0000040301007387 */ /* 0x000fe20000100800 */
[----:B------:R-:W-:Y:S02]  /*c7e00*/  F2FP.F16.E5M2.UNPACK_B R28, R28.H1 ;  /* 0x0000001cff1c723e */ /* 0x000fe400030004ff */
[----:B------:R-:W-:Y:S01]  /*c7e10*/  F2FP.F16.E5M2.UNPACK_B R29, R29.H1 ;  /* 0x0000001dff1d723e */ /* 0x000fe200030004ff */
[----:B--2---:R-:W-:-:S15]  /*c7e20*/  HMMA.16816.F32 R16, R12, R2, R16 ;  /* 0x000000020c10723c */ /* 0x004fde0000001810 */
[----:B------:R-:W-:-:S08]  /*c7e30*/  NOP ;  /* 0x0000000000007918 */ /* 0x000fd00000000000 */
[----:B------:R-:W-:Y:S04]  /*c7e40*/  STL.64 [R1+0x260], R16 ;  /* 0x0002601001007387 */ /* 0x000fe80000100a00 */
[----:B------:R0:W-:Y:S04]  /*c7e50*/  STL.64 [R1+0x268], R18 ;  /* 0x0002681201007387 */ /* 0x0001e80000100a00 */
[----:B0-----:R-:W2:Y:S04]  /*c7e60*/  LDL.LU.64 R18, [R1+0x7f50] ;  /* 0x007f500001127983 */ /* 0x001ea80000300a00 */
[----:B------:R-:W2:Y:S01]  /*c7e70*/  LDL.LU.64 R16, [R1+0x7f48] ;  /* 0x007f480001107983 */ /* 0x000ea20000300a00 */
[----:B---3--:R-:W-:Y:S01]  /*c7e80*/  HMMA.16816.F32 R4, R12, R28, R4 ;  /* 0x0000001c0c04723c */ /* 0x008fe20000001804 */
[----:B----4-:R-:W-:-:S02]  /*c7e90*/  F2FP.F16.E5M2.UNPACK_B R26, R26.H1 ;  /* 0x0000001aff1a723e */ /* 0x010fc400030004ff */
[----:B------:R-:W-:-:S03]  /*c7ea0*/  F2FP.F16.E5M2.UNPACK_B R27, R27.H1 ;  /* 0x0000001bff1b723e */ /* 0x000fc600030004ff */
[----:B------:R-:W-:Y:S04]  /*c7eb0*/  STL [R1+0x7f1c], R28 ;  /* 0x007f1c1c01007387 */ /* 0x000fe80000100800 */
[----:B------:R-:W-:-:S13]  /*c7ec0*/  STL [R1+0x7f18], R29 ;  /* 0x007f181d01007387 */ /* 0x000fda0000100800 */
[----:B------:R-:W-:Y:S04]  /*c7ed0*/  STL.64 [R1+0x270], R4 ;  /* 0x0002700401007387 */ /* 0x000fe80000100a00 */
[----:B------:R0:W-:Y:S02]  /*c7ee0*/  STL.64 [R1+0x278], R6 ;  /* 0x0002780601007387 */ /* 0x0001e40000100a00 */
[----:B0-----:R-:W-:Y:S01]  /*c7ef0*/  HMMA.16816.F32 R4, R12, R26, R8 ;  /* 0x0000001a0c04723c */ /* 0x001fe20000001808 */
[----:B------:R-:W-:Y:S02]  /*c7f00*/  F2FP.F16.E5M2.UNPACK_B R24, R24.H1 ;  /* 0x00000018ff18723e */ /* 0x000fe400030004ff */
[----:B------:R-:W-:-:S15]  /*c7f10*/  F2FP.F16.E5M2.UNPACK_B R25, R25.H1 ;  /* 0x00000019ff19723e */ /* 0x000fde00030004ff */
[----:B------:R-:W-:-:S05]  /*c7f20*/  NOP ;  /* 0x0000000000007918 */ /* 0x000fca0000000000 */
[----:B------:R-:W-:Y:S04]  /*c7f30*/  STL.64 [R1+0x280], R4 ;  /* 0x0002800401007387 */ /* 0x000fe80000100a00 */
[----:B------:R2:W-:Y:S04]  /*c7f40*/  STL.64 [R1+0x288], R6 ;  /* 0x0002880601007387 */ /* 0x0005e80000100a00 */
[----:B------:R-:W-:Y:S04]  /*c7f50*/  STL.64 [R1+0x7c88], R26 ;  /* 0x007c881a01007387 */ /* 0x000fe80000100a00 */
[----:B------:R-:W-:Y:S01]  /*c7f60*/  STL.64 [R1+0x7c80], R24 ;  /* 0x007c801801007387 */ /* 0x000fe20000100a00 */
[----:B--2---:R-:W-:-:S15]  /*c7f70*/  HMMA.16816.F32 R4, R12, R24, R16 ;  /* 0x000000180c04723c */ /* 0x004fde0000001810 */
[----:B------:R-:W-:-:S08]  /*c7f80*/  NOP ;  /* 0x0000000000007918 */ /* 0x000fd00000000000 */
[----:B------:R-:W-:Y:S04]  /*c7f90*/  STL.64 [R1+0x290], R4 ;  /* 0x0002900401007387 */ /* 0x000fe80000100a00 */
[----:B------:R-:W-:Y:S04]  /*c7fa0*/  STL.64 [R1+0x298], R6 ;  /* 0x0002980601007387 */ /* 0x000fe80000100a00 */
[----:B------:R-:W2:Y:S04]  /*c7fb0*/  LDL.LU R18, [R1+0x2ec8] ;  /* 0x002ec80001127983 */ /* 0x000ea80000300800 */
[----:B------:R-:W2:Y:S04]  /*c7fc0*/  LDL.LU R19, [R1+0x2ecc] ;  /* 0x002ecc0001137983 */ /* 0x000ea80000300800 */
[----:B------:R-:W3:Y:S04]  /*c7fd0*/  LDL.LU R8, [R1+0x4c40] ;  /* 0x004c400001087983 */ /* 0x000ee80000300800 */
[----:B------:R-:W4:Y:S04]  /*c7fe0*/  LDL.LU R28, [R1+0x4c4c] ;  /* 0x004c4c00011c7983 */ /* 0x000f280000300800 */
[----:B----4-:R0:W-:Y:S04]  /*c7ff0*/  STL [R1+0x7f20], R28 ;  /* 0x007f201c01007387 */ /* 0x0101e80000100800 */
[----:B0-----:R-:W4:Y:S04]  /*c8000*/  LDL.LU R28, [R1+0x4c44] ;  /* 0x004c4400011c7983 */ /* 0x001f280000300800 */
[----:B------:R-:W3:Y:S04]  /*c8010*/  LDL.LU R9, [R1+0x4c48] ;  /* 0x004c480001097983 */ /* 0x000ee80000300800 */
[----:B------:R-:W4:Y:S04]  /*c8020*/  LDL.LU R29, [R1+0x4c54] ;  /* 0x004c5400011d7983 */ /* 0x000f280000300800 */
[----:B------:R-:W3:Y:S04]  /*c8030*/  LDL.LU R10, [R1+0x4c50] ;  /* 0x004c5000010a7983 */ /* 0x000ee80000300800 */
[----:B------:R-:W4:Y:S04]  /*c8040*/  LDL.LU R16, [R1+0x2ed8] ;  /* 0x002ed80001107983 */ /* 0x000f280000300800 */
[----:B------:R-:W4:Y:S04]  /*c8050*/  LDL.LU R17, [R1+0x2edc] ;  /* 0x002edc0001117983 */ /* 0x000f280000300800 */
[----:B--2---:R-:W-:Y:S04]  /*c8060*/  STL.64 [R1+0x7f40], R18 ;  /* 0x007f401201007387 */ /* 0x004fe80000100a00 */
[----:B----4-:R0:W-:Y:S04]  /*c8070*/  STL.64 [R1+0x7f38], R16 ;  /* 0x007f381001007387 */ /* 0x0101e80000100a00 */
[----:B0-----:R-:W2:Y:S04]  /*c8080*/  LDL.LU R16, [R1+0xd10] ;  /* 0x000d100001107983 */ /* 0x001ea80000300800 */
[----:B------:R-:W2:Y:S04]  /*c8090*/  LDL.LU R17, [R1+0xd14] ;  /* 0x000d140001117983 */ /* 0x000ea80000300800 */
[----:B------:R-:W2:Y:S04]  /*c80a0*/  LDL.LU R18, [R1+0xd18] ;  /* 0x000d180001127983 */ /* 0x000ea80000300800 */
[----:B------:R-:W2:Y:S04]  /*c80b0*/  LDL.LU R19, [R1+0xd1c] ;  /* 0x000d1c0001137983 */ /* 0x000ea80000300800 */
[----:B------:R-:W4:Y:S04]  /*c80c0*/  LDL.LU R0, [R1+0x4c5c] ;  /* 0x004c5c0001007983 */ /* 0x000f280000300800 */
[----:B------:R-:W3:Y:S04]  /*c80d0*/  LDL.LU R11, [R1+0x4c58] ;  /* 0x004c5800010b7983 */ /* 0x000ee80000300800 */
[----:B---3--:R-:W-:Y:S04]  /*c80e0*/  STL.64 [R1+0x7f30], R10 ;  /* 0x007f300a01007387 */ /* 0x008fe80000100a00 */
[----:B------:R0:W-:Y:S04]  /*c80f0*/  STL.64 [R1+0x7f28], R8 ;  /* 0x007f280801007387 */ /* 0x0001e80000100a00 */
[----:B0-----:R-:W3:Y:S04]  /*c8100*/  LDL.LU R8, [R1+0xd20] ;  /* 0x000d200001087983 */ /* 0x001ee80000300800 */
[----:B------:R-:W3:Y:S04]  /*c8110*/  LDL.LU R9, [R1+0xd24] ;  /* 0x000d240001097983 */ /* 0x000ee80000300800 */
[----:B------:R-:W3:Y:S04]  /*c8120*/  LDL.LU R10, [R1+0xd28] ;  /* 0x000d2800010a7983 */ /* 0x000ee80000300800 */
[----:B------:R-:W3:Y:S04]  /*c8130*/  LDL.LU R11, [R1+0xd2c] ;  /* 0x000d2c00010b7983 */ /* 0x000ee80000300800 */
[----:B------:R-:W2:Y:S04]  /*c8140*/  LDL.LU R6, [R1+0x2ee8] ;  /* 0x002ee80001067983 */ /* 0x000ea80000300800 */
[----:B------:R-:W2:Y:S04]  /*c8150*/  LDL.LU R7, [R1+0x2eec] ;  /* 0x002eec0001077983 */ /* 0x000ea80000300800 */
[----:B------:R-:W4:Y:S04]  /*c8160*/  LDL.LU R4, [R1+0x2ef8] ;  /* 0x002ef80001047983 */ /* 0x000f280000300800 */
[----:B------:R-:W4:Y:S01]  /*c8170*/  LDL.LU R5, [R1+0x2efc] ;  /* 0x002efc0001057983 */ /* 0x000f220000300800 */
[----:B------:R-:W-:-:S02]  /*c8180*/  F2FP.F16.E5M2.UNPACK_B R22, R22.H1 ;  /* 0x00000016ff16723e */ /* 0x000fc400030004ff */
[----:B------:R-:W-:Y:S02]  /*c8190*/  F2FP.F16.E5M2.UNPACK_B R23, R23.H1 ;  /* 0x00000017ff17723e */ /* 0x000fe400030004ff */
[----:B------:R-:W-:Y:S02]  /*c81a0*/  F2FP.F16.E5M2.UNPACK_B R20, R20.H1 ;  /* 0x00000014ff14723e */ /* 0x000fe400030004ff */
[----:B------:R-:W-:Y:S01]  /*c81b0*/  F2FP.F16.E5M2.UNPACK_B R21, R21.H1 ;  /* 0x00000015ff15723e */ /* 0x000fe200030004ff */
[----:B--2---:R-:W-:Y:S04]  /*c81c0*/  STL.64 [R1+0x7f10], R6 ;  /* 0x007f100601007387 */ /* 0x004fe80000100a00 */
[----:B----4-:R0:W-:Y:S04]  /*c81d0*/  STL.64 [R1+0x7f08], R4 ;  /* 0x007f080401007387 */ /* 0x0101e80000100a00 */
[----:B0-----:R-:W2:Y:S04]  /*c81e0*/  LDL.LU R4, [R1+0xd50] ;  /* 0x000d500001047983 */ /* 0x001ea80000300800 */
[----:B------:R-:W2:Y:S04]  /*c81f0*/  LDL.LU R5, [R1+0xd54] ;  /* 0x000d540001057983 */ /* 0x000ea80000300800 */
[----:B------:R-:W2:Y:S04]  /*c8200*/  LDL.LU R6, [R1+0xd58] ;  /* 0x000d580001067983 */ /* 0x000ea80000300800 */
[----:B------:R-:W2:Y:S04]  /*c8210*/  LDL.LU R7, [R1+0xd5c] ;  /* 0x000d5c0001077983 */ /* 0x000ea80000300800 */
[----:B------:R-:W4:Y:S04]  /*c8220*/  LDL.LU R2, [R1+0x2f08] ;  /* 0x002f080001027983 */ /* 0x000f280000300800 */
[----:B------:R-:W4:Y:S04]  /*c8230*/  LDL.LU R3, [R1+0x2f0c] ;  /* 0x002f0c0001037983 */ /* 0x000f280000300800 */
[----:B------:R-:W2:Y:S04]  /*c8240*/  LDL.LU R24, [R1+0x2ce0] ;  /* 0x002ce00001187983 */ /* 0x000ea80000300800 */
[----:B------:R-:W2:Y:S04]  /*c8250*/  LDL.LU R25, [R1+0x2ce4] ;  /* 0x002ce40001197983 */ /* 0x000ea80000300800 */
[----:B------:R-:W4:Y:S04]  /*c8260*/  LDL.LU R26, [R1+0x2ce8] ;  /* 0x002ce800011a7983 */ /* 0x000f280000300800 */
[----:B------:R-:W4:Y:S01]  /*c8270*/  LDL.LU R27, [R1+0x2cec] ;  /* 0x002cec00011b7983 */ /* 0x000f220000300800 */
[C---:B------:R-:W-:Y:S06]  /*c8280*/  HMMA.16816.F32 R16, R12.reuse, R22, R16 ;  /* 0x000000160c10723c */ /* 0x040fec0000001810 */
[----:B---3--:R-:W-:Y:S01]  /*c8290*/  HMMA.16816.F32 R8, R12, R20, R8 ;  /* 0x000000140c08723c */ /* 0x008fe20000001808 */
        /* <DEDUP_REMOVED lines=20> */
[----:B---3--:R-:W-:-:S03]  /*c83e0*/  IMAD R8, R8, 0x100, R28 ;  /* 0x0000010008087824 */ /* 0x008fc600078e021c */
[----:B------:R-:W3:Y:S01]  /*c83f0*/  LDL.LU R28, [R1+0x7f20] ;  /* 0x007f2000011c7983 */ /* 0x000ee20000300800 */
[----:B------:R-:W-:Y:S02]  /*c8400*/  F2FP.F16.E5M2.UNPACK_B R18, R18.H1 ;  /* 0x00000012ff12723e */ /* 0x000fe400030004ff */
[----:B------:R-:W-:-:S07]  /*c8410*/  F2FP.F16.E5M2.UNPACK_B R19, R19.H1 ;  /* 0x00000013ff13723e */ /* 0x000fce00030004ff */
[----:B------:R-:W-:Y:S01]  /*c8420*/  HMMA.16816.F32 R4, R12, R18, R4 ;  /* 0x000000120c04723c */ /* 0x000fe20000001804 */
[----:B--2---:R-:W-:Y:S01]  /*c8430*/  IMAD R10, R10, 0x100, R29 ;  /* 0x000001000a0a7824 */ /* 0x004fe200078e021d */
[----:B----4-:R-:W-:Y:S02]  /*c8440*/  F2FP.F16.E5M2.UNPACK_B R16, R16.H1 ;  /* 0x00000010ff10723e */ /* 0x010fe400030004ff */
[----:B------:R-:W-:-:S07]  /*c8450*/  F2FP.F16.E5M2.UNPACK_B R17, R17.H1 ;  /* 0x00000011ff11723e */ /* 0x000fce00030004ff */
[----:B------:R-:W-:Y:S01]  /*c8460*/  HMMA.16816.F32 R24, R12, R16, R24 ;  /* 0x000000100c18723c */ /* 0x000fe20000001818 */
[----:B------:R-:W-:Y:S02]  /*c8470*/  IMAD R11, R11, 0x100, R0 ;  /* 0x000001000b0b7824 */ /* 0x000fe400078e0200 */
[----:B---3--:R-:W-:Y:S02]  /*c8480*/  IMAD R9, R9, 0x100, R28 ;  /* 0x0000010009097824 */ /* 0x008fe400078e021c */
[----:B------:R-:W2:Y:S04]  /*c8490*/  LDL.LU R28, [R1+0x7f1c] ;  /* 0x007f1c00011c7983 */ /* 0x000ea80000300800 */
[----:B------:R-:W2:Y:S04]  /*c84a0*/  LDL.LU R29, [R1+0x7f18] ;  /* 0x007f1800011d7983 */ /* 0x000ea80000300800 */
[----:B------:R-:W-:Y:S04]  /*c84b0*/  STL.64 [R1+0x2c0], R4 ;  /* 0x0002c00401007387 */ /* 0x000fe80000100a00 */
[----:B------:R0:W-:Y:S04]  /*c84c0*/  STL.64 [R1+0x2c8], R6 ;  /* 0x0002c80601007387 */ /* 0x0001e80000100a00 */
[----:B0-----:R-:W3:Y:S04]  /*c84d0*/  LDL.LU.64 R6, [R1+0x7f10] ;  /* 0x007f100001067983 */ /* 0x001ee80000300a00 */
[----:B------:R-:W4:Y:S04]  /*c84e0*/  LDL.LU.64 R4, [R1+0x7f08] ;  /* 0x007f080001047983 */ /* 0x000f280000300a00 */
[----:B------:R-:W2:Y:S04]  /*c84f0*/  LDL.LU R0, [R1+0x7f00] ;  /* 0x007f000001007983 */ /* 0x000ea80000300800 */
[----:B------:R-:W-:Y:S04]  /*c8500*/  STL.64 [R1+0x2d0], R24 ;  /* 0x0002d01801007387 */ /* 0x000fe80000100a00 */
[----:B------:R0:W-:Y:S04]  /*c8510*/  STL.64 [R1+0x2d8], R26 ;  /* 0x0002d81a01007387 */ /* 0x0001e80000100a00 */
[----:B0-----:R-:W2:Y:S04]  /*c8520*/  LDL.LU.64 R26, [R1+0x7ef8] ;  /* 0x007ef800011a7983 */ /* 0x001ea80000300a00 */
[----:B------:R-:W2:Y:S04]  /*c8530*/  LDL.LU.64 R24, [R1+0x7ef0] ;  /* 0x007ef00001187983 */ /* 0x000ea80000300a00 */
[----:B------:R-:W-:Y:S04]  /*c8540*/  STL [R1+0x7c4c], R16 ;  /* 0x007c4c1001007387 */ /* 0x000fe80000100800 */
[----:B------:R-:W-:Y:S04]  /*c8550*/  STL [R1+0x7c48], R17 ;  /* 0x007c481101007387 */ /* 0x000fe80000100800 */
[----:B------:R0:W-:Y:S01]  /*c8560*/  STL.64 [R1+0x7c90], R18 ;  /* 0x007c901201007387 */ /* 0x0001e20000100a00 */
[----:B------:R-:W-:-:S02]  /*c8570*/  F2FP.F16.E5M2.UNPACK_B R10, R10 ;  /* 0x0000000aff0a723e */ /* 0x000fc400020004ff */
[----:B------:R-:W-:Y:S02]  /*c8580*/  F2FP.F16.E5M2.UNPACK_B R11, R11 ;  /* 0x0000000bff0b723e */ /* 0x000fe400020004ff */
[----:B------:R-:W-:Y:S02]  /*c8590*/  F2FP.F16.E5M2.UNPACK_B R8, R8 ;  /* 0x00000008ff08723e */ /* 0x000fe400020004ff */
[----:B------:R-:W-:Y:S01]  /*c85a0*/  F2FP.F16.E5M2.UNPACK_B R9, R9 ;  /* 0x00000009ff09723e */ /* 0x000fe200020004ff */
[----:B------:R-:W-:Y:S01]  /*c85b0*/  STL.64 [R1+0x7ea8], R10 ;  /* 0x007ea80a01007387 */ /* 0x000fe20000100a00 */
[----:B---3--:R-:W-:Y:S02]  /*c85c0*/  F2FP.F16.E5M2.UNPACK_B R6, R6.H1 ;  /* 0x00000006ff06723e */ /* 0x008fe400030004ff */
[----:B------:R-:W-:-:S07]  /*c85d0*/  F2FP.F16.E5M2.UNPACK_B R7, R7.H1 ;  /* 0x00000007ff07723e */ /* 0x000fce00030004ff */
[----:B0-----:R-:W-:Y:S01]  /*c85e0*/  HMMA.16816.F32 R16, R12, R6, R20 ;  /* 0x000000060c10723c */ /* 0x001fe20000001814 */
[----:B----4-:R-:W-:Y:S02]  /*c85f0*/  F2FP.F16.E5M2.UNPACK_B R4, R4.H1 ;  /* 0x00000004ff04723e */ /* 0x010fe400030004ff */
[----:B------:R-:W-:-:S15]  /*c8600*/  F2FP.F16.E5M2.UNPACK_B R5, R5.H1 ;  /* 0x00000005ff05723e */ /* 0x000fde00030004ff */
[----:B------:R-:W-:-:S05]  /*c8610*/  NOP ;  /* 0x0000000000007918 */ /* 0x000fca0000000000 */
[----:B------:R-:W-:Y:S04]  /*c8620*/  STL.64 [R1+0xc50], R16 ;  /* 0x000c501001007387 */ /* 0x000fe80000100a00 */
[----:B------:R-:W-:Y:S04]  /*c8630*/  STL.64 [R1+0xc58], R18 ;  /* 0x000c581201007387 */ /* 0x000fe80000100a00 */
[----:B------:R2:W-:Y:S04]  /*c8640*/  STL.64 [R1+0x7ea0], R8 ;  /* 0x007ea00801007387 */ /* 0x0005e80000100a00 */
[----:B------:R-:W3:Y:S01]  /*c8650*/  LDL.LU R20, [R1+0xf70] ;  /* 0x000f700001147983 */ /* 0x000ee20000300800 */
        /* <DEDUP_REMOVED lines=15> */
[----:B------:R-:W2:Y:S04]  /*c8750*/  LDL R16, [R1] ;  /* 0x0000000001107983 */ /* 0x000ea80000100800 */
[----:B------:R-:W2:Y:S04]  /*c8760*/  LDL R17, [R1+0x4] ;  /* 0x0000040001117983 */ /* 0x000ea80000100800 */
[----:B0-----:R-:W3:Y:S04]  /*c8770*/  LDL.LU R20, [R1+0xf50] ;  /* 0x000f500001147983 */ /* 0x001ee80000300800 */
[----:B------:R-:W3:Y:S04]  /*c8780*/  LDL.LU R21, [R1+0xf54] ;  /* 0x000f540001157983 */ /* 0x000ee80000300800 */
[----:B------:R-:W4:Y:S04]  /*c8790*/  LDL.LU R22, [R1+0xf58] ;  /* 0x000f580001167983 */ /* 0x000f280000300800 */
[----:B------:R-:W4:Y:S01]  /*c87a0*/  LDL.LU R23, [R1+0xf5c] ;  /* 0x000f5c0001177983 */ /* 0x000f220000300800 */
[----:B------:R-:W-:-:S03]  /*c87b0*/  IMAD.MOV.U32 R19, RZ, RZ, R0 ;  /* 0x000000ffff137224 */ /* 0x000fc600078e0000 */
[----:B----4-:R-:W-:Y:S04]  /*c87c0*/  STL.64 [R1+0x7cc0], R22 ;  /* 0x007cc01601007387 */ /* 0x010fe80000100a00 */
[----:B---3--:R0:W-:Y:S04]  /*c87d0*/  STL.64 [R1+0x7cb8], R20 ;  /* 0x007cb81401007387 */ /* 0x0081e80000100a00 */
[----:B------:R-:W3:Y:S04]  /*c87e0*/  LDL R18, [R1+0x8] ;  /* 0x0000080001127983 */ /* 0x000ee80000100800 */
[----:B------:R-:W0:Y:S04]  /*c87f0*/  LDL.LU R0, [R1+0x7eec] ;  /* 0x007eec0001007983 */ /* 0x000e280000300800 */
[----:B---3--:R-:W-:Y:S04]  /*c8800*/  STL.64 [R1+0x7cd0], R18 ;  /* 0x007cd01201007387 */ /* 0x008fe80000100a00 */
[----:B--2---:R-:W-:Y:S04]  /*c8810*/  STL.64 [R1+0x7cc8], R16 ;  /* 0x007cc81001007387 */ /* 0x004fe80000100a00 */
[----:B-1----:R-:W2:Y:S04]  /*c8820*/  LDL.LU R24, [R1+0xf40] ;  /* 0x000f400001187983 */ /* 0x002ea80000300800 */
[----:B------:R-:W2:Y:S04]  /*c8830*/  LDL.LU R25, [R1+0xf44] ;  /* 0x000f440001197983 */ /* 0x000ea80000300800 */
[----:B------:R-:W3:Y:S04]  /*c8840*/  LDL.LU R26, [R1+0xf48] ;  /* 0x000f4800011a7983 */ /* 0x000ee80000300800 */
[----:B------:R-:W3:Y:S01]  /*c8850*/  LDL.LU R27, [R1+0xf4c] ;  /* 0x000f4c00011b7983 */ /* 0x000ee20000300800 */
[----:B0-----:R-:W-:-:S03]  /*c8860*/  IMAD.MOV.U32 R21, RZ, RZ, R0 ;  /* 0x000000ffff157224 */ /* 0x001fc600078e0000 */
[----:B---3--:R-:W-:Y:S04]  /*c8870*/  STL.64 [R1+0x7ce0], R26 ;  /* 0x007ce01a01007387 */ /* 0x008fe80000100a00 */
        /* <DEDUP_REMOVED lines=13> */
[----:B-1----:R-:W2:Y:S01]  /*c8950*/  LDL R22, [R1+0x20] ;  /* 0x0000200001167983 */ /* 0x002ea20000100800 */
[----:B----4-:R-:W-:-:S03]  /*c8960*/  IMAD.MOV.U32 R23, RZ, RZ, R0 ;  /* 0x000000ffff177224 */ /* 0x010fc600078e0000 */
        /* <DEDUP_REMOVED lines=168> */
[----:B------:R-:W-:-:S02]  /*c93f0*/  F2FP.F16.E5M2.UNPACK_B R2, R2.H1 ;  /* 0x00000002ff02723e */ /* 0x000fc400030004ff */
[----:B------:R-:W-:-:S07]  /*c9400*/  F2FP.F16.E5M2.UNPACK_B R3, R3.H1 ;  /* 0x00000003ff03723e */ /* 0x000fce00030004ff */
[----:B---3--:R-:W-:Y:S01]  /*c9410*/  HMMA.16816.F32 R12, R12, R2, R8 ;  /* 0x000000020c0c723c */ /* 0x008fe20000001808 */
[----:B----4-:R-:W-:Y:S04]  /*c9420*/  STL.64 [R1+0x7e98], R26 ;  /* 0x007e981a01007387 */ /* 0x010fe80000100a00 */
        /* <DEDUP_REMOVED lines=16> */
[----:B------:R-:W2:Y:S01]  /*c9530*/  LDL.LU.64 R8, [R1+0x7ea0] ;  /* 0x007ea00001087983 */ /* 0x000ea20000300a00 */
[----:B------:R-:W-:-:S03]  /*c9540*/  IMAD.MOV.U32 R21, RZ, RZ, R0 ;  /* 0x000000ffff157224 */ /* 0x000fc600078e0000 */
        /* <DEDUP_REMOVED lines=140> */
[----:B------:R-:W2:Y:S04]  /*c9e10*/  LDL.LU.64 R18, [R1+0x7cd0] ;  /* 0x007cd00001127983 */ /* 0x000ea80000300a00 */
[----:B------:R-:W3:Y:S04]  /*c9e20*/  LDL.LU.64 R16, [R1+0x7cc8] ;  /* 0x007cc80001107983 */ /* 0x000ee80000300a00 */
        /* <DEDUP_REMOVED lines=14> */
[----:B------:R-:W-:Y:S04]  /*c9f10*/  STL.64 [R1+0xa50], R16 ;  /* 0x000a501001007387 */ /* 0x000fe80000100a00 */
[----:B------:R0:W-:Y:S04]  /*c9f20*/  STL.64 [R1+0xa58], R18 ;  /* 0x000a581201007387 */ /* 0x0001e80000100a00 */
        /* <DEDUP_REMOVED lines=12> */
[----:B0-----:R-:W2:Y:S01]  /*c9ff0*/  LDL.LU.64 R22, [R1+0x7c78] ;  /* 0x007c780001167983 */ /* 0x001ea20000300a00 */
[----:B----4-:R-:W-:Y:S03]  /*ca000*/  HMMA.16816.F32 R12, R8, R24, R12 ;  /* 0x00000018080c723c */ /* 0x010fe6000000180c */
[----:B------:R-:W3:Y:S04]  /*ca010*/  LDL.LU.64 R20, [R1+0x7c70] ;  /* 0x007c700001147983 */ /* 0x000ee80000300a00 */
[----:B------:R-:W-:Y:S04]  /*ca020*/  STL.64 [R1+0x7b08], R26 ;  /* 0x007b081a01007387 */ /* 0x000fe80000100a00 */
[----:B------:R0:W-:-:S12]  /*ca030*/  STL.64 [R1+0x7b00], R24 ;  /* 0x007b001801007387 */ /* 0x0001d80000100a00 */
[----:B------:R1:W-:Y:S04]  /*ca040*/  STL.64 [R1+0xa20], R12 ;  /* 0x000a200c01007387 */ /* 0x0003e80000100a00 */
[----:B------:R-:W-:Y:S04]  /*ca050*/  STL.64 [R1+0xa28], R14 ;  /* 0x000a280e01007387 */ /* 0x000fe80000100a00 */
[----:B0-----:R-:W4:Y:S01]  /*ca060*/  LDL.LU R24, [R1+0x2ae0] ;  /* 0x002ae00001187983 */ /* 0x001f220000300800 */
[----:B--2---:R-:W-:-:S15]  /*ca070*/  HMMA.16816.F32 R4, R8, R22, R4 ;  /* 0x000000160804723c */ /* 0x004fde0000001804 */
[----:B------:R-:W-:-:S08]  /*ca080*/  NOP ;  /* 0x0000000000007918 */ /* 0x000fd00000000000 */
[----:B------:R-:W-:Y:S04]  /*ca090*/  STL.64 [R1+0xa10], R4 ;  /* 0x000a100401007387 */ /* 0x000fe80000100a00 */
[----:B------:R-:W-:Y:S04]  /*ca0a0*/  STL.64 [R1+0xa18], R6 ;  /* 0x000a180601007387 */ /* 0x000fe80000100a00 */
[----:B------:R-:W4:Y:S04]  /*ca0b0*/  LDL.LU R25, [R1+0x2ae4] ;  /* 0x002ae40001197983 */ /* 0x000f280000300800 */
[----:B------:R-:W2:Y:S04]  /*ca0c0*/  LDL.LU R26, [R1+0x2ae8] ;  /* 0x002ae800011a7983 */ /* 0x000ea80000300800 */
[----:B------:R-:W2:Y:S04]  /*ca0d0*/  LDL.LU R27, [R1+0x2aec] ;  /* 0x002aec00011b7983 */ /* 0x000ea80000300800 */
[----:B------:R-:W3:Y:S04]  /*ca0e0*/  LDL.LU R16, [R1+0x4c64] ;  /* 0x004c640001107983 */ /* 0x000ee80000300800 */
[----:B-1----:R-:W4:Y:S04]  /*ca0f0*/  LDL.LU R12, [R1+0x4c60] ;  /* 0x004c6000010c7983 */ /* 0x002f280000300800 */
[----:B------:R-:W3:Y:S04]  /*ca100*/  LDL.LU R17, [R1+0x4c6c] ;  /* 0x004c6c0001117983 */ /* 0x000ee80000300800 */
[----:B------:R-:W-:Y:S04]  /*ca110*/  STL.64 [R1+0x7c68], R18 ;  /* 0x007c681201007387 */ /* 0x000fe80000100a00 */
[----:B---3--:R0:W-:Y:S04]  /*ca120*/  STL.64 [R1+0x7c60], R16 ;  /* 0x007c601001007387 */ /* 0x0081e80000100a00 */
[----:B0-----:R-:W3:Y:S04]  /*ca130*/  LDL.LU R16, [R1+0xfa0] ;  /* 0x000fa00001107983 */ /* 0x001ee80000300800 */
[----:B------:R-:W3:Y:S04]  /*ca140*/  LDL.LU R17, [R1+0xfa4] ;  /* 0x000fa40001117983 */ /* 0x000ee80000300800 */
[----:B------:R-:W3:Y:S04]  /*ca150*/  LDL.LU R18, [R1+0xfa8] ;  /* 0x000fa80001127983 */ /* 0x000ee80000300800 */
[----:B------:R-:W3:Y:S04]  /*ca160*/  LDL.LU R19, [R1+0xfac] ;  /* 0x000fac0001137983 */ /* 0x000ee80000300800 */
[----:B------:R-:W3:Y:S04]  /*ca170*/  LDL.LU R13, [R1+0x4c68] ;  /* 0x004c6800010d7983 */ /* 0x000ee80000300800 */
[----:B------:R-:W2:Y:S04]  /*ca180*/  LDL.LU R4, [R1+0xfc0] ;  /* 0x000fc00001047983 */ /* 0x000ea80000300800 */
        /* <DEDUP_REMOVED lines=12> */
[----:B------:R-:W-:Y:S04]  /*ca250*/  STL.64 [R1+0x7c10], R26 ;  /* 0x007c101a01007387 */ /* 0x000fe80000100a00 */
[----:B------:R0:W-:Y:S04]  /*ca260*/  STL.64 [R1+0x7c08], R24 ;  /* 0x007c081801007387 */ /* 0x0001e80000100a00 */
[----:B0-----:R-:W2:Y:S04]  /*ca270*/  LDL.LU R24, [R1+0x2b10] ;  /* 0x002b100001187983 */ /* 0x001ea80000300800 */
[----:B------:R-:W2:Y:S04]  /*ca280*/  LDL.LU R25, [R1+0x2b14] ;  /* 0x002b140001197983 */ /* 0x000ea80000300800 */
[----:B------:R-:W4:Y:S04]  /*ca290*/  LDL.LU R26, [R1+0x2b18] ;  /* 0x002b1800011a7983 */ /* 0x000f280000300800 */
[----:B------:R-:W4:Y:S01]  /*ca2a0*/  LDL.LU R27, [R1+0x2b1c] ;  /* 0x002b1c00011b7983 */ /* 0x000f220000300800 */
[C---:B---3--:R-:W-:Y:S03]  /*ca2b0*/  HMMA.16816.F32 R16, R8.reuse, R20, R16 ;  /* 0x000000140810723c */ /* 0x048fe60000001810 */
        /* <DEDUP_REMOVED lines=15> */
[----:B0-----:R-:W4:Y:S04]  /*ca3b0*/  LDL.LU.64 R18, [R1+0x7c68] ;  /* 0x007c680001127983 */ /* 0x001f280000300a00 */
[----:B------:R-:W2:Y:S04]  /*ca3c0*/  LDL.LU.64 R16, [R1+0x7c60] ;  /* 0x007c600001107983 */ /* 0x000ea80000300a00 */
[----:B------:R0:W-:Y:S04]  /*ca3d0*/  STL.64 [R1+0x7ae8], R22 ;  /* 0x007ae81601007387 */ /* 0x0001e80000100a00 */
[----:B0-----:R-:W3:Y:S04]  /*ca3e0*/  LDL.64 R22, [R1+0xa0] ;  /* 0x0000a00001167983 */ /* 0x001ee80000100a00 */
[----:B------:R0:W-:Y:S04]  /*ca3f0*/  STL.64 [R1+0x7ae0], R20 ;  /* 0x007ae01401007387 */ /* 0x0001e80000100a00 */
[----:B0-----:R-:W3:Y:S01]  /*ca400*/  LDL.64 R20, [R1+0xa8] ;  /* 0x0000a80001147983 */ /* 0x001ee20000100a00 */
[----:B----4-:R-:W-:Y:S01]  /*ca410*/  HMMA.16816.F32 R4, R8, R18, R4 ;  /* 0x000000120804723c */ /* 0x010fe20000001804 */
[----:B--2---:R-:W-:-:S02]  /*ca420*/  IMAD R12, R12, 0x100, R16 ;  /* 0x000001000c0c7824 */ /* 0x004fc400078e0210 */
[----:B------:R-:W-:-:S15]  /*ca430*/  IMAD R13, R13, 0x100, R17 ;  /* 0x000001000d0d7824 */ /* 0x000fde00078e0211 */
[----:B------:R-:W-:-:S05]  /*ca440*/  NOP ;  /* 0x0000000000007918 */ /* 0x000fca0000000000 */
        /* <DEDUP_REMOVED lines=11> */
[----:B------:R-:W4:Y:S04]  /*ca500*/  LDL.LU.64 R4, [R1+0x7c38] ;  /* 0x007c380001047983 */ /* 0x000f280000300a00 */
[----:B------:R0:W-:Y:S04]  /*ca510*/  STL [R1+0x7aac], R16 ;  /* 0x007aac1001007387 */ /* 0x0001e80000100800 */
[----:B0-----:R-:W3:Y:S04]  /*ca520*/  LDL.LU R16, [R1+0x4c74] ;  /* 0x004c740001107983 */ /* 0x001ee80000300800 */
[----:B------:R-:W-:Y:S01]  /*ca530*/  STL [R1+0x7aa8], R17 ;  /* 0x007aa81101007387 */ /* 0x000fe20000100800 */
        /* <DEDUP_REMOVED lines=22> */
[----:B------:R0:W-:Y:S04]  /*ca6a0*/  STL.64 [R1+0x9d0], R8 ;  /* 0x0009d00801007387 */ /* 0x0001e80000100a00 */
[----:B------:R1:W-:Y:S04]  /*ca6b0*/  STL.64 [R1+0x9d8], R10 ;  /* 0x0009d80a01007387 */ /* 0x0003e80000100a00 */
[----:B0-----:R-:W2:Y:S04]  /*ca6c0*/  LDL.LU R8, [R1+0x2b00] ;  /* 0x002b000001087983 */ /* 0x001ea80000300800 */
[----:B------:R-:W2:Y:S04]  /*ca6d0*/  LDL.LU R9, [R1+0x2b04] ;  /* 0x002b040001097983 */ /* 0x000ea80000300800 */
[----:B-1----:R-:W2:Y:S04]  /*ca6e0*/  LDL.LU R10, [R1+0x2b08] ;  /* 0x002b0800010a7983 */ /* 0x002ea80000300800 */
[----:B------:R-:W2:Y:S01]  /*ca6f0*/  LDL.LU R11, [R1+0x2b0c] ;  /* 0x002b0c00010b7983 */ /* 0x000ea20000300800 */
[----:B---3--:R-:W-:-:S02]  /*ca700*/  IMAD R14, R14, 0x100, R16 ;  /* 0x000001000e0e7824 */ /* 0x008fc400078e0210 */
[----:B------:R-:W-:Y:S01]  /*ca710*/  IMAD R15, R0, 0x100, R15 ;  /* 0x00000100000f7824 */ /* 0x000fe200078e020f */
[----:B------:R-:W-:Y:S02]  /*ca720*/  F2FP.F16.E5M2.UNPACK_B R12, R12 ;  /* 0x0000000cff0c723e */ /* 0x000fe400020004ff */
[----:B------:R-:W-:Y:S02]  /*ca730*/  F2FP.F16.E5M2.UNPACK_B R13, R13 ;  /* 0x0000000dff0d723e */ /* 0x000fe400020004ff */
[----:B------:R-:W-:Y:S02]  /*ca740*/  F2FP.F16.E5M2.UNPACK_B R14, R14 ;  /* 0x0000000eff0e723e */ /* 0x000fe400020004ff */
[----:B------:R-:W-:-:S07]  /*ca750*/  F2FP.F16.E5M2.UNPACK_B R15, R15 ;  /* 0x0000000fff0f723e */ /* 0x000fce00020004ff */
[----:B----4-:R-:W-:Y:S01]  /*ca760*/  HMMA.16816.F32 R4, R12, R22, R4 ;  /* 0x000000160c04723c */ /* 0x010fe20000001804 */
[----:B------:R-:W-:Y:S01]  /*ca770*/  IMAD.MOV.U32 R0, RZ, RZ, R21 ;  /* 0x000000ffff007224 */ /* 0x000fe200078e0015 */
[----:B------:R0:W-:Y:S04]  /*ca780*/  STL [R1+0x7a1c], R2 ;  /* 0x007a1c0201007387 */ /* 0x0001e80000100800 */
[----:B------:R1:W-:Y:S04]  /*ca790*/  STL [R1+0x7a18], R3 ;  /* 0x007a180301007387 */ /* 0x0003e80000100800 */
[----:B------:R-:W-:Y:S01]  /*ca7a0*/  STL [R1+0x7a20], R0 ;  /* 0x007a200001007387 */ /* 0x000fe20000100800 */
[----:B0-----:R-:W-:-:S02]  /*ca7b0*/  IMAD.MOV.U32 R2, RZ, RZ, R22 ;  /* 0x000000ffff027224 */ /* 0x001fc400078e0016 */
[----:B-1----:R-:W-:Y:S01]  /*ca7c0*/  IMAD.MOV.U32 R3, RZ, RZ, R23 ;  /* 0x000000ffff037224 */ /* 0x002fe200078e0017 */
[----:B--2---:R-:W-:-:S15]  /*ca7d0*/  HMMA.16816.F32 R8, R12, R20, R8 ;  /* 0x000000140c08723c */ /* 0x004fde0000001808 */
[----:B------:R-:W-:-:S08]  /*ca7e0*/  NOP ;  /* 0x0000000000007918 */ /* 0x000fd00000000000 */
[----:B------:R-:W-:Y:S04]  /*ca7f0*/  STL.64 [R1+0x9c0], R8 ;  /* 0x0009c00801007387 */ /* 0x000fe80000100a00 */
[----:B------:R-:W-:Y:S04]  /*ca800*/  STL.64 [R1+0x9c8], R10 ;  /* 0x0009c80a01007387 */ /* 0x000fe80000100a00 */
[----:B------:R-:W-:Y:S04]  /*ca810*/  STL.64 [R1+0x9b0], R4 ;  /* 0x0009b00401007387 */ /* 0x000fe80000100a00 */
[----:B------:R0:W-:Y:S04]  /*ca820*/  STL.64 [R1+0x9b8], R6 ;  /* 0x0009b80601007387 */ /* 0x0001e80000100a00 */
[----:B------:R-:W-:Y:S04]  /*ca830*/  STL [R1+0x7a28], R3 ;  /* 0x007a280301007387 */ /* 0x000fe80000100800 */
[----:B------:R-:W-:Y:S04]  /*ca840*/  STL [R1+0x7a24], R2 ;  /* 0x007a240201007387 */ /* 0x000fe80000100800 */
[----:B------:R-:W2:Y:S01]  /*ca850*/  LDL.64 R16, [R1+0x70] ;  /* 0x0000700001107983 */ /* 0x000ea20000100a00 */
[----:B0-----:R-:W-:-:S15]  /*ca860*/  HMMA.16816.F32 R4, R12, R28, R24 ;  /* 0x0000001c0c04723c */ /* 0x001fde0000001818 */
[----:B------:R-:W-:-:S08]  /*ca870*/  NOP ;  /* 0x0000000000007918 */ /* 0x000fd00000000000 */
[----:B------:R-:W-:Y:S04]  /*ca880*/  STL.64 [R1+0x9a0], R4 ;  /* 0x0009a00401007387 */ /* 0x000fe80000100a00 */
[----:B------:R-:W-:Y:S04]  /*ca890*/  STL.64 [R1+0x9a8], R6 ;  /* 0x0009a80601007387 */ /* 0x000fe80000100a00 */
[----:B------:R-:W-:Y:S04]  /*ca8a0*/  STL.64 [R1+0x7bc0], R18 ;  /* 0x007bc01201007387 */ /* 0x000fe80000100a00 */
[----:B--2---:R0:W-:Y:S04]  /*ca8b0*/  STL.64 [R1+0x7bb8], R16 ;  /* 0x007bb81001007387 */ /* 0x0041e80000100a00 */
[----:B------:R-:W2:Y:S04]  /*ca8c0*/  LDL.LU R8, [R1+0x2a80] ;  /* 0x002a800001087983 */ /* 0x000ea80000300800 */
[----:B------:R-:W2:Y:S04]  /*ca8d0*/  LDL.LU R9, [R1+0x2a84] ;  /* 0x002a840001097983 */ /* 0x000ea80000300800 */
[----:B------:R-:W3:Y:S04]  /*ca8e0*/  LDL.LU R10, [R1+0x2a88] ;  /* 0x002a8800010a7983 */ /* 0x000ee80000300800 */
[----:B------:R-:W3:Y:S04]  /*ca8f0*/  LDL.LU R11, [R1+0x2a8c] ;  /* 0x002a8c00010b7983 */ /* 0x000ee80000300800 */
[----:B0-----:R-:W4:Y:S04]  /*ca900*/  LDL.LU R16, [R1+0x2aa0] ;  /* 0x002aa00001107983 */ /* 0x001f280000300800 */
[----:B------:R-:W4:Y:S04]  /*ca910*/  LDL.LU R17, [R1+0x2aa4] ;  /* 0x002aa40001117983 */ /* 0x000f280000300800 */
[----:B----4-:R0:W-:Y:S04]  /*ca920*/  STL.64 [R1+0x7bc8], R16 ;  /* 0x007bc81001007387 */ /* 0x0101e80000100a00 */
[----:B0-----:R-:W4:Y:S04]  /*ca930*/  LDL.64 R16, [R1+0x80] ;  /* 0x0000800001107983 */ /* 0x001f280000100a00 */
[----:B------:R-:W2:Y:S04]  /*ca940*/  LDL.LU R18, [R1+0x2aa8] ;  /* 0x002aa80001127983 */ /* 0x000ea80000300800 */
[----:B------:R-:W2:Y:S04]  /*ca950*/  LDL.LU R19, [R1+0x2aac] ;  /* 0x002aac0001137983 */ /* 0x000ea80000300800 */
[----:B--2---:R-:W-:Y:S04]  /*ca960*/  STL.64 [R1+0x7be8], R18 ;  /* 0x007be81201007387 */ /* 0x004fe80000100a00 */
[----:B----4-:R0:W-:Y:S04]  /*ca970*/  STL.64 [R1+0x7be0], R16 ;  /* 0x007be01001007387 */ /* 0x0101e80000100a00 */
[----:B0-----:R-:W2:Y:S04]  /*ca980*/  LDL.LU R16, [R1+0x2ac0] ;  /* 0x002ac00001107983 */ /* 0x001ea80000300800 */
[----:B------:R-:W2:Y:S04]  /*ca990*/  LDL.LU R17, [R1+0x2ac4] ;  /* 0x002ac40001117983 */ /* 0x000ea80000300800 */
[----:B--2---:R0:W-:Y:S04]  /*ca9a0*/  STL.64 [R1+0x7bf0], R16 ;  /* 0x007bf01001007387 */ /* 0x0041e80000100a00 */
[----:B0-----:R-:W2:Y:S04]  /*ca9b0*/  LDL.64 R16, [R1+0x90] ;  /* 0x0000900001107983 */ /* 0x001ea80000100a00 */
[----:B------:R-:W4:Y:S04]  /*ca9c0*/  LDL.LU R18, [R1+0x2ac8] ;  /* 0x002ac80001127983 */ /* 0x000f280000300800 */
[----:B------:R-:W4:Y:S04]  /*ca9d0*/  LDL.LU R19, [R1+0x2acc] ;  /* 0x002acc0001137983 */ /* 0x000f280000300800 */
        /* <DEDUP_REMOVED lines=31> */
[----:B------:R-:W-:-:S02]  /*cabd0*/  IMAD.MOV.U32 R2, RZ, RZ, R17 ;  /* 0x000000ffff027224 */ /* 0x000fc400078e0011 */
[----:B------:R-:W-:Y:S01]  /*cabe0*/  IMAD.MOV.U32 R3, RZ, RZ, R16 ;  /* 0x000000ffff037224 */ /* 0x000fe200078e0010 */
[----:B--2---:R-:W-:-:S15]  /*cabf0*/  HMMA.16816.F32 R8, R12, R16, R8 ;  /* 0x000000100c08723c */ /* 0x004fde0000001808 */
[----:B------:R-:W-:-:S08]  /*cac00*/  NOP ;  /* 0x0000000000007918 */ /* 0x000fd00000000000 */
[----:B------:R-:W-:Y:S04]  /*cac10*/  STL.64 [R1+0x990], R8 ;  /* 0x0009900801007387 */ /* 0x000fe80000100a00 */
[----:B------:R0:W-:Y:S04]  /*cac20*/  STL.64 [R1+0x998], R10 ;  /* 0x0009980a01007387 */ /* 0x0001e80000100a00 */
[----:B0-----:R-:W2:Y:S04]  /*cac30*/  LDL.LU.64 R10, [R1+0x7c00] ;  /* 0x007c0000010a7983 */ /* 0x001ea80000300a00 */
[----:B------:R-:W2:Y:S04]  /*cac40*/  LDL.LU.64 R8, [R1+0x7bf8] ;  /* 0x007bf80001087983 */ /* 0x000ea80000300a00 */
[----:B------:R-:W4:Y:S04]  /*cac50*/  LDL.LU.64 R16, [R1+0x7bf0] ;  /* 0x007bf00001107983 */ /* 0x000f280000300a00 */
[----:B------:R-:W-:Y:S04]  /*cac60*/  STL [R1+0x7a34], R2 ;  /* 0x007a340201007387 */ /* 0x000fe80000100800 */
[----:B------:R0:W-:Y:S04]  /*cac70*/  STL [R1+0x7a30], R3 ;  /* 0x007a300301007387 */ /* 0x0001e80000100800 */
[----:B0-----:R-:W4:Y:S02]  /*cac80*/  LDL.64 R2, [R1+0x88] ;  /* 0x0000880001027983 */ /* 0x001f240000100a00 */
[----:B----4-:R-:W-:-:S15]  /*cac90*/  HMMA.16816.F32 R16, R12, R2, R16 ;  /* 0x000000020c10723c */ /* 0x010fde0000001810 */
[----:B------:R-:W-:-:S08]  /*caca0*/  NOP ;  /* 0x0000000000007918 */ /* 0x000fd00000000000 */
[----:B------:R-:W-:Y:S04]  /*cacb0*/  STL.64 [R1+0x980], R16 ;  /* 0x0009801001007387 */ /* 0x000fe80000100a00 */
[----:B------:R0:W-:Y:S04]  /*cacc0*/  STL.64 [R1+0x988], R18 ;  /* 0x0009881201007387 */ /* 0x0001e80000100a00 */
[----:B0-----:R-:W4:Y:S04]  /*cacd0*/  LDL.LU.64 R18, [R1+0x7be8] ;  /* 0x007be80001127983 */ /* 0x001f280000300a00 */
[----:B------:R-:W2:Y:S01]  /*cace0*/  LDL.LU.64 R16, [R1+0x7be0] ;  /* 0x007be00001107983 */ /* 0x000ea20000300a00 */
[----:B------:R-:W-:-:S05]  /*cacf0*/  IMAD.MOV.U32 R0, RZ, RZ, R3 ;  /* 0x000000ffff007224 */ /* 0x000fca00078e0003 */
[----:B------:R-:W-:Y:S01]  /*cad00*/  STL [R1+0x7a38], R0 ;  /* 0x007a380001007387 */ /* 0x000fe20000100800 */
[----:B--2---:R-:W-:Y:S06]  /*cad10*/  HMMA.16816.F32 R8, R12, R16, R8 ;  /* 0x000000100c08723c */ /* 0x004fec0000001808 */
[----:B------:R-:W-:Y:S02]  /*cad20*/  IMAD.MOV.U32 R3, RZ, RZ, R17 ;  /* 0x000000ffff037224 */ /* 0x000fe400078e0011 */
[----:B------:R-:W-:-:S15]  /*cad30*/  IMAD.MOV.U32 R2, RZ, RZ, R16 ;  /* 0x000000ffff027224 */ /* 0x000fde00078e0010 */
        /* <DEDUP_REMOVED lines=22> */
[----:B---3--:R-:W-:Y:S01]  /*caea0*/  HMMA.16816.F32 R4, R12, R22, R4 ;  /* 0x000000160c04723c */ /* 0x008fe20000001804 */
[----:B------:R-:W-:-:S02]  /*caeb0*/  IMAD.MOV.U32 R2, RZ, RZ, R17 ;  /* 0x000000ffff027224 */ /* 0x000fc400078e0011 */
[----:B------:R-:W-:Y:S02]  /*caec0*/  IMAD.MOV.U32 R3, RZ, RZ, R16 ;  /* 0x000000ffff037224 */ /* 0x000fe400078e0010 */
        /* <DEDUP_REMOVED lines=19> */
[----:B----4-:R-:W-:Y:S04]  /*cb000*/  STL.64 [R1+0x7b60], R18 ;  /* 0x007b601201007387 */ /* 0x010fe80000100a00 */
        /* <DEDUP_REMOVED lines=97> */
[----:B---3--:R-:W-:Y:S01]  /*cb620*/  IMAD.MOV.U32 R0, RZ, RZ, R21 ;  /* 0x000000ffff007224 */ /* 0x008fe200078e0015 */
[----:B------:R-:W-:Y:S01]  /*cb630*/  HMMA.16816.F32 R4, R12, R22, R4 ;  /* 0x000000160c04723c */ /* 0x000fe20000001804 */
        /* <DEDUP_REMOVED lines=8> */
[----:B------:R0:W-:Y:S02]  /*cb6c0*/  STL.64 [R1+0x8c8], R10 ;  /* 0x0008c80a01007387 */ /* 0x0001e40000100a00 */
[----:B0-----:R-:W-:Y:S02]  /*cb6d0*/  HMMA.16816.F32 R8, R12, R28, R24 ;  /* 0x0000001c0c08723c */ /* 0x001fe40000001818 */
[----:B------:R0:W-:Y:S04]  /*cb6e0*/  STL.64 [R1+0x8b0], R4 ;  /* 0x0008b00401007387 */ /* 0x0001e80000100a00 */
[----:B------:R1:W-:Y:S04]  /*cb6f0*/  STL.64 [R1+0x8b8], R6 ;  /* 0x0008b80601007387 */ /* 0x0003e80000100a00 */
[----:B------:R-:W-:Y:S04]  /*cb700*/  STL [R1+0x7a88], R3 ;  /* 0x007a880301007387 */ /* 0x000fe80000100800 */
[----:B------:R-:W-:Y:S04]  /*cb710*/  STL [R1+0x7a84], R2 ;  /* 0x007a840201007387 */ /* 0x000fe80000100800 */
[----:B0-----:R-:W2:Y:S05]  /*cb720*/  LDL.LU R4, [R1+0x2940] ;  /* 0x0029400001047983 */ /* 0x001eaa0000300800 */
        /* <DEDUP_REMOVED lines=39> */
[----:B------:R-:W4:Y:S04]  /*cb9a0*/  LDL.64 R28, [R1] ;  /* 0x00000000011c7983 */ /* 0x000f280000100a00 */
        /* <DEDUP_REMOVED lines=10> */
[----:B------:R-:W2:Y:S04]  /*cba50*/  LDL.LU R6, [R1+0x2968] ;  /* 0x0029680001067983 */ /* 0x000ea80000300800 */
[----:B------:R-:W2:Y:S01]  /*cba60*/  LDL.LU R7, [R1+0x296c] ;  /* 0x00296c0001077983 */ /* 0x000ea20000300800 */
[----:B------:R-:W-:-:S02]  /*cba70*/  IMAD.MOV.U32 R2, RZ, RZ, R11 ;  /* 0x000000ffff027224 */ /* 0x000fc400078e000b */
[----:B------:R-:W-:Y:S01]  /*cba80*/  IMAD.MOV.U32 R3, RZ, RZ, R10 ;  /* 0x000000ffff037224 */ /* 0x000fe200078e000a */
[C---:B---3--:R-:W-:Y:S01]  /*cba90*/  HMMA.16816.F32 R24, R12.reuse, R10, R24 ;  /* 0x0000000a0c18723c */ /* 0x048fe20000001818 */
[----:B--2---:R-:W-:Y:S04]  /*cbaa0*/  STL.64 [R1+0x7ad8], R6 ;  /* 0x007ad80601007387 */ /* 0x004fe80000100a00 */
[----:B----4-:R0:W-:Y:S04]  /*cbab0*/  STL.64 [R1+0x7ad0], R4 ;  /* 0x007ad00401007387 */ /* 0x0101e80000100a00 */
[----:B0-----:R-:W2:Y:S04]  /*cbac0*/  LDL.LU R4, [R1+0x2970] ;  /* 0x0029700001047983 */ /* 0x001ea80000300800 */
[----:B------:R-:W2:Y:S04]  /*cbad0*/  LDL.LU R5, [R1+0x2974] ;  /* 0x0029740001057983 */ /* 0x000ea80000300800 */
[----:B------:R-:W2:Y:S04]  /*cbae0*/  LDL.LU R6, [R1+0x2978] ;  /* 0x0029780001067983 */ /* 0x000ea80000300800 */
[----:B------:R-:W2:Y:S04]  /*cbaf0*/  LDL.LU R7, [R1+0x297c] ;  /* 0x00297c0001077983 */ /* 0x000ea80000300800 */
[----:B------:R-:W3:Y:S04]  /*cbb00*/  LDL.LU R16, [R1+0x4c84] ;  /* 0x004c840001107983 */ /* 0x000ee80000300800 */
[----:B------:R-:W3:Y:S04]  /*cbb10*/  LDL.LU R8, [R1+0x4c80] ;  /* 0x004c800001087983 */ /* 0x000ee80000300800 */
[----:B------:R-:W4:Y:S04]  /*cbb20*/  LDL.LU R17, [R1+0x4c8c] ;  /* 0x004c8c0001117983 */ /* 0x000f280000300800 */
[----:B------:R-:W4:Y:S04]  /*cbb30*/  LDL.LU R9, [R1+0x4c88] ;  /* 0x004c880001097983 */ /* 0x000f280000300800 */
[----:B------:R-:W-:Y:S04]  /*cbb40*/  STL [R1+0x7a8c], R0 ;  /* 0x007a8c0001007387 */ /* 0x000fe80000100800 */
[----:B------:R-:W-:Y:S04]  /*cbb50*/  STL.64 [R1+0x890], R24 ;  /* 0x0008901801007387 */ /* 0x000fe80000100a00 */
[----:B------:R0:W-:Y:S04]  /*cbb60*/  STL.64 [R1+0x898], R26 ;  /* 0x0008981a01007387 */ /* 0x0001e80000100a00 */
[----:B0-----:R-:W2:Y:S04]  /*cbb70*/  LDL.LU.64 R26, [R1+0x7b40] ;  /* 0x007b4000011a7983 */ /* 0x001ea80000300a00 */
[----:B------:R-:W2:Y:S04]  /*cbb80*/  LDL.LU.64 R24, [R1+0x7b38] ;  /* 0x007b380001187983 */ /* 0x000ea80000300a00 */
[----:B------:R-:W4:Y:S04]  /*cbb90*/  LDL.LU R10, [R1+0x4c90] ;  /* 0x004c9000010a7983 */ /* 0x000f280000300800 */
[----:B------:R-:W4:Y:S04]  /*cbba0*/  LDL.LU R11, [R1+0x4c98] ;  /* 0x004c9800010b7983 */ /* 0x000f280000300800 */
        /* <DEDUP_REMOVED lines=54> */
[----:B------:R-:W2:Y:S04]  /*cbf10*/  LDL.LU.64 R4, [R1+0x7ac0] ;  /* 0x007ac00001047983 */ /* 0x000ea80000300a00 */
[----:B------:R-:W-:Y:S04]  /*cbf20*/  STL.64 [R1+0x77e0], R22 ;  /* 0x0077e01601007387 */ /* 0x000fe80000100a00 */
[----:B------:R0:W-:Y:S01]  /*cbf30*/  STL.64 [R1+0x77d8], R20 ;  /* 0x0077d81401007387 */ /* 0x0001e20000100a00 */
[----:B------:R-:W-:-:S02]  /*cbf40*/  IMAD R8, R8, 0x100, R16 ;  /* 0x0000010008087824 */ /* 0x000fc400078e0210 */
[----:B----4-:R-:W-:Y:S01]  /*cbf50*/  IMAD R9, R9, 0x100, R17 ;  /* 0x0000010009097824 */ /* 0x010fe200078e0211 */
        /* <DEDUP_REMOVED lines=16> */
[----:B0-----:R-:W3:Y:S04]  /*cc060*/  LDL.LU.64 R6, [R1+0x7aa0] ;  /* 0x007aa00001067983 */ /* 0x001ee80000300a00 */
[----:B------:R-:W2:Y:S04]  /*cc070*/  LDL.LU.64 R4, [R1+0x7a98] ;  /* 0x007a980001047983 */ /* 0x000ea80000300a00 */
[----:B------:R0:W-:Y:S04]  /*cc080*/  STL [R1+0x77b4], R16 ;  /* 0x0077b41001007387 */ /* 0x0001e80000100800 */
[----:B0-----:R-:W4:Y:S04]  /*cc090*/  LDL.LU R16, [R1+0x4c9c] ;  /* 0x004c9c0001107983 */ /* 0x001f280000300800 */
[----:B------:R0:W-:Y:S04]  /*cc0a0*/  STL [R1+0x77b0], R17 ;  /* 0x0077b01101007387 */ /* 0x0001e80000100800 */
[----:B0-----:R-:W3:Y:S04]  /*cc0b0*/  LDL.LU R17, [R1+0x4c94] ;  /* 0x004c940001117983 */ /* 0x001ee80000300800 */
[----:B------:R0:W-:Y:S01]  /*cc0c0*/  STL.64 [R1+0x77f8], R18 ;  /* 0x0077f81201007387 */ /* 0x0001e20000100a00 */
[----:B------:R-:W-:-:S02]  /*cc0d0*/  F2FP.F16.E5M2.UNPACK_B R8, R8 ;  /* 0x00000008ff08723e */ /* 0x000fc400020004ff */
[----:B------:R-:W-:Y:S01]  /*cc0e0*/  F2FP.F16.E5M2.UNPACK_B R9, R9 ;  /* 0x00000009ff09723e */ /* 0x000fe200020004ff */
[----:B----4-:R-:W-:Y:S02]  /*cc0f0*/  IMAD R11, R11, 0x100, R16 ;  /* 0x000001000b0b7824 */ /* 0x010fe400078e0210 */
[----:B---3--:R-:W-:Y:S02]  /*cc100*/  IMAD R10, R10, 0x100, R17 ;  /* 0x000001000a0a7824 */ /* 0x008fe400078e0211 */
[----:B0-----:R-:W-:Y:S01]  /*cc110*/  HMMA.16816.F32 R16, R12, R6, R20 ;  /* 0x000000060c10723c */ /* 0x001fe20000001814 */
[----:B------:R-:W-:Y:S02]  /*cc120*/  F2FP.F16.E5M2.UNPACK_B R11, R11 ;  /* 0x0000000bff0b723e */ /* 0x000fe400020004ff */
[----:B------:R-:W-:-:S05]  /*cc130*/  F2FP.F16.E5M2.UNPACK_B R10, R10 ;  /* 0x0000000aff0a723e */ /* 0x000fca00020004ff */
[----:B------:R-:W-:-:S15]  /*cc140*/  STL.64 [R1+0x7a10], R10 ;  /* 0x007a100a01007387 */ /* 0x000fde0000100a00 */
        /* <DEDUP_REMOVED lines=16> */
[----:B------:R-:W3:Y:S01]  /*cc250*/  LDL.LU R27, [R1+0x27cc] ;  /* 0x0027cc00011b7983 */ /* 0x000ee20000300800 */
[----:B------:R-:W-:-:S02]  /*cc260*/  IMAD.MOV.U32 R16, RZ, RZ, R2 ;  /* 0x000000ffff107224 */ /* 0x000fc400078e0002 */
[----:B------:R-:W-:Y:S01]  /*cc270*/  IMAD.MOV.U32 R17, RZ, RZ, R3 ;  /* 0x000000ffff117224 */ /* 0x000fe200078e0003 */
[----:B---3--:R-:W-:Y:S04]  /*cc280*/  STL.64 [R1+0x7818], R26 ;  /* 0x0078181a01007387 */ /* 0x008fe80000100a00 */
[----:B--2---:R1:W-:Y:S04]  /*cc290*/  STL.64 [R1+0x7810], R24 ;  /* 0x0078101801007387 */ /* 0x0043e80000100a00 */
[----:B------:R-:W2:Y:S04]  /*cc2a0*/  LDL.LU R2, [R1+0x7a94] ;  /* 0x007a940001027983 */ /* 0x000ea80000300800 */
[----:B------:R-:W3:Y:S04]  /*cc2b0*/  LDL.LU R3, [R1+0x7a90] ;  /* 0x007a900001037983 */ /* 0x000ee80000300800 */
[----:B0-----:R-:W4:Y:S04]  /*cc2c0*/  LDL.LU R20, [R1+0x27d0] ;  /* 0x0027d00001147983 */ /* 0x001f280000300800 */
[----:B------:R-:W4:Y:S04]  /*cc2d0*/  LDL.LU R21, [R1+0x27d4] ;  /* 0x0027d40001157983 */ /* 0x000f280000300800 */
[----:B------:R-:W2:Y:S04]  /*cc2e0*/  LDL.LU R22, [R1+0x27d8] ;  /* 0x0027d80001167983 */ /* 0x000ea80000300800 */
[----:B------:R-:W2:Y:S01]  /*cc2f0*/  LDL.LU R23, [R1+0x27dc] ;  /* 0x0027dc0001177983 */ /* 0x000ea20000300800 */
[----:B------:R-:W-:-:S03]  /*cc300*/  IMAD.MOV.U32 R19, RZ, RZ, R0 ;  /* 0x000000ffff137224 */ /* 0x000fc600078e0000 */
[----:B--2---:R3:W-:Y:S04]  /*cc310*/  STL.64 [R1+0x7828], R22 ;  /* 0x0078281601007387 */ /* 0x0047e80000100a00 */
[----:B----4-:R0:W-:Y:S04]  /*cc320*/  STL.64 [R1+0x7820], R20 ;  /* 0x0078201401007387 */ /* 0x0101e80000100a00 */
[----:B------:R-:W2:Y:S04]  /*cc330*/  LDL R18, [R1+0x8] ;  /* 0x0000080001127983 */ /* 0x000ea80000100800 */
[----:B------:R-:W4:Y:S04]  /*cc340*/  LDL.LU R0, [R1+0x7a8c] ;  /* 0x007a8c0001007983 */ /* 0x000f280000300800 */
[----:B--2---:R-:W-:Y:S04]  /*cc350*/  STL.64 [R1+0x7838], R18 ;  /* 0x0078381201007387 */ /* 0x004fe80000100a00 */
[----:B------:R-:W-:Y:S04]  /*cc360*/  STL.64 [R1+0x7830], R16 ;  /* 0x0078301001007387 */ /* 0x000fe80000100a00 */
[----:B-1----:R-:W2:Y:S04]  /*cc370*/  LDL.LU R24, [R1+0x27e0] ;  /* 0x0027e00001187983 */ /* 0x002ea80000300800 */
        /* <DEDUP_REMOVED lines=9> */
[----:B0-----:R-:W4:Y:S01]  /*cc410*/  LDL R20, [R1+0x18] ;  /* 0x0000180001147983 */ /* 0x001f220000100800 */
[----:B------:R-:W-:-:S03]  /*cc420*/  IMAD.MOV.U32 R21, RZ, RZ, R0 ;  /* 0x000000ffff157224 */ /* 0x000fc600078e0000 */
[----:B------:R-:W2:Y:S04]  /*cc430*/  LDL.LU R0, [R1+0x7a80] ;  /* 0x007a800001007983 */ /* 0x000ea80000300800 */
[----:B------:R3:W-:Y:S04]  /*cc440*/  STL.64 [R1+0x7858], R22 ;  /* 0x0078581601007387 */ /* 0x0007e80000100a00 */
[----:B----4-:R-:W-:Y:S04]  /*cc450*/  STL.64 [R1+0x7850], R20 ;  /* 0x0078501401007387 */ /* 0x010fe80000100a00 */
[----:B-1----:R-:W4:Y:S04]  /*cc460*/  LDL.LU R24, [R1+0x2800] ;  /* 0x0028000001187983 */ /* 0x002f280000300800 */
[----:B------:R-:W4:Y:S04]  /*cc470*/  LDL.LU R25, [R1+0x2804] ;  /* 0x0028040001197983 */ /* 0x000f280000300800 */
[----:B------:R-:W4:Y:S04]  /*cc480*/  LDL.LU R26, [R1+0x2808] ;  /* 0x00280800011a7983 */ /* 0x000f280000300800 */
        /* <DEDUP_REMOVED lines=11> */
[----:B------:R-:W2:Y:S01]  /*cc540*/  LDL.LU R27, [R1+0x281c] ;  /* 0x00281c00011b7983 */ /* 0x000ea20000300800 */
[----:B------:R-:W-:-:S03]  /*cc550*/  IMAD.MOV.U32 R21, RZ, RZ, R0 ;  /* 0x000000ffff157224 */ /* 0x000fc600078e0000 */
[----:B--2---:R-:W-:Y:S04]  /*cc560*/  STL.64 [R1+0x7880], R26 ;  /* 0x0078801a01007387 */ /* 0x004fe80000100a00 */
[----:B----4-:R0:W-:Y:S04]  /*cc570*/  STL.64 [R1+0x7878], R24 ;  /* 0x0078781801007387 */ /* 0x0101e80000100a00 */
[----:B------:R-:W2:Y:S04]  /*cc580*/  LDL R20, [R1+0x28] ;  /* 0x0000280001147983 */ /* 0x000ea80000100800 */
[----:B------:R-:W4:Y:S04]  /*cc590*/  LDL.LU R0, [R1+0x7a74] ;  /* 0x007a740001007983 */ /* 0x000f280000300800 */
        /* <DEDUP_REMOVED lines=11> */
[----:B-1----:R-:W4:Y:S01]  /*cc650*/  LDL R20, [R1+0x38] ;  /* 0x0000380001147983 */ /* 0x002f220000100800 */
[----:B------:R-:W-:-:S03]  /*cc660*/  IMAD.MOV.U32 R21, RZ, RZ, R0 ;  /* 0x000000ffff157224 */ /* 0x000fc600078e0000 */
[----:B------:R-:W2:Y:S04]  /*cc670*/  LDL.LU R0, [R1+0x7a68] ;  /* 0x007a680001007983 */ /* 0x000ea80000300800 */
[----:B------:R3:W-:Y:S04]  /*cc680*/  STL.64 [R1+0x78a0], R22 ;  /* 0x0078a01601007387 */ /* 0x0007e80000100a00 */
[----:B----4-:R-:W-:Y:S04]  /*cc690*/  STL.64 [R1+0x78b8], R20 ;  /* 0x0078b81401007387 */ /* 0x010fe80000100a00 */
[----:B0-----:R-:W4:Y:S04]  /*cc6a0*/  LDL.LU R24, [R1+0x2830] ;  /* 0x0028300001187983 */ /* 0x001f280000300800 */
[----:B------:R-:W4:Y:S04]  /*cc6b0*/  LDL.LU R25, [R1+0x2834] ;  /* 0x0028340001197983 */ /* 0x000f280000300800 */
[----:B------:R-:W4:Y:S04]  /*cc6c0*/  LDL.LU R26, [R1+0x2838] ;  /* 0x00283800011a7983 */ /* 0x000f280000300800 */
[----:B------:R-:W4:Y:S01]  /*cc6d0*/  LDL.LU R27, [R1+0x283c] ;  /* 0x00283c00011b7983 */ /* 0x000f220000300800 */
[----:B---3--:R-:W-:-:S02]  /*cc6e0*/  IMAD.MOV.U32 R22, RZ, RZ, R2 ;  /* 0x000000ffff167224 */ /* 0x008fc400078e0002 */
[----:B--2---:R-:W-:Y:S01]  /*cc6f0*/  IMAD.MOV.U32 R23, RZ, RZ, R3 ;  /* 0x000000ffff177224 */ /* 0x004fe200078e0003 */
[----:B------:R-:W2:Y:S04]  /*cc700*/  LDL.LU R2, [R1+0x7a64] ;  /* 0x007a640001027983 */ /* 0x000ea80000300800 */
[----:B------:R-:W3:Y:S04]  /*cc710*/  LDL.LU R3, [R1+0x7a60] ;  /* 0x007a600001037983 */ /* 0x000ee80000300800 */
[----:B------:R-:W-:Y:S04]  /*cc720*/  STL.64 [R1+0x78d0], R22 ;  /* 0x0078d01601007387 */ /* 0x000fe80000100a00 */
[----:B----4-:R-:W-:Y:S04]  /*cc730*/  STL.64 [R1+0x78b0], R26 ;  /* 0x0078b01a01007387 */ /* 0x010fe80000100a00 */
[----:B------:R0:W-:Y:S04]  /*cc740*/  STL.64 [R1+0x78a8], R24 ;  /* 0x0078a81801007387 */ /* 0x0001e80000100a00 */
[----:B0-----:R-:W4:Y:S04]  /*cc750*/  LDL.LU R24, [R1+0x2840] ;  /* 0x0028400001187983 */ /* 0x001f280000300800 */
[----:B------:R-:W4:Y:S04]  /*cc760*/  LDL.LU R25, [R1+0x2844] ;  /* 0x0028440001197983 */ /* 0x000f280000300800 */
[----:B------:R-:W2:Y:S04]  /*cc770*/  LDL.LU R26, [R1+0x2848] ;  /* 0x00284800011a7983 */ /* 0x000ea80000300800 */
[----:B------:R-:W2:Y:S04]  /*cc780*/  LDL.LU R27, [R1+0x284c] ;  /* 0x00284c00011b7983 */ /* 0x000ea80000300800 */
[----:B------:R-:W3:Y:S01]  /*cc790*/  LDL R20, [R1+0x48] ;  /* 0x0000480001147983 */ /* 0x000ee20000100800 */
[----:B------:R-:W-:-:S03]  /*cc7a0*/  IMAD.MOV.U32 R21, RZ, RZ, R0 ;  /* 0x000000ffff157224 */ /* 0x000fc600078e0000 */
[----:B------:R-:W4:Y:S04]  /*cc7b0*/  LDL.LU R0, [R1+0x7a5c] ;  /* 0x007a5c0001007983 */ /* 0x000f280000300800 */
        /* <DEDUP_REMOVED lines=1583> */
[----:B------:R-:W3:Y:S01]  /*d2ab0*/  LDL.LU R6, [R1+0x2278] ;  /* 0x0022780001067983 */ /* 0x000ee20000300800 */
[----:B------:R-:W-:-:S03]  /*d2ac0*/  IMAD.MOV.U32 R0, RZ, RZ, R29 ;  /* 0x000000ffff007224 */ /* 0x000fc600078e001d */
[----:B------:R-:W3:Y:S04]  /*d2ad0*/  LDL.LU R7, [R1+0x227c] ;  /* 0x00227c0001077983 */ /* 0x000ee80000300800 */
[----:B------:R-:W3:Y:S04]  /*d2ae0*/  LDL.64 R22, [R1+0x20] ;  /* 0x0000200001167983 */ /* 0x000ee80000100a00 */
[----:B------:R-:W3:Y:S04]  /*d2af0*/  LDL R28, [R1+0x18] ;  /* 0x00001800011c7983 */ /* 0x000ee80000100800 */
[----:B------:R-:W3:Y:S04]  /*d2b00*/  LDL R29, [R1+0x1c] ;  /* 0x00001c00011d7983 */ /* 0x000ee80000100800 */
[----:B------:R-:W3:Y:S04]  /*d2b10*/  LDL.LU R24, [R1+0x2260] ;  /* 0x0022600001187983 */ /* 0x000ee80000300800 */
[----:B------:R-:W3:Y:S04]  /*d2b20*/  LDL.LU R25, [R1+0x2264] ;  /* 0x0022640001197983 */ /* 0x000ee80000300800 */
[----:B------:R-:W3:Y:S04]  /*d2b30*/  LDL.LU R26, [R1+0x2268] ;  /* 0x00226800011a7983 */ /* 0x000ee80000300800 */
[----:B------:R-:W3:Y:S04]  /*d2b40*/  LDL.LU R27, [R1+0x226c] ;  /* 0x00226c00011b7983 */ /* 0x000ee80000300800 */
        /* <DEDUP_REMOVED lines=60> */
[----:B------:R0:W-:Y:S02]  /*d2f10*/  STL.64 [R1+0xe98], R6 ;  /* 0x000e980601007387 */ /* 0x0001e40000100a00 */
[----:B0-----:R-:W-:Y:S02]  /*d2f20*/  HMMA.16816.F32 R4, R12, R28, R24 ;  /* 0x0000001c0c04723c */ /* 0x001fe40000001818 */
[----:B------:R-:W-:Y:S04]  /*d2f30*/  STL [R1+0x7150], R3 ;  /* 0x0071500301007387 */ /* 0x000fe80000100800 */
[----:B------:R-:W-:Y:S04]  /*d2f40*/  STL [R1+0x714c], R2 ;  /* 0x00714c0201007387 */ /* 0x000fe80000100800 */
        /* <DEDUP_REMOVED lines=29> */
[----:B0-----:R-:W4:Y:S04]  /*d3120*/  LDL.LU R20, [R1+0x2240] ;  /* 0x0022400001147983 */ /* 0x001f280000300800 */
[----:B------:R-:W4:Y:S04]  /*d3130*/  LDL.LU R21, [R1+0x2244] ;  /* 0x0022440001157983 */ /* 0x000f280000300800 */
[----:B------:R-:W3:Y:S04]  /*d3140*/  LDL.LU R22, [R1+0x2248] ;  /* 0x0022480001167983 */ /* 0x000ee80000300800 */
[----:B------:R-:W3:Y:S04]  /*d3150*/  LDL.LU R23, [R1+0x224c] ;  /* 0x00224c0001177983 */ /* 0x000ee80000300800 */
[----:B---3--:R-:W-:Y:S04]  /*d3160*/  STL.64 [R1+0x7210], R22 ;  /* 0x0072101601007387 */ /* 0x008fe80000100a00 */
[----:B----4-:R0:W-:Y:S04]  /*d3170*/  STL.64 [R1+0x7208], R20 ;  /* 0x0072081401007387 */ /* 0x0101e80000100a00 */
[----:B0-----:R-:W2:Y:S04]  /*d3180*/  LDL.LU R20, [R1+0x2250] ;  /* 0x0022500001147983 */ /* 0x001ea80000300800 */
[----:B------:R-:W2:Y:S04]  /*d3190*/  LDL.LU R21, [R1+0x2254] ;  /* 0x0022540001157983 */ /* 0x000ea80000300800 */
[----:B------:R-:W2:Y:S04]  /*d31a0*/  LDL.LU R22, [R1+0x2258] ;  /* 0x0022580001167983 */ /* 0x000ea80000300800 */
[----:B------:R-:W2:Y:S04]  /*d31b0*/  LDL.LU R23, [R1+0x225c] ;  /* 0x00225c0001177983 */ /* 0x000ea80000300800 */
[----:B------:R-:W3:Y:S04]  /*d31c0*/  LDL.64 R28, [R1] ;  /* 0x00000000011c7983 */ /* 0x000ee80000100a00 */
[----:B------:R-:W4:Y:S04]  /*d31d0*/  LDL.LU R16, [R1+0x4d04] ;  /* 0x004d040001107983 */ /* 0x000f280000300800 */
[----:B------:R-:W3:Y:S04]  /*d31e0*/  LDL.LU R8, [R1+0x4d00] ;  /* 0x004d000001087983 */ /* 0x000ee80000300800 */
[----:B------:R-:W4:Y:S04]  /*d31f0*/  LDL.LU R17, [R1+0x4d0c] ;  /* 0x004d0c0001117983 */ /* 0x000f280000300800 */
[----:B------:R-:W-:Y:S04]  /*d3200*/  STL.64 [R1+0x7188], R18 ;  /* 0x0071881201007387 */ /* 0x000fe80000100a00 */
[----:B----4-:R0:W-:Y:S04]  /*d3210*/  STL.64 [R1+0x7180], R16 ;  /* 0x0071801001007387 */ /* 0x0101e80000100a00 */
        /* <DEDUP_REMOVED lines=24> */
[----:B------:R-:W-:Y:S04]  /*d33a0*/  STL.64 [R1+0xeb0], R20 ;  /* 0x000eb01401007387 */ /* 0x000fe80000100a00 */
[----:B------:R0:W-:Y:S04]  /*d33b0*/  STL.64 [R1+0xeb8], R22 ;  /* 0x000eb81601007387 */ /* 0x0001e80000100a00 */
[----:B0-----:R-:W3:Y:S04]  /*d33c0*/  LDL.LU.64 R22, [R1+0x7210] ;  /* 0x0072100001167983 */ /* 0x001ee80000300a00 */
[----:B------:R-:W3:Y:S01]  /*d33d0*/  LDL.LU.64 R20, [R1+0x7208] ;  /* 0x0072080001147983 */ /* 0x000ee20000300a00 */
[----:B------:R-:W-:-:S02]  /*d33e0*/  IMAD.MOV.U32 R2, RZ, RZ, R24 ;  /* 0x000000ffff027224 */ /* 0x000fc400078e0018 */
[----:B------:R-:W-:-:S03]  /*d33f0*/  IMAD.MOV.U32 R0, RZ, RZ, R25 ;  /* 0x000000ffff007224 */ /* 0x000fc600078e0019 */
[----:B------:R0:W-:Y:S01]  /*d3400*/  STL [R1+0x7154], R2 ;  /* 0x0071540201007387 */ /* 0x0001e20000100800 */
[----:B---3--:R-:W-:Y:S03]  /*d3410*/  HMMA.16816.F32 R24, R12, R26, R20 ;  /* 0x0000001a0c18723c */ /* 0x008fe60000001814 */
[----:B------:R-:W3:Y:S04]  /*d3420*/  LDL.LU.64 R22, [R1+0x7200] ;  /* 0x0072000001167983 */ /* 0x000ee80000300a00 */
[----:B------:R-:W3:Y:S01]  /*d3430*/  LDL.LU.64 R20, [R1+0x71f8] ;  /* 0x0071f80001147983 */ /* 0x000ee20000300a00 */
[----:B0-----:R-:W-:Y:S02]  /*d3440*/  IMAD.MOV.U32 R2, RZ, RZ, R28 ;  /* 0x000000ffff027224 */ /* 0x001fe400078e001c */
[----:B------:R-:W-:-:S13]  /*d3450*/  IMAD.MOV.U32 R3, RZ, RZ, R29 ;  /* 0x000000ffff037224 */ /* 0x000fda00078e001d */
        /* <DEDUP_REMOVED lines=9> */
[----:B------:R-:W3:Y:S04]  /*d34f0*/  LDL.LU.64 R20, [R1+0x71d8] ;  /* 0x0071d80001147983 */ /* 0x000ee80000300a00 */
[----:B------:R-:W2:Y:S02]  /*d3500*/  LDL.LU.64 R28, [R1+0x71d0] ;  /* 0x0071d000011c7983 */ /* 0x000ea40000300a00 */
        /* <DEDUP_REMOVED lines=42> */
[----:B--2---:R-:W-:Y:S01]  /*d37b0*/  HMMA.16816.F32 R4, R12, R18, R4 ;  /* 0x000000120c04723c */ /* 0x004fe20000001804 */
[----:B---3--:R-:W-:-:S02]  /*d37c0*/  IMAD R8, R8, 0x100, R16 ;  /* 0x0000010008087824 */ /* 0x008fc400078e0210 */
        /* <DEDUP_REMOVED lines=18> */
[----:B------:R-:W-:-:S02]  /*d38f0*/  F2FP.F16.E5M2.UNPACK_B R8, R8 ;  /* 0x00000008ff08723e */ /* 0x000fc400020004ff */
[----:B------:R-:W-:Y:S01]  /*d3900*/  F2FP.F16.E5M2.UNPACK_B R9, R9 ;  /* 0x00000009ff09723e */ /* 0x000fe200020004ff */
[----:B----4-:R-:W-:Y:S02]  /*d3910*/  IMAD R10, R10, 0x100, R18 ;  /* 0x000001000a0a7824 */ /* 0x010fe400078e0212 */
[----:B--2---:R-:W-:Y:S02]  /*d3920*/  IMAD R11, R11, 0x100, R19 ;  /* 0x000001000b0b7824 */ /* 0x004fe400078e0213 */
[----:B0-----:R-:W-:Y:S06]  /*d3930*/  HMMA.16816.F32 R16, R12, R6, R20 ;  /* 0x000000060c10723c */ /* 0x001fec0000001814 */
[----:B------:R-:W-:Y:S01]  /*d3940*/  STL [R1+0x6e6c], R6 ;  /* 0x006e6c0601007387 */ /* 0x000fe20000100800 */
[----:B------:R-:W-:-:S02]  /*d3950*/  F2FP.F16.E5M2.UNPACK_B R10, R10 ;  /* 0x0000000aff0a723e */ /* 0x000fc400020004ff */
[----:B------:R-:W-:Y:S01]  /*d3960*/  F2FP.F16.E5M2.UNPACK_B R11, R11 ;  /* 0x0000000bff0b723e */ /* 0x000fe200020004ff */
[----:B------:R-:W-:-:S13]  /*d3970*/  STL [R1+0x6e68], R7 ;  /* 0x006e680701007387 */ /* 0x000fda0000100800 */
[----:B------:R-:W-:Y:S04]  /*d3980*/  STL.64 [R1+0xf50], R16 ;  /* 0x000f501001007387 */ /* 0x000fe80000100a00 */
[----:B------:R-:W-:Y:S04]  /*d3990*/  STL.64 [R1+0xf58], R18 ;  /* 0x000f581201007387 */ /* 0x000fe80000100a00 */
[----:B------:R-:W-:Y:S04]  /*d39a0*/  STL.64 [R1+0x70d8], R10 ;  /* 0x0070d80a01007387 */ /* 0x000fe80000100a00 */
[----:B------:R3:W-:Y:S02]  /*d39b0*/  STL.64 [R1+0x70d0], R8 ;  /* 0x0070d00801007387 */ /* 0x0007e40000100a00 */
[----:B---3--:R-:W-:Y:S06]  /*d39c0*/  HMMA.16816.F32 R8, R12, R4, R24 ;  /* 0x000000040c08723c */ /* 0x008fec0000001818 */
[----:B------:R0:W-:Y:S04]  /*d39d0*/  STL.64 [R1+0x6ed0], R4 ;  /* 0x006ed00401007387 */ /* 0x0001e80000100a00 */
[----:B------:R-:W2:-:S13]  /*d39e0*/  LDL.LU R16, [R1+0x20a0] ;  /* 0x0020a00001107983 */ /* 0x000e9a0000300800 */
[----:B------:R-:W-:Y:S04]  /*d39f0*/  STL.64 [R1+0xf70], R8 ;  /* 0x000f700801007387 */ /* 0x000fe80000100a00 */
[----:B------:R-:W-:Y:S04]  /*d3a00*/  STL.64 [R1+0xf78], R10 ;  /* 0x000f780a01007387 */ /* 0x000fe80000100a00 */
        /* <DEDUP_REMOVED lines=12> */
[----:B------:R-:W2:Y:S04]  /*d3ad0*/  LDL.LU R7, [R1+0x20cc] ;  /* 0x0020cc0001077983 */ /* 0x000ea80000300800 */
[----:B--2---:R0:W-:Y:S04]  /*d3ae0*/  STL.64 [R1+0x6ef0], R6 ;  /* 0x006ef00601007387 */ /* 0x0041e80000100a00 */
[----:B----4-:R2:W-:Y:S04]  /*d3af0*/  STL.64 [R1+0x6ee8], R4 ;  /* 0x006ee80401007387 */ /* 0x0105e80000100a00 */
[----:B-1----:R-:W4:Y:S04]  /*d3b00*/  LDL.LU R16, [R1+0x20d0] ;  /* 0x0020d00001107983 */ /* 0x002f280000300800 */
[----:B------:R-:W4:Y:S04]  /*d3b10*/  LDL.LU R17, [R1+0x20d4] ;  /* 0x0020d40001117983 */ /* 0x000f280000300800 */
[----:B------:R-:W3:Y:S04]  /*d3b20*/  LDL.LU R18, [R1+0x20d8] ;  /* 0x0020d80001127983 */ /* 0x000ee80000300800 */
[----:B------:R-:W3:Y:S01]  /*d3b30*/  LDL.LU R19, [R1+0x20dc] ;  /* 0x0020dc0001137983 */ /* 0x000ee20000300800 */
[----:B0-----:R-:W-:-:S02]  /*d3b40*/  IMAD.MOV.U32 R6, RZ, RZ, R2 ;  /* 0x000000ffff067224 */ /* 0x001fc400078e0002 */
[----:B------:R-:W-:Y:S01]  /*d3b50*/  IMAD.MOV.U32 R7, RZ, RZ, R0 ;  /* 0x000000ffff077224 */ /* 0x000fe200078e0000 */
[----:B---3--:R-:W-:Y:S04]  /*d3b60*/  STL.64 [R1+0x6f00], R18 ;  /* 0x006f001201007387 */ /* 0x008fe80000100a00 */
[----:B----4-:R0:W-:Y:S04]  /*d3b70*/  STL.64 [R1+0x6ef8], R16 ;  /* 0x006ef81001007387 */ /* 0x0101e80000100a00 */
[----:B------:R-:W3:Y:S04]  /*d3b80*/  LDL.LU R2, [R1+0x714c] ;  /* 0x00714c0001027983 */ /* 0x000ee80000300800 */
[----:B------:R-:W4:Y:S04]  /*d3b90*/  LDL.LU R0, [R1+0x7148] ;  /* 0x0071480001007983 */ /* 0x000f280000300800 */
[----:B--2---:R-:W2:Y:S04]  /*d3ba0*/  LDL.64 R4, [R1+0x18] ;  /* 0x0000180001047983 */ /* 0x004ea80000100a00 */
[----:B------:R3:W-:Y:S04]  /*d3bb0*/  STL.64 [R1+0x6f20], R6 ;  /* 0x006f200601007387 */ /* 0x0007e80000100a00 */
[----:B--2---:R-:W-:Y:S04]  /*d3bc0*/  STL.64 [R1+0x6f18], R4 ;  /* 0x006f180401007387 */ /* 0x004fe80000100a00 */
[----:B0-----:R-:W2:Y:S04]  /*d3bd0*/  LDL.LU R16, [R1+0x20e0] ;  /* 0x0020e00001107983 */ /* 0x001ea80000300800 */
[----:B------:R-:W2:Y:S04]  /*d3be0*/  LDL.LU R17, [R1+0x20e4] ;  /* 0x0020e40001117983 */ /* 0x000ea80000300800 */
[----:B------:R-:W4:Y:S04]  /*d3bf0*/  LDL.LU R18, [R1+0x20e8] ;  /* 0x0020e80001127983 */ /* 0x000f280000300800 */
[----:B------:R-:W4:Y:S01]  /*d3c00*/  LDL.LU R19, [R1+0x20ec] ;  /* 0x0020ec0001137983 */ /* 0x000f220000300800 */
[----:B---3--:R-:W-:-:S02]  /*d3c10*/  IMAD.MOV.U32 R6, RZ, RZ, R2 ;  /* 0x000000ffff067224 */ /* 0x008fc400078e0002 */
        /* <DEDUP_REMOVED lines=9> */
[----:B------:R-:W4:Y:S04]  /*d3cb0*/  LDL.LU R19, [R1+0x20fc] ;  /* 0x0020fc0001137983 */ /* 0x000f280000300800 */
[----:B------:R-:W3:Y:S01]  /*d3cc0*/  LDL R4, [R1+0x28] ;  /* 0x0000280001047983 */ /* 0x000ee20000100800 */
[----:B------:R-:W-:-:S03]  /*d3cd0*/  IMAD.MOV.U32 R5, RZ, RZ, R0 ;  /* 0x000000ffff057224 */ /* 0x000fc600078e0000 */
[----:B------:R-:W2:Y:S04]  /*d3ce0*/  LDL.LU R0, [R1+0x713c] ;  /* 0x00713c0001007983 */ /* 0x000ea80000300800 */
[----:B---3--:R-:W-:Y:S04]  /*d3cf0*/  STL.64 [R1+0x6f50], R4 ;  /* 0x006f500401007387 */ /* 0x008fe80000100a00 */
        /* <DEDUP_REMOVED lines=18> */
[----:B------:R-:W-:-:S02]  /*d3e20*/  IMAD.MOV.U32 R5, RZ, RZ, R0 ;  /* 0x000000ffff057224 */ /* 0x000fc400078e0000 */
[----:B----4-:R-:W-:Y:S02]  /*d3e30*/  IMAD.MOV.U32 R6, RZ, RZ, R2 ;  /* 0x000000ffff067224 */ /* 0x010fe400078e0002 */
[----:B------:R-:W-:Y:S01]  /*d3e40*/  IMAD.MOV.U32 R7, RZ, RZ, R3 ;  /* 0x000000ffff077224 */ /* 0x000fe200078e0003 */
[----:B------:R-:W4:Y:S04]  /*d3e50*/  LDL.LU R0, [R1+0x7130] ;  /* 0x0071300001007983 */ /* 0x000f280000300800 */
[----:B------:R-:W4:Y:S04]  /*d3e60*/  LDL.LU R2, [R1+0x712c] ;  /* 0x00712c0001027983 */ /* 0x000f280000300800 */
[----:B------:R-:W4:Y:S04]  /*d3e70*/  LDL.LU R3, [R1+0x7128] ;  /* 0x0071280001037983 */ /* 0x000f280000300800 */
[----:B--2---:R-:W-:Y:S04]  /*d3e80*/  STL.64 [R1+0x6f80], R4 ;  /* 0x006f800401007387 */ /* 0x004fe80000100a00 */
[----:B------:R-:W-:Y:S04]  /*d3e90*/  STL.64 [R1+0x6f98], R6 ;  /* 0x006f980601007387 */ /* 0x000fe80000100a00 */
[----:B---3--:R-:W-:Y:S04]  /*d3ea0*/  STL.64 [R1+0x6f60], R18 ;  /* 0x006f601201007387 */ /* 0x008fe80000100a00 */
        /* <DEDUP_REMOVED lines=8> */
[----:B--2---:R-:W-:Y:S04]  /*d3f30*/  STL.64 [R1+0x6fb0], R4 ;  /* 0x006fb00401007387 */ /* 0x004fe80000100a00 */
[----:B---3--:R-:W-:Y:S04]  /*d3f40*/  STL.64 [R1+0x6f78], R18 ;  /* 0x006f781201007387 */ /* 0x008fe80000100a00 */
[----:B------:R0:W-:Y:S04]  /*d3f50*/  STL.64 [R1+0x6f70], R16 ;  /* 0x006f701001007387 */ /* 0x0001e80000100a00 */
        /* <DEDUP_REMOVED lines=37> */
[----:B----4-:R-:W-:-:S02]  /*d41b0*/  IMAD.MOV.U32 R5, RZ, RZ, R0 ;  /* 0x000000ffff057224 */ /* 0x010fc400078e0000 */
[----:B------:R-:W-:Y:S02]  /*d41c0*/  IMAD.MOV.U32 R6, RZ, RZ, R3 ;  /* 0x000000ffff067224 */ /* 0x000fe400078e0003 */
        /* <DEDUP_REMOVED lines=263> */
[C---:B----4-:R-:W-:Y:S06]  /*d5240*/  HMMA.16816.F32 R24, R8.reuse, R28, R24 ;  /* 0x0000001c0818723c */ /* 0x050fec0000001818 */
        /* <DEDUP_REMOVED lines=10> */
[----:B0-----:R-:W4:Y:S04]  /*d52f0*/  LDL.LU.64 R22, [R1+0x6ec8] ;  /* 0x006ec80001167983 */ /* 0x001f280000300a00 */
[----:B------:R-:W4:Y:S04]  /*d5300*/  LDL.LU.64 R20, [R1+0x6ec0] ;  /* 0x006ec00001147983 */ /* 0x000f280000300a00 */
[----:B------:R-:W-:Y:S04]  /*d5310*/  STL.64 [R1+0x10e0], R24 ;  /* 0x0010e01801007387 */ /* 0x000fe80000100a00 */
[----:B------:R0:W-:Y:S04]  /*d5320*/  STL.64 [R1+0x10e8], R26 ;  /* 0x0010e81a01007387 */ /* 0x0001e80000100a00 */
[----:B0-----:R-:W2:Y:S04]  /*d5330*/  LDL.LU.64 R26, [R1+0x6eb8] ;  /* 0x006eb800011a7983 */ /* 0x001ea80000300a00 */
[----:B------:R-:W3:Y:S04]  /*d5340*/  LDL.LU.64 R24, [R1+0x6eb0] ;  /* 0x006eb00001187983 */ /* 0x000ee80000300a00 */
[----:B------:R0:W-:Y:S04]  /*d5350*/  STL.64 [R1+0x6d58], R28 ;  /* 0x006d581c01007387 */ /* 0x0001e80000100a00 */
[----:B0-----:R-:W4:Y:S01]  /*d5360*/  LDL.64 R28, [R1+0xa8] ;  /* 0x0000a800011c7983 */ /* 0x001f220000100a00 */
[----:B--2---:R-:W-:-:S15]  /*d5370*/  HMMA.16816.F32 R12, R8, R26, R12 ;  /* 0x0000001a080c723c */ /* 0x004fde000000180c */
[----:B------:R-:W-:-:S08]  /*d5380*/  NOP ;  /* 0x0000000000007918 */ /* 0x000fd00000000000 */
[----:B------:R-:W-:Y:S04]  /*d5390*/  STL.64 [R1+0x1110], R12 ;  /* 0x0011100c01007387 */ /* 0x000fe80000100a00 */
[----:B------:R3:W-:Y:S02]  /*d53a0*/  STL.64 [R1+0x1118], R14 ;  /* 0x0011180e01007387 */ /* 0x0007e40000100a00 */
[----:B---3--:R-:W-:Y:S02]  /*d53b0*/  HMMA.16816.F32 R12, R8, R24, R16 ;  /* 0x00000018080c723c */ /* 0x008fe40000001810 */
[----:B------:R-:W2:-:S15]  /*d53c0*/  LDL.LU R16, [R1+0x1150] ;  /* 0x0011500001107983 */ /* 0x000e9e0000300800 */
[----:B------:R-:W-:-:S06]  /*d53d0*/  NOP ;  /* 0x0000000000007918 */ /* 0x000fcc0000000000 */
[----:B------:R-:W-:Y:S04]  /*d53e0*/  STL.64 [R1+0x1120], R12 ;  /* 0x0011200c01007387 */ /* 0x000fe80000100a00 */
[----:B------:R-:W-:Y:S04]  /*d53f0*/  STL.64 [R1+0x1128], R14 ;  /* 0x0011280e01007387 */ /* 0x000fe80000100a00 */
        /* <DEDUP_REMOVED lines=10> */
[----:B------:R-:W3:Y:S04]  /*d54a0*/  LDL.LU R13, [R1+0x4d28] ;  /* 0x004d2800010d7983 */ /* 0x000ee80000300800 */
[----:B------:R-:W4:Y:S04]  /*d54b0*/  LDL.LU R6, [R1+0x4d34] ;  /* 0x004d340001067983 */ /* 0x000f280000300800 */
[----:B------:R-:W3:Y:S04]  /*d54c0*/  LDL.LU R14, [R1+0x4d30] ;  /* 0x004d3000010e7983 */ /* 0x000ee80000300800 */
[----:B------:R-:W4:Y:S04]  /*d54d0*/  LDL.LU R7, [R1+0x4d3c] ;  /* 0x004d3c0001077983 */ /* 0x000f280000300800 */
[----:B----4-:R-:W-:Y:S04]  /*d54e0*/  STL.64 [R1+0x6e78], R6 ;  /* 0x006e780601007387 */ /* 0x010fe80000100a00 */
[----:B------:R0:W-:Y:S04]  /*d54f0*/  STL.64 [R1+0x6e70], R4 ;  /* 0x006e700401007387 */ /* 0x0001e80000100a00 */
[----:B0-----:R-:W4:Y:S04]  /*d5500*/  LDL.LU R4, [R1+0x11e0] ;  /* 0x0011e00001047983 */ /* 0x001f280000300800 */
[----:B------:R-:W4:Y:S04]  /*d5510*/  LDL.LU R5, [R1+0x11e4] ;  /* 0x0011e40001057983 */ /* 0x000f280000300800 */
[----:B------:R-:W2:Y:S04]  /*d5520*/  LDL.LU R6, [R1+0x11e8] ;  /* 0x0011e80001067983 */ /* 0x000ea80000300800 */
[----:B------:R-:W2:Y:S01]  /*d5530*/  LDL.LU R7, [R1+0x11ec] ;  /* 0x0011ec0001077983 */ /* 0x000ea20000300800 */
[C---:B------:R-:W-:Y:S03]  /*d5540*/  HMMA.16816.F32 R16, R8.reuse, R22, R16 ;  /* 0x000000160810723c */ /* 0x040fe60000001810 */
        /* <DEDUP_REMOVED lines=40> */
[----:B------:R-:W4:Y:S04]  /*d57d0*/  LDL.LU.64 R4, [R1+0x6e80] ;  /* 0x006e800001047983 */ /* 0x000f280000300a00 */
[----:B------:R0:W-:Y:S04]  /*d57e0*/  STL.64 [R1+0x6de0], R18 ;  /* 0x006de01201007387 */ /* 0x0001e80000100a00 */
[----:B0-----:R-:W3:Y:S04]  /*d57f0*/  LDL.LU R18, [R1+0x4d24] ;  /* 0x004d240001127983 */ /* 0x001ee80000300800 */
[----:B------:R-:W2:Y:S01]  /*d5800*/  LDL.LU R19, [R1+0x4d2c] ;  /* 0x004d2c0001137983 */ /* 0x000ea20000300800 */
[----:B----4-:R-:W-:-:S15]  /*d5810*/  HMMA.16816.F32 R4, R8, R16, R4 ;  /* 0x000000100804723c */ /* 0x010fde0000001804 */
[----:B------:R-:W-:-:S08]  /*d5820*/  NOP ;  /* 0x0000000000007918 */ /* 0x000fd00000000000 */
[----:B------:R-:W-:Y:S04]  /*d5830*/  STL.64 [R1+0x11a0], R4 ;  /* 0x0011a00401007387 */ /* 0x000fe80000100a00 */
[----:B------:R0:W-:Y:S04]  /*d5840*/  STL.64 [R1+0x11a8], R6 ;  /* 0x0011a80601007387 */ /* 0x0001e80000100a00 */
[----:B0-----:R-:W4:Y:S04]  /*d5850*/  LDL.LU.64 R6, [R1+0x6e78] ;  /* 0x006e780001067983 */ /* 0x001f280000300a00 */
[----:B------:R-:W4:Y:S04]  /*d5860*/  LDL.LU.64 R4, [R1+0x6e70] ;  /* 0x006e700001047983 */ /* 0x000f280000300a00 */
[----:B------:R0:W-:Y:S04]  /*d5870*/  STL [R1+0x6cf8], R16 ;  /* 0x006cf81001007387 */ /* 0x0001e80000100800 */
[----:B------:R1:W-:Y:S01]  /*d5880*/  STL [R1+0x6cf4], R17 ;  /* 0x006cf41101007387 */ /* 0x0003e20000100800 */
[----:B---3--:R-:W-:-:S02]  /*d5890*/  IMAD R12, R12, 0x100, R18 ;  /* 0x000001000c0c7824 */ /* 0x008fc400078e0212 */
[----:B--2---:R-:W-:Y:S01]  /*d58a0*/  IMAD R13, R13, 0x100, R19 ;  /* 0x000001000d0d7824 */ /* 0x004fe200078e0213 */
[----:B0-----:R-:W2:Y:S04]  /*d58b0*/  LDL.LU R16, [R1+0x2c00] ;  /* 0x002c000001107983 */ /* 0x001ea80000300800 */
[----:B-1----:R-:W2:Y:S04]  /*d58c0*/  LDL.LU R17, [R1+0x2c04] ;  /* 0x002c040001117983 */ /* 0x002ea80000300800 */
[----:B------:R-:W2:Y:S04]  /*d58d0*/  LDL.LU R18, [R1+0x2c08] ;  /* 0x002c080001127983 */ /* 0x000ea80000300800 */
[----:B------:R-:W2:Y:S01]  /*d58e0*/  LDL.LU R19, [R1+0x2c0c] ;  /* 0x002c0c0001137983 */ /* 0x000ea20000300800 */
[----:B----4-:R-:W-:-:S02]  /*d58f0*/  IMAD R14, R14, 0x100, R6 ;  /* 0x000001000e0e7824 */ /* 0x010fc400078e0206 */
[----:B------:R-:W-:Y:S01]  /*d5900*/  IMAD R15, R15, 0x100, R7 ;  /* 0x000001000f0f7824 */ /* 0x000fe200078e0207 */
[----:B------:R-:W3:Y:S04]  /*d5910*/  LDL.LU R6, [R1+0x6e6c] ;  /* 0x006e6c0001067983 */ /* 0x000ee80000300800 */
[----:B------:R-:W3:Y:S02]  /*d5920*/  LDL.LU R7, [R1+0x6e68] ;  /* 0x006e680001077983 */ /* 0x000ee40000300800 */
        /* <DEDUP_REMOVED lines=11> */
[----:B------:R-:W-:Y:S04]  /*d59e0*/  STL [R1+0x6c8c], R6 ;  /* 0x006c8c0601007387 */ /* 0x000fe80000100800 */
[----:B------:R-:W-:Y:S04]  /*d59f0*/  STL [R1+0x6c88], R7 ;  /* 0x006c880701007387 */ /* 0x000fe80000100800 */
[----:B------:R-:W-:Y:S04]  /*d5a00*/  STL [R1+0x6c94], R4 ;  /* 0x006c940401007387 */ /* 0x000fe80000100800 */
[----:B------:R0:W-:Y:S02]  /*d5a10*/  STL [R1+0x6c90], R5 ;  /* 0x006c900501007387 */ /* 0x0001e40000100800 */
[----:B0-----:R-:W-:Y:S02]  /*d5a20*/  HMMA.16816.F32 R4, R8, R2, R20 ;  /* 0x000000020804723c */ /* 0x001fe40000001814 */
[----:B------:R-:W-:Y:S04]  /*d5a30*/  STL.64 [R1+0x1210], R16 ;  /* 0x0012101001007387 */ /* 0x000fe80000100a00 */
[----:B------:R3:W-:Y:S04]  /*d5a40*/  STL.64 [R1+0x1218], R18 ;  /* 0x0012181201007387 */ /* 0x0007e80000100a00 */
[----:B------:R-:W-:Y:S04]  /*d5a50*/  STL [R1+0x6c9c], R2 ;  /* 0x006c9c0201007387 */ /* 0x000fe80000100800 */
[----:B------:R0:W-:Y:S09]  /*d5a60*/  STL [R1+0x6c98], R3 ;  /* 0x006c980301007387 */ /* 0x0001f20000100800 */
[----:B------:R-:W-:Y:S04]  /*d5a70*/  STL.64 [R1+0x1200], R4 ;  /* 0x0012000401007387 */ /* 0x000fe80000100a00 */
[----:B------:R-:W-:Y:S01]  /*d5a80*/  STL.64 [R1+0x1208], R6 ;  /* 0x0012080601007387 */ /* 0x000fe20000100a00 */
[----:B---3--:R-:W-:-:S15]  /*d5a90*/  HMMA.16816.F32 R16, R12, R28, R24 ;  /* 0x0000001c0c10723c */ /* 0x008fde0000001818 */
[----:B------:R-:W-:-:S08]  /*d5aa0*/  NOP ;  /* 0x0000000000007918 */ /* 0x000fd00000000000 */
[----:B------:R1:W-:Y:S04]  /*d5ab0*/  STL.64 [R1+0x1220], R16 ;  /* 0x0012201001007387 */ /* 0x0003e80000100a00 */
[----:B------:R2:W-:Y:S04]  /*d5ac0*/  STL.64 [R1+0x1228], R18 ;  /* 0x0012281201007387 */ /* 0x0005e80000100a00 */
[----:B0-----:R-:W3:Y:S04]  /*d5ad0*/  LDL.64 R2, [R1+0xa0] ;  /* 0x0000a00001027983 */ /* 0x001ee80000100a00 */
[----:B------:R-:W4:Y:S04]  /*d5ae0*/  LDL.64 R8, [R1+0x90] ;  /* 0x0000900001087983 */ /* 0x000f280000100a00 */
[----:B------:R-:W4:Y:S04]  /*d5af0*/  LDL.64 R20, [R1+0x80] ;  /* 0x0000800001147983 */ /* 0x000f280000100a00 */
        /* <DEDUP_REMOVED lines=30> */
[----:B------:R0:W-:Y:S04]  /*d5ce0*/  STL [R1+0x6ca4], R7 ;  /* 0x006ca40701007387 */ /* 0x0001e80000100800 */
[----:B------:R-:W4:Y:S04]  /*d5cf0*/  LDL.LU R4, [R1+0x2080] ;  /* 0x0020800001047983 */ /* 0x000f280000300800 */
[----:B------:R-:W4:Y:S04]  /*d5d00*/  LDL.LU R5, [R1+0x2084] ;  /* 0x0020840001057983 */ /* 0x000f280000300800 */
[----:B------:R-:W4:Y:S04]  /*d5d10*/  LDL.LU R6, [R1+0x2088] ;  /* 0x0020880001067983 */ /* 0x000f280000300800 */
[----:B0-----:R-:W4:Y:S04]  /*d5d20*/  LDL.LU R7, [R1+0x208c] ;  /* 0x00208c0001077983 */ /* 0x001f280000300800 */
[----:B------:R0:W-:Y:S04]  /*d5d30*/  STL [R1+0x6ca0], R11 ;  /* 0x006ca00b01007387 */ /* 0x0001e80000100800 */
[----:B0-----:R-:W2:Y:S01]  /*d5d40*/  LDL.64 R10, [R1+0x98] ;  /* 0x00009800010a7983 */ /* 0x001ea20000100a00 */
[C---:B----4-:R-:W-:Y:S06]  /*d5d50*/  HMMA.16816.F32 R4, R12.reuse, R2, R4 ;  /* 0x000000020c04723c */ /* 0x050fec0000001804 */
[----:B--2---:R-:W-:-:S15]  /*d5d60*/  HMMA.16816.F32 R16, R12, R10, R16 ;  /* 0x0000000a0c10723c */ /* 0x004fde0000001810 */
[----:B------:R-:W-:-:S02]  /*d5d70*/  NOP ;  /* 0x0000000000007918 */ /* 0x000fc40000000000 */
[----:B------:R-:W-:Y:S04]  /*d5d80*/  STL.64 [R1+0x1260], R4 ;  /* 0x0012600401007387 */ /* 0x000fe80000100a00 */
[----:B------:R0:W-:Y:S02]  /*d5d90*/  STL.64 [R1+0x1268], R6 ;  /* 0x0012680601007387 */ /* 0x0001e40000100a00 */
[----:B0-----:R-:W-:Y:S02]  /*d5da0*/  IMAD.MOV.U32 R6, RZ, RZ, R3 ;  /* 0x000000ffff067224 */ /* 0x001fe400078e0003 */
[----:B------:R-:W-:-:S03]  /*d5db0*/  IMAD.MOV.U32 R5, RZ, RZ, R2 ;  /* 0x000000ffff057224 */ /* 0x000fc600078e0002 */
[----:B------:R0:W-:Y:S04]  /*d5dc0*/  STL [R1+0x6cac], R6 ;  /* 0x006cac0601007387 */ /* 0x0001e80000100800 */
[----:B0-----:R-:W2:Y:S04]  /*d5dd0*/  LDL.64 R6, [R1+0x88] ;  /* 0x0000880001067983 */ /* 0x001ea80000100a00 */
[----:B------:R-:W-:Y:S04]  /*d5de0*/  STL [R1+0x6ca8], R5 ;  /* 0x006ca80501007387 */ /* 0x000fe80000100800 */
[----:B------:R-:W-:Y:S04]  /*d5df0*/  STL.64 [R1+0x1270], R16 ;  /* 0x0012701001007387 */ /* 0x000fe80000100a00 */
[----:B------:R0:W-:Y:S04]  /*d5e00*/  STL.64 [R1+0x1278], R18 ;  /* 0x0012781201007387 */ /* 0x0001e80000100a00 */
[----:B0-----:R-:W4:Y:S04]  /*d5e10*/  LDL.LU.64 R18, [R1+0x6e50] ;  /* 0x006e500001127983 */ /* 0x001f280000300a00 */
[----:B------:R-:W4:Y:S01]  /*d5e20*/  LDL.LU.64 R16, [R1+0x6e48] ;  /* 0x006e480001107983 */ /* 0x000f220000300a00 */
[----:B------:R-:W-:-:S02]  /*d5e30*/  IMAD.MOV.U32 R4, RZ, RZ, R11 ;  /* 0x000000ffff047224 */ /* 0x000fc400078e000b */
[----:B------:R-:W-:-:S03]  /*d5e40*/  IMAD.MOV.U32 R3, RZ, RZ, R10 ;  /* 0x000000ffff037224 */ /* 0x000fc600078e000a */
[----:B------:R-:W-:Y:S04]  /*d5e50*/  STL [R1+0x6cb4], R4 ;  /* 0x006cb40401007387 */ /* 0x000fe80000100800 */
[----:B------:R-:W-:Y:S01]  /*d5e60*/  STL [R1+0x6cb0], R3 ;  /* 0x006cb00301007387 */ /* 0x000fe20000100800 */
        /* <DEDUP_REMOVED lines=8> */
[----:B------:R-:W-:Y:S04]  /*d5ef0*/  STL [R1+0x6cbc], R2 ;  /* 0x006cbc0201007387 */ /* 0x000fe80000100800 */
[----:B------:R0:W-:Y:S04]  /*d5f00*/  STL [R1+0x6cb8], R11 ;  /* 0x006cb80b01007387 */ /* 0x0001e80000100800 */
[----:B------:R-:W4:Y:S04]  /*d5f10*/  LDL.LU R8, [R1+0x2050] ;  /* 0x0020500001087983 */ /* 0x000f280000300800 */
[----:B------:R-:W4:Y:S04]  /*d5f20*/  LDL.LU R9, [R1+0x2054] ;  /* 0x0020540001097983 */ /* 0x000f280000300800 */
[----:B------:R-:W4:Y:S04]  /*d5f30*/  LDL.LU R10, [R1+0x2058] ;  /* 0x00205800010a7983 */ /* 0x000f280000300800 */
[----:B0-----:R-:W4:Y:S01]  /*d5f40*/  LDL.LU R11, [R1+0x205c] ;  /* 0x00205c00010b7983 */ /* 0x001f220000300800 */
[----:B--2---:R-:W-:-:S15]  /*d5f50*/  HMMA.16816.F32 R16, R12, R6, R16 ;  /* 0x000000060c10723c */ /* 0x004fde0000001810 */
[----:B------:R-:W-:-:S08]  /*d5f60*/  NOP ;  /* 0x0000000000007918 */ /* 0x000fd00000000000 */
[----:B------:R-:W-:Y:S04]  /*d5f70*/  STL.64 [R1+0x1290], R16 ;  /* 0x0012901001007387 */ /* 0x000fe80000100a00 */
[----:B------:R0:W-:Y:S04]  /*d5f80*/  STL.64 [R1+0x1298], R18 ;  /* 0x0012981201007387 */ /* 0x0001e80000100a00 */
[----:B0-----:R-:W2:Y:S04]  /*d5f90*/  LDL.LU.64 R18, [R1+0x6e30] ;  /* 0x006e300001127983 */ /* 0x001ea80000300a00 */
[----:B------:R-:W2:Y:S01]  /*d5fa0*/  LDL.LU.64 R16, [R1+0x6e28] ;  /* 0x006e280001107983 */ /* 0x000ea20000300a00 */
[----:B----4-:R-:W-:Y:S01]  /*d5fb0*/  HMMA.16816.F32 R8, R12, R20, R8 ;  /* 0x000000140c08723c */ /* 0x010fe20000001808 */
[----:B------:R-:W-:-:S05]  /*d5fc0*/  IMAD.MOV.U32 R5, RZ, RZ, R6 ;  /* 0x000000ffff057224 */ /* 0x000fca00078e0006 */
[----:B------:R-:W-:Y:S01]  /*d5fd0*/  IMAD.MOV.U32 R6, RZ, RZ, R21 ;  /* 0x000000ffff067224 */ /* 0x000fe200078e0015 */
[----:B------:R-:W-:Y:S01]  /*d5fe0*/  STL [R1+0x6cc4], R7 ;  /* 0x006cc40701007387 */ /* 0x000fe20000100800 */
[----:B------:R-:W-:-:S03]  /*d5ff0*/  IMAD.MOV.U32 R3, RZ, RZ, R20 ;  /* 0x000000ffff037224 */ /* 0x000fc600078e0014 */
[----:B------:R-:W-:Y:S01]  /*d6000*/  STL [R1+0x6cc0], R5 ;  /* 0x006cc00501007387 */ /* 0x000fe20000100800 */
[----:B---3--:R-:W-:-:S11]  /*d6010*/  IMAD.MOV.U32 R4, RZ, RZ, R23 ;  /* 0x000000ffff047224 */ /* 0x008fd600078e0017 */
[----:B------:R-:W-:Y:S04]  /*d6020*/  STL.64 [R1+0x12a0], R8 ;  /* 0x0012a00801007387 */ /* 0x000fe80000100a00 */
[----:B------:R0:W-:Y:S04]  /*d6030*/  STL.64 [R1+0x12a8], R10 ;  /* 0x0012a80a01007387 */ /* 0x0001e80000100a00 */
[----:B------:R1:W-:Y:S04]  /*d6040*/  STL [R1+0x6ccc], R6 ;  /* 0x006ccc0601007387 */ /* 0x0003e80000100800 */
[----:B------:R-:W-:Y:S01]  /*d6050*/  STL [R1+0x6cc8], R3 ;  /* 0x006cc80301007387 */ /* 0x000fe20000100800 */
[----:B0-----:R-:W-:Y:S01]  /*d6060*/  IMAD.MOV.U32 R11, RZ, RZ, R22 ;  /* 0x000000ffff0b7224 */ /* 0x001fe200078e0016 */
[----:B--2---:R-:W-:-:S15]  /*d6070*/  HMMA.16816.F32 R16, R12, R22, R16 ;  /* 0x000000160c10723c */ /* 0x004fde0000001810 */
[----:B------:R-:W-:-:S08]  /*d6080*/  NOP ;  /* 0x0000000000007918 */ /* 0x000fd00000000000 */
[----:B------:R-:W-:Y:S04]  /*d6090*/  STL.64 [R1+0x12c0], R16 ;  /* 0x0012c01001007387 */ /* 0x000fe80000100a00 */
[----:B------:R-:W-:Y:S04]  /*d60a0*/  STL.64 [R1+0x12c8], R18 ;  /* 0x0012c81201007387 */ /* 0x000fe80000100a00 */
[----:B-1----:R-:W2:Y:S04]  /*d60b0*/  LDL.64 R6, [R1+0x68] ;  /* 0x0000680001067983 */ /* 0x002ea80000100a00 */
[----:B------:R-:W-:Y:S04]  /*d60c0*/  STL [R1+0x6cd4], R4 ;  /* 0x006cd40401007387 */ /* 0x000fe80000100800 */
[----:B------:R0:W-:Y:S02]  /*d60d0*/  STL [R1+0x6cd0], R11 ;  /* 0x006cd00b01007387 */ /* 0x0001e40000100800 */
[----:B0-----:R-:W-:-:S15]  /*d60e0*/  HMMA.16816.F32 R8, R12, R28, R24 ;  /* 0x0000001c0c08723c */ /* 0x001fde0000001818 */
[----:B------:R-:W-:-:S08]  /*d60f0*/  NOP ;  /* 0x0000000000007918 */ /* 0x000fd00000000000 */
[----:B------:R0:W-:Y:S04]  /*d6100*/  STL.64 [R1+0x1300], R8 ;  /* 0x0013000801007387 */ /* 0x0001e80000100a00 */
[----:B------:R-:W-:Y:S04]  /*d6110*/  STL.64 [R1+0x1308], R10 ;  /* 0x0013080a01007387 */ /* 0x000fe80000100a00 */
[----:B0-----:R-:W3:Y:S01]  /*d6120*/  LDL.64 R8, [R1+0x60] ;  /* 0x0000600001087983 */ /* 0x001ee20000100a00 */
[----:B------:R-:W-:Y:S02]  /*d6130*/  IMAD.MOV.U32 R5, RZ, RZ, R28 ;  /* 0x000000ffff057224 */ /* 0x000fe400078e001c */
[----:B------:R-:W-:Y:S01]  /*d6140*/  IMAD.MOV.U32 R2, RZ, RZ, R29 ;  /* 0x000000ffff027224 */ /* 0x000fe200078e001d */
[----:B------:R-:W4:Y:S04]  /*d6150*/  LDL R28, [R1+0x38] ;  /* 0x00003800011c7983 */ /* 0x000f280000100800 */
[----:B------:R-:W4:Y:S04]  /*d6160*/  LDL R29, [R1+0x3c] ;  /* 0x00003c00011d7983 */ /* 0x000f280000100800 */
        /* <DEDUP_REMOVED lines=16> */
[C---:B------:R-:W-:Y:S06]  /*d6270*/  HMMA.16816.F32 R8, R12.reuse, R6, R8 ;  /* 0x000000060c08723c */ /* 0x040fec0000001808 */
        /* <DEDUP_REMOVED lines=8> */
[----:B------:R-:W4:Y:S04]  /*d6300*/  LDL.LU R24, [R1+0x13c0] ;  /* 0x0013c00001187983 */ /* 0x000f280000300800 */
[----:B------:R-:W4:Y:S04]  /*d6310*/  LDL.LU R25, [R1+0x13c4] ;  /* 0x0013c40001197983 */ /* 0x000f280000300800 */
[----:B------:R-:W4:Y:S04]  /*d6320*/  LDL.LU R26, [R1+0x13c8] ;  /* 0x0013c800011a7983 */ /* 0x000f280000300800 */
[----:B------:R-:W4:Y:S04]  /*d6330*/  LDL.LU R27, [R1+0x13cc] ;  /* 0x0013cc00011b7983 */ /* 0x000f280000300800 */
[----:B------:R-:W-:Y:S04]  /*d6340*/  STL [R1+0x6cdc], R2 ;  /* 0x006cdc0201007387 */ /* 0x000fe80000100800 */
[----:B------:R-:W-:Y:S04]  /*d6350*/  STL [R1+0x6cd8], R5 ;  /* 0x006cd80501007387 */ /* 0x000fe80000100800 */
[----:B------:R0:W-:Y:S04]  /*d6360*/  STL.64 [R1+0x1320], R8 ;  /* 0x0013200801007387 */ /* 0x0001e80000100a00 */
[----:B------:R-:W-:Y:S04]  /*d6370*/  STL.64 [R1+0x1328], R10 ;  /* 0x0013280a01007387 */ /* 0x000fe80000100a00 */
[----:B0-----:R-:W3:Y:S04]  /*d6380*/  LDL.LU.64 R8, [R1+0x6e20] ;  /* 0x006e200001087983 */ /* 0x001ee80000300a00 */
[----:B------:R0:W-:Y:S04]  /*d6390*/  STL [R1+0x6ce4], R7 ;  /* 0x006ce40701007387 */ /* 0x0001e80000100800 */
[----:B------:R-:W3:Y:S04]  /*d63a0*/  LDL.LU R4, [R1+0x2040] ;  /* 0x0020400001047983 */ /* 0x000ee80000300800 */
[----:B------:R-:W3:Y:S04]  /*d63b0*/  LDL.LU R5, [R1+0x2044] ;  /* 0x0020440001057983 */ /* 0x000ee80000300800 */
[----:B------:R-:W3:Y:S04]  /*d63c0*/  LDL.LU R6, [R1+0x2048] ;  /* 0x0020480001067983 */ /* 0x000ee80000300800 */
[----:B0-----:R-:W3:Y:S04]  /*d63d0*/  LDL.LU R7, [R1+0x204c] ;  /* 0x00204c0001077983 */ /* 0x001ee80000300800 */
[----:B------:R0:W-:Y:S04]  /*d63e0*/  STL [R1+0x6ce0], R3 ;  /* 0x006ce00301007387 */ /* 0x0001e80000100800 */
[----:B0-----:R-:W2:Y:S01]  /*d63f0*/  LDL.64 R2, [R1+0x58] ;  /* 0x0000580001027983 */ /* 0x001ea20000100a00 */
[C---:B---3--:R-:W-:Y:S06]  /*d6400*/  HMMA.16816.F32 R4, R12.reuse, R8, R4 ;  /* 0x000000080c04723c */ /* 0x048fec0000001804 */
[----:B--2---:R-:W-:Y:S01]  /*d6410*/  HMMA.16816.F32 R16, R12, R2, R16 ;  /* 0x000000020c10723c */ /* 0x004fe20000001810 */
[----:B------:R-:W-:-:S15]  /*d6420*/  IMAD.MOV.U32 R11, RZ, RZ, R8 ;  /* 0x000000ffff0b7224 */ /* 0x000fde00078e0008 */
[----:B------:R-:W-:-:S01]  /*d6430*/  NOP ;  /* 0x0000000000007918 */ /* 0x000fc20000000000 */
[----:B------:R-:W-:Y:S04]  /*d6440*/  STL.64 [R1+0x1340], R4 ;  /* 0x0013400401007387 */ /* 0x000fe80000100a00 */
[----:B------:R0:W-:Y:S02]  /*d6450*/  STL.64 [R1+0x1348], R6 ;  /* 0x0013480601007387 */ /* 0x0001e40000100a00 */
[----:B0-----:R-:W-:-:S05]  /*d6460*/  IMAD.MOV.U32 R6, RZ, RZ, R9 ;  /* 0x000000ffff067224 */ /* 0x001fca00078e0009 */
[----:B------:R0:W-:Y:S04]  /*d6470*/  STL [R1+0x6cec], R6 ;  /* 0x006cec0601007387 */ /* 0x0001e80000100800 */
[----:B0-----:R-:W2:Y:S04]  /*d6480*/  LDL.64 R6, [R1+0x50] ;  /* 0x0000500001067983 */ /* 0x001ea80000100a00 */
[----:B------:R0:W-:Y:S04]  /*d6490*/  STL [R1+0x6ce8], R11 ;  /* 0x006ce80b01007387 */ /* 0x0001e80000100800 */
[----:B------:R-:W3:Y:S04]  /*d64a0*/  LDL.LU R8, [R1+0x2020] ;  /* 0x0020200001087983 */ /* 0x000ee80000300800 */
[----:B------:R-:W3:Y:S04]  /*d64b0*/  LDL.LU R9, [R1+0x2024] ;  /* 0x0020240001097983 */ /* 0x000ee80000300800 */
[----:B------:R-:W3:Y:S04]  /*d64c0*/  LDL.LU R10, [R1+0x2028] ;  /* 0x00202800010a7983 */ /* 0x000ee80000300800 */
[----:B0-----:R-:W3:Y:S04]  /*d64d0*/  LDL.LU R11, [R1+0x202c] ;  /* 0x00202c00010b7983 */ /* 0x001ee80000300800 */
[----:B------:R-:W-:Y:S04]  /*d64e0*/  STL.64 [R1+0x1360], R16 ;  /* 0x0013601001007387 */ /* 0x000fe80000100a00 */
[----:B------:R0:W-:Y:S04]  /*d64f0*/  STL.64 [R1+0x1368], R18 ;  /* 0x0013681201007387 */ /* 0x0001e80000100a00 */
[----:B0-----:R-:W4:Y:S04]  /*d6500*/  LDL.LU.64 R18, [R1+0x6e18] ;  /* 0x006e180001127983 */ /* 0x001f280000300a00 */
[----:B------:R-:W4:Y:S01]  /*d6510*/  LDL.LU.64 R16, [R1+0x6e10] ;  /* 0x006e100001107983 */ /* 0x000f220000300a00 */
[----:B------:R-:W-:-:S02]  /*d6520*/  IMAD.MOV.U32 R4, RZ, RZ, R3 ;  /* 0x000000ffff047224 */ /* 0x000fc400078e0003 */
[----:B------:R-:W-:-:S03]  /*d6530*/  IMAD.MOV.U32 R5, RZ, RZ, R2 ;  /* 0x000000ffff057224 */ /* 0x000fc600078e0002 */
[----:B------:R-:W-:Y:S04]  /*d6540*/  STL [R1+0x6cfc], R4 ;  /* 0x006cfc0401007387 */ /* 0x000fe80000100800 */
[----:B------:R3:W-:Y:S01]  /*d6550*/  STL [R1+0x6cf0], R5 ;  /* 0x006cf00501007387 */ /* 0x0007e20000100800 */
[----:B--2---:R-:W-:Y:S02]  /*d6560*/  IMAD.MOV.U32 R3, RZ, RZ, R6 ;  /* 0x000000ffff037224 */ /* 0x004fe400078e0006 */
        /* <DEDUP_REMOVED lines=8> */
[----:B------:R-:W-:Y:S04]  /*d65f0*/  STL [R1+0x6d00], R3 ;  /* 0x006d000301007387 */ /* 0x000fe80000100800 */
[----:B------:R0:W-:Y:S04]  /*d6600*/  STL.64 [R1+0x1390], R4 ;  /* 0x0013900401007387 */ /* 0x0001e80000100a00 */
[----:B------:R1:W-:Y:S04]  /*d6610*/  STL.64 [R1+0x1398], R6 ;  /* 0x0013980601007387 */ /* 0x0003e80000100a00 */
[----:B------:R-:W3:Y:S01]  /*d6620*/  LDL.LU R8, [R1+0x4d40] ;  /* 0x004d400001087983 */ /* 0x000ee20000300800 */
[----:B------:R-:W-:-:S05]  /*d6630*/  IMAD.MOV.U32 R11, RZ, RZ, R20 ;  /* 0x000000ffff0b7224 */ /* 0x000fca00078e0014 */
[----:B------:R-:W-:Y:S01]  /*d6640*/  STL [R1+0x6d74], R11 ;  /* 0x006d740b01007387 */ /* 0x000fe20000100800 */
[----:B0-----:R-:W-:Y:S02]  /*d6650*/  IMAD.MOV.U32 R5, RZ, RZ, R22 ;  /* 0x000000ffff057224 */ /* 0x001fe400078e0016 */
[----:B-1----:R-:W-:Y:S02]  /*d6660*/  IMAD.MOV.U32 R7, RZ, RZ, R21 ;  /* 0x000000ffff077224 */ /* 0x002fe400078e0015 */
[----:B------:R-:W-:Y:S01]  /*d6670*/  IMAD.MOV.U32 R6, RZ, RZ, R23 ;  /* 0x000000ffff067224 */ /* 0x000fe200078e0017 */
[----:B---3--:R2:W-:Y:S02]  /*d6680*/  STL [R1+0x6d70], R8 ;  /* 0x006d700801007387 */ /* 0x0085e40000100800 */
[----:B--2---:R-:W-:-:S15]  /*d6690*/  HMMA.16816.F32 R8, R12, R22, R16 ;  /* 0x000000160c08723c */ /* 0x004fde0000001810 */
[----:B------:R-:W-:-:S08]  /*d66a0*/  NOP ;  /* 0x0000000000007918 */ /* 0x000fd00000000000 */
[----:B------:R-:W-:Y:S04]  /*d66b0*/  STL.64 [R1+0x13b0], R8 ;  /* 0x0013b00801007387 */ /* 0x000fe80000100a00 */
[----:B------:R0:W-:Y:S02]  /*d66c0*/  STL.64 [R1+0x13b8], R10 ;  /* 0x0013b80a01007387 */ /* 0x0001e40000100a00 */
[----:B0-----:R-:W-:Y:S02]  /*d66d0*/  HMMA.16816.F32 R8, R12, R28, R24 ;  /* 0x0000001c0c08723c */ /* 0x001fe40000001818 */
[----:B------:R-:W-:Y:S04]  /*d66e0*/  STL [R1+0x6dc8], R5 ;  /* 0x006dc80501007387 */ /* 0x000fe80000100800 */
[----:B------:R-:W2:-:S15]  /*d66f0*/  LDL.LU R20, [R1+0x1640] ;  /* 0x0016400001147983 */ /* 0x000e9e0000300800 */
[----:B------:R-:W-:-:S02]  /*d6700*/  NOP ;  /* 0x0000000000007918 */ /* 0x000fc40000000000 */
        /* <DEDUP_REMOVED lines=20> */
[----:B------:R-:W2:Y:S04]  /*d6850*/  LDL R10, [R1+0x8] ;  /* 0x00000800010a7983 */ /* 0x000ea80000100800 */
[----:B------:R-:W3:Y:S04]  /*d6860*/  LDL.LU R0, [R1+0x6df8] ;  /* 0x006df80001007983 */ /* 0x000ee80000300800 */
[----:B------:R-:W4:Y:S04]  /*d6870*/  LDL.64 R8, [R1+0x10] ;  /* 0x0000100001087983 */ /* 0x000f280000100a00 */
[----:B--2---:R1:W-:Y:S04]  /*d6880*/  STL.64 [R1+0x6da0], R10 ;  /* 0x006da00a01007387 */ /* 0x0043e80000100a00 */
[----:B----4-:R2:W-:Y:S04]  /*d6890*/  STL.64 [R1+0x6d98], R8 ;  /* 0x006d980801007387 */ /* 0x0105e80000100a00 */
[----:B0-----:R-:W4:Y:S04]  /*d68a0*/  LDL.LU R20, [R1+0x1500] ;  /* 0x0015000001147983 */ /* 0x001f280000300800 */
[----:B------:R-:W4:Y:S04]  /*d68b0*/  LDL.LU R21, [R1+0x1504] ;  /* 0x0015040001157983 */ /* 0x000f280000300800 */
[----:B------:R-:W4:Y:S04]  /*d68c0*/  LDL.LU R22, [R1+0x1508] ;  /* 0x0015080001167983 */ /* 0x000f280000300800 */
[----:B------:R-:W4:Y:S04]  /*d68d0*/  LDL.LU R23, [R1+0x150c] ;  /* 0x00150c0001177983 */ /* 0x000f280000300800 */
[----:B------:R-:W4:Y:S04]  /*d68e0*/  LDL.64 R18, [R1+0x30] ;  /* 0x0000300001127983 */ /* 0x000f280000100a00 */
[----:B-1----:R-:W4:Y:S04]  /*d68f0*/  LDL R10, [R1+0x18] ;  /* 0x00001800010a7983 */ /* 0x002f280000100800 */
[----:B--2---:R-:W2:Y:S01]  /*d6900*/  LDL.64 R8, [R1+0x20] ;  /* 0x0000200001087983 */ /* 0x004ea20000100a00 */
[----:B---3--:R-:W-:-:S05]  /*d6910*/  IMAD.MOV.U32 R11, RZ, RZ, R0 ;  /* 0x000000ffff0b7224 */ /* 0x008fca00078e0000 */
[----:B----4-:R-:W-:Y:S04]  /*d6920*/  STL.64 [R1+0x6dd8], R10 ;  /* 0x006dd80a01007387 */ /* 0x010fe80000100a00 */
[----:B--2---:R-:W-:Y:S04]  /*d6930*/  STL.64 [R1+0x6dd0], R8 ;  /* 0x006dd00801007387 */ /* 0x004fe80000100a00 */
        /* <DEDUP_REMOVED lines=16> */
[----:B------:R-:W4:Y:S04]  /*d6a40*/  LDL.64 R4, [R1+0x28] ;  /* 0x0000280001047983 */ /* 0x000f280000100a00 */
[----:B---3--:R-:W-:Y:S04]  /*d6a50*/  STL.64 [R1+0x6db0], R22 ;  /* 0x006db01601007387 */ /* 0x008fe80000100a00 */
[----:B------:R0:W-:Y:S04]  /*d6a60*/  STL.64 [R1+0x6da8], R20 ;  /* 0x006da81401007387 */ /* 0x0001e80000100a00 */
[----:B0-----:R-:W3:Y:S04]  /*d6a70*/  LDL.LU R20, [R1+0x1790] ;  /* 0x0017900001147983 */ /* 0x001ee80000300800 */
[----:B------:R-:W3:Y:S04]  /*d6a80*/  LDL.LU R21, [R1+0x1794] ;  /* 0x0017940001157983 */ /* 0x000ee80000300800 */
[----:B------:R-:W4:Y:S04]  /*d6a90*/  LDL.LU R22, [R1+0x1798] ;  /* 0x0017980001167983 */ /* 0x000f280000300800 */
[----:B------:R-:W4:Y:S01]  /*d6aa0*/  LDL.LU R23, [R1+0x179c] ;  /* 0x00179c0001177983 */ /* 0x000f220000300800 */
[----:B------:R-:W-:-:S02]  /*d6ab0*/  IMAD.MOV.U32 R16, RZ, RZ, R18 ;  /* 0x000000ffff107224 */ /* 0x000fc400078e0012 */
[----:B------:R-:W-:Y:S01]  /*d6ac0*/  IMAD.MOV.U32 R17, RZ, RZ, R19 ;  /* 0x000000ffff117224 */ /* 0x000fe200078e0013 */
[C---:B--2---:R-:W-:Y:S01]  /*d6ad0*/  HMMA.16816.F32 R8, R12.reuse, R18, R8 ;  /* 0x000000120c08723c */ /* 0x044fe20000001808 */
[----:B----4-:R-:W-:Y:S04]  /*d6ae0*/  STL.64 [R1+0x6dc0], R22 ;  /* 0x006dc01601007387 */ /* 0x010fe80000100a00 */
[----:B---3--:R0:W-:Y:S04]  /*d6af0*/  STL.64 [R1+0x6db8], R20 ;  /* 0x006db81401007387 */ /* 0x0081e80000100a00 */
[----:B0-----:R-:W2:Y:S04]  /*d6b00*/  LDL.LU R20, [R1+0x1450] ;  /* 0x0014500001147983 */ /* 0x001ea80000300800 */
[----:B------:R-:W2:Y:S04]  /*d6b10*/  LDL.LU R21, [R1+0x1454] ;  /* 0x0014540001157983 */ /* 0x000ea80000300800 */
[----:B------:R-:W2:Y:S04]  /*d6b20*/  LDL.LU R22, [R1+0x1458] ;  /* 0x0014580001167983 */ /* 0x000ea80000300800 */
[----:B------:R-:W2:Y:S04]  /*d6b30*/  LDL.LU R23, [R1+0x145c] ;  /* 0x00145c0001177983 */ /* 0x000ea80000300800 */
[----:B------:R-:W3:Y:S04]  /*d6b40*/  LDL.64 R28, [R1] ;  /* 0x00000000011c7983 */ /* 0x000ee80000100a00 */
[----:B------:R-:W4:Y:S04]  /*d6b50*/  LDL.LU R24, [R1+0x15b0] ;  /* 0x0015b00001187983 */ /* 0x000f280000300800 */
[----:B------:R-:W4:Y:S04]  /*d6b60*/  LDL.LU R25, [R1+0x15b4] ;  /* 0x0015b40001197983 */ /* 0x000f280000300800 */
[----:B------:R-:W4:Y:S04]  /*d6b70*/  LDL.LU R26, [R1+0x15b8] ;  /* 0x0015b800011a7983 */ /* 0x000f280000300800 */
[----:B------:R-:W4:Y:S04]  /*d6b80*/  LDL.LU R27, [R1+0x15bc] ;  /* 0x0015bc00011b7983 */ /* 0x000f280000300800 */
[----:B------:R-:W-:Y:S04]  /*d6b90*/  STL.64 [R1+0x1420], R8 ;  /* 0x0014200801007387 */ /* 0x000fe80000100a00 */
[----:B------:R0:W-:Y:S04]  /*d6ba0*/  STL.64 [R1+0x1428], R10 ;  /* 0x0014280a01007387 */ /* 0x0001e80000100a00 */
[----:B0-----:R-:W2:Y:S04]  /*d6bb0*/  LDL.LU.64 R10, [R1+0x6df0] ;  /* 0x006df000010a7983 */ /* 0x001ea80000300a00 */
[----:B------:R-:W2:Y:S04]  /*d6bc0*/  LDL.LU.64 R8, [R1+0x6de8] ;  /* 0x006de80001087983 */ /* 0x000ea80000300a00 */
[----:B------:R-:W3:Y:S04]  /*d6bd0*/  LDL.LU.64 R18, [R1+0x6de0] ;  /* 0x006de00001127983 */ /* 0x000ee80000300a00 */
[----:B---3--:R-:W-:Y:S04]  /*d6be0*/  STL.64 [R1+0x6d10], R18 ;  /* 0x006d101201007387 */ /* 0x008fe80000100a00 */
[----:B------:R0:W-:Y:S04]  /*d6bf0*/  STL.64 [R1+0x6d08], R16 ;  /* 0x006d081001007387 */ /* 0x0001e80000100a00 */
[----:B0-----:R-:W3:Y:S04]  /*d6c00*/  LDL.LU R16, [R1+0x1670] ;  /* 0x0016700001107983 */ /* 0x001ee80000300800 */
        /* <DEDUP_REMOVED lines=13> */
[----:B------:R-:W4:Y:S01]  /*d6ce0*/  LDL.LU.64 R8, [R1+0x6dd0] ;  /* 0x006dd00001087983 */ /* 0x000f220000300a00 */
[----:B------:R-:W-:-:S02]  /*d6cf0*/  IMAD.MOV.U32 R3, RZ, RZ, R4 ;  /* 0x000000ffff037224 */ /* 0x000fc400078e0004 */
[----:B------:R-:W-:Y:S02]  /*d6d00*/  IMAD.MOV.U32 R4, RZ, RZ, R5 ;  /* 0x000000ffff047224 */ /* 0x000fe400078e0005 */
[----:B------:R-:W2:Y:S01]  /*d6d10*/  LDL.LU R5, [R1+0x6dc8] ;  /* 0x006dc80001057983 */ /* 0x000ea20000300800 */
[----:B----4-:R-:W-:-:S15]  /*d6d20*/  HMMA.16816.F32 R20, R12, R8, R20 ;  /* 0x000000080c14723c */ /* 0x010fde0000001814 */
        /* <DEDUP_REMOVED lines=24> */
[----:B------:R-:W3:Y:S04]  /*d6eb0*/  LDL.LU.64 R22, [R1+0x6d80] ;  /* 0x006d800001167983 */ /* 0x000ee80000300a00 */
[----:B------:R-:W3:Y:S01]  /*d6ec0*/  LDL.LU.64 R20, [R1+0x6d78] ;  /* 0x006d780001147983 */ /* 0x000ee20000300a00 */
[----:B0-----:R-:W-:-:S15]  /*d6ed0*/  IMAD.MOV.U32 R0, RZ, RZ, R29 ;  /* 0x000000ffff007224 */ /* 0x001fde00078e001d */
[----:B------:R-:W-:Y:S04]  /*d6ee0*/  STL.64 [R1+0x1500], R8 ;  /* 0x0015000801007387 */ /* 0x000fe80000100a00 */
[----:B------:R0:W-:Y:S04]  /*d6ef0*/  STL.64 [R1+0x1508], R10 ;  /* 0x0015080a01007387 */ /* 0x0001e80000100a00 */
        /* <DEDUP_REMOVED lines=46> */
[----:B0-----:R-:W2:Y:S04]  /*d71e0*/  LDL.LU R20, [R1+0x1690] ;  /* 0x0016900001147983 */ /* 0x001ea80000300800 */
[----:B------:R-:W2:Y:S04]  /*d71f0*/  LDL.LU R21, [R1+0x1694] ;  /* 0x0016940001157983 */ /* 0x000ea80000300800 */
[----:B------:R-:W2:Y:S04]  /*d7200*/  LDL.LU R22, [R1+0x1698] ;  /* 0x0016980001167983 */ /* 0x000ea80000300800 */
[----:B------:R-:W2:Y:S01]  /*d7210*/  LDL.LU R23, [R1+0x169c] ;  /* 0x00169c0001177983 */ /* 0x000ea20000300800 */
[----:B----4-:R-:W-:-:S02]  /*d7220*/  IMAD R8, R8, 0x100, R27 ;  /* 0x0000010008087824 */ /* 0x010fc400078e021b */
[----:B------:R-:W-:Y:S02]  /*d7230*/  IMAD.MOV.U32 R26, RZ, RZ, R3 ;  /* 0x000000ffff1a7224 */ /* 0x000fe400078e0003 */
[----:B------:R-:W-:Y:S01]  /*d7240*/  IMAD.MOV.U32 R27, RZ, RZ, R4 ;  /* 0x000000ffff1b7224 */ /* 0x000fe200078e0004 */
[----:B--2---:R-:W-:Y:S01]  /*d7250*/  HMMA.16816.F32 R20, R12, R18, R20 ;  /* 0x000000120c14723c */ /* 0x004fe20000001814 */
[----:B---3--:R-:W-:Y:S02]  /*d7260*/  IMAD.MOV.U32 R24, RZ, RZ, R16 ;  /* 0x000000ffff187224 */ /* 0x008fe400078e0010 */
[----:B------:R-:W-:-:S15]  /*d7270*/  IMAD.MOV.U32 R25, RZ, RZ, R17 ;  /* 0x000000ffff197224 */ /* 0x000fde00078e0011 */
[----:B------:R-:W-:-:S05]  /*d7280*/  NOP ;  /* 0x0000000000007918 */ /* 0x000fca0000000000 */
[----:B------:R-:W-:Y:S04]  /*d7290*/  STL.64 [R1+0x1690], R20 ;  /* 0x0016901401007387 */ /* 0x000fe80000100a00 */
[----:B------:R-:W-:Y:S04]  /*d72a0*/  STL.64 [R1+0x1698], R22 ;  /* 0x0016981601007387 */ /* 0x000fe80000100a00 */
[----:B------:R-:W2:Y:S04]  /*d72b0*/  LDL.LU R3, [R1+0x6d00] ;  /* 0x006d000001037983 */ /* 0x000ea80000300800 */
[----:B------:R-:W3:Y:S04]  /*d72c0*/  LDL.LU R4, [R1+0x6cfc] ;  /* 0x006cfc0001047983 */ /* 0x000ee80000300800 */
[----:B------:R-:W4:Y:S04]  /*d72d0*/  LDL.LU R16, [R1+0x6cf8] ;  /* 0x006cf80001107983 */ /* 0x000f280000300800 */
[----:B------:R-:W2:Y:S04]  /*d72e0*/  LDL.LU R17, [R1+0x6cf4] ;  /* 0x006cf40001117983 */ /* 0x000ea80000300800 */
[----:B------:R0:W-:Y:S04]  /*d72f0*/  STL.64 [R1+0x6b00], R26 ;  /* 0x006b001a01007387 */ /* 0x0001e80000100a00 */
[----:B0-----:R-:W3:Y:S04]  /*d7300*/  LDL.LU R26, [R1+0x4d4c] ;  /* 0x004d4c00011a7983 */ /* 0x001ee80000300800 */
[----:B------:R-:W3:Y:S04]  /*d7310*/  LDL.LU R27, [R1+0x4d54] ;  /* 0x004d5400011b7983 */ /* 0x000ee80000300800 */
[----:B------:R-:W-:Y:S04]  /*d7320*/  STL.64 [R1+0x6af8], R24 ;  /* 0x006af81801007387 */ /* 0x000fe80000100a00 */
        /* <DEDUP_REMOVED lines=10> */
[----:B------:R-:W-:Y:S04]  /*d73d0*/  STL [R1+0x6a08], R17 ;  /* 0x006a081101007387 */ /* 0x000fe80000100800 */
[----:B------:R-:W-:Y:S01]  /*d73e0*/  STL.64 [R1+0x6b20], R18 ;  /* 0x006b201201007387 */ /* 0x000fe20000100a00 */
[----:B--2---:R-:W-:-:S15]  /*d73f0*/  HMMA.16816.F32 R20, R12, R16, R20 ;  /* 0x000000100c14723c */ /* 0x004fde0000001814 */
[----:B------:R-:W-:-:S08]  /*d7400*/  NOP ;  /* 0x0000000000007918 */ /* 0x000fd00000000000 */
[----:B------:R-:W-:Y:S04]  /*d7410*/  STL.64 [R1+0x1700], R20 ;  /* 0x0017001401007387 */ /* 0x000fe80000100a00 */
[----:B------:R0:W-:Y:S04]  /*d7420*/  STL.64 [R1+0x1708], R22 ;  /* 0x0017081601007387 */ /* 0x0001e80000100a00 */
[----:B------:R1:W-:Y:S01]  /*d7430*/  STL [R1+0x6b18], R16 ;  /* 0x006b181001007387 */ /* 0x0003e20000100800 */
[----:B0-----:R-:W-:Y:S02]  /*d7440*/  IMAD.MOV.U32 R22, RZ, RZ, R5 ;  /* 0x000000ffff167224 */ /* 0x001fe400078e0005 */
[----:B------:R-:W-:Y:S01]  /*d7450*/  IMAD.MOV.U32 R23, RZ, RZ, R6 ;  /* 0x000000ffff177224 */ /* 0x000fe200078e0006 */
[----:B------:R-:W2:Y:S04]  /*d7460*/  LDL.LU R5, [R1+0x6cf0] ;  /* 0x006cf00001057983 */ /* 0x000ea80000300800 */
[----:B------:R-:W4:Y:S04]  /*d7470*/  LDL.LU R6, [R1+0x6cec] ;  /* 0x006cec0001067983 */ /* 0x000f280000300800 */
[----:B------:R-:W-:Y:S04]  /*d7480*/  STL.64 [R1+0x6b28], R22 ;  /* 0x006b281601007387 */ /* 0x000fe80000100a00 */
[----:B-1----:R-:W3:Y:S04]  /*d7490*/  LDL.LU R16, [R1+0x1920] ;  /* 0x0019200001107983 */ /* 0x002ee80000300800 */
[----:B------:R-:W3:Y:S04]  /*d74a0*/  LDL.LU R17, [R1+0x1924] ;  /* 0x0019240001117983 */ /* 0x000ee80000300800 */
[----:B------:R-:W2:Y:S04]  /*d74b0*/  LDL.LU R18, [R1+0x1928] ;  /* 0x0019280001127983 */ /* 0x000ea80000300800 */
[----:B------:R-:W2:Y:S01]  /*d74c0*/  LDL.LU R19, [R1+0x192c] ;  /* 0x00192c0001137983 */ /* 0x000ea20000300800 */
[----:B------:R-:W-:-:S02]  /*d74d0*/  IMAD.MOV.U32 R20, RZ, RZ, R11 ;  /* 0x000000ffff147224 */ /* 0x000fc400078e000b */
[----:B------:R-:W-:Y:S01]  /*d74e0*/  IMAD.MOV.U32 R21, RZ, RZ, R7 ;  /* 0x000000ffff157224 */ /* 0x000fe200078e0007 */
[----:B--2---:R-:W-:Y:S04]  /*d74f0*/  STL.64 [R1+0x6b38], R18 ;  /* 0x006b381201007387 */ /* 0x004fe80000100a00 */
[----:B---3--:R0:W-:Y:S04]  /*d7500*/  STL.64 [R1+0x6b30], R16 ;  /* 0x006b301001007387 */ /* 0x0081e80000100a00 */
[----:B------:R-:W2:Y:S04]  /*d7510*/  LDL.LU R11, [R1+0x6ce8] ;  /* 0x006ce800010b7983 */ /* 0x000ea80000300800 */
[----:B------:R-:W3:Y:S04]  /*d7520*/  LDL.LU R7, [R1+0x6ce4] ;  /* 0x006ce40001077983 */ /* 0x000ee80000300800 */
[----:B------:R-:W-:Y:S04]  /*d7530*/  STL.64 [R1+0x6b40], R20 ;  /* 0x006b401401007387 */ /* 0x000fe80000100a00 */
[----:B0-----:R-:W4:Y:S04]  /*d7540*/  LDL.LU R16, [R1+0x1910] ;  /* 0x0019100001107983 */ /* 0x001f280000300800 */
[----:B------:R-:W4:Y:S04]  /*d7550*/  LDL.LU R17, [R1+0x1914] ;  /* 0x0019140001117983 */ /* 0x000f280000300800 */
[----:B------:R-:W2:Y:S04]  /*d7560*/  LDL.LU R18, [R1+0x1918] ;  /* 0x0019180001127983 */ /* 0x000ea80000300800 */
[----:B------:R-:W2:Y:S01]  /*d7570*/  LDL.LU R19, [R1+0x191c] ;  /* 0x00191c0001137983 */ /* 0x000ea20000300800 */
[----:B------:R-:W-:-:S02]  /*d7580*/  IMAD.MOV.U32 R22, RZ, RZ, R3 ;  /* 0x000000ffff167224 */ /* 0x000fc400078e0003 */
[----:B------:R-:W-:Y:S01]  /*d7590*/  IMAD.MOV.U32 R23, RZ, RZ, R2 ;  /* 0x000000ffff177224 */ /* 0x000fe200078e0002 */
[----:B--2---:R-:W-:Y:S04]  /*d75a0*/  STL.64 [R1+0x6b50], R18 ;  /* 0x006b501201007387 */ /* 0x004fe80000100a00 */
[----:B----4-:R0:W-:Y:S04]  /*d75b0*/  STL.64 [R1+0x6b48], R16 ;  /* 0x006b481001007387 */ /* 0x0101e80000100a00 */
[----:B------:R-:W2:Y:S04]  /*d75c0*/  LDL.LU R3, [R1+0x6ce0] ;  /* 0x006ce00001037983 */ /* 0x000ea80000300800 */
[----:B------:R-:W4:Y:S04]  /*d75d0*/  LDL.LU R2, [R1+0x6cdc] ;  /* 0x006cdc0001027983 */ /* 0x000f280000300800 */
[----:B------:R1:W-:Y:S04]  /*d75e0*/  STL.64 [R1+0x6b58], R22 ;  /* 0x006b581601007387 */ /* 0x0003e80000100a00 */
[----:B0-----:R-:W3:Y:S04]  /*d75f0*/  LDL.LU R16, [R1+0x18f0] ;  /* 0x0018f00001107983 */ /* 0x001ee80000300800 */
[----:B------:R-:W3:Y:S04]  /*d7600*/  LDL.LU R17, [R1+0x18f4] ;  /* 0x0018f40001117983 */ /* 0x000ee80000300800 */
[----:B------:R-:W2:Y:S04]  /*d7610*/  LDL.LU R18, [R1+0x18f8] ;  /* 0x0018f80001127983 */ /* 0x000ea80000300800 */
[----:B------:R-:W2:Y:S01]  /*d7620*/  LDL.LU R19, [R1+0x18fc] ;  /* 0x0018fc0001137983 */ /* 0x000ea20000300800 */
[----:B------:R-:W-:-:S02]  /*d7630*/  IMAD.MOV.U32 R20, RZ, RZ, R5 ;  /* 0x000000ffff147224 */ /* 0x000fc400078e0005 */
[----:B------:R-:W-:Y:S02]  /*d7640*/  IMAD.MOV.U32 R21, RZ, RZ, R4 ;  /* 0x000000ffff157224 */ /* 0x000fe400078e0004 */
[----:B-1----:R-:W-:Y:S02]  /*d7650*/  IMAD.MOV.U32 R22, RZ, RZ, R11 ;  /* 0x000000ffff167224 */ /* 0x002fe400078e000b */
[----:B------:R-:W-:Y:S01]  /*d7660*/  IMAD.MOV.U32 R23, RZ, RZ, R6 ;  /* 0x000000ffff177224 */ /* 0x000fe200078e0006 */
[----:B--2---:R-:W-:Y:S04]  /*d7670*/  STL.64 [R1+0x6b68], R18 ;  /* 0x006b681201007387 */ /* 0x004fe80000100a00 */
[----:B---3--:R0:W-:Y:S04]  /*d7680*/  STL.64 [R1+0x6b60], R16 ;  /* 0x006b601001007387 */ /* 0x0081e80000100a00 */
[----:B------:R-:W2:Y:S04]  /*d7690*/  LDL.LU R5, [R1+0x6cd8] ;  /* 0x006cd80001057983 */ /* 0x000ea80000300800 */
[----:B------:R-:W3:Y:S04]  /*d76a0*/  LDL.LU R4, [R1+0x6cd4] ;  /* 0x006cd40001047983 */ /* 0x000ee80000300800 */
[----:B------:R-:W3:Y:S04]  /*d76b0*/  LDL.LU R11, [R1+0x6cd0] ;  /* 0x006cd000010b7983 */ /* 0x000ee80000300800 */
[----:B------:R-:W3:Y:S04]  /*d76c0*/  LDL.LU R6, [R1+0x6ccc] ;  /* 0x006ccc0001067983 */ /* 0x000ee80000300800 */
[----:B------:R1:W-:Y:S04]  /*d76d0*/  STL.64 [R1+0x6b70], R20 ;  /* 0x006b701401007387 */ /* 0x0003e80000100a00 */
[----:B------:R-:W-:Y:S04]  /*d76e0*/  STL.64 [R1+0x6b88], R22 ;  /* 0x006b881601007387 */ /* 0x000fe80000100a00 */
[----:B0-----:R-:W4:Y:S04]  /*d76f0*/  LDL.LU R16, [R1+0x18d0] ;  /* 0x0018d00001107983 */ /* 0x001f280000300800 */
[----:B------:R-:W4:Y:S04]  /*d7700*/  LDL.LU R17, [R1+0x18d4] ;  /* 0x0018d40001117983 */ /* 0x000f280000300800 */
[----:B------:R-:W2:Y:S04]  /*d7710*/  LDL.LU R18, [R1+0x18d8] ;  /* 0x0018d80001127983 */ /* 0x000ea80000300800 */
[----:B------:R-:W2:Y:S01]  /*d7720*/  LDL.LU R19, [R1+0x18dc] ;  /* 0x0018dc0001137983 */ /* 0x000ea20000300800 */
[----:B-1----:R-:W-:-:S02]  /*d7730*/  IMAD.MOV.U32 R20, RZ, RZ, R3 ;  /* 0x000000ffff147224 */ /* 0x002fc400078e0003 */
        /* <DEDUP_REMOVED lines=45> */
[----:B------:R-:W2:Y:S01]  /*d7a10*/  LDL.LU R5, [R1+0x6ca8] ;  /* 0x006ca80001057983 */ /* 0x000ea20000300800 */
[----:B---3--:R-:W-:Y:S02]  /*d7a20*/  IMAD.MOV.U32 R22, RZ, RZ, R11 ;  /* 0x000000ffff167224 */ /* 0x008fe400078e000b */
[----:B------:R-:W-:Y:S01]  /*d7a30*/  IMAD.MOV.U32 R23, RZ, RZ, R2 ;  /* 0x000000ffff177224 */ /* 0x000fe200078e0002 */
[----:B------:R-:W3:Y:S04]  /*d7a40*/  LDL.LU R7, [R1+0x6ca4] ;  /* 0x006ca40001077983 */ /* 0x000ee80000300800 */
[----:B------:R-:W3:Y:S04]  /*d7a50*/  LDL.LU R11, [R1+0x6ca0] ;  /* 0x006ca000010b7983 */ /* 0x000ee80000300800 */
[----:B------:R-:W3:Y:S04]  /*d7a60*/  LDL.LU R2, [R1+0x6c9c] ;  /* 0x006c9c0001027983 */ /* 0x000ee80000300800 */
[----:B------:R-:W-:Y:S04]  /*d7a70*/  STL.64 [R1+0x6c00], R20 ;  /* 0x006c001401007387 */ /* 0x000fe80000100a00 */
        /* <DEDUP_REMOVED lines=20> */
[----:B------:R-:W2:Y:S04]  /*d7bc0*/  LDL.LU R5, [R1+0x6c90] ;  /* 0x006c900001057983 */ /* 0x000ea80000300800 */
[----:B------:R-:W2:Y:S01]  /*d7bd0*/  LDL.LU R6, [R1+0x6c8c] ;  /* 0x006c8c0001067983 */ /* 0x000ea20000300800 */
[----:B---3--:R-:W-:-:S03]  /*d7be0*/  IMAD.MOV.U32 R20, RZ, RZ, R11 ;  /* 0x000000ffff147224 */ /* 0x008fc600078e000b */
[----:B------:R-:W-:Y:S01]  /*d7bf0*/  STL.64 [R1+0x6c48], R22 ;  /* 0x006c481601007387 */ /* 0x000fe20000100a00 */
[----:B------:R-:W-:-:S03]  /*d7c00*/  IMAD.MOV.U32 R21, RZ, RZ, R7 ;  /* 0x000000ffff157224 */ /* 0x000fc600078e0007 */
[----:B----4-:R-:W-:Y:S04]  /*d7c10*/  STL.64 [R1+0x6c10], R18 ;  /* 0x006c101201007387 */ /* 0x010fe80000100a00 */
[----:B--2---:R0:W-:Y:S04]  /*d7c20*/  STL.64 [R1+0x6c08], R16 ;  /* 0x006c081001007387 */ /* 0x0041e80000100a00 */
[----:B0-----:R-:W2:Y:S04]  /*d7c30*/  LDL.LU R16, [R1+0x1800] ;  /* 0x0018000001107983 */ /* 0x001ea80000300800 */
[----:B------:R-:W2:Y:S04]  /*d7c40*/  LDL.LU R17, [R1+0x1804] ;  /* 0x0018040001117983 */ /* 0x000ea80000300800 */
[----:B------:R-:W3:Y:S04]  /*d7c50*/  LDL.LU R18, [R1+0x1808] ;  /* 0x0018080001127983 */ /* 0x000ee80000300800 */
[----:B------:R-:W3:Y:S04]  /*d7c60*/  LDL.LU R19, [R1+0x180c] ;  /* 0x00180c0001137983 */ /* 0x000ee80000300800 */
[----:B------:R0:W-:Y:S04]  /*d7c70*/  STL.64 [R1+0x6c60], R20 ;  /* 0x006c601401007387 */ /* 0x0001e80000100a00 */
[----:B0-----:R-:W4:Y:S04]  /*d7c80*/  LDL.LU R20, [R1+0x17a0] ;  /* 0x0017a00001147983 */ /* 0x001f280000300800 */
[----:B------:R-:W4:Y:S04]  /*d7c90*/  LDL.LU R21, [R1+0x17a4] ;  /* 0x0017a40001157983 */ /* 0x000f280000300800 */
[----:B------:R-:W2:Y:S04]  /*d7ca0*/  LDL.LU R22, [R1+0x17a8] ;  /* 0x0017a80001167983 */ /* 0x000ea80000300800 */
[----:B------:R-:W2:Y:S04]  /*d7cb0*/  LDL.LU R23, [R1+0x17ac] ;  /* 0x0017ac0001177983 */ /* 0x000ea80000300800 */
        /* <DEDUP_REMOVED lines=26> */
[----:B------:R-:W-:-:S02]  /*d7e60*/  IMAD R9, R9, 0x100, R26 ;  /* 0x0000010009097824 */ /* 0x000fc400078e021a */
[----:B------:R-:W-:Y:S02]  /*d7e70*/  IMAD R10, R10, 0x100, R27 ;  /* 0x000001000a0a7824 */ /* 0x000fe400078e021b */
[----:B------:R-:W-:Y:S01]  /*d7e80*/  IMAD R11, R11, 0x100, R7 ;  /* 0x000001000b0b7824 */ /* 0x000fe200078e0207 */
        /* <DEDUP_REMOVED lines=30> */
[----:B------:R-:W3:Y:S01]  /*d8070*/  LDL.LU.64 R20, [R1+0x6c60] ;  /* 0x006c600001147983 */ /* 0x000ee20000300a00 */
[----:B------:R-:W-:-:S02]  /*d8080*/  F2FP.F16.E5M2.UNPACK_B R8, R8 ;  /* 0x00000008ff08723e */ /* 0x000fc400020004ff */
[----:B------:R-:W-:Y:S02]  /*d8090*/  F2FP.F16.E5M2.UNPACK_B R9, R9 ;  /* 0x00000009ff09723e */ /* 0x000fe400020004ff */
[----:B------:R-:W-:Y:S02]  /*d80a0*/  F2FP.F16.E5M2.UNPACK_B R10, R10 ;  /* 0x0000000aff0a723e */ /* 0x000fe400020004ff */
[----:B------:R-:W-:-:S13]  /*d80b0*/  F2FP.F16.E5M2.UNPACK_B R11, R11 ;  /* 0x0000000bff0b723e */ /* 0x000fda00020004ff */
[----:B------:R-:W-:Y:S04]  /*d80c0*/  STL.64 [R1+0x17a0], R12 ;  /* 0x0017a00c01007387 */ /* 0x000fe80000100a00 */
[----:B------:R0:W-:Y:S04]  /*d80d0*/  STL.64 [R1+0x17a8], R14 ;  /* 0x0017a80e01007387 */ /* 0x0001e80000100a00 */
[----:B0-----:R-:W4:Y:S04]  /*d80e0*/  LDL R14, [R1+0x38] ;  /* 0x00003800010e7983 */ /* 0x001f280000100800 */
[----:B------:R-:W4:Y:S01]  /*d80f0*/  LDL R15, [R1+0x3c] ;  /* 0x00003c00010f7983 */ /* 0x000f220000100800 */
[----:B---3--:R-:W-:Y:S03]  /*d8100*/  HMMA.16816.F32 R20, R8, R20, R16 ;  /* 0x000000140814723c */ /* 0x008fe60000001810 */
        /* <DEDUP_REMOVED lines=90> */
[C---:B----4-:R-:W-:Y:S06]  /*d86b0*/  HMMA.16816.F32 R12, R8.reuse, R14, R24 ;  /* 0x0000000e080c723c */ /* 0x050fec0000001818 */
[----:B--2---:R-:W-:Y:S01]  /*d86c0*/  HMMA.16816.F32 R20, R8, R22, R16 ;  /* 0x000000160814723c */ /* 0x004fe20000001810 */
[----:B------:R-:W2:Y:S04]  /*d86d0*/  LDL.LU.64 R18, [R1+0x6b20] ;  /* 0x006b200001127983 */ /* 0x000ea80000300a00 */
[----:B------:R-:W3:-:S15]  /*d86e0*/  LDL.LU R16, [R1+0x6b18] ;  /* 0x006b180001107983 */ /* 0x000ede0000300800 */
[----:B------:R-:W-:-:S03]  /*d86f0*/  NOP ;  /* 0x0000000000007918 */ /* 0x000fc60000000000 */
[----:B------:R-:W-:Y:S04]  /*d8700*/  STL.64 [R1+0x1920], R20 ;  /* 0x0019201401007387 */ /* 0x000fe80000100a00 */
[----:B------:R0:W-:Y:S04]  /*d8710*/  STL.64 [R1+0x1928], R22 ;  /* 0x0019281601007387 */ /* 0x0001e80000100a00 */
[----:B0-----:R-:W4:Y:S04]  /*d8720*/  LDL.LU.64 R22, [R1+0x6b10] ;  /* 0x006b100001167983 */ /* 0x001f280000300a00 */
[----:B------:R-:W4:Y:S04]  /*d8730*/  LDL.LU.64 R20, [R1+0x6b08] ;  /* 0x006b080001147983 */ /* 0x000f280000300a00 */
[----:B------:R-:W4:Y:S04]  /*d8740*/  LDL.LU.64 R26, [R1+0x6b00] ;  /* 0x006b0000011a7983 */ /* 0x000f280000300a00 */
[----:B------:R-:W2:Y:S04]  /*d8750*/  LDL.LU.64 R24, [R1+0x6af8] ;  /* 0x006af80001187983 */ /* 0x000ea80000300a00 */
[----:B------:R-:W-:Y:S04]  /*d8760*/  STL.64 [R1+0x1950], R12 ;  /* 0x0019500c01007387 */ /* 0x000fe80000100a00 */
[----:B------:R2:W-:Y:S04]  /*d8770*/  STL.64 [R1+0x1958], R14 ;  /* 0x0019580e01007387 */ /* 0x0005e80000100a00 */
[----:B------:R-:W3:Y:S01]  /*d8780*/  LDL.LU R17, [R1+0x4d64] ;  /* 0x004d640001117983 */ /* 0x000ee20000300800 */
[C---:B--2---:R-:W-:Y:S06]  /*d8790*/  HMMA.16816.F32 R12, R8.reuse, R24, R4 ;  /* 0x00000018080c723c */ /* 0x044fec0000001804 */
[----:B----4-:R-:W-:-:S15]  /*d87a0*/  HMMA.16816.F32 R4, R8, R26, R20 ;  /* 0x0000001a0804723c */ /* 0x010fde0000001814 */
[----:B------:R-:W-:-:S02]  /*d87b0*/  NOP ;  /* 0x0000000000007918 */ /* 0x000fc40000000000 */
[----:B------:R-:W-:Y:S04]  /*d87c0*/  STL.64 [R1+0x1960], R12 ;  /* 0x0019600c01007387 */ /* 0x000fe80000100a00 */
[----:B------:R-:W-:Y:S04]  /*d87d0*/  STL.64 [R1+0x1968], R14 ;  /* 0x0019680e01007387 */ /* 0x000fe80000100a00 */
[----:B------:R-:W-:Y:S04]  /*d87e0*/  STL.64 [R1+0x6a28], R18 ;  /* 0x006a281201007387 */ /* 0x000fe80000100a00 */
[----:B------:R-:W-:Y:S04]  /*d87f0*/  STL.64 [R1+0x1990], R4 ;  /* 0x0019900401007387 */ /* 0x000fe80000100a00 */
[----:B------:R-:W-:Y:S04]  /*d8800*/  STL.64 [R1+0x1998], R6 ;  /* 0x0019980601007387 */ /* 0x000fe80000100a00 */
        /* <DEDUP_REMOVED lines=14> */
[----:B0-----:R-:W4:Y:S01]  /*d88f0*/  LDL R26, [R1] ;  /* 0x00000000011a7983 */ /* 0x001f220000100800 */
[----:B------:R-:W-:-:S03]  /*d8900*/  IMAD.MOV.U32 R27, RZ, RZ, R0 ;  /* 0x000000ffff1b7224 */ /* 0x000fc600078e0000 */
[----:B------:R-:W2:Y:S04]  /*d8910*/  LDL.LU R0, [R1+0x6af4] ;  /* 0x006af40001007983 */ /* 0x000ea80000300800 */
        /* <DEDUP_REMOVED lines=71> */
[----:B------:R-:W4:Y:S04]  /*d8d90*/  LDL.LU R0, [R1+0x4d78] ;  /* 0x004d780001007983 */ /* 0x000f280000300800 */
        /* <DEDUP_REMOVED lines=80> */
[----:B---3--:R-:W-:-:S15]  /*d92a0*/  IMAD R12, R12, 0x100, R17 ;  /* 0x000001000c0c7824 */ /* 0x008fde00078e0211 */
[----:B------:R-:W-:-:S07]  /*d92b0*/  NOP ;  /* 0x0000000000007918 */ /* 0x000fce0000000000 */
        /* <DEDUP_REMOVED lines=10> */
[----:B------:R-:W3:Y:S04]  /*d9360*/  LDL.LU.64 R4, [R1+0x69f8] ;  /* 0x0069f80001047983 */ /* 0x000ee80000300a00 */
[----:B------:R-:W-:Y:S04]  /*d9370*/  STL.64 [R1+0x68d0], R18 ;  /* 0x0068d01201007387 */ /* 0x000fe80000100a00 */
[----:B------:R2:W-:Y:S01]  /*d9380*/  STL.64 [R1+0x68c8], R16 ;  /* 0x0068c81001007387 */ /* 0x0005e20000100a00 */
[----:B----4-:R-:W-:-:S02]  /*d9390*/  IMAD R14, R14, 0x100, R29 ;  /* 0x000001000e0e7824 */ /* 0x010fc400078e021d */
[----:B------:R-:W-:-:S03]  /*d93a0*/  IMAD R15, R0, 0x100, R15 ;  /* 0x00000100000f7824 */ /* 0x000fc600078e020f */
[----:B------:R-:W-:Y:S02]  /*d93b0*/  F2FP.F16.E5M2.UNPACK_B R14, R14 ;  /* 0x0000000eff0e723e */ /* 0x000fe400020004ff */
[----:B------:R-:W-:-:S05]  /*d93c0*/  F2FP.F16.E5M2.UNPACK_B R15, R15 ;  /* 0x0000000fff0f723e */ /* 0x000fca00020004ff */
[----:B------:R-:W-:Y:S01]  /*d93d0*/  STL.64 [R1+0x69f0], R14 ;  /* 0x0069f00e01007387 */ /* 0x000fe20000100a00 */
[----:B------:R-:W-:Y:S01]  /*d93e0*/  IMAD R13, R13, 0x100, R28 ;  /* 0x000001000d0d7824 */ /* 0x000fe200078e021c */
[----:B------:R-:W-:-:S04]  /*d93f0*/  F2FP.F16.E5M2.UNPACK_B R12, R12 ;  /* 0x0000000cff0c723e */ /* 0x000fc800020004ff */
[----:B------:R-:W-:Y:S01]  /*d9400*/  F2FP.F16.E5M2.UNPACK_B R13, R13 ;  /* 0x0000000dff0d723e */ /* 0x000fe200020004ff */
[----:B--2---:R-:W-:-:S15]  /*d9410*/  HMMA.16816.F32 R16, R8, R6, R20 ;  /* 0x000000060810723c */ /* 0x004fde0000001814 */
[----:B------:R-:W-:-:S08]  /*d9420*/  NOP ;  /* 0x0000000000007918 */ /* 0x000fd00000000000 */
[----:B------:R-:W-:Y:S04]  /*d9430*/  STL.64 [R1+0x1ad0], R16 ;  /* 0x001ad01001007387 */ /* 0x000fe80000100a00 */
[----:B------:R3:W-:Y:S02]  /*d9440*/  STL.64 [R1+0x1ad8], R18 ;  /* 0x001ad81201007387 */ /* 0x0007e40000100a00 */
[----:B---3--:R-:W-:Y:S02]  /*d9450*/  HMMA.16816.F32 R16, R8, R4, R24 ;  /* 0x000000040810723c */ /* 0x008fe40000001818 */
[----:B------:R0:W-:Y:S04]  /*d9460*/  STL.64 [R1+0x69e8], R12 ;  /* 0x0069e80c01007387 */ /* 0x0001e80000100a00 */
[----:B0-----:R-:W2:-:S15]  /*d9470*/  LDL.LU R12, [R1+0x1af0] ;  /* 0x001af000010c7983 */ /* 0x001e9e0000300800 */
[----:B------:R-:W-:-:S02]  /*d9480*/  NOP ;  /* 0x0000000000007918 */ /* 0x000fc40000000000 */
[----:B------:R0:W-:Y:S04]  /*d9490*/  STL.64 [R1+0x1b00], R16 ;  /* 0x001b001001007387 */ /* 0x0001e80000100a00 */
[----:B------:R1:W-:Y:S04]  /*d94a0*/  STL.64 [R1+0x1b08], R18 ;  /* 0x001b081201007387 */ /* 0x0003e80000100a00 */
[----:B------:R-:W2:Y:S04]  /*d94b0*/  LDL.LU R13, [R1+0x1af4] ;  /* 0x001af400010d7983 */ /* 0x000ea80000300800 */
[----:B------:R-:W2:Y:S04]  /*d94c0*/  LDL.LU R14, [R1+0x1af8] ;  /* 0x001af800010e7983 */ /* 0x000ea80000300800 */
[----:B------:R-:W2:Y:S04]  /*d94d0*/  LDL.LU R15, [R1+0x1afc] ;  /* 0x001afc00010f7983 */ /* 0x000ea80000300800 */
[----:B------:R-:W3:Y:S04]  /*d94e0*/  LDL.64 R20, [R1+0x90] ;  /* 0x0000900001147983 */ /* 0x000ee80000100a00 */
        /* <DEDUP_REMOVED lines=28> */
[----:B------:R-:W4:Y:S04]  /*d96b0*/  LDL.64 R28, [R1+0x80] ;  /* 0x00008000011c7983 */ /* 0x000f280000100a00 */
[----:B------:R-:W-:Y:S04]  /*d96c0*/  STL [R1+0x67fc], R4 ;  /* 0x0067fc0401007387 */ /* 0x000fe80000100800 */
[----:B------:R-:W-:Y:S04]  /*d96d0*/  STL [R1+0x67f8], R5 ;  /* 0x0067f80501007387 */ /* 0x000fe80000100800 */
[----:B------:R-:W2:Y:S04]  /*d96e0*/  LDL.LU.64 R14, [R1+0x69f0] ;  /* 0x0069f000010e7983 */ /* 0x000ea80000300a00 */
[----:B------:R-:W2:Y:S04]  /*d96f0*/  LDL.LU.64 R12, [R1+0x69e8] ;  /* 0x0069e800010c7983 */ /* 0x000ea80000300a00 */
        /* <DEDUP_REMOVED lines=8> */
[----:B0-----:R-:W2:Y:S02]  /*d9780*/  LDL.64 R2, [R1+0xa8] ;  /* 0x0000a80001027983 */ /* 0x001ea40000100a00 */
[----:B--2---:R-:W-:Y:S06]  /*d9790*/  HMMA.16816.F32 R16, R12, R2, R16 ;  /* 0x000000020c10723c */ /* 0x004fec0000001810 */
[----:B------:R-:W-:-:S02]  /*d97a0*/  IMAD.MOV.U32 R0, RZ, RZ, R3 ;  /* 0x000000ffff007224 */ /* 0x000fc400078e0003 */
[----:B------:R-:W-:-:S15]  /*d97b0*/  IMAD.MOV.U32 R5, RZ, RZ, R2 ;  /* 0x000000ffff057224 */ /* 0x000fde00078e0002 */
[----:B------:R-:W-:Y:S04]  /*d97c0*/  STL.64 [R1+0x1b30], R16 ;  /* 0x001b301001007387 */ /* 0x000fe80000100a00 */
[----:B------:R0:W-:Y:S04]  /*d97d0*/  STL.64 [R1+0x1b38], R18 ;  /* 0x001b381201007387 */ /* 0x0001e80000100a00 */
[----:B0-----:R-:W2:Y:S04]  /*d97e0*/  LDL.LU.64 R18, [R1+0x69e0] ;  /* 0x0069e00001127983 */ /* 0x001ea80000300a00 */
[----:B------:R-:W2:Y:S04]  /*d97f0*/  LDL.LU.64 R16, [R1+0x69d8] ;  /* 0x0069d80001107983 */ /* 0x000ea80000300a00 */
        /* <DEDUP_REMOVED lines=21> */
[----:B------:R-:W-:-:S05]  /*d9950*/  IMAD.MOV.U32 R2, RZ, RZ, R3 ;  /* 0x000000ffff027224 */ /* 0x000fca00078e0003 */
[----:B------:R-:W-:Y:S04]  /*d9960*/  STL [R1+0x681c], R2 ;  /* 0x00681c0201007387 */ /* 0x000fe80000100800 */
[----:B------:R0:W-:Y:S11]  /*d9970*/  STL [R1+0x6818], R5 ;  /* 0x0068180501007387 */ /* 0x0001f60000100800 */
[----:B------:R-:W-:Y:S04]  /*d9980*/  STL.64 [R1+0x1b80], R8 ;  /* 0x001b800801007387 */ /* 0x000fe80000100a00 */
[----:B------:R2:W-:Y:S01]  /*d9990*/  STL.64 [R1+0x1b88], R10 ;  /* 0x001b880a01007387 */ /* 0x0005e20000100a00 */
[----:B------:R-:W-:-:S02]  /*d99a0*/  IMAD.MOV.U32 R0, RZ, RZ, R21 ;  /* 0x000000ffff007224 */ /* 0x000fc400078e0015 */
[----:B------:R-:W-:Y:S02]  /*d99b0*/  IMAD.MOV.U32 R3, RZ, RZ, R20 ;  /* 0x000000ffff037224 */ /* 0x000fe400078e0014 */
[----:B----4-:R-:W-:Y:S02]  /*d99c0*/  IMAD.MOV.U32 R4, RZ, RZ, R23 ;  /* 0x000000ffff047224 */ /* 0x010fe400078e0017 */
[----:B0-----:R-:W-:Y:S01]  /*d99d0*/  IMAD.MOV.U32 R5, RZ, RZ, R22 ;  /* 0x000000ffff057224 */ /* 0x001fe200078e0016 */
[----:B------:R-:W-:Y:S04]  /*d99e0*/  STL [R1+0x6824], R0 ;  /* 0x0068240001007387 */ /* 0x000fe80000100800 */
[----:B------:R-:W-:Y:S01]  /*d99f0*/  STL [R1+0x6820], R3 ;  /* 0x0068200301007387 */ /* 0x000fe20000100800 */
[----:B--2---:R-:W-:-:S15]  /*d9a00*/  HMMA.16816.F32 R8, R12, R22, R16 ;  /* 0x000000160c08723c */ /* 0x004fde0000001810 */
[----:B------:R-:W-:-:S08]  /*d9a10*/  NOP ;  /* 0x0000000000007918 */ /* 0x000fd00000000000 */
[----:B------:R-:W-:Y:S04]  /*d9a20*/  STL.64 [R1+0x1b90], R8 ;  /* 0x001b900801007387 */ /* 0x000fe80000100a00 */
[----:B------:R-:W-:Y:S04]  /*d9a30*/  STL.64 [R1+0x1b98], R10 ;  /* 0x001b980a01007387 */ /* 0x000fe80000100a00 */
[----:B------:R-:W-:Y:S04]  /*d9a40*/  STL [R1+0x682c], R4 ;  /* 0x00682c0401007387 */ /* 0x000fe80000100800 */
[----:B------:R-:W-:Y:S04]  /*d9a50*/  STL [R1+0x6828], R5 ;  /* 0x0068280501007387 */ /* 0x000fe80000100800 */
[----:B------:R0:W-:Y:S02]  /*d9a60*/  STL.64 [R1+0x69b0], R6 ;  /* 0x0069b00601007387 */ /* 0x0001e40000100a00 */
[----:B0-----:R-:W-:-:S15]  /*d9a70*/  HMMA.16816.F32 R4, R12, R28, R24 ;  /* 0x0000001c0c04723c */ /* 0x001fde0000001818 */
[----:B------:R-:W-:-:S08]  /*d9a80*/  NOP ;  /* 0x0000000000007918 */ /* 0x000fd00000000000 */
[----:B------:R0:W-:Y:S04]  /*d9a90*/  STL.64 [R1+0x1bb0], R4 ;  /* 0x001bb00401007387 */ /* 0x0001e80000100a00 */
[----:B------:R1:W-:Y:S04]  /*d9aa0*/  STL.64 [R1+0x1bb8], R6 ;  /* 0x001bb80601007387 */ /* 0x0003e80000100a00 */
[----:B------:R-:W2:Y:S04]  /*d9ab0*/  LDL.LU R8, [R1+0x1cb0] ;  /* 0x001cb00001087983 */ /* 0x000ea80000300800 */
[----:B------:R-:W2:Y:S04]  /*d9ac0*/  LDL.LU R9, [R1+0x1cb4] ;  /* 0x001cb40001097983 */ /* 0x000ea80000300800 */
[----:B------:R-:W3:Y:S04]  /*d9ad0*/  LDL.LU R10, [R1+0x1cb8] ;  /* 0x001cb800010a7983 */ /* 0x000ee80000300800 */
[----:B------:R-:W3:Y:S04]  /*d9ae0*/  LDL.LU R11, [R1+0x1cbc] ;  /* 0x001cbc00010b7983 */ /* 0x000ee80000300800 */
[----:B0-----:R-:W4:Y:S04]  /*d9af0*/  LDL.LU R4, [R1+0x1bf0] ;  /* 0x001bf00001047983 */ /* 0x001f280000300800 */
[----:B------:R-:W4:Y:S04]  /*d9b00*/  LDL.LU R5, [R1+0x1bf4] ;  /* 0x001bf40001057983 */ /* 0x000f280000300800 */
[----:B-1----:R-:W4:Y:S04]  /*d9b10*/  LDL.LU R6, [R1+0x1bf8] ;  /* 0x001bf80001067983 */ /* 0x002f280000300800 */
        /* <DEDUP_REMOVED lines=34> */
[----:B0-----:R-:W4:Y:S02]  /*d9d40*/  LDL.64 R2, [R1+0x78] ;  /* 0x0000780001027983 */ /* 0x001f240000100a00 */
[----:B----4-:R-:W-:Y:S06]  /*d9d50*/  HMMA.16816.F32 R4, R12, R2, R4 ;  /* 0x000000020c04723c */ /* 0x010fec0000001804 */
[----:B------:R-:W-:-:S15]  /*d9d60*/  IMAD.MOV.U32 R0, RZ, RZ, R3 ;  /* 0x000000ffff007224 */ /* 0x000fde00078e0003 */
[----:B------:R-:W-:-:S02]  /*d9d70*/  NOP ;  /* 0x0000000000007918 */ /* 0x000fc40000000000 */
[----:B------:R0:W-:Y:S04]  /*d9d80*/  STL.64 [R1+0x1bf0], R4 ;  /* 0x001bf00401007387 */ /* 0x0001e80000100a00 */
[----:B------:R1:W-:Y:S01]  /*d9d90*/  STL.64 [R1+0x1bf8], R6 ;  /* 0x001bf80601007387 */ /* 0x0003e20000100a00 */
[----:B0-----:R-:W-:-:S03]  /*d9da0*/  IMAD.MOV.U32 R5, RZ, RZ, R2 ;  /* 0x000000ffff057224 */ /* 0x001fc600078e0002 */
[----:B-1----:R-:W4:Y:S04]  /*d9db0*/  LDL.LU.64 R6, [R1+0x69b0] ;  /* 0x0069b00001067983 */ /* 0x002f280000300a00 */
        /* <DEDUP_REMOVED lines=32> */
[----:B------:R0:W-:Y:S01]  /*d9fc0*/  STL [R1+0x6850], R3 ;  /* 0x0068500301007387 */ /* 0x0001e20000100800 */
[----:B---3--:R-:W-:Y:S02]  /*d9fd0*/  IMAD.MOV.U32 R4, RZ, RZ, R21 ;  /* 0x000000ffff047224 */ /* 0x008fe400078e0015 */
[----:B------:R-:W-:Y:S02]  /*d9fe0*/  IMAD.MOV.U32 R5, RZ, RZ, R20 ;  /* 0x000000ffff057224 */ /* 0x000fe400078e0014 */
[----:B------:R-:W-:Y:S02]  /*d9ff0*/  IMAD.MOV.U32 R2, RZ, RZ, R23 ;  /* 0x000000ffff027224 */ /* 0x000fe400078e0017 */
[----:B0-----:R-:W-:Y:S01]  /*da000*/  IMAD.MOV.U32 R3, RZ, RZ, R22 ;  /* 0x000000ffff037224 */ /* 0x001fe200078e0016 */
[----:B--2---:R-:W-:-:S15]  /*da010*/  HMMA.16816.F32 R8, R12, R20, R8 ;  /* 0x000000140c08723c */ /* 0x004fde0000001808 */
[----:B------:R-:W-:-:S08]  /*da020*/  NOP ;  /* 0x0000000000007918 */ /* 0x000fd00000000000 */
[----:B------:R-:W-:Y:S04]  /*da030*/  STL.64 [R1+0x1cb0], R8 ;  /* 0x001cb00801007387 */ /* 0x000fe80000100a00 */
[----:B------:R0:W-:Y:S02]  /*da040*/  STL.64 [R1+0x1cb8], R10 ;  /* 0x001cb80a01007387 */ /* 0x0001e40000100a00 */
[----:B0-----:R-:W-:Y:S02]  /*da050*/  HMMA.16816.F32 R8, R12, R22, R16 ;  /* 0x000000160c08723c */ /* 0x001fe40000001810 */
[----:B------:R-:W-:Y:S04]  /*da060*/  STL [R1+0x685c], R4 ;  /* 0x00685c0401007387 */ /* 0x000fe80000100800 */
[----:B------:R-:W-:-:S15]  /*da070*/  STL [R1+0x6858], R5 ;  /* 0x0068580501007387 */ /* 0x000fde0000100800 */
[----:B------:R-:W-:-:S02]  /*da080*/  NOP ;  /* 0x0000000000007918 */ /* 0x000fc40000000000 */
[----:B------:R-:W-:Y:S04]  /*da090*/  STL.64 [R1+0x1cc0], R8 ;  /* 0x001cc00801007387 */ /* 0x000fe80000100a00 */
[----:B------:R0:W-:Y:S02]  /*da0a0*/  STL.64 [R1+0x1cc8], R10 ;  /* 0x001cc80a01007387 */ /* 0x0001e40000100a00 */
[----:B0-----:R-:W-:Y:S02]  /*da0b0*/  HMMA.16816.F32 R8, R12, R28, R24 ;  /* 0x0000001c0c08723c */ /* 0x001fe40000001818 */
[----:B------:R-:W-:Y:S04]  /*da0c0*/  STL [R1+0x6864], R2 ;  /* 0x0068640201007387 */ /* 0x000fe80000100800 */
[----:B------:R-:W-:-:S15]  /*da0d0*/  STL [R1+0x6860], R3 ;  /* 0x0068600301007387 */ /* 0x000fde0000100800 */
[----:B------:R-:W-:-:S02]  /*da0e0*/  NOP ;  /* 0x0000000000007918 */ /* 0x000fc40000000000 */
[----:B------:R0:W-:Y:S04]  /*da0f0*/  STL.64 [R1+0x1d00], R8 ;  /* 0x001d000801007387 */ /* 0x0001e80000100a00 */
[----:B------:R1:W-:Y:S04]  /*da100*/  STL.64 [R1+0x1d08], R10 ;  /* 0x001d080a01007387 */ /* 0x0003e80000100a00 */
        /* <DEDUP_REMOVED lines=36> */
[----:B------:R-:W4:Y:S04]  /*da350*/  LDL.LU R24, [R1+0x1e10] ;  /* 0x001e100001187983 */ /* 0x000f280000300800 */
[----:B------:R-:W4:Y:S04]  /*da360*/  LDL.LU R25, [R1+0x1e14] ;  /* 0x001e140001197983 */ /* 0x000f280000300800 */
[----:B------:R-:W4:Y:S04]  /*da370*/  LDL.LU R26, [R1+0x1e18] ;  /* 0x001e1800011a7983 */ /* 0x000f280000300800 */
[----:B------:R-:W4:Y:S04]  /*da380*/  LDL.LU R27, [R1+0x1e1c] ;  /* 0x001e1c00011b7983 */ /* 0x000f280000300800 */
[----:B------:R-:W4:Y:S04]  /*da390*/  LDL.64 R28, [R1+0x10] ;  /* 0x00001000011c7983 */ /* 0x000f280000100a00 */
        /* <DEDUP_REMOVED lines=45> */
[----:B----4-:R-:W-:Y:S02]  /*da670*/  IMAD.MOV.U32 R0, RZ, RZ, R23 ;  /* 0x000000ffff007224 */ /* 0x010fe400078e0017 */
[----:B0-----:R-:W-:-:S02]  /*da680*/  IMAD.MOV.U32 R5, RZ, RZ, R22 ;  /* 0x000000ffff057224 */ /* 0x001fc400078e0016 */
[----:B------:R-:W-:Y:S01]  /*da690*/  IMAD.MOV.U32 R4, RZ, RZ, R29 ;  /* 0x000000ffff047224 */ /* 0x000fe200078e001d */
[----:B--2---:R-:W-:-:S15]  /*da6a0*/  HMMA.16816.F32 R8, R12, R20, R8 ;  /* 0x000000140c08723c */ /* 0x004fde0000001808 */
[----:B------:R-:W-:-:S08]  /*da6b0*/  NOP ;  /* 0x0000000000007918 */ /* 0x000fd00000000000 */
[----:B------:R-:W-:Y:S04]  /*da6c0*/  STL.64 [R1+0x1dc0], R8 ;  /* 0x001dc00801007387 */ /* 0x000fe80000100a00 */
[----:B------:R0:W-:Y:S02]  /*da6d0*/  STL.64 [R1+0x1dc8], R10 ;  /* 0x001dc80a01007387 */ /* 0x0001e40000100a00 */
[C---:B0-----:R-:W-:Y:S06]  /*da6e0*/  HMMA.16816.F32 R8, R12.reuse, R22, R16 ;  /* 0x000000160c08723c */ /* 0x041fec0000001810 */
[----:B------:R-:W-:Y:S01]  /*da6f0*/  HMMA.16816.F32 R16, R12, R28, R24 ;  /* 0x0000001c0c10723c */ /* 0x000fe20000001818 */
[----:B------:R-:W-:Y:S04]  /*da700*/  STL [R1+0x6894], R2 ;  /* 0x0068940201007387 */ /* 0x000fe80000100800 */
[----:B------:R-:W-:-:S12]  /*da710*/  STL [R1+0x6890], R3 ;  /* 0x0068900301007387 */ /* 0x000fd80000100800 */
[----:B------:R-:W-:Y:S04]  /*da720*/  STL.64 [R1+0x1df0], R8 ;  /* 0x001df00801007387 */ /* 0x000fe80000100a00 */
[----:B------:R0:W-:Y:S04]  /*da730*/  STL.64 [R1+0x1df8], R10 ;  /* 0x001df80a01007387 */ /* 0x0001e80000100a00 */
[----:B0-----:R-:W2:Y:S04]  /*da740*/  LDL.LU R10, [R1+0x4d90] ;  /* 0x004d9000010a7983 */ /* 0x001ea80000300800 */
[----:B------:R-:W2:Y:S04]  /*da750*/  LDL.LU R11, [R1+0x4d98] ;  /* 0x004d9800010b7983 */ /* 0x000ea80000300800 */
[----:B------:R-:W-:Y:S04]  /*da760*/  STL [R1+0x689c], R0 ;  /* 0x00689c0001007387 */ /* 0x000fe80000100800 */
[----:B------:R-:W-:Y:S04]  /*da770*/  STL [R1+0x6898], R5 ;  /* 0x0068980501007387 */ /* 0x000fe80000100800 */
[----:B------:R-:W-:Y:S04]  /*da780*/  STL.64 [R1+0x1e10], R16 ;  /* 0x001e101001007387 */ /* 0x000fe80000100a00 */
[----:B------:R-:W-:Y:S04]  /*da790*/  STL.64 [R1+0x1e18], R18 ;  /* 0x001e181201007387 */ /* 0x000fe80000100a00 */
[----:B------:R-:W-:Y:S04]  /*da7a0*/  STL.64 [R1+0x6938], R6 ;  /* 0x0069380601007387 */ /* 0x000fe80000100a00 */
[----:B------:R-:W-:Y:S04]  /*da7b0*/  STL [R1+0x6930], R4 ;  /* 0x0069300401007387 */ /* 0x000fe80000100800 */
        /* <DEDUP_REMOVED lines=10> */
[----:B------:R-:W2:Y:S04]  /*da860*/  LDL.LU R4, [R1+0x1e60] ;  /* 0x001e600001047983 */ /* 0x000ea80000300800 */
[----:B------:R-:W2:Y:S04]  /*da870*/  LDL.LU R5, [R1+0x1e64] ;  /* 0x001e640001057983 */ /* 0x000ea80000300800 */
[----:B------:R-:W2:Y:S04]  /*da880*/  LDL.LU R6, [R1+0x1e68] ;  /* 0x001e680001067983 */ /* 0x000ea80000300800 */
[----:B------:R-:W2:Y:S01]  /*da890*/  LDL.LU R7, [R1+0x1e6c] ;  /* 0x001e6c0001077983 */ /* 0x000ea20000300800 */
[----:B------:R-:W-:-:S03]  /*da8a0*/  IMAD.MOV.U32 R3, RZ, RZ, R28 ;  /* 0x000000ffff037224 */ /* 0x000fc600078e001c */
[----:B----4-:R-:W-:Y:S04]  /*da8b0*/  STL.64 [R1+0x6928], R22 ;  /* 0x0069281601007387 */ /* 0x010fe80000100a00 */
[----:B---3--:R0:W-:Y:S04]  /*da8c0*/  STL.64 [R1+0x6920], R20 ;  /* 0x0069201401007387 */ /* 0x0081e80000100a00 */
[----:B0-----:R-:W3:Y:S04]  /*da8d0*/  LDL.LU R20, [R1+0x1e80] ;  /* 0x001e800001147983 */ /* 0x001ee80000300800 */
[----:B------:R-:W3:Y:S04]  /*da8e0*/  LDL.LU R21, [R1+0x1e84] ;  /* 0x001e840001157983 */ /* 0x000ee80000300800 */
[----:B------:R-:W3:Y:S04]  /*da8f0*/  LDL.LU R22, [R1+0x1e88] ;  /* 0x001e880001167983 */ /* 0x000ee80000300800 */
[----:B------:R-:W3:Y:S04]  /*da900*/  LDL.LU R23, [R1+0x1e8c] ;  /* 0x001e8c0001177983 */ /* 0x000ee80000300800 */
[----:B------:R-:W3:Y:S04]  /*da910*/  LDL.64 R28, [R1] ;  /* 0x00000000011c7983 */ /* 0x000ee80000100a00 */
        /* <DEDUP_REMOVED lines=16> */
[----:B------:R-:W-:Y:S04]  /*daa20*/  STL.64 [R1+0x68c0], R10 ;  /* 0x0068c00a01007387 */ /* 0x000fe80000100a00 */
[----:B---3--:R0:W-:Y:S04]  /*daa30*/  STL.64 [R1+0x68b8], R8 ;  /* 0x0068b80801007387 */ /* 0x0081e80000100a00 */
[----:B0-----:R-:W3:Y:S04]  /*daa40*/  LDL.LU R8, [R1+0x1f70] ;  /* 0x001f700001087983 */ /* 0x001ee80000300800 */
[----:B------:R-:W3:Y:S04]  /*daa50*/  LDL.LU R9, [R1+0x1f74] ;  /* 0x001f740001097983 */ /* 0x000ee80000300800 */
[----:B------:R-:W3:Y:S04]  /*daa60*/  LDL.LU R10, [R1+0x1f78] ;  /* 0x001f7800010a7983 */ /* 0x000ee80000300800 */
[----:B------:R-:W3:Y:S04]  /*daa70*/  LDL.LU R11, [R1+0x1f7c] ;  /* 0x001f7c00010b7983 */ /* 0x000ee80000300800 */
[----:B------:R0:W-:Y:S04]  /*daa80*/  STL [R1+0x68a0], R3 ;  /* 0x0068a00301007387 */ /* 0x0001e80000100800 */
[----:B0-----:R-:W4:Y:S02]  /*daa90*/  LDL.64 R2, [R1+0x8] ;  /* 0x0000080001027983 */ /* 0x001f240000100a00 */
[----:B----4-:R-:W-:-:S15]  /*daaa0*/  HMMA.16816.F32 R4, R12, R2, R4 ;  /* 0x000000020c04723c */ /* 0x010fde0000001804 */
[----:B------:R-:W-:-:S08]  /*daab0*/  NOP ;  /* 0x0000000000007918 */ /* 0x000fd00000000000 */
[----:B------:R-:W-:Y:S04]  /*daac0*/  STL.64 [R1+0x1e60], R4 ;  /* 0x001e600401007387 */ /* 0x000fe80000100a00 */
[----:B------:R0:W-:Y:S04]  /*daad0*/  STL.64 [R1+0x1e68], R6 ;  /* 0x001e680601007387 */ /* 0x0001e80000100a00 */
[----:B0-----:R-:W4:Y:S04]  /*daae0*/  LDL.LU.64 R6, [R1+0x6938] ;  /* 0x0069380001067983 */ /* 0x001f280000300a00 */
[----:B------:R-:W2:Y:S01]  /*daaf0*/  LDL.LU R4, [R1+0x6930] ;  /* 0x0069300001047983 */ /* 0x000ea20000300800 */
[----:B------:R-:W-:Y:S01]  /*dab00*/  HMMA.16816.F32 R20, R12, R28, R20 ;  /* 0x0000001c0c14723c */ /* 0x000fe20000001814 */
[----:B------:R-:W-:-:S02]  /*dab10*/  IMAD.MOV.U32 R5, RZ, RZ, R2 ;  /* 0x000000ffff057224 */ /* 0x000fc400078e0002 */
[----:B------:R-:W-:-:S03]  /*dab20*/  IMAD.MOV.U32 R2, RZ, RZ, R3 ;  /* 0x000000ffff027224 */ /* 0x000fc600078e0003 */
        /* <DEDUP_REMOVED lines=11> */
[----:B------:R-:W4:Y:S04]  /*dabe0*/  LDL.LU.64 R20, [R1+0x6920] ;  /* 0x0069200001147983 */ /* 0x000f280000300a00 */
[----:B------:R-:W3:Y:S02]  /*dabf0*/  LDL.LU.64 R28, [R1+0x6918] ;  /* 0x00691800011c7983 */ /* 0x000ee40000300a00 */
        /* <DEDUP_REMOVED lines=36> */
[----:B------:R0:W-:Y:S04]  /*dae40*/  STL.64 [R1+0x65d0], R22 ;  /* 0x0065d01601007387 */ /* 0x0001e80000100a00 */
[----:B0-----:R-:W4:Y:S04]  /*dae50*/  LDL.LU R22, [R1+0x4d94] ;  /* 0x004d940001167983 */ /* 0x001f280000300800 */
[----:B------:R-:W4:Y:S04]  /*dae60*/  LDL.LU R23, [R1+0x4d9c] ;  /* 0x004d9c0001177983 */ /* 0x000f280000300800 */
        /* <DEDUP_REMOVED lines=8> */
[----:B0-----:R-:W4:Y:S04]  /*daef0*/  LDL.LU.64 R10, [R1+0x68c0] ;  /* 0x0068c000010a7983 */ /* 0x001f280000300a00 */
[----:B------:R-:W2:Y:S04]  /*daf00*/  LDL.LU.64 R8, [R1+0x68b8] ;  /* 0x0068b80001087983 */ /* 0x000ea80000300a00 */
[----:B------:R-:W-:Y:S04]  /*daf10*/  STL.64 [R1+0x1f90], R4 ;  /* 0x001f900401007387 */ /* 0x000fe80000100a00 */
[----:B------:R0:W-:Y:S04]  /*daf20*/  STL.64 [R1+0x1f98], R6 ;  /* 0x001f980601007387 */ /* 0x0001e80000100a00 */
[----:B0-----:R-:W3:Y:S04]  /*daf30*/  LDL.LU.64 R6, [R1+0x68b0] ;  /* 0x0068b00001067983 */ /* 0x001ee80000300a00 */
[----:B------:R-:W3:Y:S04]  /*daf40*/  LDL.LU.64 R4, [R1+0x68a8] ;  /* 0x0068a80001047983 */ /* 0x000ee80000300a00 */
[----:B------:R-:W-:Y:S04]  /*daf50*/  STL.64 [R1+0x65a0], R18 ;  /* 0x0065a01201007387 */ /* 0x000fe80000100a00 */
[----:B------:R0:W-:Y:S04]  /*daf60*/  STL.64 [R1+0x6598], R16 ;  /* 0x0065981001007387 */ /* 0x0001e80000100a00 */
[----:B0-----:R-:W3:Y:S01]  /*daf70*/  LDL.LU R16, [R1+0x1dd0] ;  /* 0x001dd00001107983 */ /* 0x001ee20000300800 */
[----:B----4-:R-:W-:-:S02]  /*daf80*/  IMAD R10, R10, 0x100, R22 ;  /* 0x000001000a0a7824 */ /* 0x010fc400078e0216 */
[----:B--2---:R-:W-:Y:S02]  /*daf90*/  IMAD R8, R8, 0x100, R20 ;  /* 0x0000010008087824 */ /* 0x004fe400078e0214 */
[----:B------:R-:W-:Y:S02]  /*dafa0*/  IMAD R9, R9, 0x100, R21 ;  /* 0x0000010009097824 */ /* 0x000fe400078e0215 */
[----:B------:R-:W-:Y:S02]  /*dafb0*/  IMAD R11, R11, 0x100, R23 ;  /* 0x000001000b0b7824 */ /* 0x000fe400078e0217 */
[----:B---3--:R-:W-:-:S15]  /*dafc0*/  HMMA.16816.F32 R20, R12, R6, R24 ;  /* 0x000000060c14723c */ /* 0x008fde0000001818 */
[----:B------:R-:W-:-:S08]  /*dafd0*/  NOP ;  /* 0x0000000000007918 */ /* 0x000fd00000000000 */
[----:B------:R-:W-:Y:S04]  /*dafe0*/  STL.64 [R1+0x2020], R20 ;  /* 0x0020201401007387 */ /* 0x000fe80000100a00 */
[----:B------:R0:W-:Y:S04]  /*daff0*/  STL.64 [R1+0x2028], R22 ;  /* 0x0020281601007387 */ /* 0x0001e80000100a00 */
[----:B------:R-:W2:Y:S04]  /*db000*/  LDL.LU R17, [R1+0x1dd4] ;  /* 0x001dd40001117983 */ /* 0x000ea80000300800 */
[----:B------:R-:W3:Y:S04]  /*db010*/  LDL.LU R18, [R1+0x1dd8] ;  /* 0x001dd80001127983 */ /* 0x000ee80000300800 */
[----:B------:R-:W3:Y:S01]  /*db020*/  LDL.LU R19, [R1+0x1ddc] ;  /* 0x001ddc0001137983 */ /* 0x000ee20000300800 */
[----:B0-----:R-:W-:-:S02]  /*db030*/  IMAD.MOV.U32 R22, RZ, RZ, R3 ;  /* 0x000000ffff167224 */ /* 0x001fc400078e0003 */
[----:B------:R-:W-:Y:S01]  /*db040*/  IMAD.MOV.U32 R23, RZ, RZ, R0 ;  /* 0x000000ffff177224 */ /* 0x000fe200078e0000 */
[----:B---3--:R-:W-:Y:S04]  /*db050*/  STL.64 [R1+0x65e0], R18 ;  /* 0x0065e01201007387 */ /* 0x008fe80000100a00 */
[----:B--2---:R0:W-:Y:S04]  /*db060*/  STL.64 [R1+0x65d8], R16 ;  /* 0x0065d81001007387 */ /* 0x0041e80000100a00 */
        /* <DEDUP_REMOVED lines=13> */
[----:B------:R-:W-:Y:S04]  /*db140*/  STL.64 [R1+0x6600], R20 ;  /* 0x0066001401007387 */ /* 0x000fe80000100a00 */
[----:B0-----:R-:W3:Y:S04]  /*db150*/  LDL.LU R16, [R1+0x1e30] ;  /* 0x001e300001107983 */ /* 0x001ee80000300800 */
        /* <DEDUP_REMOVED lines=9> */
[----:B------:R4:W-:Y:S04]  /*db1f0*/  STL.64 [R1+0x6618], R22 ;  /* 0x0066181601007387 */ /* 0x0009e80000100a00 */
[----:B0-----:R-:W3:Y:S04]  /*db200*/  LDL.LU R16, [R1+0x1e40] ;  /* 0x001e400001107983 */ /* 0x001ee80000300800 */
[----:B------:R-:W3:Y:S04]  /*db210*/  LDL.LU R17, [R1+0x1e44] ;  /* 0x001e440001117983 */ /* 0x000ee80000300800 */
[----:B------:R-:W3:Y:S04]  /*db220*/  LDL.LU R18, [R1+0x1e48] ;  /* 0x001e480001127983 */ /* 0x000ee80000300800 */
[----:B------:R-:W3:Y:S01]  /*db230*/  LDL.LU R19, [R1+0x1e4c] ;  /* 0x001e4c0001137983 */ /* 0x000ee20000300800 */
[----:B------:R-:W-:-:S02]  /*db240*/  IMAD.MOV.U32 R20, RZ, RZ, R5 ;  /* 0x000000ffff147224 */ /* 0x000fc400078e0005 */
[----:B------:R-:W-:Y:S02]  /*db250*/  IMAD.MOV.U32 R21, RZ, RZ, R0 ;  /* 0x000000ffff157224 */ /* 0x000fe400078e0000 */
[----:B----4-:R-:W-:Y:S02]  /*db260*/  IMAD.MOV.U32 R23, RZ, RZ, R2 ;  /* 0x000000ffff177224 */ /* 0x010fe400078e0002 */
[----:B--2---:R-:W-:Y:S01]  /*db270*/  IMAD.MOV.U32 R22, RZ, RZ, R3 ;  /* 0x000000ffff167224 */ /* 0x004fe200078e0003 */
[----:B---3--:R-:W-:Y:S04]  /*db280*/  STL.64 [R1+0x6628], R18 ;  /* 0x0066281201007387 */ /* 0x008fe80000100a00 */
[----:B------:R0:W-:Y:S04]  /*db290*/  STL.64 [R1+0x6620], R16 ;  /* 0x0066201001007387 */ /* 0x0001e80000100a00 */
[----:B------:R-:W2:Y:S04]  /*db2a0*/  LDL.LU R5, [R1+0x6888] ;  /* 0x0068880001057983 */ /* 0x000ea80000300800 */
[----:B------:R-:W3:Y:S04]  /*db2b0*/  LDL.LU R0, [R1+0x6884] ;  /* 0x0068840001007983 */ /* 0x000ee80000300800 */
[----:B------:R-:W4:Y:S04]  /*db2c0*/  LDL.LU R3, [R1+0x6880] ;  /* 0x0068800001037983 */ /* 0x000f280000300800 */
[----:B------:R-:W3:Y:S04]  /*db2d0*/  LDL.LU R2, [R1+0x687c] ;  /* 0x00687c0001027983 */ /* 0x000ee80000300800 */
[----:B------:R1:W-:Y:S04]  /*db2e0*/  STL.64 [R1+0x6630], R20 ;  /* 0x0066301401007387 */ /* 0x0003e80000100a00 */
[----:B------:R-:W-:Y:S04]  /*db2f0*/  STL.64 [R1+0x6648], R22 ;  /* 0x0066481601007387 */ /* 0x000fe80000100a00 */
[----:B0-----:R-:W4:Y:S04]  /*db300*/  LDL.LU R16, [R1+0x1e50] ;  /* 0x001e500001107983 */ /* 0x001f280000300800 */
[----:B------:R-:W4:Y:S04]  /*db310*/  LDL.LU R17, [R1+0x1e54] ;  /* 0x001e540001117983 */ /* 0x000f280000300800 */
[----:B------:R-:W3:Y:S04]  /*db320*/  LDL.LU R18, [R1+0x1e58] ;  /* 0x001e580001127983 */ /* 0x000ee80000300800 */
[----:B------:R-:W3:Y:S01]  /*db330*/  LDL.LU R19, [R1+0x1e5c] ;  /* 0x001e5c0001137983 */ /* 0x000ee20000300800 */
[----:B-1----:R-:W-:-:S02]  /*db340*/  IMAD.MOV.U32 R21, RZ, RZ, R4 ;  /* 0x000000ffff157224 */ /* 0x002fc400078e0004 */
[----:B--2---:R-:W-:Y:S02]  /*db350*/  IMAD.MOV.U32 R20, RZ, RZ, R5 ;  /* 0x000000ffff147224 */ /* 0x004fe400078e0005 */
[----:B------:R-:W2:Y:S04]  /*db360*/  LDL.LU R5, [R1+0x6878] ;  /* 0x0068780001057983 */ /* 0x000ea80000300800 */
[----:B------:R-:W2:Y:S04]  /*db370*/  LDL.LU R4, [R1+0x6874] ;  /* 0x0068740001047983 */ /* 0x000ea80000300800 */
[----:B------:R-:W-:Y:S04]  /*db380*/  STL.64 [R1+0x6660], R20 ;  /* 0x0066601401007387 */ /* 0x000fe80000100a00 */
[----:B---3--:R-:W-:Y:S04]  /*db390*/  STL.64 [R1+0x6640], R18 ;  /* 0x0066401201007387 */ /* 0x008fe80000100a00 */
[----:B----4-:R0:W-:Y:S04]  /*db3a0*/  STL.64 [R1+0x6638], R16 ;  /* 0x0066381001007387 */ /* 0x0101e80000100a00 */
[----:B0-----:R-:W3:Y:S04]  /*db3b0*/  LDL.LU R16, [R1+0x1e70] ;  /* 0x001e700001107983 */ /* 0x001ee80000300800 */
[----:B------:R-:W3:Y:S04]  /*db3c0*/  LDL.LU R17, [R1+0x1e74] ;  /* 0x001e740001117983 */ /* 0x000ee80000300800 */
[----:B------:R-:W4:Y:S04]  /*db3d0*/  LDL.LU R18, [R1+0x1e78] ;  /* 0x001e780001127983 */ /* 0x000f280000300800 */
        /* <DEDUP_REMOVED lines=12> */
[----:B--2---:R-:W-:-:S02]  /*db4a0*/  IMAD.MOV.U32 R20, RZ, RZ, R5 ;  /* 0x000000ffff147224 */ /* 0x004fc400078e0005 */
        /* <DEDUP_REMOVED lines=23> */
[----:B------:R-:W2:Y:S01]  /*db620*/  LDL.LU R5, [R1+0x6858] ;  /* 0x0068580001057983 */ /* 0x000ea20000300800 */
[----:B------:R-:W-:Y:S02]  /*db630*/  IMAD.MOV.U32 R22, RZ, RZ, R3 ;  /* 0x000000ffff167224 */ /* 0x000fe400078e0003 */
[----:B------:R-:W-:Y:S01]  /*db640*/  IMAD.MOV.U32 R23, RZ, RZ, R2 ;  /* 0x000000ffff177224 */ /* 0x000fe200078e0002 */
[----:B------:R-:W2:Y:S04]  /*db650*/  LDL.LU R0, [R1+0x6854] ;  /* 0x0068540001007983 */ /* 0x000ea80000300800 */
[----:B------:R-:W2:Y:S04]  /*db660*/  LDL.LU R3, [R1+0x6850] ;  /* 0x0068500001037983 */ /* 0x000ea80000300800 */
[----:B------:R-:W2:Y:S04]  /*db670*/  LDL.LU R2, [R1+0x684c] ;  /* 0x00684c0001027983 */ /* 0x000ea80000300800 */
[----:B------:R-:W-:Y:S04]  /*db680*/  STL.64 [R1+0x66c0], R20 ;  /* 0x0066c01401007387 */ /* 0x000fe80000100a00 */
        /* <DEDUP_REMOVED lines=102> */
[----:B------:R-:W3:Y:S04]  /*dbcf0*/  LDL.LU R3, [R1+0x6800] ;  /* 0x0068000001037983 */ /* 0x000ee80000300800 */
[----:B------:R-:W3:Y:S04]  /*dbd00*/  LDL.LU R4, [R1+0x67fc] ;  /* 0x0067fc0001047983 */ /* 0x000ee80000300800 */
[----:B------:R-:W-:Y:S01]  /*dbd10*/  STL.64 [R1+0x67c8], R22 ;  /* 0x0067c81601007387 */ /* 0x000fe20000100a00 */
[----:B--2---:R-:W-:-:S02]  /*dbd20*/  IMAD.MOV.U32 R20, RZ, RZ, R5 ;  /* 0x000000ffff147224 */ /* 0x004fc400078e0005 */
[----:B------:R-:W-:Y:S01]  /*dbd30*/  IMAD.MOV.U32 R21, RZ, RZ, R0 ;  /* 0x000000ffff157224 */ /* 0x000fe200078e0000 */
[----:B----4-:R-:W-:Y:S04]  /*dbd40*/  STL.64 [R1+0x6778], R18 ;  /* 0x0067781201007387 */ /* 0x010fe80000100a00 */
[----:B---3--:R0:W-:Y:S04]  /*dbd50*/  STL.64 [R1+0x6770], R16 ;  /* 0x0067701001007387 */ /* 0x0081e80000100a00 */
[----:B0-----:R-:W2:Y:S04]  /*dbd60*/  LDL.LU R16, [R1+0x1fc0] ;  /* 0x001fc00001107983 */ /* 0x001ea80000300800 */
[----:B------:R-:W2:Y:S04]  /*dbd70*/  LDL.LU R17, [R1+0x1fc4] ;  /* 0x001fc40001117983 */ /* 0x000ea80000300800 */
[----:B------:R-:W3:Y:S04]  /*dbd80*/  LDL.LU R18, [R1+0x1fc8] ;  /* 0x001fc80001127983 */ /* 0x000ee80000300800 */
[----:B------:R-:W3:Y:S04]  /*dbd90*/  LDL.LU R19, [R1+0x1fcc] ;  /* 0x001fcc0001137983 */ /* 0x000ee80000300800 */
[----:B------:R-:W4:Y:S04]  /*dbda0*/  LDL.LU R5, [R1+0x67f8] ;  /* 0x0067f80001057983 */ /* 0x000f280000300800 */
[----:B------:R0:W-:Y:S04]  /*dbdb0*/  STL.64 [R1+0x67e0], R20 ;  /* 0x0067e01401007387 */ /* 0x0001e80000100a00 */
        /* <DEDUP_REMOVED lines=39> */
[----:B------:R-:W-:Y:S04]  /*dc030*/  STL [R1+0x6570], R7 ;  /* 0x0065700701007387 */ /* 0x000fe80000100800 */
        /* <DEDUP_REMOVED lines=9> */
[----:B------:R-:W2:-:S15]  /*dc0d0*/  LDL.LU.64 R20, [R1+0x67e0] ;  /* 0x0067e00001147983 */ /* 0x000e9e0000300a00 */
[----:B------:R-:W-:-:S07]  /*dc0e0*/  NOP ;  /* 0x0000000000007918 */ /* 0x000fce0000000000 */
        /* <DEDUP_REMOVED lines=153> */
[C---:B---3--:R-:W-:Y:S06]  /*dca80*/  HMMA.16816.F32 R24, R8.reuse, R28, R24 ;  /* 0x0000001c0818723c */ /* 0x048fec0000001818 */
[----:B--2---:R-:W-:Y:S01]  /*dca90*/  HMMA.16816.F32 R20, R8, R22, R16 ;  /* 0x000000160814723c */ /* 0x004fe20000001810 */
[----:B------:R-:W2:Y:S04]  /*dcaa0*/  LDL.LU.64 R18, [R1+0x65e0] ;  /* 0x0065e00001127983 */ /* 0x000ea80000300a00 */
[----:B------:R-:W2:-:S15]  /*dcab0*/  LDL.LU.64 R16, [R1+0x65d8] ;  /* 0x0065d80001107983 */ /* 0x000e9e0000300a00 */
[----:B------:R-:W-:-:S03]  /*dcac0*/  NOP ;  /* 0x0000000000007918 */ /* 0x000fc60000000000 */
[----:B------:R-:W-:Y:S04]  /*dcad0*/  STL.64 [R1+0x1e20], R20 ;  /* 0x001e201401007387 */ /* 0x000fe80000100a00 */
[----:B------:R0:W-:Y:S04]  /*dcae0*/  STL.64 [R1+0x1e28], R22 ;  /* 0x001e281601007387 */ /* 0x0001e80000100a00 */
[----:B0-----:R-:W3:Y:S04]  /*dcaf0*/  LDL.LU.64 R22, [R1+0x65d0] ;  /* 0x0065d00001167983 */ /* 0x001ee80000300a00 */
[----:B------:R-:W3:Y:S04]  /*dcb00*/  LDL.LU.64 R20, [R1+0x65c8] ;  /* 0x0065c80001147983 */ /* 0x000ee80000300a00 */
[----:B------:R-:W-:Y:S04]  /*dcb10*/  STL.64 [R1+0x1e00], R24 ;  /* 0x001e001801007387 */ /* 0x000fe80000100a00 */
[----:B------:R0:W-:Y:S04]  /*dcb20*/  STL.64 [R1+0x1e08], R26 ;  /* 0x001e081a01007387 */ /* 0x0001e80000100a00 */
[----:B0-----:R-:W4:Y:S04]  /*dcb30*/  LDL.LU.64 R26, [R1+0x65c0] ;  /* 0x0065c000011a7983 */ /* 0x001f280000300a00 */
[----:B------:R-:W2:Y:S04]  /*dcb40*/  LDL.LU.64 R24, [R1+0x65b8] ;  /* 0x0065b80001187983 */ /* 0x000ea80000300a00 */
[----:B------:R0:W-:Y:S04]  /*dcb50*/  STL.64 [R1+0x6478], R28 ;  /* 0x0064781c01007387 */ /* 0x0001e80000100a00 */
[----:B0-----:R-:W3:Y:S01]  /*dcb60*/  LDL.64 R28, [R1+0xa8] ;  /* 0x0000a800011c7983 */ /* 0x001ee20000100a00 */
[----:B----4-:R-:W-:-:S15]  /*dcb70*/  HMMA.16816.F32 R12, R8, R26, R12 ;  /* 0x0000001a080c723c */ /* 0x010fde000000180c */
[----:B------:R-:W-:-:S08]  /*dcb80*/  NOP ;  /* 0x0000000000007918 */ /* 0x000fd00000000000 */
        /* <DEDUP_REMOVED lines=16> */
[----:B------:R-:W2:Y:S04]  /*dcc90*/  LDL.LU R12, [R1+0x4da0] ;  /* 0x004da000010c7983 */ /* 0x000ea80000300800 */
[----:B------:R-:W4:Y:S04]  /*dcca0*/  LDL.LU R13, [R1+0x4da8] ;  /* 0x004da800010d7983 */ /* 0x000f280000300800 */
[----:B------:R-:W3:Y:S04]  /*dccb0*/  LDL.LU R7, [R1+0x4db4] ;  /* 0x004db40001077983 */ /* 0x000ee80000300800 */
[----:B---3--:R-:W-:Y:S04]  /*dccc0*/  STL.64 [R1+0x6580], R6 ;  /* 0x0065800601007387 */ /* 0x008fe80000100a00 */
[----:B------:R0:W-:Y:S04]  /*dccd0*/  STL.64 [R1+0x6578], R4 ;  /* 0x0065780401007387 */ /* 0x0001e80000100a00 */
[----:B0-----:R-:W3:Y:S04]  /*dcce0*/  LDL.LU R4, [R1+0x1d70] ;  /* 0x001d700001047983 */ /* 0x001ee80000300800 */
[----:B------:R-:W3:Y:S04]  /*dccf0*/  LDL.LU R5, [R1+0x1d74] ;  /* 0x001d740001057983 */ /* 0x000ee80000300800 */
[----:B------:R-:W2:Y:S04]  /*dcd00*/  LDL.LU R6, [R1+0x1d78] ;  /* 0x001d780001067983 */ /* 0x000ea80000300800 */
[----:B------:R-:W2:Y:S01]  /*dcd10*/  LDL.LU R7, [R1+0x1d7c] ;  /* 0x001d7c0001077983 */ /* 0x000ea20000300800 */
[C---:B------:R-:W-:Y:S03]  /*dcd20*/  HMMA.16816.F32 R16, R8.reuse, R22, R16 ;  /* 0x000000160810723c */ /* 0x040fe60000001810 */
        /* <DEDUP_REMOVED lines=30> */
[----:B------:R-:W3:Y:S04]  /*dcf10*/  LDL.LU.64 R16, [R1+0x6598] ;  /* 0x0065980001107983 */ /* 0x000ee80000300a00 */
[----:B------:R-:W-:Y:S04]  /*dcf20*/  STL.64 [R1+0x6410], R22 ;  /* 0x0064101601007387 */ /* 0x000fe80000100a00 */
[----:B------:R0:W-:Y:S04]  /*dcf30*/  STL.64 [R1+0x6408], R20 ;  /* 0x0064081401007387 */ /* 0x0001e80000100a00 */
[----:B0-----:R-:W2:Y:S04]  /*dcf40*/  LDL.LU R20, [R1+0x1d40] ;  /* 0x001d400001147983 */ /* 0x001ea80000300800 */
[----:B------:R-:W2:Y:S04]  /*dcf50*/  LDL.LU R21, [R1+0x1d44] ;  /* 0x001d440001157983 */ /* 0x000ea80000300800 */
[----:B------:R-:W2:Y:S04]  /*dcf60*/  LDL.LU R22, [R1+0x1d48] ;  /* 0x001d480001167983 */ /* 0x000ea80000300800 */
[----:B------:R-:W2:Y:S01]  /*dcf70*/  LDL.LU R23, [R1+0x1d4c] ;  /* 0x001d4c0001177983 */ /* 0x000ea20000300800 */
[----:B----4-:R-:W-:-:S15]  /*dcf80*/  HMMA.16816.F32 R4, R8, R18, R4 ;  /* 0x000000120804723c */ /* 0x010fde0000001804 */
[----:B------:R-:W-:-:S08]  /*dcf90*/  NOP ;  /* 0x0000000000007918 */ /* 0x000fd00000000000 */
[----:B------:R-:W-:Y:S04]  /*dcfa0*/  STL.64 [R1+0x1d80], R4 ;  /* 0x001d800401007387 */ /* 0x000fe80000100a00 */
[----:B------:R0:W-:Y:S04]  /*dcfb0*/  STL.64 [R1+0x1d88], R6 ;  /* 0x001d880601007387 */ /* 0x0001e80000100a00 */
[----:B0-----:R-:W3:Y:S04]  /*dcfc0*/  LDL.LU.64 R6, [R1+0x6590] ;  /* 0x0065900001067983 */ /* 0x001ee80000300a00 */
[----:B------:R-:W3:Y:S04]  /*dcfd0*/  LDL.LU.64 R4, [R1+0x6588] ;  /* 0x0065880001047983 */ /* 0x000ee80000300a00 */
[----:B------:R0:W-:Y:S04]  /*dcfe0*/  STL.64 [R1+0x64a0], R18 ;  /* 0x0064a01201007387 */ /* 0x0001e80000100a00 */
[----:B0-----:R-:W4:Y:S04]  /*dcff0*/  LDL.LU R18, [R1+0x4da4] ;  /* 0x004da40001127983 */ /* 0x001f280000300800 */
[----:B------:R-:W2:Y:S01]  /*dd000*/  LDL.LU R19, [R1+0x4dac] ;  /* 0x004dac0001137983 */ /* 0x000ea20000300800 */
        /* <DEDUP_REMOVED lines=8> */
[----:B----4-:R-:W-:-:S02]  /*dd090*/  IMAD R12, R12, 0x100, R18 ;  /* 0x000001000c0c7824 */ /* 0x010fc400078e0212 */
[----:B--2---:R-:W-:Y:S01]  /*dd0a0*/  IMAD R13, R13, 0x100, R19 ;  /* 0x000001000d0d7824 */ /* 0x004fe200078e0213 */
[----:B0-----:R-:W2:Y:S04]  /*dd0b0*/  LDL.LU R16, [R1+0x2b80] ;  /* 0x002b800001107983 */ /* 0x001ea80000300800 */
[----:B-1----:R-:W2:Y:S04]  /*dd0c0*/  LDL.LU R17, [R1+0x2b84] ;  /* 0x002b840001117983 */ /* 0x002ea80000300800 */
[----:B------:R-:W2:Y:S04]  /*dd0d0*/  LDL.LU R18, [R1+0x2b88] ;  /* 0x002b880001127983 */ /* 0x000ea80000300800 */
[----:B------:R-:W2:Y:S01]  /*dd0e0*/  LDL.LU R19, [R1+0x2b8c] ;  /* 0x002b8c0001137983 */ /* 0x000ea20000300800 */
[----:B---3--:R-:W-:-:S03]  /*dd0f0*/  IMAD R14, R14, 0x100, R7 ;  /* 0x000001000e0e7824 */ /* 0x008fc600078e0207 */
[----:B------:R-:W3:Y:S02]  /*dd100*/  LDL.LU R7, [R1+0x6570] ;  /* 0x0065700001077983 */ /* 0x000ee40000300800 */
[----:B---3--:R-:W-:-:S15]  /*dd110*/  HMMA.16816.F32 R24, R8, R6, R24 ;  /* 0x000000060818723c */ /* 0x008fde0000001818 */
[----:B------:R-:W-:-:S08]  /*dd120*/  NOP ;  /* 0x0000000000007918 */ /* 0x000fd00000000000 */
[----:B------:R-:W-:Y:S04]  /*dd130*/  STL.64 [R1+0x2190], R24 ;  /* 0x0021901801007387 */ /* 0x000fe80000100a00 */
[----:B------:R0:W-:Y:S04]  /*dd140*/  STL.64 [R1+0x2198], R26 ;  /* 0x0021981a01007387 */ /* 0x0001e80000100a00 */
[----:B0-----:R-:W3:Y:S04]  /*dd150*/  LDL.LU.64 R26, [R1+0x6568] ;  /* 0x00656800011a7983 */ /* 0x001ee80000300a00 */
[----:B------:R-:W3:Y:S01]  /*dd160*/  LDL.LU.64 R24, [R1+0x6560] ;  /* 0x0065600001187983 */ /* 0x000ee20000300a00 */
[C---:B--2---:R-:W-:Y:S03]  /*dd170*/  HMMA.16816.F32 R16, R8.reuse, R4, R16 ;  /* 0x000000040810723c */ /* 0x044fe60000001810 */
[----:B------:R-:W-:Y:S04]  /*dd180*/  STL.64 [R1+0x63c8], R6 ;  /* 0x0063c80601007387 */ /* 0x000fe80000100a00 */
[----:B------:R0:W-:Y:S02]  /*dd190*/  STL.64 [R1+0x63c0], R4 ;  /* 0x0063c00401007387 */ /* 0x0001e40000100a00 */
[----:B0-----:R-:W-:Y:S01]  /*dd1a0*/  HMMA.16816.F32 R4, R8, R2, R20 ;  /* 0x000000020804723c */ /* 0x001fe20000001814 */
[----:B------:R-:W-:Y:S01]  /*dd1b0*/  IMAD R15, R0, 0x100, R15 ;  /* 0x00000100000f7824 */ /* 0x000fe200078e020f */
[----:B------:R-:W-:-:S02]  /*dd1c0*/  F2FP.F16.E5M2.UNPACK_B R12, R12 ;  /* 0x0000000cff0c723e */ /* 0x000fc400020004ff */
[----:B------:R-:W-:Y:S02]  /*dd1d0*/  F2FP.F16.E5M2.UNPACK_B R13, R13 ;  /* 0x0000000dff0d723e */ /* 0x000fe400020004ff */
[----:B------:R-:W-:Y:S02]  /*dd1e0*/  F2FP.F16.E5M2.UNPACK_B R14, R14 ;  /* 0x0000000eff0e723e */ /* 0x000fe400020004ff */
[----:B------:R-:W-:-:S06]  /*dd1f0*/  F2FP.F16.E5M2.UNPACK_B R15, R15 ;  /* 0x0000000fff0f723e */ /* 0x000fcc00020004ff */
[----:B------:R-:W-:Y:S04]  /*dd200*/  STL.64 [R1+0x21a0], R16 ;  /* 0x0021a01001007387 */ /* 0x000fe80000100a00 */
[----:B------:R-:W-:Y:S04]  /*dd210*/  STL.64 [R1+0x21a8], R18 ;  /* 0x0021a81201007387 */ /* 0x000fe80000100a00 */
[----:B------:R-:W-:Y:S04]  /*dd220*/  STL [R1+0x634c], R2 ;  /* 0x00634c0201007387 */ /* 0x000fe80000100800 */
[----:B------:R-:W-:Y:S04]  /*dd230*/  STL [R1+0x6348], R3 ;  /* 0x0063480301007387 */ /* 0x000fe80000100800 */
        /* <DEDUP_REMOVED lines=10> */
[----:B------:R-:W4:Y:S04]  /*dd2e0*/  LDL.64 R8, [R1+0x80] ;  /* 0x0000800001087983 */ /* 0x000f280000100a00 */
        /* <DEDUP_REMOVED lines=52> */
[----:B------:R-:W3:Y:S04]  /*dd630*/  LDL.64 R28, [R1+0x60] ;  /* 0x00006000011c7983 */ /* 0x000ee80000100a00 */
[----:B------:R-:W-:Y:S01]  /*dd640*/  STL [R1+0x6350], R0 ;  /* 0x0063500001007387 */ /* 0x000fe20000100800 */
[----:B----4-:R-:W-:-:S02]  /*dd650*/  IMAD.MOV.U32 R3, RZ, RZ, R9 ;  /* 0x000000ffff037224 */ /* 0x010fc400078e0009 */
        /* <DEDUP_REMOVED lines=18> */
[----:B----4-:R-:W-:Y:S02]  /*dd780*/  IMAD.MOV.U32 R2, RZ, RZ, R9 ;  /* 0x000000ffff027224 */ /* 0x010fe400078e0009 */
[----:B------:R-:W-:Y:S01]  /*dd790*/  IMAD.MOV.U32 R3, RZ, RZ, R8 ;  /* 0x000000ffff037224 */ /* 0x000fe200078e0008 */
[----:B------:R-:W-:Y:S01]  /*dd7a0*/  STL [R1+0x635c], R0 ;  /* 0x00635c0001007387 */ /* 0x000fe20000100800 */
        /* <DEDUP_REMOVED lines=27> */
[----:B------:R-:W-:Y:S01]  /*dd960*/  STL [R1+0x636c], R2 ;  /* 0x00636c0201007387 */ /* 0x000fe20000100800 */
[C---:B---3--:R-:W-:Y:S06]  /*dd970*/  HMMA.16816.F32 R4, R12.reuse, R20, R4 ;  /* 0x000000140c04723c */ /* 0x048fec0000001804 */
[----:B--2---:R-:W-:-:S15]  /*dd980*/  HMMA.16816.F32 R24, R12, R10, R24 ;  /* 0x0000000a0c18723c */ /* 0x004fde0000001818 */
[----:B------:R-:W-:-:S08]  /*dd990*/  NOP ;  /* 0x0000000000007918 */ /* 0x000fd00000000000 */
[----:B------:R-:W-:Y:S04]  /*dd9a0*/  STL.64 [R1+0x2110], R24 ;  /* 0x0021101801007387 */ /* 0x000fe80000100a00 */
[----:B------:R0:W-:Y:S04]  /*dd9b0*/  STL.64 [R1+0x2118], R26 ;  /* 0x0021181a01007387 */ /* 0x0001e80000100a00 */
[----:B0-----:R-:W2:Y:S04]  /*dd9c0*/  LDL.LU.64 R26, [R1+0x64f8] ;  /* 0x0064f800011a7983 */ /* 0x001ea80000300a00 */
[----:B------:R-:W2:Y:S01]  /*dd9d0*/  LDL.LU.64 R24, [R1+0x64f0] ;  /* 0x0064f00001187983 */ /* 0x000ea20000300a00 */
[----:B------:R-:W-:-:S05]  /*dd9e0*/  IMAD.MOV.U32 R0, RZ, RZ, R11 ;  /* 0x000000ffff007224 */ /* 0x000fca00078e000b */
[----:B------:R-:W-:Y:S04]  /*dd9f0*/  STL [R1+0x6374], R0 ;  /* 0x0063740001007387 */ /* 0x000fe80000100800 */
[----:B------:R-:W-:Y:S04]  /*dda00*/  STL.64 [R1+0x2100], R4 ;  /* 0x0021000401007387 */ /* 0x000fe80000100a00 */
[----:B------:R0:W-:Y:S02]  /*dda10*/  STL.64 [R1+0x2108], R6 ;  /* 0x0021080601007387 */ /* 0x0001e40000100a00 */
[----:B0-----:R-:W-:Y:S01]  /*dda20*/  HMMA.16816.F32 R4, R12, R22, R16 ;  /* 0x000000160c04723c */ /* 0x001fe20000001810 */
[----:B------:R-:W-:-:S02]  /*dda30*/  IMAD.MOV.U32 R2, RZ, RZ, R21 ;  /* 0x000000ffff027224 */ /* 0x000fc400078e0015 */
[----:B------:R-:W-:-:S03]  /*dda40*/  IMAD.MOV.U32 R3, RZ, RZ, R20 ;  /* 0x000000ffff037224 */ /* 0x000fc600078e0014 */
[----:B------:R-:W-:Y:S01]  /*dda50*/  IMAD.MOV.U32 R0, RZ, RZ, R23 ;  /* 0x000000ffff007224 */ /* 0x000fe200078e0017 */
[----:B------:R-:W-:Y:S04]  /*dda60*/  STL [R1+0x637c], R2 ;  /* 0x00637c0201007387 */ /* 0x000fe80000100800 */
[----:B------:R-:W-:Y:S04]  /*dda70*/  STL [R1+0x6378], R3 ;  /* 0x0063780301007387 */ /* 0x000fe80000100800 */
[----:B------:R-:W-:Y:S08]  /*dda80*/  STL [R1+0x6380], R0 ;  /* 0x0063800001007387 */ /* 0x000ff00000100800 */
[----:B------:R-:W-:Y:S04]  /*dda90*/  STL.64 [R1+0x20f0], R4 ;  /* 0x0020f00401007387 */ /* 0x000fe80000100a00 */
[----:B------:R2:W-:Y:S02]  /*ddaa0*/  STL.64 [R1+0x20f8], R6 ;  /* 0x0020f80601007387 */ /* 0x0005e40000100a00 */
[----:B--2---:R-:W-:-:S15]  /*ddab0*/  HMMA.16816.F32 R4, R12, R28, R24 ;  /* 0x0000001c0c04723c */ /* 0x004fde0000001818 */
        /* <DEDUP_REMOVED lines=11> */
[----:B--2---:R1:W-:Y:S04]  /*ddb70*/  STL.64 [R1+0x64c8], R24 ;  /* 0x0064c81801007387 */ /* 0x0043e80000100a00 */
[----:B0-----:R-:W2:Y:S04]  /*ddb80*/  LDL.LU R20, [R1+0x1bc0] ;  /* 0x001bc00001147983 */ /* 0x001ea80000300800 */
[----:B------:R-:W2:Y:S04]  /*ddb90*/  LDL.LU R21, [R1+0x1bc4] ;  /* 0x001bc40001157983 */ /* 0x000ea80000300800 */
[----:B------:R-:W3:Y:S04]  /*ddba0*/  LDL.LU R22, [R1+0x1bc8] ;  /* 0x001bc80001167983 */ /* 0x000ee80000300800 */
[----:B------:R-:W3:Y:S04]  /*ddbb0*/  LDL.LU R23, [R1+0x1bcc] ;  /* 0x001bcc0001177983 */ /* 0x000ee80000300800 */
[----:B------:R-:W4:Y:S04]  /*ddbc0*/  LDL.64 R18, [R1+0x40] ;  /* 0x0000400001127983 */ /* 0x000f280000100a00 */
        /* <DEDUP_REMOVED lines=95> */
[----:B---3--:R-:W-:-:S15]  /*de1c0*/  HMMA.16816.F32 R20, R12, R28, R20 ;  /* 0x0000001c0c14723c */ /* 0x008fde0000001814 */
[----:B------:R-:W-:-:S08]  /*de1d0*/  NOP ;  /* 0x0000000000007918 */ /* 0x000fd00000000000 */
[----:B------:R-:W-:Y:S04]  /*de1e0*/  STL.64 [R1+0x2080], R20 ;  /* 0x0020801401007387 */ /* 0x000fe80000100a00 */
[----:B------:R0:W-:Y:S04]  /*de1f0*/  STL.64 [R1+0x2088], R22 ;  /* 0x0020881601007387 */ /* 0x0001e80000100a00 */
[----:B0-----:R-:W2:Y:S04]  /*de200*/  LDL.LU.64 R22, [R1+0x6488] ;  /* 0x0064880001167983 */ /* 0x001ea80000300a00 */
[----:B------:R-:W2:Y:S01]  /*de210*/  LDL.LU.64 R20, [R1+0x6480] ;  /* 0x0064800001147983 */ /* 0x000ea20000300a00 */
[----:B------:R-:W-:Y:S01]  /*de220*/  HMMA.16816.F32 R8, R12, R16, R8 ;  /* 0x000000100c08723c */ /* 0x000fe20000001808 */
[----:B------:R-:W-:-:S02]  /*de230*/  IMAD.MOV.U32 R2, RZ, RZ, R29 ;  /* 0x000000ffff027224 */ /* 0x000fc400078e001d */
[----:B------:R-:W-:-:S03]  /*de240*/  IMAD.MOV.U32 R3, RZ, RZ, R28 ;  /* 0x000000ffff037224 */ /* 0x000fc600078e001c */
[----:B------:R-:W-:Y:S01]  /*de250*/  IMAD.MOV.U32 R0, RZ, RZ, R17 ;  /* 0x000000ffff007224 */ /* 0x000fe200078e0011 */
[----:B------:R-:W3:Y:S04]  /*de260*/  LDL.LU.64 R28, [R1+0x6478] ;  /* 0x00647800011c7983 */ /* 0x000ee80000300a00 */
[----:B------:R-:W-:Y:S04]  /*de270*/  STL [R1+0x63ac], R2 ;  /* 0x0063ac0201007387 */ /* 0x000fe80000100800 */
[----:B------:R-:W-:Y:S04]  /*de280*/  STL [R1+0x63a8], R3 ;  /* 0x0063a80301007387 */ /* 0x000fe80000100800 */
[----:B------:R-:W-:Y:S04]  /*de290*/  STL [R1+0x63b0], R0 ;  /* 0x0063b00001007387 */ /* 0x000fe80000100800 */
[----:B------:R-:W-:Y:S04]  /*de2a0*/  STL.64 [R1+0x2070], R8 ;  /* 0x0020700801007387 */ /* 0x000fe80000100a00 */
[----:B------:R4:W-:Y:S02]  /*de2b0*/  STL.64 [R1+0x2078], R10 ;  /* 0x0020780a01007387 */ /* 0x0009e40000100a00 */
[----:B----4-:R-:W-:-:S15]  /*de2c0*/  HMMA.16816.F32 R8, R12, R24, R4 ;  /* 0x000000180c08723c */ /* 0x010fde0000001804 */
[----:B------:R-:W-:-:S08]  /*de2d0*/  NOP ;  /* 0x0000000000007918 */ /* 0x000fd00000000000 */
        /* <DEDUP_REMOVED lines=28> */
[----:B-1----:R-:W4:Y:S04]  /*de4a0*/  LDL.LU R24, [R1+0x1ae0] ;  /* 0x001ae00001187983 */ /* 0x002f280000300800 */
[----:B------:R-:W4:Y:S04]  /*de4b0*/  LDL.LU R25, [R1+0x1ae4] ;  /* 0x001ae40001197983 */ /* 0x000f280000300800 */
[----:B------:R-:W3:Y:S04]  /*de4c0*/  LDL.LU R26, [R1+0x1ae8] ;  /* 0x001ae800011a7983 */ /* 0x000ee80000300800 */
        /* <DEDUP_REMOVED lines=13> */
[----:B------:R-:W4:Y:S04]  /*de5a0*/  LDL.64 R20, [R1+0x8] ;  /* 0x0000080001147983 */ /* 0x000f280000100a00 */
[----:B------:R-:W2:Y:S04]  /*de5b0*/  LDL.LU R16, [R1+0x4dc4] ;  /* 0x004dc40001107983 */ /* 0x000ea80000300800 */
[----:B------:R-:W4:Y:S04]  /*de5c0*/  LDL.LU R8, [R1+0x4dc0] ;  /* 0x004dc00001087983 */ /* 0x000f280000300800 */
[----:B------:R-:W2:Y:S04]  /*de5d0*/  LDL.LU R17, [R1+0x4dcc] ;  /* 0x004dcc0001117983 */ /* 0x000ea80000300800 */
        /* <DEDUP_REMOVED lines=25> */
[----:B------:R-:W-:Y:S04]  /*de770*/  STL [R1+0x63b8], R3 ;  /* 0x0063b80301007387 */ /* 0x000fe80000100800 */
[----:B------:R0:W-:Y:S04]  /*de780*/  STL [R1+0x63b4], R2 ;  /* 0x0063b40201007387 */ /* 0x0001e80000100800 */
[----:B0-----:R-:W3:Y:S02]  /*de790*/  LDL.64 R2, [R1+0x10] ;  /* 0x0000100001027983 */ /* 0x001ee40000100a00 */
        /* <DEDUP_REMOVED lines=15> */
[----:B---3--:R-:W-:Y:S01]  /*de890*/  HMMA.16816.F32 R20, R12, R22, R24 ;  /* 0x000000160c14723c */ /* 0x008fe20000001818 */
[----:B------:R-:W3:Y:S04]  /*de8a0*/  LDL.LU.64 R26, [R1+0x6450] ;  /* 0x00645000011a7983 */ /* 0x000ee80000300a00 */
[----:B------:R-:W3:-:S15]  /*de8b0*/  LDL.LU.64 R24, [R1+0x6448] ;  /* 0x0064480001187983 */ /* 0x000ede0000300a00 */
[----:B------:R-:W-:-:S03]  /*de8c0*/  NOP ;  /* 0x0000000000007918 */ /* 0x000fc60000000000 */
        /* <DEDUP_REMOVED lines=60> */
[----:B0-----:R-:W4:Y:S04]  /*dec90*/  LDL.LU.64 R6, [R1+0x63c8] ;  /* 0x0063c80001067983 */ /* 0x001f280000300a00 */
[----:B------:R-:W2:Y:S04]  /*deca0*/  LDL.LU.64 R4, [R1+0x63c0] ;  /* 0x0063c00001047983 */ /* 0x000ea80000300a00 */
[----:B------:R0:W-:Y:S04]  /*decb0*/  STL [R1+0x60e4], R16 ;  /* 0x0060e41001007387 */ /* 0x0001e80000100800 */
[----:B0-----:R-:W3:Y:S04]  /*decc0*/  LDL.LU R16, [R1+0x4ddc] ;  /* 0x004ddc0001107983 */ /* 0x001ee80000300800 */
[----:B------:R0:W-:Y:S04]  /*decd0*/  STL [R1+0x60e0], R17 ;  /* 0x0060e01101007387 */ /* 0x0001e80000100800 */
[----:B0-----:R-:W2:Y:S01]  /*dece0*/  LDL.LU R17, [R1+0x4dd4] ;  /* 0x004dd40001117983 */ /* 0x001ea20000300800 */
[----:B------:R-:W-:-:S02]  /*decf0*/  F2FP.F16.E5M2.UNPACK_B R8, R8 ;  /* 0x00000008ff08723e */ /* 0x000fc400020004ff */
[----:B------:R-:W-:Y:S01]  /*ded00*/  F2FP.F16.E5M2.UNPACK_B R9, R9 ;  /* 0x00000009ff09723e */ /* 0x000fe200020004ff */
[----:B----4-:R-:W-:Y:S01]  /*ded10*/  HMMA.16816.F32 R20, R12, R6, R20 ;  /* 0x000000060c14723c */ /* 0x010fe20000001814 */
[----:B---3--:R-:W-:-:S05]  /*ded20*/  IMAD R11, R11, 0x100, R16 ;  /* 0x000001000b0b7824 */ /* 0x008fca00078e0210 */
[----:B------:R-:W-:Y:S01]  /*ded30*/  F2FP.F16.E5M2.UNPACK_B R11, R11 ;  /* 0x0000000bff0b723e */ /* 0x000fe200020004ff */
[----:B--2---:R-:W-:-:S05]  /*ded40*/  IMAD R10, R10, 0x100, R17 ;  /* 0x000001000a0a7824 */ /* 0x004fca00078e0211 */
[----:B------:R-:W-:-:S05]  /*ded50*/  F2FP.F16.E5M2.UNPACK_B R10, R10 ;  /* 0x0000000aff0a723e */ /* 0x000fca00020004ff */
[----:B------:R-:W-:Y:S06]  /*ded60*/  STL.64 [R1+0x6340], R10 ;  /* 0x0063400a01007387 */ /* 0x000fec0000100a00 */
[----:B------:R-:W-:Y:S04]  /*ded70*/  STL.64 [R1+0x2340], R20 ;  /* 0x0023401401007387 */ /* 0x000fe80000100a00 */
[----:B------:R-:W-:Y:S04]  /*ded80*/  STL.64 [R1+0x2348], R22 ;  /* 0x0023481601007387 */ /* 0x000fe80000100a00 */
[----:B------:R0:W-:Y:S02]  /*ded90*/  STL.64 [R1+0x6338], R8 ;  /* 0x0063380801007387 */ /* 0x0001e40000100a00 */
[----:B0-----:R-:W-:Y:S02]  /*deda0*/  HMMA.16816.F32 R8, R12, R4, R24 ;  /* 0x000000040c08723c */ /* 0x001fe40000001818 */
[----:B------:R-:W-:Y:S04]  /*dedb0*/  STL.64 [R1+0x60d8], R6 ;  /* 0x0060d80601007387 */ /* 0x000fe80000100a00 */
[----:B------:R0:W-:-:S15]  /*dedc0*/  STL.64 [R1+0x60d0], R4 ;  /* 0x0060d00401007387 */ /* 0x0001de0000100a00 */
[----:B------:R-:W-:-:S02]  /*dedd0*/  NOP ;  /* 0x0000000000007918 */ /* 0x000fc40000000000 */
[----:B------:R-:W-:Y:S04]  /*dede0*/  STL.64 [R1+0x2360], R8 ;  /* 0x0023600801007387 */ /* 0x000fe80000100a00 */
[----:B------:R-:W-:Y:S04]  /*dedf0*/  STL.64 [R1+0x2368], R10 ;  /* 0x0023680a01007387 */ /* 0x000fe80000100a00 */
        /* <DEDUP_REMOVED lines=42> */
[----:B------:R-:W2:Y:S04]  /*df0a0*/  LDL.LU R22, [R1+0x1728] ;  /* 0x0017280001167983 */ /* 0x000ea80000300800 */
[----:B------:R-:W2:Y:S04]  /*df0b0*/  LDL.LU R23, [R1+0x172c] ;  /* 0x00172c0001177983 */ /* 0x000ea80000300800 */
[----:B-1----:R-:W3:Y:S01]  /*df0c0*/  LDL R6, [R1+0x28] ;  /* 0x0000280001067983 */ /* 0x002ee20000100800 */
        /* <DEDUP_REMOVED lines=341> */
[C---:B--2---:R-:W-:Y:S02]  /*e0620*/  HMMA.16816.F32 R4, R8.reuse, R6, R20 ;  /* 0x000000060804723c */ /* 0x044fe40000001814 */
[----:B------:R-:W3:Y:S04]  /*e0630*/  LDL.LU.64 R22, [R1+0x6150] ;  /* 0x0061500001167983 */ /* 0x000ee80000300a00 */
[----:B------:R-:W3:Y:S01]  /*e0640*/  LDL.LU.64 R20, [R1+0x6148] ;  /* 0x0061480001147983 */ /* 0x000ee20000300a00 */
[----:B------:R-:W-:-:S15]  /*e0650*/  HMMA.16816.F32 R24, R8, R28, R24 ;  /* 0x0000001c0818723c */ /* 0x000fde0000001818 */
[----:B------:R-:W-:-:S01]  /*e0660*/  NOP ;  /* 0x0000000000007918 */ /* 0x000fc20000000000 */
        /* <DEDUP_REMOVED lines=52> */
[----:B------:R-:W3:Y:S04]  /*e09b0*/  LDL.LU.64 R28, [R1+0xa0] ;  /* 0x0000a000011c7983 */ /* 0x000ee80000300a00 */
        /* <DEDUP_REMOVED lines=29> */
[----:B------:R0:W-:Y:S01]  /*e0b90*/  STL.64 [R1+0x5f80], R22 ;  /* 0x005f801601007387 */ /* 0x0001e20000100a00 */
[----:B---3--:R-:W-:-:S02]  /*e0ba0*/  IMAD R12, R12, 0x100, R16 ;  /* 0x000001000c0c7824 */ /* 0x008fc400078e0210 */
[----:B------:R-:W-:Y:S01]  /*e0bb0*/  IMAD R13, R13, 0x100, R17 ;  /* 0x000001000d0d7824 */ /* 0x000fe200078e0211 */
[----:B0-----:R-:W3:Y:S04]  /*e0bc0*/  LDL.LU.64 R22, [R1+0xa8] ;  /* 0x0000a80001167983 */ /* 0x001ee80000300a00 */
[----:B------:R0:W-:Y:S04]  /*e0bd0*/  STL.64 [R1+0x5f78], R20 ;  /* 0x005f781401007387 */ /* 0x0001e80000100a00 */
[----:B0-----:R-:W3:Y:S04]  /*e0be0*/  LDL.LU R20, [R1+0x4df4] ;  /* 0x004df40001147983 */ /* 0x001ee80000300800 */
[----:B------:R-:W3:Y:S01]  /*e0bf0*/  LDL.LU R21, [R1+0x4dfc] ;  /* 0x004dfc0001157983 */ /* 0x000ee20000300800 */
        /* <DEDUP_REMOVED lines=34> */
[----:B------:R0:W-:Y:S04]  /*e0e20*/  STL [R1+0x5ebc], R4 ;  /* 0x005ebc0401007387 */ /* 0x0001e80000100800 */
[----:B------:R1:W-:Y:S04]  /*e0e30*/  STL [R1+0x5eb8], R5 ;  /* 0x005eb80501007387 */ /* 0x0003e80000100800 */
[----:B0-----:R-:W4:Y:S04]  /*e0e40*/  LDL.LU R4, [R1+0x1620] ;  /* 0x0016200001047983 */ /* 0x001f280000300800 */
[----:B-1----:R-:W4:Y:S04]  /*e0e50*/  LDL.LU R5, [R1+0x1624] ;  /* 0x0016240001057983 */ /* 0x002f280000300800 */
[----:B------:R-:W4:Y:S04]  /*e0e60*/  LDL.LU R6, [R1+0x1628] ;  /* 0x0016280001067983 */ /* 0x000f280000300800 */
[----:B------:R-:W4:Y:S01]  /*e0e70*/  LDL.LU R7, [R1+0x162c] ;  /* 0x00162c0001077983 */ /* 0x000f220000300800 */
[----:B---3--:R-:W-:-:S02]  /*e0e80*/  IMAD R14, R14, 0x100, R20 ;  /* 0x000001000e0e7824 */ /* 0x008fc400078e0214 */
[----:B------:R-:W-:Y:S01]  /*e0e90*/  IMAD R15, R15, 0x100, R21 ;  /* 0x000001000f0f7824 */ /* 0x000fe200078e0215 */
[----:B------:R-:W-:Y:S02]  /*e0ea0*/  F2FP.F16.E5M2.UNPACK_B R12, R12 ;  /* 0x0000000cff0c723e */ /* 0x000fe400020004ff */
[----:B------:R-:W-:Y:S02]  /*e0eb0*/  F2FP.F16.E5M2.UNPACK_B R13, R13 ;  /* 0x0000000dff0d723e */ /* 0x000fe400020004ff */
[----:B------:R-:W-:Y:S02]  /*e0ec0*/  F2FP.F16.E5M2.UNPACK_B R14, R14 ;  /* 0x0000000eff0e723e */ /* 0x000fe400020004ff */
[----:B------:R-:W-:Y:S01]  /*e0ed0*/  F2FP.F16.E5M2.UNPACK_B R15, R15 ;  /* 0x0000000fff0f723e */ /* 0x000fe200020004ff */
[----:B------:R-:W-:Y:S04]  /*e0ee0*/  STL [R1+0x5ec4], R2 ;  /* 0x005ec40201007387 */ /* 0x000fe80000100800 */
[----:B------:R-:W-:Y:S01]  /*e0ef0*/  STL [R1+0x5ec0], R3 ;  /* 0x005ec00301007387 */ /* 0x000fe20000100800 */
[----:B----4-:R-:W-:Y:S06]  /*e0f00*/  HMMA.16816.F32 R4, R8, R2, R4 ;  /* 0x000000020804723c */ /* 0x010fec0000001804 */
[----:B------:R-:W-:-:S15]  /*e0f10*/  HMMA.16816.F32 R8, R12, R22, R16 ;  /* 0x000000160c08723c */ /* 0x000fde0000001810 */
[----:B------:R-:W-:-:S02]  /*e0f20*/  NOP ;  /* 0x0000000000007918 */ /* 0x000fc40000000000 */
[----:B------:R-:W-:Y:S04]  /*e0f30*/  STL.64 [R1+0x2550], R4 ;  /* 0x0025500401007387 */ /* 0x000fe80000100a00 */
[----:B------:R-:W-:Y:S04]  /*e0f40*/  STL.64 [R1+0x2558], R6 ;  /* 0x0025580601007387 */ /* 0x000fe80000100a00 */
[----:B------:R-:W-:Y:S04]  /*e0f50*/  STL.64 [R1+0x2540], R8 ;  /* 0x0025400801007387 */ /* 0x000fe80000100a00 */
[----:B------:R2:W-:Y:S02]  /*e0f60*/  STL.64 [R1+0x2548], R10 ;  /* 0x0025480a01007387 */ /* 0x0005e40000100a00 */
[----:B--2---:R-:W-:Y:S01]  /*e0f70*/  HMMA.16816.F32 R8, R12, R28, R24 ;  /* 0x0000001c0c08723c */ /* 0x004fe20000001818 */
[----:B------:R-:W-:-:S02]  /*e0f80*/  IMAD.MOV.U32 R7, RZ, RZ, R23 ;  /* 0x000000ffff077224 */ /* 0x000fc400078e0017 */
[----:B------:R-:W-:-:S03]  /*e0f90*/  IMAD.MOV.U32 R6, RZ, RZ, R22 ;  /* 0x000000ffff067224 */ /* 0x000fc600078e0016 */
[----:B------:R-:W-:Y:S04]  /*e0fa0*/  STL [R1+0x5ecc], R7 ;  /* 0x005ecc0701007387 */ /* 0x000fe80000100800 */
[----:B------:R-:W-:-:S13]  /*e0fb0*/  STL [R1+0x5ec8], R6 ;  /* 0x005ec80601007387 */ /* 0x000fda0000100800 */
[----:B------:R0:W-:Y:S04]  /*e0fc0*/  STL.64 [R1+0x2530], R8 ;  /* 0x0025300801007387 */ /* 0x0001e80000100a00 */
[----:B------:R1:W-:Y:S04]  /*e0fd0*/  STL.64 [R1+0x2538], R10 ;  /* 0x0025380a01007387 */ /* 0x0003e80000100a00 */
[----:B0-----:R-:W2:Y:S04]  /*e0fe0*/  LDL.LU R8, [R1+0x1580] ;  /* 0x0015800001087983 */ /* 0x001ea80000300800 */
[----:B------:R-:W2:Y:S04]  /*e0ff0*/  LDL.LU R9, [R1+0x1584] ;  /* 0x0015840001097983 */ /* 0x000ea80000300800 */
[----:B-1----:R-:W3:Y:S04]  /*e1000*/  LDL.LU R10, [R1+0x1588] ;  /* 0x00158800010a7983 */ /* 0x002ee80000300800 */
[----:B------:R-:W3:Y:S04]  /*e1010*/  LDL.LU R11, [R1+0x158c] ;  /* 0x00158c00010b7983 */ /* 0x000ee80000300800 */
[----:B------:R-:W4:Y:S04]  /*e1020*/  LDL.LU.64 R6, [R1+0x98] ;  /* 0x0000980001067983 */ /* 0x000f280000300a00 */
        /* <DEDUP_REMOVED lines=25> */
[----:B------:R-:W3:Y:S04]  /*e11c0*/  LDL.LU R16, [R1+0x1570] ;  /* 0x0015700001107983 */ /* 0x000ee80000300800 */
[----:B------:R-:W3:Y:S04]  /*e11d0*/  LDL.LU R17, [R1+0x1574] ;  /* 0x0015740001117983 */ /* 0x000ee80000300800 */
[----:B------:R-:W3:Y:S04]  /*e11e0*/  LDL.LU R18, [R1+0x1578] ;  /* 0x0015780001127983 */ /* 0x000ee80000300800 */
[----:B------:R-:W3:Y:S04]  /*e11f0*/  LDL.LU R19, [R1+0x157c] ;  /* 0x00157c0001137983 */ /* 0x000ee80000300800 */
[----:B------:R-:W3:Y:S01]  /*e1200*/  LDL.LU.64 R22, [R1+0x70] ;  /* 0x0000700001167983 */ /* 0x000ee20000300a00 */
[----:B------:R-:W-:-:S03]  /*e1210*/  IMAD.MOV.U32 R5, RZ, RZ, R29 ;  /* 0x000000ffff057224 */ /* 0x000fc600078e001d */
[----:B------:R-:W3:Y:S01]  /*e1220*/  LDL.LU R24, [R1+0x1560] ;  /* 0x0015600001187983 */ /* 0x000ee20000300800 */
[----:B------:R-:W-:-:S03]  /*e1230*/  IMAD.MOV.U32 R4, RZ, RZ, R28 ;  /* 0x000000ffff047224 */ /* 0x000fc600078e001c */
[----:B------:R-:W3:Y:S04]  /*e1240*/  LDL.LU R25, [R1+0x1564] ;  /* 0x0015640001197983 */ /* 0x000ee80000300800 */
[----:B------:R-:W3:Y:S04]  /*e1250*/  LDL.LU R26, [R1+0x1568] ;  /* 0x00156800011a7983 */ /* 0x000ee80000300800 */
[----:B------:R-:W3:Y:S04]  /*e1260*/  LDL.LU R27, [R1+0x156c] ;  /* 0x00156c00011b7983 */ /* 0x000ee80000300800 */
[----:B------:R-:W3:Y:S04]  /*e1270*/  LDL.LU.64 R28, [R1+0x68] ;  /* 0x00006800011c7983 */ /* 0x000ee80000300a00 */
[----:B------:R-:W-:Y:S04]  /*e1280*/  STL [R1+0x5ed4], R5 ;  /* 0x005ed40501007387 */ /* 0x000fe80000100800 */
[----:B------:R0:W-:Y:S04]  /*e1290*/  STL [R1+0x5ed0], R4 ;  /* 0x005ed00401007387 */ /* 0x0001e80000100800 */
[----:B0-----:R-:W2:Y:S01]  /*e12a0*/  LDL.LU.64 R4, [R1+0x90] ;  /* 0x0000900001047983 */ /* 0x001ea20000300a00 */
        /* <DEDUP_REMOVED lines=10> */
[----:B0-----:R-:W4:Y:S01]  /*e1350*/  LDL.LU.64 R2, [R1+0x88] ;  /* 0x0000880001027983 */ /* 0x001f220000300a00 */
[----:B--2---:R-:W-:-:S15]  /*e1360*/  HMMA.16816.F32 R8, R12, R4, R8 ;  /* 0x000000040c08723c */ /* 0x004fde0000001808 */
[----:B------:R-:W-:-:S08]  /*e1370*/  NOP ;  /* 0x0000000000007918 */ /* 0x000fd00000000000 */
[----:B------:R-:W-:Y:S04]  /*e1380*/  STL.64 [R1+0x2510], R8 ;  /* 0x0025100801007387 */ /* 0x000fe80000100a00 */
[----:B------:R0:W-:Y:S04]  /*e1390*/  STL.64 [R1+0x2518], R10 ;  /* 0x0025180a01007387 */ /* 0x0001e80000100a00 */
[----:B0-----:R-:W4:Y:S04]  /*e13a0*/  LDL.LU.64 R10, [R1+0x6098] ;  /* 0x00609800010a7983 */ /* 0x001f280000300a00 */
[----:B------:R-:W4:Y:S01]  /*e13b0*/  LDL.LU.64 R8, [R1+0x6090] ;  /* 0x0060900001087983 */ /* 0x000f220000300a00 */
[----:B------:R-:W-:-:S02]  /*e13c0*/  IMAD.MOV.U32 R6, RZ, RZ, R5 ;  /* 0x000000ffff067224 */ /* 0x000fc400078e0005 */
[----:B------:R-:W-:-:S03]  /*e13d0*/  IMAD.MOV.U32 R7, RZ, RZ, R4 ;  /* 0x000000ffff077224 */ /* 0x000fc600078e0004 */
        /* <DEDUP_REMOVED lines=23> */
[----:B------:R-:W-:Y:S02]  /*e1550*/  IMAD.MOV.U32 R7, RZ, RZ, R21 ;  /* 0x000000ffff077224 */ /* 0x000fe400078e0015 */
[----:B------:R-:W-:Y:S02]  /*e1560*/  IMAD.MOV.U32 R6, RZ, RZ, R20 ;  /* 0x000000ffff067224 */ /* 0x000fe400078e0014 */
[----:B---3--:R-:W-:Y:S02]  /*e1570*/  IMAD.MOV.U32 R5, RZ, RZ, R23 ;  /* 0x000000ffff057224 */ /* 0x008fe400078e0017 */
[----:B------:R-:W-:Y:S01]  /*e1580*/  IMAD.MOV.U32 R4, RZ, RZ, R22 ;  /* 0x000000ffff047224 */ /* 0x000fe200078e0016 */
        /* <DEDUP_REMOVED lines=9> */
[----:B------:R-:W-:Y:S04]  /*e1620*/  STL.64 [R1+0x24d8], R10 ;  /* 0x0024d80a01007387 */ /* 0x000fe80000100a00 */
[----:B------:R-:W-:Y:S04]  /*e1630*/  STL [R1+0x5f04], R5 ;  /* 0x005f040501007387 */ /* 0x000fe80000100800 */
[----:B------:R0:W-:Y:S02]  /*e1640*/  STL [R1+0x5f00], R4 ;  /* 0x005f000401007387 */ /* 0x0001e40000100800 */
[----:B0-----:R-:W-:-:S15]  /*e1650*/  HMMA.16816.F32 R4, R12, R28, R24 ;  /* 0x0000001c0c04723c */ /* 0x001fde0000001818 */
[----:B------:R-:W-:-:S08]  /*e1660*/  NOP ;  /* 0x0000000000007918 */ /* 0x000fd00000000000 */
[----:B------:R0:W-:Y:S04]  /*e1670*/  STL.64 [R1+0x24c0], R4 ;  /* 0x0024c00401007387 */ /* 0x0001e80000100a00 */
[----:B------:R-:W-:Y:S04]  /*e1680*/  STL.64 [R1+0x24c8], R6 ;  /* 0x0024c80601007387 */ /* 0x000fe80000100a00 */
[----:B------:R-:W2:Y:S04]  /*e1690*/  LDL.LU R8, [R1+0x1510] ;  /* 0x0015100001087983 */ /* 0x000ea80000300800 */
[----:B------:R-:W2:Y:S04]  /*e16a0*/  LDL.LU R9, [R1+0x1514] ;  /* 0x0015140001097983 */ /* 0x000ea80000300800 */
[----:B------:R-:W3:Y:S04]  /*e16b0*/  LDL.LU R10, [R1+0x1518] ;  /* 0x00151800010a7983 */ /* 0x000ee80000300800 */
[----:B------:R-:W3:Y:S04]  /*e16c0*/  LDL.LU R11, [R1+0x151c] ;  /* 0x00151c00010b7983 */ /* 0x000ee80000300800 */
[----:B0-----:R-:W4:Y:S04]  /*e16d0*/  LDL.LU.64 R4, [R1+0x60] ;  /* 0x0000600001047983 */ /* 0x001f280000300a00 */
        /* <DEDUP_REMOVED lines=81> */
[----:B------:R-:W-:Y:S01]  /*e1bf0*/  IMAD.MOV.U32 R4, RZ, RZ, R20 ;  /* 0x000000ffff047224 */ /* 0x000fe200078e0014 */
[----:B------:R-:W-:Y:S04]  /*e1c00*/  STL [R1+0x5f2c], R7 ;  /* 0x005f2c0701007387 */ /* 0x000fe80000100800 */
[----:B------:R-:W-:Y:S01]  /*e1c10*/  STL [R1+0x5f28], R6 ;  /* 0x005f280601007387 */ /* 0x000fe20000100800 */
[----:B---3--:R-:W-:-:S02]  /*e1c20*/  IMAD.MOV.U32 R3, RZ, RZ, R23 ;  /* 0x000000ffff037224 */ /* 0x008fc400078e0017 */
[----:B------:R-:W-:Y:S01]  /*e1c30*/  IMAD.MOV.U32 R2, RZ, RZ, R22 ;  /* 0x000000ffff027224 */ /* 0x000fe200078e0016 */
[----:B--2---:R-:W-:-:S15]  /*e1c40*/  HMMA.16816.F32 R8, R12, R20, R8 ;  /* 0x000000140c08723c */ /* 0x004fde0000001808 */
[----:B------:R-:W-:-:S08]  /*e1c50*/  NOP ;  /* 0x0000000000007918 */ /* 0x000fd00000000000 */
[----:B------:R-:W-:Y:S04]  /*e1c60*/  STL.64 [R1+0x2470], R8 ;  /* 0x0024700801007387 */ /* 0x000fe80000100a00 */
[----:B------:R-:W-:Y:S04]  /*e1c70*/  STL.64 [R1+0x2478], R10 ;  /* 0x0024780a01007387 */ /* 0x000fe80000100a00 */
[----:B------:R-:W-:Y:S04]  /*e1c80*/  STL [R1+0x5f34], R5 ;  /* 0x005f340501007387 */ /* 0x000fe80000100800 */
[----:B------:R0:W-:Y:S02]  /*e1c90*/  STL [R1+0x5f30], R4 ;  /* 0x005f300401007387 */ /* 0x0001e40000100800 */
[C---:B0-----:R-:W-:Y:S06]  /*e1ca0*/  HMMA.16816.F32 R4, R12.reuse, R22, R16 ;  /* 0x000000160c04723c */ /* 0x041fec0000001810 */
[----:B------:R-:W-:-:S15]  /*e1cb0*/  HMMA.16816.F32 R8, R12, R28, R24 ;  /* 0x0000001c0c08723c */ /* 0x000fde0000001818 */
[----:B------:R-:W-:-:S02]  /*e1cc0*/  NOP ;  /* 0x0000000000007918 */ /* 0x000fc40000000000 */
[----:B------:R-:W-:Y:S04]  /*e1cd0*/  STL.64 [R1+0x2460], R4 ;  /* 0x0024600401007387 */ /* 0x000fe80000100a00 */
[----:B------:R-:W-:Y:S04]  /*e1ce0*/  STL.64 [R1+0x2468], R6 ;  /* 0x0024680601007387 */ /* 0x000fe80000100a00 */
[----:B------:R-:W-:Y:S04]  /*e1cf0*/  STL [R1+0x5f3c], R3 ;  /* 0x005f3c0301007387 */ /* 0x000fe80000100800 */
[----:B------:R-:W-:Y:S04]  /*e1d00*/  STL [R1+0x5f38], R2 ;  /* 0x005f380201007387 */ /* 0x000fe80000100800 */
[----:B------:R-:W-:Y:S04]  /*e1d10*/  STL.64 [R1+0x2450], R8 ;  /* 0x0024500801007387 */ /* 0x000fe80000100a00 */
[----:B------:R-:W-:Y:S04]  /*e1d20*/  STL.64 [R1+0x2458], R10 ;  /* 0x0024580a01007387 */ /* 0x000fe80000100a00 */
        /* <DEDUP_REMOVED lines=16> */
[----:B----4-:R0:W-:Y:S04]  /*e1e30*/  STL.64 [R1+0x5fb0], R22 ;  /* 0x005fb01601007387 */ /* 0x0101e80000100a00 */
[----:B0-----:R-:W4:Y:S01]  /*e1e40*/  LDL R22, [R1] ;  /* 0x0000000001167983 */ /* 0x001f220000100800 */
[----:B------:R-:W-:-:S03]  /*e1e50*/  IMAD.MOV.U32 R23, RZ, RZ, R0 ;  /* 0x000000ffff177224 */ /* 0x000fc600078e0000 */
[----:B------:R-:W3:Y:S04]  /*e1e60*/  LDL.LU R0, [R1+0x6028] ;  /* 0x0060280001007983 */ /* 0x000ee80000300800 */
[----:B--2---:R0:W-:Y:S04]  /*e1e70*/  STL.64 [R1+0x5fa8], R20 ;  /* 0x005fa81401007387 */ /* 0x0041e80000100a00 */
[----:B------:R-:W2:Y:S04]  /*e1e80*/  LDL.LU R24, [R1+0x1440] ;  /* 0x0014400001187983 */ /* 0x000ea80000300800 */
[----:B------:R-:W2:Y:S04]  /*e1e90*/  LDL.LU R25, [R1+0x1444] ;  /* 0x0014440001197983 */ /* 0x000ea80000300800 */
[----:B------:R-:W3:Y:S04]  /*e1ea0*/  LDL.LU R26, [R1+0x1448] ;  /* 0x00144800011a7983 */ /* 0x000ee80000300800 */
[----:B------:R-:W3:Y:S04]  /*e1eb0*/  LDL.LU R27, [R1+0x144c] ;  /* 0x00144c00011b7983 */ /* 0x000ee80000300800 */
[----:B------:R-:W4:Y:S04]  /*e1ec0*/  LDL.LU.64 R28, [R1+0x10] ;  /* 0x00001000011c7983 */ /* 0x000f280000300a00 */
[----:B----4-:R-:W-:Y:S04]  /*e1ed0*/  STL.64 [R1+0x6010], R28 ;  /* 0x0060101c01007387 */ /* 0x010fe80000100a00 */
[----:B0-----:R-:W4:Y:S04]  /*e1ee0*/  LDL.64 R20, [R1+0x8] ;  /* 0x0000080001147983 */ /* 0x001f280000100a00 */
[----:B------:R-:W-:Y:S04]  /*e1ef0*/  STL.64 [R1+0x5fe8], R22 ;  /* 0x005fe81601007387 */ /* 0x000fe80000100a00 */
[----:B----4-:R0:W-:Y:S04]  /*e1f00*/  STL.64 [R1+0x5fe0], R20 ;  /* 0x005fe01401007387 */ /* 0x0101e80000100a00 */
[----:B0-----:R-:W4:Y:S04]  /*e1f10*/  LDL.LU R20, [R1+0x1490] ;  /* 0x0014900001147983 */ /* 0x001f280000300800 */
[----:B------:R-:W4:Y:S04]  /*e1f20*/  LDL.LU R21, [R1+0x1494] ;  /* 0x0014940001157983 */ /* 0x000f280000300800 */
[----:B------:R-:W2:Y:S04]  /*e1f30*/  LDL.LU R22, [R1+0x1498] ;  /* 0x0014980001167983 */ /* 0x000ea80000300800 */
[----:B------:R-:W2:Y:S04]  /*e1f40*/  LDL.LU R23, [R1+0x149c] ;  /* 0x00149c0001177983 */ /* 0x000ea80000300800 */
[----:B------:R-:W3:Y:S04]  /*e1f50*/  LDL R2, [R1+0x20] ;  /* 0x0000200001027983 */ /* 0x000ee80000100800 */
[----:B--2---:R-:W-:Y:S04]  /*e1f60*/  STL.64 [R1+0x5ff8], R22 ;  /* 0x005ff81601007387 */ /* 0x004fe80000100a00 */
[----:B----4-:R0:W-:Y:S04]  /*e1f70*/  STL.64 [R1+0x5ff0], R20 ;  /* 0x005ff01401007387 */ /* 0x0101e80000100a00 */
[----:B0-----:R-:W2:Y:S04]  /*e1f80*/  LDL.LU R20, [R1+0x14a0] ;  /* 0x0014a00001147983 */ /* 0x001ea80000300800 */
[----:B------:R-:W2:Y:S04]  /*e1f90*/  LDL.LU R21, [R1+0x14a4] ;  /* 0x0014a40001157983 */ /* 0x000ea80000300800 */
[----:B------:R-:W4:Y:S04]  /*e1fa0*/  LDL.LU R22, [R1+0x14a8] ;  /* 0x0014a80001167983 */ /* 0x000f280000300800 */
[----:B------:R-:W4:Y:S04]  /*e1fb0*/  LDL.LU R23, [R1+0x14ac] ;  /* 0x0014ac0001177983 */ /* 0x000f280000300800 */
[----:B------:R-:W3:Y:S04]  /*e1fc0*/  LDL.LU.64 R28, [R1+0x28] ;  /* 0x00002800011c7983 */ /* 0x000ee80000300a00 */
        /* <DEDUP_REMOVED lines=34> */
[----:B------:R-:W-:Y:S04]  /*e21f0*/  STL [R1+0x5f44], R6 ;  /* 0x005f440601007387 */ /* 0x000fe80000100800 */
[----:B------:R0:W-:Y:S04]  /*e2200*/  STL [R1+0x5f40], R7 ;  /* 0x005f400701007387 */ /* 0x0001e80000100800 */
[----:B0-----:R-:W2:Y:S04]  /*e2210*/  LDL.LU.64 R6, [R1+0x18] ;  /* 0x0000180001067983 */ /* 0x001ea80000300a00 */
[----:B------:R-:W-:Y:S04]  /*e2220*/  STL.64 [R1+0x2440], R20 ;  /* 0x0024401401007387 */ /* 0x000fe80000100a00 */
[----:B------:R0:W-:Y:S04]  /*e2230*/  STL.64 [R1+0x2448], R22 ;  /* 0x0024481601007387 */ /* 0x0001e80000100a00 */
[----:B0-----:R-:W3:Y:S04]  /*e2240*/  LDL.LU.64 R22, [R1+0x6020] ;  /* 0x0060200001167983 */ /* 0x001ee80000300a00 */
[----:B------:R-:W3:Y:S01]  /*e2250*/  LDL.LU.64 R20, [R1+0x6018] ;  /* 0x0060180001147983 */ /* 0x000ee20000300a00 */
[----:B------:R-:W-:-:S02]  /*e2260*/  IMAD.MOV.U32 R3, RZ, RZ, R0 ;  /* 0x000000ffff037224 */ /* 0x000fc400078e0000 */
        /* <DEDUP_REMOVED lines=25> */
[----:B------:R-:W4:Y:S04]  /*e2400*/  LDL.LU.64 R28, [R1+0x5fd8] ;  /* 0x005fd800011c7983 */ /* 0x000f280000300a00 */
        /* <DEDUP_REMOVED lines=40> */
[----:B------:R0:W-:Y:S04]  /*e2690*/  STL.64 [R1+0x5ca0], R26 ;  /* 0x005ca01a01007387 */ /* 0x0001e80000100a00 */
[----:B0-----:R-:W4:Y:S04]  /*e26a0*/  LDL.LU R26, [R1+0x4e0c] ;  /* 0x004e0c00011a7983 */ /* 0x001f280000300800 */
[----:B------:R-:W4:Y:S04]  /*e26b0*/  LDL.LU R27, [R1+0x4e14] ;  /* 0x004e1400011b7983 */ /* 0x000f280000300800 */
[----:B------:R0:W-:Y:S04]  /*e26c0*/  STL.64 [R1+0x5c98], R24 ;  /* 0x005c981801007387 */ /* 0x0001e80000100a00 */
[----:B0-----:R-:W4:Y:S01]  /*e26d0*/  LDL.LU R25, [R1+0x4e04] ;  /* 0x004e040001197983 */ /* 0x001f220000300800 */
        /* <DEDUP_REMOVED lines=23> */
[----:B---3--:R-:W-:Y:S03]  /*e2850*/  HMMA.16816.F32 R20, R12, R16, R20 ;  /* 0x000000100c14723c */ /* 0x008fe60000001814 */
[----:B------:R-:W3:Y:S04]  /*e2860*/  LDL.LU.64 R4, [R1+0x5f48] ;  /* 0x005f480001047983 */ /* 0x000ee80000300a00 */
[----:B------:R-:W-:Y:S04]  /*e2870*/  STL.64 [R1+0x5c60], R18 ;  /* 0x005c601201007387 */ /* 0x000fe80000100a00 */
[----:B------:R-:W-:Y:S01]  /*e2880*/  STL.64 [R1+0x5c58], R16 ;  /* 0x005c581001007387 */ /* 0x000fe20000100a00 */
[----:B----4-:R-:W-:-:S02]  /*e2890*/  IMAD R9, R9, 0x100, R26 ;  /* 0x0000010009097824 */ /* 0x010fc400078e021a */
[----:B------:R-:W-:Y:S02]  /*e28a0*/  IMAD R10, R10, 0x100, R27 ;  /* 0x000001000a0a7824 */ /* 0x000fe400078e021b */
[----:B------:R-:W-:Y:S02]  /*e28b0*/  IMAD R8, R8, 0x100, R25 ;  /* 0x0000010008087824 */ /* 0x000fe400078e0219 */
[----:B------:R-:W-:Y:S02]  /*e28c0*/  IMAD.MOV.U32 R24, RZ, RZ, R3 ;  /* 0x000000ffff187224 */ /* 0x000fe400078e0003 */
[----:B------:R-:W-:-:S03]  /*e28d0*/  IMAD.MOV.U32 R25, RZ, RZ, R2 ;  /* 0x000000ffff197224 */ /* 0x000fc600078e0002 */
[----:B------:R-:W-:Y:S04]  /*e28e0*/  STL.64 [R1+0x2380], R20 ;  /* 0x0023801401007387 */ /* 0x000fe80000100a00 */
[----:B------:R-:W-:Y:S01]  /*e28f0*/  STL.64 [R1+0x2388], R22 ;  /* 0x0023881601007387 */ /* 0x000fe20000100a00 */
[----:B--2---:R-:W-:Y:S02]  /*e2900*/  IMAD.MOV.U32 R26, RZ, RZ, R6 ;  /* 0x000000ffff1a7224 */ /* 0x004fe400078e0006 */
[----:B------:R-:W-:Y:S01]  /*e2910*/  IMAD.MOV.U32 R27, RZ, RZ, R7 ;  /* 0x000000ffff1b7224 */ /* 0x000fe200078e0007 */
[----:B------:R-:W2:Y:S04]  /*e2920*/  LDL.LU R6, [R1+0x5f44] ;  /* 0x005f440001067983 */ /* 0x000ea80000300800 */
[----:B------:R-:W4:Y:S04]  /*e2930*/  LDL.LU R7, [R1+0x5f40] ;  /* 0x005f400001077983 */ /* 0x000f280000300800 */
[----:B------:R-:W2:Y:S04]  /*e2940*/  LDL.LU R3, [R1+0x5f3c] ;  /* 0x005f3c0001037983 */ /* 0x000ea80000300800 */
[----:B------:R-:W2:Y:S04]  /*e2950*/  LDL.LU R2, [R1+0x5f38] ;  /* 0x005f380001027983 */ /* 0x000ea80000300800 */
[----:B------:R0:W-:Y:S04]  /*e2960*/  STL.64 [R1+0x5cf0], R26 ;  /* 0x005cf01a01007387 */ /* 0x0001e80000100a00 */
[----:B0-----:R-:W3:Y:S04]  /*e2970*/  LDL.LU R27, [R1+0x4e1c] ;  /* 0x004e1c00011b7983 */ /* 0x001ee80000300800 */
[----:B------:R-:W-:Y:S04]  /*e2980*/  STL.64 [R1+0x5ce8], R24 ;  /* 0x005ce81801007387 */ /* 0x000fe80000100a00 */
[----:B------:R-:W4:Y:S04]  /*e2990*/  LDL.LU R16, [R1+0x1100] ;  /* 0x0011000001107983 */ /* 0x000f280000300800 */
[----:B------:R-:W4:Y:S04]  /*e29a0*/  LDL.LU R17, [R1+0x1104] ;  /* 0x0011040001117983 */ /* 0x000f280000300800 */
[----:B------:R-:W2:Y:S04]  /*e29b0*/  LDL.LU R18, [R1+0x1108] ;  /* 0x0011080001127983 */ /* 0x000ea80000300800 */
[----:B------:R-:W2:Y:S04]  /*e29c0*/  LDL.LU R19, [R1+0x110c] ;  /* 0x00110c0001137983 */ /* 0x000ea80000300800 */
[----:B--2---:R-:W-:Y:S04]  /*e29d0*/  STL.64 [R1+0x5d00], R18 ;  /* 0x005d001201007387 */ /* 0x004fe80000100a00 */
[----:B----4-:R0:W-:Y:S04]  /*e29e0*/  STL.64 [R1+0x5cf8], R16 ;  /* 0x005cf81001007387 */ /* 0x0101e80000100a00 */
[----:B------:R-:W2:Y:S04]  /*e29f0*/  LDL.LU R20, [R1+0x10f0] ;  /* 0x0010f00001147983 */ /* 0x000ea80000300800 */
[----:B------:R-:W2:Y:S04]  /*e2a00*/  LDL.LU R21, [R1+0x10f4] ;  /* 0x0010f40001157983 */ /* 0x000ea80000300800 */
[----:B------:R-:W4:Y:S04]  /*e2a10*/  LDL.LU R22, [R1+0x10f8] ;  /* 0x0010f80001167983 */ /* 0x000f280000300800 */
[----:B------:R-:W4:Y:S01]  /*e2a20*/  LDL.LU R23, [R1+0x10fc] ;  /* 0x0010fc0001177983 */ /* 0x000f220000300800 */
[----:B---3--:R-:W-:-:S02]  /*e2a30*/  IMAD R11, R11, 0x100, R27 ;  /* 0x000001000b0b7824 */ /* 0x008fc400078e021b */
[----:B------:R-:W-:Y:S02]  /*e2a40*/  IMAD.MOV.U32 R26, RZ, RZ, R5 ;  /* 0x000000ffff1a7224 */ /* 0x000fe400078e0005 */
[----:B------:R-:W-:Y:S01]  /*e2a50*/  IMAD.MOV.U32 R27, RZ, RZ, R4 ;  /* 0x000000ffff1b7224 */ /* 0x000fe200078e0004 */
[----:B----4-:R-:W-:Y:S04]  /*e2a60*/  STL.64 [R1+0x5d10], R22 ;  /* 0x005d101601007387 */ /* 0x010fe80000100a00 */
[----:B--2---:R1:W-:Y:S04]  /*e2a70*/  STL.64 [R1+0x5d08], R20 ;  /* 0x005d081401007387 */ /* 0x0043e80000100a00 */
[----:B------:R-:W2:Y:S04]  /*e2a80*/  LDL.LU R5, [R1+0x5f34] ;  /* 0x005f340001057983 */ /* 0x000ea80000300800 */
[----:B------:R-:W3:Y:S04]  /*e2a90*/  LDL.LU R4, [R1+0x5f30] ;  /* 0x005f300001047983 */ /* 0x000ee80000300800 */
[----:B0-----:R-:W4:Y:S04]  /*e2aa0*/  LDL.LU R16, [R1+0x1160] ;  /* 0x0011600001107983 */ /* 0x001f280000300800 */
[----:B------:R-:W4:Y:S04]  /*e2ab0*/  LDL.LU R17, [R1+0x1164] ;  /* 0x0011640001117983 */ /* 0x000f280000300800 */
[----:B------:R-:W2:Y:S04]  /*e2ac0*/  LDL.LU R18, [R1+0x1168] ;  /* 0x0011680001127983 */ /* 0x000ea80000300800 */
[----:B------:R-:W2:Y:S01]  /*e2ad0*/  LDL.LU R19, [R1+0x116c] ;  /* 0x00116c0001137983 */ /* 0x000ea20000300800 */
[----:B------:R-:W-:-:S02]  /*e2ae0*/  IMAD.MOV.U32 R24, RZ, RZ, R7 ;  /* 0x000000ffff187224 */ /* 0x000fc400078e0007 */
[----:B------:R-:W-:Y:S01]  /*e2af0*/  IMAD.MOV.U32 R25, RZ, RZ, R6 ;  /* 0x000000ffff197224 */ /* 0x000fe200078e0006 */
[----:B--2---:R0:W-:Y:S04]  /*e2b00*/  STL.64 [R1+0x5d20], R18 ;  /* 0x005d201201007387 */ /* 0x0041e80000100a00 */
[----:B----4-:R3:W-:Y:S04]  /*e2b10*/  STL.64 [R1+0x5d18], R16 ;  /* 0x005d181001007387 */ /* 0x0107e80000100a00 */
[----:B------:R-:W2:Y:S04]  /*e2b20*/  LDL.LU R7, [R1+0x5f2c] ;  /* 0x005f2c0001077983 */ /* 0x000ea80000300800 */
[----:B------:R-:W4:Y:S04]  /*e2b30*/  LDL.LU R6, [R1+0x5f28] ;  /* 0x005f280001067983 */ /* 0x000f280000300800 */
[----:B------:R-:W-:Y:S04]  /*e2b40*/  STL.64 [R1+0x5d30], R26 ;  /* 0x005d301a01007387 */ /* 0x000fe80000100a00 */
[----:B------:R-:W-:Y:S04]  /*e2b50*/  STL.64 [R1+0x5d28], R24 ;  /* 0x005d281801007387 */ /* 0x000fe80000100a00 */
[----:B-1----:R-:W2:Y:S04]  /*e2b60*/  LDL.LU R20, [R1+0x1170] ;  /* 0x0011700001147983 */ /* 0x002ea80000300800 */
[----:B------:R-:W2:Y:S04]  /*e2b70*/  LDL.LU R21, [R1+0x1174] ;  /* 0x0011740001157983 */ /* 0x000ea80000300800 */
[----:B------:R-:W4:Y:S04]  /*e2b80*/  LDL.LU R22, [R1+0x1178] ;  /* 0x0011780001167983 */ /* 0x000f280000300800 */
[----:B------:R-:W4:Y:S01]  /*e2b90*/  LDL.LU R23, [R1+0x117c] ;  /* 0x00117c0001177983 */ /* 0x000f220000300800 */
[----:B0-----:R-:W-:-:S02]  /*e2ba0*/  IMAD.MOV.U32 R18, RZ, RZ, R2 ;  /* 0x000000ffff127224 */ /* 0x001fc400078e0002 */
[----:B------:R-:W-:Y:S02]  /*e2bb0*/  IMAD.MOV.U32 R19, RZ, RZ, R3 ;  /* 0x000000ffff137224 */ /* 0x000fe400078e0003 */
[----:B---3--:R-:W-:Y:S02]  /*e2bc0*/  IMAD.MOV.U32 R16, RZ, RZ, R4 ;  /* 0x000000ffff107224 */ /* 0x008fe400078e0004 */
[----:B------:R-:W-:Y:S01]  /*e2bd0*/  IMAD.MOV.U32 R17, RZ, RZ, R5 ;  /* 0x000000ffff117224 */ /* 0x000fe200078e0005 */
[----:B----4-:R-:W-:Y:S04]  /*e2be0*/  STL.64 [R1+0x5d40], R22 ;  /* 0x005d401601007387 */ /* 0x010fe80000100a00 */
[----:B--2---:R0:W-:Y:S04]  /*e2bf0*/  STL.64 [R1+0x5d38], R20 ;  /* 0x005d381401007387 */ /* 0x0041e80000100a00 */
        /* <DEDUP_REMOVED lines=94> */
[----:B------:R-:W2:Y:S01]  /*e31e0*/  LDL.LU R5, [R1+0x5ed4] ;  /* 0x005ed40001057983 */ /* 0x000ea20000300800 */
[----:B----4-:R-:W-:Y:S02]  /*e31f0*/  IMAD.MOV.U32 R16, RZ, RZ, R7 ;  /* 0x000000ffff107224 */ /* 0x010fe400078e0007 */
[----:B------:R-:W-:Y:S01]  /*e3200*/  IMAD.MOV.U32 R17, RZ, RZ, R6 ;  /* 0x000000ffff117224 */ /* 0x000fe200078e0006 */
[----:B------:R-:W4:Y:S04]  /*e3210*/  LDL.LU R4, [R1+0x5ed0] ;  /* 0x005ed00001047983 */ /* 0x000f280000300800 */
[----:B------:R-:W4:Y:S04]  /*e3220*/  LDL.LU R7, [R1+0x5ecc] ;  /* 0x005ecc0001077983 */ /* 0x000f280000300800 */
[----:B------:R-:W4:Y:S04]  /*e3230*/  LDL.LU R6, [R1+0x5ec8] ;  /* 0x005ec80001067983 */ /* 0x000f280000300800 */
[----:B------:R-:W-:Y:S04]  /*e3240*/  STL.64 [R1+0x5e28], R18 ;  /* 0x005e281201007387 */ /* 0x000fe80000100a00 */
        /* <DEDUP_REMOVED lines=22> */
[----:B------:R-:W-:Y:S01]  /*e33b0*/  STL.64 [R1+0x5e70], R16 ;  /* 0x005e701001007387 */ /* 0x000fe20000100a00 */
[----:B------:R-:W-:-:S02]  /*e33c0*/  IMAD.MOV.U32 R18, RZ, RZ, R6 ;  /* 0x000000ffff127224 */ /* 0x000fc400078e0006 */
[----:B------:R-:W-:Y:S01]  /*e33d0*/  IMAD.MOV.U32 R19, RZ, RZ, R7 ;  /* 0x000000ffff137224 */ /* 0x000fe200078e0007 */
        /* <DEDUP_REMOVED lines=8> */
[----:B------:R0:W-:Y:S04]  /*e3460*/  STL.64 [R1+0x5e88], R18 ;  /* 0x005e881201007387 */ /* 0x0001e80000100a00 */
[----:B------:R-:W2:Y:S04]  /*e3470*/  LDL.LU R16, [R1+0x1370] ;  /* 0x0013700001107983 */ /* 0x000ea80000300800 */
[----:B------:R-:W2:Y:S04]  /*e3480*/  LDL.LU R17, [R1+0x1374] ;  /* 0x0013740001117983 */ /* 0x000ea80000300800 */
[----:B0-----:R-:W3:Y:S04]  /*e3490*/  LDL.LU R18, [R1+0x1378] ;  /* 0x0013780001127983 */ /* 0x001ee80000300800 */
        /* <DEDUP_REMOVED lines=46> */
[----:B------:R0:W-:Y:S04]  /*e3780*/  STL.64 [R1+0x5c40], R6 ;  /* 0x005c400601007387 */ /* 0x0001e80000100a00 */
[----:B0-----:R-:W3:Y:S04]  /*e3790*/  LDL.LU R6, [R1+0x20] ;  /* 0x0000200001067983 */ /* 0x001ee80000300800 */
[----:B------:R-:W3:Y:S04]  /*e37a0*/  LDL.LU R7, [R1+0x24] ;  /* 0x0000240001077983 */ /* 0x000ee80000300800 */
[----:B------:R-:W-:Y:S01]  /*e37b0*/  STL.64 [R1+0x5c38], R4 ;  /* 0x005c380401007387 */ /* 0x000fe20000100a00 */
[----:B----4-:R-:W-:Y:S03]  /*e37c0*/  HMMA.16816.F32 R12, R12, R2, R16 ;  /* 0x000000020c0c723c */ /* 0x010fe60000001810 */
[----:B------:R-:W2:Y:S01]  /*e37d0*/  LDL.LU.64 R18, [R1+0x5e88] ;  /* 0x005e880001127983 */ /* 0x000ea20000300a00 */
[----:B------:R-:W-:-:S02]  /*e37e0*/  F2FP.F16.E5M2.UNPACK_B R8, R8 ;  /* 0x00000008ff08723e */ /* 0x000fc400020004ff */
[----:B------:R-:W-:Y:S02]  /*e37f0*/  F2FP.F16.E5M2.UNPACK_B R9, R9 ;  /* 0x00000009ff09723e */ /* 0x000fe400020004ff */
[----:B------:R-:W-:Y:S02]  /*e3800*/  F2FP.F16.E5M2.UNPACK_B R10, R10 ;  /* 0x0000000aff0a723e */ /* 0x000fe400020004ff */
[----:B------:R-:W-:-:S13]  /*e3810*/  F2FP.F16.E5M2.UNPACK_B R11, R11 ;  /* 0x0000000bff0b723e */ /* 0x000fda00020004ff */
[----:B------:R0:W-:Y:S04]  /*e3820*/  STL.64 [R1+0x25a0], R12 ;  /* 0x0025a00c01007387 */ /* 0x0001e80000100a00 */
[----:B------:R1:W-:Y:S04]  /*e3830*/  STL.64 [R1+0x25a8], R14 ;  /* 0x0025a80e01007387 */ /* 0x0003e80000100a00 */
[----:B0-----:R-:W4:Y:S04]  /*e3840*/  LDL.LU R12, [R1+0x1130] ;  /* 0x00113000010c7983 */ /* 0x001f280000300800 */
[----:B------:R-:W4:Y:S04]  /*e3850*/  LDL.LU R13, [R1+0x1134] ;  /* 0x00113400010d7983 */ /* 0x000f280000300800 */
[----:B-1----:R-:W4:Y:S04]  /*e3860*/  LDL.LU R14, [R1+0x1138] ;  /* 0x00113800010e7983 */ /* 0x002f280000300800 */
[----:B------:R-:W4:Y:S04]  /*e3870*/  LDL.LU R15, [R1+0x113c] ;  /* 0x00113c00010f7983 */ /* 0x000f280000300800 */
[----:B------:R0:W-:Y:S02]  /*e3880*/  STL [R1+0x5c10], R3 ;  /* 0x005c100301007387 */ /* 0x0001e40000100800 */
[----:B0-----:R-:W0:Y:S01]  /*e3890*/  LDC R3, c[0x0][0x230] ;  /* 0x00008c00ff037b82 */ /* 0x001e220000000800 */
[----:B--2---:R-:W-:Y:S01]  /*e38a0*/  HMMA.16816.F32 R16, R8, R18, R20 ;  /* 0x000000120810723c */ /* 0x004fe20000001814 */
[----:B------:R-:W2:Y:S04]  /*e38b0*/  LDL.LU.64 R22, [R1+0x5e80] ;  /* 0x005e800001167983 */ /* 0x000ea80000300a00 */
[----:B------:R-:W2:-:S15]  /*e38c0*/  LDL.LU.64 R20, [R1+0x5e78] ;  /* 0x005e780001147983 */ /* 0x000e9e0000300a00 */
[----:B------:R-:W-:-:S03]  /*e38d0*/  NOP ;  /* 0x0000000000007918 */ /* 0x000fc60000000000 */
[----:B------:R1:W-:Y:S04]  /*e38e0*/  STL.64 [R1+0x2580], R16 ;  /* 0x0025801001007387 */ /* 0x0003e80000100a00 */
[----:B------:R2:W-:Y:S04]  /*e38f0*/  STL.64 [R1+0x2588], R18 ;  /* 0x0025881201007387 */ /* 0x0005e80000100a00 */
[----:B-1----:R-:W2:Y:S02]  /*e3900*/  LDL.LU.64 R16, [R1+0x5e70] ;  /* 0x005e700001107983 */ /* 0x002ea40000300a00 */
[----:B--2---:R-:W-:Y:S02]  /*e3910*/  HMMA.16816.F32 R16, R8, R16, R20 ;  /* 0x000000100810723c */ /* 0x004fe40000001814 */
[----:B------:R-:W2:Y:S04]  /*e3920*/  LDL.LU.64 R22, [R1+0x5e68] ;  /* 0x005e680001167983 */ /* 0x000ea80000300a00 */
[----:B------:R-:W2:-:S15]  /*e3930*/  LDL.LU.64 R20, [R1+0x5e60] ;  /* 0x005e600001147983 */ /* 0x000e9e0000300a00 */
[----:B------:R-:W-:-:S02]  /*e3940*/  NOP ;  /* 0x0000000000007918 */ /* 0x000fc40000000000 */
[----:B------:R-:W-:Y:S04]  /*e3950*/  STL.64 [R1+0x2370], R16 ;  /* 0x0023701001007387 */ /* 0x000fe80000100a00 */
[----:B------:R1:W-:Y:S04]  /*e3960*/  STL.64 [R1+0x2378], R18 ;  /* 0x0023781201007387 */ /* 0x0003e80000100a00 */
[----:B-1----:R-:W2:Y:S02]  /*e3970*/  LDL.LU.64 R18, [R1+0x5e58] ;  /* 0x005e580001127983 */ /* 0x002ea40000300a00 */
[----:B--2---:R-:W-:Y:S02]  /*e3980*/  HMMA.16816.F32 R16, R8, R18, R20 ;  /* 0x000000120810723c */ /* 0x004fe40000001814 */
[----:B------:R-:W2:Y:S04]  /*e3990*/  LDL.LU.64 R22, [R1+0x5e50] ;  /* 0x005e500001167983 */ /* 0x000ea80000300a00 */
[----:B------:R-:W2:-:S15]  /*e39a0*/  LDL.LU.64 R20, [R1+0x5e48] ;  /* 0x005e480001147983 */ /* 0x000e9e0000300a00 */
[----:B------:R-:W-:-:S02]  /*e39b0*/  NOP ;  /* 0x0000000000007918 */ /* 0x000fc40000000000 */
        /* <DEDUP_REMOVED lines=72> */
[----:B-1----:R-:W3:Y:S04]  /*e3e40*/  LDL.LU.64 R18, [R1+0x5d50] ;  /* 0x005d500001127983 */ /* 0x002ee80000300a00 */
[----:B------:R-:W2:Y:S02]  /*e3e50*/  LDL.LU.64 R16, [R1+0x5d48] ;  /* 0x005d480001107983 */ /* 0x000ea40000300a00 */
[C---:B--2---:R-:W-:Y:S06]  /*e3e60*/  HMMA.16816.F32 R20, R8.reuse, R16, R20 ;  /* 0x000000100814723c */ /* 0x044fec0000001814 */
[----:B---3--:R-:W-:-:S15]  /*e3e70*/  HMMA.16816.F32 R16, R8, R18, R24 ;  /* 0x000000120810723c */ /* 0x008fde0000001818 */
[----:B------:R-:W-:-:S02]  /*e3e80*/  NOP ;  /* 0x0000000000007918 */ /* 0x000fc40000000000 */
[----:B------:R-:W-:Y:S04]  /*e3e90*/  STL.64 [R1+0x1c10], R20 ;  /* 0x001c101401007387 */ /* 0x000fe80000100a00 */
[----:B------:R1:W-:Y:S04]  /*e3ea0*/  STL.64 [R1+0x1c18], R22 ;  /* 0x001c181601007387 */ /* 0x0003e80000100a00 */
[----:B-1----:R-:W2:Y:S04]  /*e3eb0*/  LDL.LU.64 R22, [R1+0x5d40] ;  /* 0x005d400001167983 */ /* 0x002ea80000300a00 */
[----:B------:R-:W2:Y:S04]  /*e3ec0*/  LDL.LU.64 R20, [R1+0x5d38] ;  /* 0x005d380001147983 */ /* 0x000ea80000300a00 */
[----:B------:R-:W3:Y:S04]  /*e3ed0*/  LDL.LU.64 R26, [R1+0x5d30] ;  /* 0x005d3000011a7983 */ /* 0x000ee80000300a00 */
[----:B------:R-:W2:Y:S04]  /*e3ee0*/  LDL.LU.64 R24, [R1+0x5d28] ;  /* 0x005d280001187983 */ /* 0x000ea80000300a00 */
[----:B------:R-:W-:Y:S04]  /*e3ef0*/  STL.64 [R1+0x1be0], R16 ;  /* 0x001be01001007387 */ /* 0x000fe80000100a00 */
[----:B------:R1:W-:Y:S04]  /*e3f00*/  STL.64 [R1+0x1be8], R18 ;  /* 0x001be81201007387 */ /* 0x0003e80000100a00 */
[----:B-1----:R-:W3:Y:S04]  /*e3f10*/  LDL.LU.64 R18, [R1+0x5d20] ;  /* 0x005d200001127983 */ /* 0x002ee80000300a00 */
[----:B------:R-:W3:Y:S01]  /*e3f20*/  LDL.LU.64 R16, [R1+0x5d18] ;  /* 0x005d180001107983 */ /* 0x000ee20000300a00 */
        /* <DEDUP_REMOVED lines=8> */
[----:B------:R-:W3:Y:S04]  /*e3fb0*/  LDL.LU.64 R16, [R1+0x5cf8] ;  /* 0x005cf80001107983 */ /* 0x000ee80000300a00 */
[----:B------:R-:W-:Y:S04]  /*e3fc0*/  STL.64 [R1+0x1ba0], R24 ;  /* 0x001ba01801007387 */ /* 0x000fe80000100a00 */
[----:B------:R1:W-:Y:S04]  /*e3fd0*/  STL.64 [R1+0x1ba8], R26 ;  /* 0x001ba81a01007387 */ /* 0x0003e80000100a00 */
[----:B-1----:R-:W2:Y:S04]  /*e3fe0*/  LDL.LU.64 R26, [R1+0x5cf0] ;  /* 0x005cf000011a7983 */ /* 0x002ea80000300a00 */
[----:B------:R-:W3:Y:S01]  /*e3ff0*/  LDL.LU.64 R24, [R1+0x5ce8] ;  /* 0x005ce80001187983 */ /* 0x000ee20000300a00 */
[----:B----4-:R-:W-:-:S15]  /*e4000*/  HMMA.16816.F32 R4, R8, R6, R12 ;  /* 0x000000060804723c */ /* 0x010fde000000180c */
[----:B------:R-:W-:-:S08]  /*e4010*/  NOP ;  /* 0x0000000000007918 */ /* 0x000fd00000000000 */
[----:B------:R1:W-:Y:S04]  /*e4020*/  STL.64 [R1+0x1b70], R4 ;  /* 0x001b700401007387 */ /* 0x0003e80000100a00 */
[----:B------:R4:W-:Y:S04]  /*e4030*/  STL.64 [R1+0x1b78], R6 ;  /* 0x001b780601007387 */ /* 0x0009e80000100a00 */
[----:B-1----:R-:W4:Y:S01]  /*e4040*/  LDL.LU R4, [R1+0x130] ;  /* 0x0001300001047983 */ /* 0x002f220000300800 */
[C---:B---3--:R-:W-:Y:S06]  /*e4050*/  HMMA.16816.F32 R16, R8.reuse, R24, R16 ;  /* 0x000000180810723c */ /* 0x048fec0000001810 */
[----:B--2---:R-:W-:-:S15]  /*e4060*/  HMMA.16816.F32 R12, R8, R26, R20 ;  /* 0x0000001a080c723c */ /* 0x004fde0000001814 */
[----:B------:R-:W-:-:S02]  /*e4070*/  NOP ;  /* 0x0000000000007918 */ /* 0x000fc40000000000 */
[----:B------:R-:W-:Y:S04]  /*e4080*/  STL.64 [R1+0x1b50], R16 ;  /* 0x001b501001007387 */ /* 0x000fe80000100a00 */
[----:B------:R-:W-:Y:S04]  /*e4090*/  STL.64 [R1+0x1b58], R18 ;  /* 0x001b581201007387 */ /* 0x000fe80000100a00 */
[----:B------:R-:W-:Y:S04]  /*e40a0*/  STL.64 [R1+0x1b20], R12 ;  /* 0x001b200c01007387 */ /* 0x000fe80000100a00 */
[----:B------:R-:W-:Y:S04]  /*e40b0*/  STL.64 [R1+0x1b28], R14 ;  /* 0x001b280e01007387 */ /* 0x000fe80000100a00 */
[----:B------:R-:W2:Y:S04]  /*e40c0*/  LDL.LU R5, [R1+0x134] ;  /* 0x0001340001057983 */ /* 0x000ea80000300800 */
[----:B----4-:R-:W3:Y:S04]  /*e40d0*/  LDL.LU R6, [R1+0x138] ;  /* 0x0001380001067983 */ /* 0x010ee80000300800 */
[----:B------:R-:W3:Y:S04]  /*e40e0*/  LDL.LU R7, [R1+0x13c] ;  /* 0x00013c0001077983 */ /* 0x000ee80000300800 */
[----:B---3--:R-:W-:Y:S04]  /*e40f0*/  STL.64 [R1+0x5c50], R6 ;  /* 0x005c500601007387 */ /* 0x008fe80000100a00 */
[----:B--2---:R1:W-:Y:S04]  /*e4100*/  STL.64 [R1+0x5c48], R4 ;  /* 0x005c480401007387 */ /* 0x0043e80000100a00 */
        /* <DEDUP_REMOVED lines=13> */
[----:B-1----:R-:W4:Y:S04]  /*e41e0*/  LDL.LU R26, [R1] ;  /* 0x00000000011a7983 */ /* 0x002f280000300800 */
[----:B------:R-:W4:Y:S04]  /*e41f0*/  LDL.LU R27, [R1+0x4] ;  /* 0x00000400011b7983 */ /* 0x000f280000300800 */
[----:B---3--:R-:W-:Y:S04]  /*e4200*/  STL.64 [R1+0x5ca8], R24 ;  /* 0x005ca81801007387 */ /* 0x008fe80000100a00 */
[----:B----4-:R-:W-:Y:S04]  /*e4210*/  STL.64 [R1+0x5cc8], R26 ;  /* 0x005cc81a01007387 */ /* 0x010fe80000100a00 */
[----:B--2---:R-:W-:Y:S04]  /*e4220*/  STL.64 [R1+0x5c90], R22 ;  /* 0x005c901601007387 */ /* 0x004fe80000100a00 */
[----:B------:R1:W-:Y:S04]  /*e4230*/  STL.64 [R1+0x5c88], R20 ;  /* 0x005c881401007387 */ /* 0x0003e80000100a00 */
[----:B-1----:R-:W2:Y:S04]  /*e4240*/  LDL.LU R20, [R1+0xd40] ;  /* 0x000d400001147983 */ /* 0x002ea80000300800 */
[----:B------:R-:W2:Y:S04]  /*e4250*/  LDL.LU R21, [R1+0xd44] ;  /* 0x000d440001157983 */ /* 0x000ea80000300800 */
[----:B------:R-:W3:Y:S04]  /*e4260*/  LDL.LU R22, [R1+0xd48] ;  /* 0x000d480001167983 */ /* 0x000ee80000300800 */
[----:B------:R-:W3:Y:S04]  /*e4270*/  LDL.LU R23, [R1+0xd4c] ;  /* 0x000d4c0001177983 */ /* 0x000ee80000300800 */
[----:B------:R-:W4:Y:S01]  /*e4280*/  LDL.LU R24, [R1+0x8] ;  /* 0x0000080001187983 */ /* 0x000f220000300800 */
[----:B------:R-:W-:-:S03]  /*e4290*/  IMAD.MOV.U32 R25, RZ, RZ, R0 ;  /* 0x000000ffff197224 */ /* 0x000fc600078e0000 */
[----:B------:R-:W4:Y:S04]  /*e42a0*/  LDL.LU R0, [R1+0x5ce4] ;  /* 0x005ce40001007983 */ /* 0x000f280000300800 */
[----:B---3--:R-:W-:Y:S04]  /*e42b0*/  STL.64 [R1+0x5cc0], R22 ;  /* 0x005cc01601007387 */ /* 0x008fe80000100a00 */
[----:B--2---:R1:W-:Y:S04]  /*e42c0*/  STL.64 [R1+0x5cb8], R20 ;  /* 0x005cb81401007387 */ /* 0x0043e80000100a00 */
[----:B-1----:R-:W2:Y:S04]  /*e42d0*/  LDL.LU R20, [R1+0xe10] ;  /* 0x000e100001147983 */ /* 0x002ea80000300800 */
[----:B------:R-:W2:Y:S04]  /*e42e0*/  LDL.LU R21, [R1+0xe14] ;  /* 0x000e140001157983 */ /* 0x000ea80000300800 */
[----:B------:R-:W3:Y:S04]  /*e42f0*/  LDL.LU R22, [R1+0xe18] ;  /* 0x000e180001167983 */ /* 0x000ee80000300800 */
[----:B------:R-:W3:Y:S04]  /*e4300*/  LDL.LU R23, [R1+0xe1c] ;  /* 0x000e1c0001177983 */ /* 0x000ee80000300800 */
[----:B---3--:R-:W-:Y:S04]  /*e4310*/  STL.64 [R1+0x5cd8], R22 ;  /* 0x005cd81601007387 */ /* 0x008fe80000100a00 */
[----:B--2---:R1:W-:Y:S04]  /*e4320*/  STL.64 [R1+0x5cd0], R20 ;  /* 0x005cd01401007387 */ /* 0x0043e80000100a00 */
[----:B-1----:R-:W2:Y:S04]  /*e4330*/  LDL.LU R20, [R1+0xe80] ;  /* 0x000e800001147983 */ /* 0x002ea80000300800 */
[----:B------:R-:W2:Y:S04]  /*e4340*/  LDL.LU R21, [R1+0xe84] ;  /* 0x000e840001157983 */ /* 0x000ea80000300800 */
[----:B------:R-:W2:Y:S04]  /*e4350*/  LDL.LU R22, [R1+0xe88] ;  /* 0x000e880001167983 */ /* 0x000ea80000300800 */
[----:B------:R-:W2:Y:S04]  /*e4360*/  LDL.LU R23, [R1+0xe8c] ;  /* 0x000e8c0001177983 */ /* 0x000ea80000300800 */
[----:B------:R-:W-:Y:S04]  /*e4370*/  STL.64 [R1+0x5c70], R6 ;  /* 0x005c700601007387 */ /* 0x000fe80000100a00 */
[----:B------:R1:W-:Y:S04]  /*e4380*/  STL.64 [R1+0x5c68], R4 ;  /* 0x005c680401007387 */ /* 0x0003e80000100a00 */
        /* <DEDUP_REMOVED lines=8> */
[----:B------:R-:W4:Y:S04]  /*e4410*/  LDL.LU R12, [R1+0x2f38] ;  /* 0x002f3800010c7983 */ /* 0x000f280000300800 */
[----:B------:R-:W4:Y:S04]  /*e4420*/  LDL.LU R13, [R1+0x3998] ;  /* 0x00399800010d7983 */ /* 0x000f280000300800 */
[----:B------:R-:W2:Y:S04]  /*e4430*/  LDL.LU R14, [R1+0x39bc] ;  /* 0x0039bc00010e7983 */ /* 0x000ea80000300800 */
[----:B------:R-:W2:Y:S04]  /*e4440*/  LDL.LU R15, [R1+0x3990] ;  /* 0x00399000010f7983 */ /* 0x000ea80000300800 */
[----:B--2---:R1:W-:Y:S04]  /*e4450*/  STL.64 [R1+0x5c20], R14 ;  /* 0x005c200e01007387 */ /* 0x0043e80000100a00 */
[----:B----4-:R2:W-:Y:S01]  /*e4460*/  STL.64 [R1+0x5c18], R12 ;  /* 0x005c180c01007387 */ /* 0x0105e20000100a00 */
[----:B-1----:R-:W-:-:S03]  /*e4470*/  IMAD.MOV.U32 R14, RZ, RZ, R0 ;  /* 0x000000ffff0e7224 */ /* 0x002fc600078e0000 */
[----:B--2---:R-:W2:Y:S04]  /*e4480*/  LDL.LU R12, [R1+0x100] ;  /* 0x00010000010c7983 */ /* 0x004ea80000300800 */
[----:B------:R-:W2:Y:S04]  /*e4490*/  LDL.LU R13, [R1+0x104] ;  /* 0x00010400010d7983 */ /* 0x000ea80000300800 */
[----:B------:R-:W4:Y:S04]  /*e44a0*/  LDL.LU R0, [R1+0x5ce0] ;  /* 0x005ce00001007983 */ /* 0x000f280000300800 */
[----:B------:R-:W3:Y:S01]  /*e44b0*/  LDL.LU R15, [R1+0x10c] ;  /* 0x00010c00010f7983 */ /* 0x000ee20000300800 */
[----:B------:R-:W-:Y:S03]  /*e44c0*/  HMMA.16816.F32 R24, R8, R24, R20 ;  /* 0x000000180818723c */ /* 0x000fe60000001814 */
[----:B---3--:R-:W-:Y:S04]  /*e44d0*/  STL.64 [R1+0x5c30], R14 ;  /* 0x005c300e01007387 */ /* 0x008fe80000100a00 */
[----:B--2---:R1:W-:Y:S04]  /*e44e0*/  STL.64 [R1+0x5c28], R12 ;  /* 0x005c280c01007387 */ /* 0x0043e80000100a00 */
[----:B-1----:R-:W2:Y:S04]  /*e44f0*/  LDL.LU R12, [R1+0x110] ;  /* 0x00011000010c7983 */ /* 0x002ea80000300800 */
[----:B------:R-:W2:Y:S04]  /*e4500*/  LDL.LU R13, [R1+0x114] ;  /* 0x00011400010d7983 */ /* 0x000ea80000300800 */
[----:B------:R-:W2:Y:S01]  /*e4510*/  LDL.LU R14, [R1+0x118] ;  /* 0x00011800010e7983 */ /* 0x000ea20000300800 */
[----:B----4-:R-:W-:-:S03]  /*e4520*/  IMAD.MOV.U32 R15, RZ, RZ, R0 ;  /* 0x000000ffff0f7224 */ /* 0x010fc600078e0000 */
[----:B------:R-:W3:Y:S04]  /*e4530*/  LDL.LU R0, [R1+0x39b4] ;  /* 0x0039b40001007983 */ /* 0x000ee80000300800 */
[----:B------:R-:W4:Y:S04]  /*e4540*/  LDL.LU.64 R22, [R1+0x5cd8] ;  /* 0x005cd80001167983 */ /* 0x000f280000300a00 */
[----:B------:R-:W4:Y:S04]  /*e4550*/  LDL.LU.64 R20, [R1+0x5cd0] ;  /* 0x005cd00001147983 */ /* 0x000f280000300a00 */
[----:B------:R-:W-:Y:S04]  /*e4560*/  STL.64 [R1+0x1b10], R24 ;  /* 0x001b101801007387 */ /* 0x000fe80000100a00 */
[----:B------:R1:W-:Y:S04]  /*e4570*/  STL.64 [R1+0x1b18], R26 ;  /* 0x001b181a01007387 */ /* 0x0003e80000100a00 */
[----:B-1----:R-:W4:Y:S02]  /*e4580*/  LDL.LU.64 R26, [R1+0x5cc8] ;  /* 0x005cc800011a7983 */ /* 0x002f240000300a00 */
[----:B----4-:R-:W-:Y:S02]  /*e4590*/  HMMA.16816.F32 R24, R8, R26, R20 ;  /* 0x0000001a0818723c */ /* 0x010fe40000001814 */
[----:B------:R-:W4:Y:S04]  /*e45a0*/  LDL.LU.64 R22, [R1+0x5cc0] ;  /* 0x005cc00001167983 */ /* 0x000f280000300a00 */
[----:B------:R-:W4:-:S15]  /*e45b0*/  LDL.LU.64 R20, [R1+0x5cb8] ;  /* 0x005cb80001147983 */ /* 0x000f1e0000300a00 */
[----:B------:R-:W-:-:S02]  /*e45c0*/  NOP ;  /* 0x0000000000007918 */ /* 0x000fc40000000000 */
[----:B------:R-:W-:Y:S04]  /*e45d0*/  STL.64 [R1+0x1ae0], R24 ;  /* 0x001ae01801007387 */ /* 0x000fe80000100a00 */
[----:B------:R1:W-:Y:S04]  /*e45e0*/  STL.64 [R1+0x1ae8], R26 ;  /* 0x001ae81a01007387 */ /* 0x0003e80000100a00 */
[----:B-1----:R-:W2:Y:S04]  /*e45f0*/  LDL.LU.64 R26, [R1+0x5cb0] ;  /* 0x005cb000011a7983 */ /* 0x002ea80000300a00 */
[----:B------:R-:W2:Y:S02]  /*e4600*/  LDL.LU.64 R24, [R1+0x5ca8] ;  /* 0x005ca80001187983 */ /* 0x000ea40000300a00 */
[----:B--2---:R-:W-:-:S15]  /*e4610*/  HMMA.16816.F32 R24, R8, R28, R24 ;  /* 0x0000001c0818723c */ /* 0x004fde0000001818 */
[----:B------:R-:W-:-:S08]  /*e4620*/  NOP ;  /* 0x0000000000007918 */ /* 0x000fd00000000000 */
[----:B------:R-:W-:Y:S04]  /*e4630*/  STL.64 [R1+0x1ac0], R24 ;  /* 0x001ac01801007387 */ /* 0x000fe80000100a00 */
[----:B------:R1:W-:Y:S04]  /*e4640*/  STL.64 [R1+0x1ac8], R26 ;  /* 0x001ac81a01007387 */ /* 0x0003e80000100a00 */
[----:B-1----:R-:W4:Y:S04]  /*e4650*/  LDL.LU.64 R26, [R1+0x5ca0] ;  /* 0x005ca000011a7983 */ /* 0x002f280000300a00 */
[----:B------:R-:W2:Y:S04]  /*e4660*/  LDL.LU.64 R24, [R1+0x5c98] ;  /* 0x005c980001187983 */ /* 0x000ea80000300a00 */
[----:B------:R-:W3:Y:S04]  /*e4670*/  LDL.LU R28, [R1+0x2f30] ;  /* 0x002f3000011c7983 */ /* 0x000ee80000300800 */
[----:B------:R-:W3:Y:S01]  /*e4680*/  LDL.LU R29, [R1+0x39a0] ;  /* 0x0039a000011d7983 */ /* 0x000ee20000300800 */
[----:B----4-:R-:W-:-:S15]  /*e4690*/  HMMA.16816.F32 R20, R8, R26, R20 ;  /* 0x0000001a0814723c */ /* 0x010fde0000001814 */
[----:B------:R-:W-:-:S08]  /*e46a0*/  NOP ;  /* 0x0000000000007918 */ /* 0x000fd00000000000 */
[----:B------:R-:W-:Y:S04]  /*e46b0*/  STL.64 [R1+0x1aa0], R20 ;  /* 0x001aa01401007387 */ /* 0x000fe80000100a00 */
[----:B------:R1:W-:Y:S04]  /*e46c0*/  STL.64 [R1+0x1aa8], R22 ;  /* 0x001aa81601007387 */ /* 0x0003e80000100a00 */
[----:B-1----:R-:W2:Y:S04]  /*e46d0*/  LDL.LU.64 R22, [R1+0x5c90] ;  /* 0x005c900001167983 */ /* 0x002ea80000300a00 */
[----:B------:R-:W2:Y:S04]  /*e46e0*/  LDL.LU.64 R20, [R1+0x5c88] ;  /* 0x005c880001147983 */ /* 0x000ea80000300a00 */
[----:B------:R-:W4:Y:S04]  /*e46f0*/  LDL.LU R26, [R1+0x2f28] ;  /* 0x002f2800011a7983 */ /* 0x000f280000300800 */
[----:B------:R-:W3:Y:S01]  /*e4700*/  LDL.LU R27, [R1+0x39a8] ;  /* 0x0039a800011b7983 */ /* 0x000ee20000300800 */
[----:B--2---:R-:W-:-:S15]  /*e4710*/  HMMA.16816.F32 R20, R8, R24, R20 ;  /* 0x000000180814723c */ /* 0x004fde0000001814 */
[----:B------:R-:W-:-:S08]  /*e4720*/  NOP ;  /* 0x0000000000007918 */ /* 0x000fd00000000000 */
[----:B------:R-:W-:Y:S04]  /*e4730*/  STL.64 [R1+0x1a40], R20 ;  /* 0x001a401401007387 */ /* 0x000fe80000100a00 */
[----:B------:R1:W-:Y:S04]  /*e4740*/  STL.64 [R1+0x1a48], R22 ;  /* 0x001a481601007387 */ /* 0x0003e80000100a00 */
[----:B-1----:R-:W2:Y:S04]  /*e4750*/  LDL.LU.64 R22, [R1+0x5c80] ;  /* 0x005c800001167983 */ /* 0x002ea80000300a00 */
[----:B------:R-:W4:Y:S04]  /*e4760*/  LDL.LU.64 R20, [R1+0x5c78] ;  /* 0x005c780001147983 */ /* 0x000f280000300a00 */
[----:B------:R-:W3:Y:S04]  /*e4770*/  LDL.LU R24, [R1+0x2f20] ;  /* 0x002f200001187983 */ /* 0x000ee80000300800 */
[----:B------:R-:W3:Y:S01]  /*e4780*/  LDL.LU R25, [R1+0x39b0] ;  /* 0x0039b00001197983 */ /* 0x000ee20000300800 */
[C---:B--2---:R-:W-:Y:S06]  /*e4790*/  HMMA.16816.F32 R4, R8.reuse, R22, R4 ;  /* 0x000000160804723c */ /* 0x044fec0000001804 */
[----:B----4-:R-:W-:-:S15]  /*e47a0*/  HMMA.16816.F32 R16, R8, R20, R16 ;  /* 0x000000140810723c */ /* 0x010fde0000001810 */
[----:B------:R-:W-:-:S02]  /*e47b0*/  NOP ;  /* 0x0000000000007918 */ /* 0x000fc40000000000 */
[----:B------:R-:W-:Y:S04]  /*e47c0*/  STL.64 [R1+0x19f0], R4 ;  /* 0x0019f00401007387 */ /* 0x000fe80000100a00 */
[----:B------:R1:W-:Y:S04]  /*e47d0*/  STL.64 [R1+0x19f8], R6 ;  /* 0x0019f80601007387 */ /* 0x0003e80000100a00 */
[----:B-1----:R-:W2:Y:S04]  /*e47e0*/  LDL.LU.64 R6, [R1+0x5c70] ;  /* 0x005c700001067983 */ /* 0x002ea80000300a00 */
[----:B------:R-:W2:Y:S04]  /*e47f0*/  LDL.LU.64 R4, [R1+0x5c68] ;  /* 0x005c680001047983 */ /* 0x000ea80000300a00 */
[----:B------:R-:W4:Y:S04]  /*e4800*/  LDL.LU R22, [R1+0x39c0] ;  /* 0x0039c00001167983 */ /* 0x000f280000300800 */
[----:B------:R-:W3:Y:S04]  /*e4810*/  LDL.LU R23, [R1+0x39b8] ;  /* 0x0039b80001177983 */ /* 0x000ee80000300800 */
[----:B------:R-:W-:Y:S04]  /*e4820*/  STL.64 [R1+0x1980], R16 ;  /* 0x0019801001007387 */ /* 0x000fe80000100a00 */
[----:B------:R1:W-:Y:S04]  /*e4830*/  STL.64 [R1+0x1988], R18 ;  /* 0x0019881201007387 */ /* 0x0003e80000100a00 */
[----:B-1----:R-:W2:Y:S04]  /*e4840*/  LDL.LU.64 R18, [R1+0x5c60] ;  /* 0x005c600001127983 */ /* 0x002ea80000300a00 */
[----:B------:R-:W4:Y:S04]  /*e4850*/  LDL.LU.64 R16, [R1+0x5c58] ;  /* 0x005c580001107983 */ /* 0x000f280000300a00 */
[----:B------:R-:W3:Y:S04]  /*e4860*/  LDL.LU R20, [R1+0x2f34] ;  /* 0x002f340001147983 */ /* 0x000ee80000300800 */
[----:B------:R-:W3:Y:S01]  /*e4870*/  LDL.LU R21, [R1+0x2f3c] ;  /* 0x002f3c0001157983 */ /* 0x000ee20000300800 */
[----:B--2---:R-:W-:-:S15]  /*e4880*/  HMMA.16816.F32 R4, R8, R18, R4 ;  /* 0x000000120804723c */ /* 0x004fde0000001804 */
[----:B------:R-:W-:-:S08]  /*e4890*/  NOP ;  /* 0x0000000000007918 */ /* 0x000fd00000000000 */
[----:B------:R-:W-:Y:S04]  /*e48a0*/  STL.64 [R1+0x1930], R4 ;  /* 0x0019300401007387 */ /* 0x000fe80000100a00 */
[----:B------:R1:W-:Y:S04]  /*e48b0*/  STL.64 [R1+0x1938], R6 ;  /* 0x0019380601007387 */ /* 0x0003e80000100a00 */
[----:B-1----:R-:W4:Y:S04]  /*e48c0*/  LDL.LU.64 R6, [R1+0x5c50] ;  /* 0x005c500001067983 */ /* 0x002f280000300a00 */
[----:B------:R-:W4:Y:S04]  /*e48d0*/  LDL.LU.64 R4, [R1+0x5c48] ;  /* 0x005c480001047983 */ /* 0x000f280000300a00 */
[----:B------:R-:W2:Y:S04]  /*e48e0*/  LDL.LU R18, [R1+0x2f24] ;  /* 0x002f240001127983 */ /* 0x000ea80000300800 */
[----:B------:R-:W3:Y:S01]  /*e48f0*/  LDL.LU R19, [R1+0x2f2c] ;  /* 0x002f2c0001137983 */ /* 0x000ee20000300800 */
[----:B----4-:R-:W-:-:S15]  /*e4900*/  HMMA.16816.F32 R4, R8, R16, R4 ;  /* 0x000000100804723c */ /* 0x010fde0000001804 */
[----:B------:R-:W-:-:S08]  /*e4910*/  NOP ;  /* 0x0000000000007918 */ /* 0x000fd00000000000 */
[----:B------:R-:W-:Y:S04]  /*e4920*/  STL.64 [R1+0x1900], R4 ;  /* 0x0019000401007387 */ /* 0x000fe80000100a00 */
[----:B------:R1:W-:Y:S04]  /*e4930*/  STL.64 [R1+0x1908], R6 ;  /* 0x0019080601007387 */ /* 0x0003e80000100a00 */
[----:B-1----:R-:W4:Y:S04]  /*e4940*/  LDL.LU.64 R6, [R1+0x5c40] ;  /* 0x005c400001067983 */ /* 0x002f280000300a00 */
[----:B------:R-:W2:Y:S04]  /*e4950*/  LDL.LU.64 R4, [R1+0x5c38] ;  /* 0x005c380001047983 */ /* 0x000ea80000300a00 */
[----:B------:R-:W3:Y:S01]  /*e4960*/  LDL.LU R17, [R1+0x30ac] ;  /* 0x0030ac0001117983 */ /* 0x000ee20000300800 */
[----:B----4-:R-:W-:-:S15]  /*e4970*/  HMMA.16816.F32 R12, R8, R6, R12 ;  /* 0x00000006080c723c */ /* 0x010fde000000180c */
[----:B------:R-:W-:-:S08]  /*e4980*/  NOP ;  /* 0x0000000000007918 */ /* 0x000fd00000000000 */
[----:B------:R-:W-:Y:S04]  /*e4990*/  STL.64 [R1+0x18e0], R12 ;  /* 0x0018e00c01007387 */ /* 0x000fe80000100a00 */
[----:B------:R1:W-:Y:S04]  /*e49a0*/  STL.64 [R1+0x18e8], R14 ;  /* 0x0018e80e01007387 */ /* 0x0003e80000100a00 */
[----:B-1----:R-:W2:Y:S04]  /*e49b0*/  LDL.LU.64 R14, [R1+0x5c30] ;  /* 0x005c3000010e7983 */ /* 0x002ea80000300a00 */
[----:B------:R-:W2:Y:S01]  /*e49c0*/  LDL.LU.64 R12, [R1+0x5c28] ;  /* 0x005c2800010c7983 */ /* 0x000ea20000300a00 */
[----:B0-----:R-:W-:-:S05]  /*e49d0*/  VIADD R3, R3, 0x3f ;  /* 0x0000003f03037836 */ /* 0x001fca0000000000 */
[----:B------:R-:W-:-:S04]  /*e49e0*/  SHF.R.S32.HI R16, RZ, 0x1f, R3 ;  /* 0x0000001fff107819 */ /* 0x000fc80000011403 */
[----:B------:R-:W-:Y:S01]  /*e49f0*/  LEA.HI R16, R16, R3, RZ, 0x6 ;  /* 0x0000000310107211 */ /* 0x000fe200078f30ff */
[----:B--2---:R-:W-:Y:S01]  /*e4a00*/  HMMA.16816.F32 R4, R8, R4, R12 ;  /* 0x000000040804723c */ /* 0x004fe2000000180c */
[----:B------:R-:W2:Y:S04]  /*e4a10*/  LDL.LU.64 R14, [R1+0x5c20] ;  /* 0x005c2000010e7983 */ /* 0x000ea80000300a00 */
[----:B------:R-:W4:-:S15]  /*e4a20*/  LDL.LU.64 R12, [R1+0x5c18] ;  /* 0x005c1800010c7983 */ /* 0x000f1e0000300a00 */
[----:B------:R-:W-:-:S03]  /*e4a30*/  NOP ;  /* 0x0000000000007918 */ /* 0x000fc60000000000 */
[----:B------:R0:W-:Y:S04]  /*e4a40*/  STL.64 [R1+0x1860], R4 ;  /* 0x0018600401007387 */ /* 0x0001e80000100a00 */
[----:B------:R1:W-:Y:S04]  /*e4a50*/  STL.64 [R1+0x1868], R6 ;  /* 0x0018680601007387 */ /* 0x0003e80000100a00 */
[----:B0-----:R-:W2:Y:S04]  /*e4a60*/  LDL.LU R4, [R1+0xd0] ;  /* 0x0000d00001047983 */ /* 0x001ea80000300800 */
[----:B------:R-:W2:Y:S04]  /*e4a70*/  LDL.LU R5, [R1+0xd4] ;  /* 0x0000d40001057983 */ /* 0x000ea80000300800 */
[----:B-1----:R-:W2:Y:S04]  /*e4a80*/  LDL.LU R6, [R1+0xd8] ;  /* 0x0000d80001067983 */ /* 0x002ea80000300800 */
[----:B------:R-:W2:Y:S04]  /*e4a90*/  LDL.LU R7, [R1+0xdc] ;  /* 0x0000dc0001077983 */ /* 0x000ea80000300800 */
[----:B------:R-:W2:Y:S01]  /*e4aa0*/  LDL.LU R3, [R1+0x5c10] ;  /* 0x005c100001037983 */ /* 0x000ea20000300800 */
[----:B---3--:R-:W-:Y:S01]  /*e4ab0*/  VIADD R17, R17, 0x1 ;  /* 0x0000000111117836 */ /* 0x008fe20000000000 */
[----:B------:R-:W-:-:S02]  /*e4ac0*/  IADD3 R18, P4, R18, UR38, RZ ;  /* 0x0000002612127c10 */ /* 0x000fc4000ff9e0ff */
[----:B------:R-:W-:Y:S02]  /*e4ad0*/  IADD3 R19, P5, R19, UR38, RZ ;  /* 0x0000002613137c10 */ /* 0x000fe4000ffbe0ff */
[----:B------:R-:W-:Y:S02]  /*e4ae0*/  IADD3 R20, P6, R20, UR38, RZ ;  /* 0x0000002614147c10 */ /* 0x000fe4000ffde0ff */
[----:B------:R-:W-:Y:S01]  /*e4af0*/  IADD3 R21, P1, R21, UR38, RZ ;  /* 0x0000002615157c10 */ /* 0x000fe2000ff3e0ff */
[----:B------:R-:W-:Y:S01]  /*e4b00*/  STL [R1+0x30ac], R17 ;  /* 0x0030ac1101007387 */ /* 0x000fe20000100800 */
[----:B------:R-:W-:Y:S02]  /*e4b10*/  IADD3 R22, P2, R22, UR38, RZ ;  /* 0x0000002616167c10 */ /* 0x000fe4000ff5e0ff */
[----:B------:R-:W-:Y:S02]  /*e4b20*/  IADD3 R23, P3, R23, UR38, RZ ;  /* 0x0000002617177c10 */ /* 0x000fe4000ff7e0ff */
[----:B------:R-:W-:-:S02]  /*e4b30*/  IADD3.X R24, R24, UR15, RZ, P4, !PT ;  /* 0x0000000f18187c10 */ /* 0x000fc4000a7fe4ff */
[----:B------:R-:W-:Y:S02]  /*e4b40*/  IADD3 R25, P4, R25, UR38, RZ ;  /* 0x0000002619197c10 */ /* 0x000fe4000ff9e0ff */
[----:B------:R-:W-:Y:S02]  /*e4b50*/  IADD3.X R26, R26, UR15, RZ, P5, !PT ;  /* 0x0000000f1a1a7c10 */ /* 0x000fe4000affe4ff */
[----:B------:R-:W-:Y:S02]  /*e4b60*/  IADD3 R27, P5, R27, UR38, RZ ;  /* 0x000000261b1b7c10 */ /* 0x000fe4000ffbe0ff */
[----:B------:R-:W-:Y:S02]  /*e4b70*/  IADD3.X R28, R28, UR15, RZ, P6, !PT ;  /* 0x0000000f1c1c7c10 */ /* 0x000fe4000b7fe4ff */
[----:B------:R-:W-:Y:S02]  /*e4b80*/  IADD3 R29, P6, R29, UR38, RZ ;  /* 0x000000261d1d7c10 */ /* 0x000fe4000ffde0ff */
[----:B----4-:R-:W-:-:S02]  /*e4b90*/  IADD3.X R12, R12, UR15, RZ, P1, !PT ;  /* 0x0000000f0c0c7c10 */ /* 0x010fc40008ffe4ff */
[----:B------:R-:W-:Y:S01]  /*e4ba0*/  IADD3 R13, P1, R13, UR38, RZ ;  /* 0x000000260d0d7c10 */ /* 0x000fe2000ff3e0ff */
[----:B--2---:R-:W-:-:S15]  /*e4bb0*/  HMMA.16816.F32 R4, R8, R2, R4 ;  /* 0x000000020804723c */ /* 0x004fde0000001804 */
[----:B------:R-:W-:-:S08]  /*e4bc0*/  NOP ;  /* 0x0000000000007918 */ /* 0x000fd00000000000 */
[----:B------:R-:W-:Y:S04]  /*e4bd0*/  STL.64 [R1+0x1820], R4 ;  /* 0x0018200401007387 */ /* 0x000fe80000100a00 */
[----:B------:R-:W-:Y:S04]  /*e4be0*/  STL.64 [R1+0x1828], R6 ;  /* 0x0018280601007387 */ /* 0x000fe80000100a00 */
        /* <DEDUP_REMOVED lines=14> */
[----:B------:R-:W2:Y:S01]  /*e4cd0*/  LDL.LU R8, [R1+0x3980] ;  /* 0x0039800001087983 */ /* 0x000ea20000300800 */
[----:B------:R-:W-:-:S02]  /*e4ce0*/  IADD3.X R14, R14, UR15, RZ, P2, !PT ;  /* 0x0000000f0e0e7c10 */ /* 0x000fc400097fe4ff */
[----:B------:R-:W-:-:S03]  /*e4cf0*/  IADD3 R15, P2, R15, UR38, RZ ;  /* 0x000000260f0f7c10 */ /* 0x000fc6000ff5e0ff */
[----:B------:R-:W-:Y:S04]  /*e4d00*/  STL [R1+0x39bc], R14 ;  /* 0x0039bc0e01007387 */ /* 0x000fe80000100800 */
[----:B--2---:R0:W-:Y:S04]  /*e4d10*/  STL [R1+0x5c08], R8 ;  /* 0x005c080801007387 */ /* 0x0041e80000100800 */
[----:B------:R-:W-:Y:S04]  /*e4d20*/  STL [R1+0x3990], R15 ;  /* 0x0039900f01007387 */ /* 0x000fe80000100800 */
[----:B0-----:R-:W2:Y:S01]  /*e4d30*/  LDL.LU R8, [R1+0x39ac] ;  /* 0x0039ac0001087983 */ /* 0x001ea20000300800 */
[----:B------:R-:W-:-:S05]  /*e4d40*/  IADD3.X R0, R0, UR15, RZ, P3, !PT ;  /* 0x0000000f00007c10 */ /* 0x000fca0009ffe4ff */
[----:B------:R-:W-:Y:S01]  /*e4d50*/  STL [R1+0x39b4], R0 ;  /* 0x0039b40001007387 */ /* 0x000fe20000100800 */
[----:B------:R-:W-:-:S04]  /*e4d60*/  SHF.R.S32.HI R16, RZ, 0x6, R16 ;  /* 0x00000006ff107819 */ /* 0x000fc80000011410 */
[----:B------:R-:W-:Y:S01]  /*e4d70*/  ISETP.NE.U32.AND P0, PT, R17, R16, PT ;  /* 0x000000101100720c */ /* 0x000fe20003f05070 */
        /* <DEDUP_REMOVED lines=30> */
[----:B--2---:R-:W-:-:S05]  /*e4f60*/  IADD3 R8, P3, R8, UR38, RZ ;  /* 0x0000002608087c10 */ /* 0x004fca000ff7e0ff */
[----:B------:R0:W-:Y:S04]  /*e4f70*/  STL [R1+0x3988], R8 ;  /* 0x0039880801007387 */ /* 0x0001e80000100800 */
[----:B0-----:R-:W2:Y:S02]  /*e4f80*/  LDL.LU R8, [R1+0x5c0c] ;  /* 0x005c0c0001087983 */ /* 0x001ea40000300800 */
[----:B--2---:R-:W-:-:S05]  /*e4f90*/  IADD3.X R8, R8, UR15, RZ, P4, !PT ;  /* 0x0000000f08087c10 */ /* 0x004fca000a7fe4ff */
[----:B------:R0:W-:Y:S04]  /*e4fa0*/  STL [R1+0x39ac], R8 ;  /* 0x0039ac0801007387 */ /* 0x0001e80000100800 */
[----:B0-----:R-:W2:Y:S01]  /*e4fb0*/  LDL.LU R8, [R1+0x5c08] ;  /* 0x005c080001087983 */ /* 0x001ea20000300800 */
[----:B---3--:R-:W-:Y:S02]  /*e4fc0*/  IADD3.X R9, R9, UR15, RZ, P5, !PT ;  /* 0x0000000f09097c10 */ /* 0x008fe4000affe4ff */
[----:B----4-:R-:W-:Y:S02]  /*e4fd0*/  IADD3 R10, P5, R10, UR38, RZ ;  /* 0x000000260a0a7c10 */ /* 0x010fe4000ffbe0ff */
[----:B------:R-:W-:Y:S02]  /*e4fe0*/  IADD3.X R11, R11, UR15, RZ, P6, !PT ;  /* 0x0000000f0b0b7c10 */ /* 0x000fe4000b7fe4ff */
[----:B------:R-:W-:-:S02]  /*e4ff0*/  IADD3 R2, P6, R2, UR38, RZ ;  /* 0x0000002602027c10 */ /* 0x000fc4000ffde0ff */
[----:B------:R-:W-:Y:S02]  /*e5000*/  IADD3.X R3, R3, UR15, RZ, P1, !PT ;  /* 0x0000000f03037c10 */ /* 0x000fe40008ffe4ff */
[----:B------:R-:W-:Y:S02]  /*e5010*/  IADD3 R4, P1, R4, UR38, RZ ;  /* 0x0000002604047c10 */ /* 0x000fe4000ff3e0ff */
[----:B------:R-:W-:Y:S02]  /*e5020*/  IADD3.X R5, R5, UR15, RZ, P2, !PT ;  /* 0x0000000f05057c10 */ /* 0x000fe400097fe4ff */
[----:B------:R-:W-:Y:S02]  /*e5030*/  IADD3 R6, P2, R6, UR38, RZ ;  /* 0x0000002606067c10 */ /* 0x000fe4000ff5e0ff */
        /* <DEDUP_REMOVED lines=13> */
[----:B--2---:R-:W-:-:S05]  /*e5110*/  IADD3 R8, P4, R8, UR38, RZ ;  /* 0x0000002608087c10 */ /* 0x004fca000ff9e0ff */
[----:B------:R0:W-:Y:S04]  /*e5120*/  STL [R1+0x3980], R8 ;  /* 0x0039800801007387 */ /* 0x0001e80000100800 */
[----:B------:R-:W-:Y:S04]  /*e5130*/  STL [R1+0x39a4], R9 ;  /* 0x0039a40901007387 */ /* 0x000fe80000100800 */
[----:B------:R-:W-:Y:S04]  /*e5140*/  STL [R1+0x3978], R10 ;  /* 0x0039780a01007387 */ /* 0x000fe80000100800 */
[----:B------:R-:W-:Y:S04]  /*e5150*/  STL [R1+0x399c], R11 ;  /* 0x00399c0b01007387 */ /* 0x000fe80000100800 */
[----:B------:R-:W-:Y:S04]  /*e5160*/  STL [R1+0x3970], R2 ;  /* 0x0039700201007387 */ /* 0x000fe80000100800 */
[----:B------:R-:W-:Y:S04]  /*e5170*/  STL [R1+0x3994], R3 ;  /* 0x0039940301007387 */ /* 0x000fe80000100800 */
[----:B------:R-:W-:Y:S01]  /*e5180*/  STL [R1+0x3968], R4 ;  /* 0x0039680401007387 */ /* 0x000fe20000100800 */
[----:B------:R-:W-:-:S03]  /*e5190*/  IADD3.X R17, R17, UR15, RZ, P4, !PT ;  /* 0x0000000f11117c10 */ /* 0x000fc6000a7fe4ff */
[----:B------:R-:W-:Y:S01]  /*e51a0*/  STL [R1+0x398c], R5 ;  /* 0x00398c0501007387 */ /* 0x000fe20000100800 */
[----:B------:R-:W-:-:S03]  /*e51b0*/  IADD3 R18, P4, R18, UR38, RZ ;  /* 0x0000002612127c10 */ /* 0x000fc6000ff9e0ff */
        /* <DEDUP_REMOVED lines=20> */
[----:B0-----:R-:W2:Y:S01]  /*e5300*/  LDL.LU R8, [R1+0x392c] ;  /* 0x00392c0001087983 */ /* 0x001ea20000300800 */
[----:B------:R-:W-:-:S02]  /*e5310*/  IADD3 R14, P5, R14, UR38, RZ ;  /* 0x000000260e0e7c10 */ /* 0x000fc4000ffbe0ff */
[----:B------:R-:W-:-:S03]  /*e5320*/  IADD3.X R15, R15, UR15, RZ, P6, !PT ;  /* 0x0000000f0f0f7c10 */ /* 0x000fc6000b7fe4ff */
[----:B------:R-:W-:Y:S04]  /*e5330*/  STL [R1+0x3918], R14 ;  /* 0x0039180e01007387 */ /* 0x000fe80000100800 */
[----:B--2---:R0:W-:Y:S04]  /*e5340*/  STL [R1+0x5c00], R8 ;  /* 0x005c000801007387 */ /* 0x0041e80000100800 */
[----:B------:R-:W-:Y:S04]  /*e5350*/  STL [R1+0x393c], R15 ;  /* 0x00393c0f01007387 */ /* 0x000fe80000100800 */
[----:B0-----:R-:W2:Y:S01]  /*e5360*/  LDL.LU R8, [R1+0x3908] ;  /* 0x0039080001087983 */ /* 0x001ea20000300800 */
[----:B------:R-:W-:-:S05]  /*e5370*/  IADD3 R0, P6, R0, UR38, RZ ;  /* 0x0000002600007c10 */ /* 0x000fca000ffde0ff */
[----:B------:R-:W-:Y:S04]  /*e5380*/  STL [R1+0x3910], R0 ;  /* 0x0039100001007387 */ /* 0x000fe80000100800 */
[----:B--2---:R0:W-:Y:S04]  /*e5390*/  STL [R1+0x5c04], R8 ;  /* 0x005c040801007387 */ /* 0x0041e80000100800 */
[----:B0-----:R-:W2:Y:S04]  /*e53a0*/  LDL.LU R8, [R1+0x3934] ;  /* 0x0039340001087983 */ /* 0x001ea80000300800 */
[----:B------:R-:W3:Y:S04]  /*e53b0*/  LDL.LU R9, [R1+0x3900] ;  /* 0x0039000001097983 */ /* 0x000ee80000300800 */
        /* <DEDUP_REMOVED lines=27> */
[----:B--2---:R-:W-:-:S05]  /*e5570*/  IADD3.X R8, R8, UR15, RZ, P1, !PT ;  /* 0x0000000f08087c10 */ /* 0x004fca0008ffe4ff */
[----:B------:R0:W-:Y:S04]  /*e5580*/  STL [R1+0x3934], R8 ;  /* 0x0039340801007387 */ /* 0x0001e80000100800 */
[----:B0-----:R-:W2:Y:S02]  /*e5590*/  LDL.LU R8, [R1+0x5c04] ;  /* 0x005c040001087983 */ /* 0x001ea40000300800 */
[----:B--2---:R-:W-:-:S05]  /*e55a0*/  IADD3 R8, P1, R8, UR38, RZ ;  /* 0x0000002608087c10 */ /* 0x004fca000ff3e0ff */
[----:B------:R0:W-:Y:S04]  /*e55b0*/  STL [R1+0x3908], R8 ;  /* 0x0039080801007387 */ /* 0x0001e80000100800 */
[----:B0-----:R-:W2:Y:S01]  /*e55c0*/  LDL.LU R8, [R1+0x5c00] ;  /* 0x005c000001087983 */ /* 0x001ea20000300800 */
[----:B----4-:R-:W-:Y:S02]  /*e55d0*/  IADD3.X R10, R10, UR15, RZ, P3, !PT ;  /* 0x0000000f0a0a7c10 */ /* 0x010fe40009ffe4ff */
[----:B---3--:R-:W-:Y:S02]  /*e55e0*/  IADD3 R11, P3, R11, UR38, RZ ;  /* 0x000000260b0b7c10 */ /* 0x008fe4000ff7e0ff */
        /* <DEDUP_REMOVED lines=18> */
[----:B--2---:R-:W-:Y:S02]  /*e5710*/  IADD3.X R8, R8, UR15, RZ, P2, !PT ;  /* 0x0000000f08087c10 */ /* 0x004fe400097fe4ff */
[----:B------:R-:W-:-:S03]  /*e5720*/  IADD3 R9, P2, R9, UR38, RZ ;  /* 0x0000002609097c10 */ /* 0x000fc6000ff5e0ff */
[----:B------:R0:W-:Y:S04]  /*e5730*/  STL [R1+0x392c], R8 ;  /* 0x00392c0801007387 */ /* 0x0001e80000100800 */
        /* <DEDUP_REMOVED lines=29> */
[----:B0-----:R-:W2:Y:S01]  /*e5910*/  LDL.LU R8, [R1+0x3888] ;  /* 0x0038880001087983 */ /* 0x001ea20000300800 */
[----:B------:R-:W-:-:S02]  /*e5920*/  IADD3.X R14, R14, UR15, RZ, P3, !PT ;  /* 0x0000000f0e0e7c10 */ /* 0x000fc40009ffe4ff */
[----:B------:R-:W-:-:S03]  /*e5930*/  IADD3 R15, P3, R15, UR38, RZ ;  /* 0x000000260f0f7c10 */ /* 0x000fc6000ff7e0ff */
[----:B------:R-:W-:Y:S04]  /*e5940*/  STL [R1+0x38c4], R14 ;  /* 0x0038c40e01007387 */ /* 0x000fe80000100800 */
[----:B--2---:R0:W-:Y:S04]  /*e5950*/  STL [R1+0x5bf8], R8 ;  /* 0x005bf80801007387 */ /* 0x0041e80000100800 */
[----:B------:R-:W-:Y:S04]  /*e5960*/  STL [R1+0x3898], R15 ;  /* 0x0038980f01007387 */ /* 0x000fe80000100800 */
[----:B0-----:R-:W2:Y:S01]  /*e5970*/  LDL.LU R8, [R1+0x38b4] ;  /* 0x0038b40001087983 */ /* 0x001ea20000300800 */
[----:B------:R-:W-:-:S05]  /*e5980*/  IADD3.X R0, R0, UR15, RZ, P4, !PT ;  /* 0x0000000f00007c10 */ /* 0x000fca000a7fe4ff */
[----:B------:R-:W-:Y:S04]  /*e5990*/  STL [R1+0x38bc], R0 ;  /* 0x0038bc0001007387 */ /* 0x000fe80000100800 */
        /* <DEDUP_REMOVED lines=4422> */
[----:B------:R-:W-:-:S02]  /*f6e00*/  IADD3.X R14, R14, UR46, RZ, P2, !PT ;  /* 0x0000002e0e0e7c10 */ /* 0x000fc400097fe4ff */
[----:B--2---:R-:W-:Y:S02]  /*f6e10*/  IADD3.X R8, R8, UR46, RZ, P1, !PT ;  /* 0x0000002e08087c10 */ /* 0x004fe40008ffe4ff */
        /* <DEDUP_REMOVED lines=31> */
[----:B------:R0:W-:Y:S04]  /*f7010*/  STL [R1+0x490c], R0 ;  /* 0x00490c0001007387 */ /* 0x0001e80000100800 */
[----:B------:R-:W-:Y:S04]  /*f7020*/  STL [R1+0x4904], R14 ;  /* 0x0049040e01007387 */ /* 0x000fe80000100800 */
[----:B0-----:R-:W2:Y:S01]  /*f7030*/  LDL.LU R0, [R1+0x4980] ;  /* 0x0049800001007983 */ /* 0x001ea20000300800 */
[----:B------:R-:W-:-:S05]  /*f7040*/  IADD3 R15, P2, R15, UR20, RZ ;  /* 0x000000140f0f7c10 */ /* 0x000fca000ff5e0ff */
[----:B------:R-:W-:Y:S04]  /*f7050*/  STL [R1+0x4970], R15 ;  /* 0x0049700f01007387 */ /* 0x000fe80000100800 */
[----:B--2---:R0:W-:Y:S04]  /*f7060*/  STL [R1+0x5a88], R0 ;  /* 0x005a880001007387 */ /* 0x0041e80000100800 */
[----:B0-----:R-:W2:Y:S04]  /*f7070*/  LDL.LU R0, [R1+0x4914] ;  /* 0x0049140001007983 */ /* 0x001ea80000300800 */
        /* <DEDUP_REMOVED lines=58> */
[----:B------:R-:W-:Y:S02]  /*f7420*/  IADD3.X R13, R13, UR46, RZ, P1, !PT ;  /* 0x0000002e0d0d7c10 */ /* 0x000fe40008ffe4ff */
[----:B------:R-:W-:Y:S02]  /*f7430*/  IADD3.X R15, R15, UR46, RZ, P3, !PT ;  /* 0x0000002e0f0f7c10 */ /* 0x000fe40009ffe4ff */
[----:B------:R-:W-:Y:S02]  /*f7440*/  IADD3.X R14, R14, UR46, RZ, P2, !PT ;  /* 0x0000002e0e0e7c10 */ /* 0x000fe400097fe4ff */
[----:B--2---:R-:W-:-:S05]  /*f7450*/  IADD3 R0, P4, R0, UR20, RZ ;  /* 0x0000001400007c10 */ /* 0x004fca000ff9e0ff */
[----:B------:R0:W-:Y:S01]  /*f7460*/  STL [R1+0x4980], R0 ;  /* 0x0049800001007387 */ /* 0x0001e20000100800 */
[----:B------:R-:W-:Y:S02]  /*f7470*/  IADD3.X R16, R16, UR46, RZ, P4, !PT ;  /* 0x0000002e10107c10 */ /* 0x000fe4000a7fe4ff */
[----:B------:R-:W-:Y:S01]  /*f7480*/  IADD3 R17, P4, R17, UR20, RZ ;  /* 0x0000001411117c10 */ /* 0x000fe2000ff9e0ff */
[----:B0-----:R1:W5:Y:S04]  /*f7490*/  LDL.LU R0, [R1+0x5a84] ;  /* 0x005a840001007983 */ /* 0x0013680000300800 */
[----:B------:R1:W-:Y:S04]  /*f74a0*/  STL [R1+0x491c], R8 ;  /* 0x00491c0801007387 */ /* 0x0003e80000100800 */
        /* <DEDUP_REMOVED lines=16> */
[----:B------:R1:W-:Y:S01]  /*f75b0*/  STL [R1+0x49ac], R23 ;  /* 0x0049ac1701007387 */ /* 0x0003e20000100800 */
[----:B------:R-:W-:-:S03]  /*f75c0*/  IADD3.X R28, R28, UR46, RZ, P4, !PT ;  /* 0x0000002e1c1c7c10 */ /* 0x000fc6000a7fe4ff */
        /* <DEDUP_REMOVED lines=10> */
[----:B------:R-:W-:Y:S05]  /*f7670*/  @P0 BRA `(.L_x_2) ;  /* 0xfffff540009c0947 */ /* 0x000fea000383ffff */
.L_x_1:
[----:B-1----:R-:W0:Y:S01]  /*f7680*/  LDL R2, [R1+0xb8] ;  /* 0x0000b80001027983 */ /* 0x002e220000100800 */
[----:B------:R-:W-:Y:S01]  /*f7690*/  ULDC UR6, c[0x0][0x248] ;  /* 0x0000920000067ab9 */ /* 0x000fe20000000800 */
[----:B------:R-:W-:Y:S01]  /*f76a0*/  ULDC UR8, c[0x0][0x248] ;  /* 0x0000920000087ab9 */ /* 0x000fe20000000800 */
[----:B------:R-:W-:Y:S01]  /*f76b0*/  ULDC UR11, c[0x0][0x248] ;  /* 0x00009200000b7ab9 */ /* 0x000fe20000000800 */
[----:B------:R-:W-:Y:S01]  /*f76c0*/  STL [R1+0x5a90], R5 ;  /* 0x005a900501007387 */ /* 0x000fe20000100800 */
[----:B------:R-:W-:Y:S01]  /*f76d0*/  ULDC.64 UR36, c[0x0][0x228] ;  /* 0x00008a0000247ab9 */ /* 0x000fe20000000a00 */
[----:B------:R-:W-:Y:S01]  /*f76e0*/  ULDC UR19, c[0x0][0x248] ;  /* 0x0000920000137ab9 */ /* 0x000fe20000000800 */
[----:B------:R-:W1:Y:S01]  /*f76f0*/  S2UR UR15, SR_CgaCtaId ;  /* 0x00000000000f79c3 */ /* 0x000e620000008800 */
[----:B------:R-:W-:Y:S01]  /*f7700*/  UMOV UR14, 0x400 ;  /* 0x00000400000e7882 */ /* 0x000fe20000000000 */
[----:B------:R-:W-:Y:S01]  /*f7710*/  ULDC.64 UR34, c[0x0][0x228] ;  /* 0x00008a0000227ab9 */ /* 0x000fe20000000a00 */
        /* <DEDUP_REMOVED lines=46> */
[----:B0----5:R-:W-:Y:S01]  /*f7a00*/  IMAD R0, R2, UR6, RZ ;  /* 0x0000000602007c24 */ /* 0x021fe2000f8e02ff */
[----:B------:R-:W-:-:S04]  /*f7a10*/  ULDC UR6, c[0x0][0x248] ;  /* 0x0000920000067ab9 */ /* 0x000fc80000000800 */
[----:B------:R0:W-:Y:S02]  /*f7a20*/  STL [R1+0x3618], R0 ;  /* 0x0036180001007387 */ /* 0x0001e40000100800 */
[----:B0-----:R-:W-:Y:S01]  /*f7a30*/  VIADD R0, R0, UR6 ;  /* 0x0000000600007c36 */ /* 0x001fe20008000000 */
        /* <DEDUP_REMOVED lines=18> */
[----:B------:R-:W-:-:S03]  /*f7b60*/  ULDC UR6, c[0x0][0x248] ;  /* 0x0000920000067ab9 */ /* 0x000fc60000000800 */
[----:B------:R-:W-:Y:S01]  /*f7b70*/  VIADD R11, R0, UR6 ;  /* 0x00000006000b7c36 */ /* 0x000fe20008000000 */
[----:B------:R-:W-:Y:S01]  /*f7b80*/  ULDC UR6, c[0x0][0x248] ;  /* 0x0000920000067ab9 */ /* 0x000fe20000000800 */
[----:B------:R0:W-:Y:S04]  /*f7b90*/  STL [R1+0x156c], R0 ;  /* 0x00156c0001007387 */ /* 0x0001e80000100800 */
[----:B------:R-:W-:Y:S04]  /*f7ba0*/  STL [R1+0x1568], R11 ;  /* 0x0015680b01007387 */ /* 0x000fe80000100800 */
[----:B------:R-:W-:Y:S01]  /*f7bb0*/  STL [R1+0x5a84], R11 ;  /* 0x005a840b01007387 */ /* 0x000fe20000100800 */
[----:B0-----:R-:W-:Y:S01]  /*f7bc0*/  VIADD R0, R11, UR6 ;  /* 0x000000060b007c36 */ /* 0x001fe20008000000 */
[----:B------:R-:W-:-:S04]  /*f7bd0*/  ULDC UR6, c[0x0][0x248] ;  /* 0x0000920000067ab9 */ /* 0x000fc80000000800 */
[----:B------:R0:W-:Y:S02]  /*f7be0*/  STL [R1+0x1564], R0 ;  /* 0x0015640001007387 */ /* 0x0001e40000100800 */
[----:B0-----:R-:W-:Y:S01]  /*f7bf0*/  VIADD R0, R0, UR6 ;  /* 0x0000000600007c36 */ /* 0x001fe20008000000 */
[----:B------:R-:W-:-:S03]  /*f7c00*/  ULDC UR6, c[0x0][0x248] ;  /* 0x0000920000067ab9 */ /* 0x000fc60000000800 */
[----:B------:R-:W-:Y:S01]  /*f7c10*/  VIADD R13, R0, UR6 ;  /* 0x00000006000d7c36 */ /* 0x000fe20008000000 */
[----:B------:R-:W-:Y:S01]  /*f7c20*/  ULDC UR6, c[0x0][0x248] ;  /* 0x0000920000067ab9 */ /* 0x000fe20000000800 */
[----:B------:R0:W-:Y:S02]  /*f7c30*/  STL [R1+0x1560], R0 ;  /* 0x0015600001007387 */ /* 0x0001e40000100800 */
[----:B------:R-:W-:Y:S01]  /*f7c40*/  VIADD R9, R13, UR6 ;  /* 0x000000060d097c36 */ /* 0x000fe20008000000 */
[----:B------:R-:W-:Y:S01]  /*f7c50*/  ULDC UR6, c[0x0][0x248] ;  /* 0x0000920000067ab9 */ /* 0x000fe20000000800 */
[----:B------:R-:W-:Y:S04]  /*f7c60*/  STL [R1+0x155c], R13 ;  /* 0x00155c0d01007387 */ /* 0x000fe80000100800 */
[----:B------:R-:W-:Y:S01]  /*f7c70*/  STL [R1+0x5a88], R13 ;  /* 0x005a880d01007387 */ /* 0x000fe20000100800 */
[----:B0-----:R-:W-:Y:S01]  /*f7c80*/  VIADD R0, R9, UR6 ;  /* 0x0000000609007c36 */ /* 0x001fe20008000000 */
[----:B------:R-:W-:-:S02]  /*f7c90*/  ULDC UR6, c[0x0][0x248] ;  /* 0x0000920000067ab9 */ /* 0x000fc40000000800 */
[----:B------:R-:W-:Y:S04]  /*f7ca0*/  STL [R1+0x1558], R9 ;  /* 0x0015580901007387 */ /* 0x000fe80000100800 */
[----:B------:R-:W-:Y:S04]  /*f7cb0*/  STL [R1+0x5a8c], R9 ;  /* 0x005a8c0901007387 */ /* 0x000fe80000100800 */
        /* <DEDUP_REMOVED lines=50> */
[----:B------:R-:W-:Y:S01]  /*f7fe0*/  STL [R1+0x1514], R8 ;  /* 0x0015140801007387 */ /* 0x000fe20000100800 */
        /* <DEDUP_REMOVED lines=389> */
[----:B------:R0:W-:Y:S04]  /*f9840*/  STL [R1+0x116c], R0 ;  /* 0x00116c0001007387 */ /* 0x0001e80000100800 */
[----:B------:R-:W2:Y:S01]  /*f9850*/  LDL.LU R2, [R1+0x4e24] ;  /* 0x004e240001027983 */ /* 0x000ea20000300800 */
        /* <DEDUP_REMOVED lines=88> */
[----:B--2---:R-:W-:Y:S01]  /*f9de0*/  ISETP.GE.AND P1, PT, R2, UR37, PT ;  /* 0x0000002502007c0c */ /* 0x004fe2000bf26270 */
[----:B------:R-:W-:Y:S01]  /*f9df0*/  ULDC UR6, c[0x0][0x228] ;  /* 0x00008a0000067ab9 */ /* 0x000fe20000000800 */
[----:B------:R-:W-:Y:S02]  /*f9e00*/  ULDC UR37, c[0x0][0x228] ;  /* 0x00008a0000257ab9 */ /* 0x000fe40000000800 */
        /* <DEDUP_REMOVED lines=29> */
[----:B------:R-:W3:Y:S01]  /*f9fe0*/  LDL R10, [R1+0x2d04] ;  /* 0x002d0400010a7983 */ /* 0x000ee20000100800 */
[----:B0-----:R-:W-:Y:S01]  /*f9ff0*/  VIADD R0, R0, UR11 ;  /* 0x0000000b00007c36 */ /* 0x001fe20008000000 */
[----:B------:R-:W-:-:S03]  /*fa000*/  ULDC UR11, c[0x0][0x248] ;  /* 0x00009200000b7ab9 */ /* 0x000fc60000000800 */
[----:B------:R-:W-:Y:S01]  /*fa010*/  VIADD R2, R0, UR11 ;  /* 0x0000000b00027c36 */ /* 0x000fe20008000000 */
[----:B------:R0:W-:Y:S01]  /*fa020*/  STL [R1+0x134], R0 ;  /* 0x0001340001007387 */ /* 0x0001e20000100800 */
[----:B------:R-:W-:-:S03]  /*fa030*/  ULDC UR11, c[0x0][0x248] ;  /* 0x00009200000b7ab9 */ /* 0x000fc60000000800 */
[----:B------:R-:W4:Y:S04]  /*fa040*/  LDL.LU R5, [R1+0x10f4] ;  /* 0x0010f40001057983 */ /* 0x000f280000300800 */
[----:B------:R-:W4:Y:S04]  /*fa050*/  LDL R9, [R1+0x2d0c] ;  /* 0x002d0c0001097983 */ /* 0x000f280000100800 */
[----:B0-----:R-:W4:Y:S04]  /*fa060*/  LDL R0, [R1+0x2d08] ;  /* 0x002d080001007983 */ /* 0x001f280000100800 */
[----:B------:R0:W-:Y:S02]  /*fa070*/  STL [R1+0x130], R2 ;  /* 0x0001300201007387 */ /* 0x0001e40000100800 */
[----:B0-----:R-:W-:-:S05]  /*fa080*/  VIADD R2, R2, UR19 ;  /* 0x0000001302027c36 */ /* 0x001fca0008000000 */
[----:B------:R0:W-:Y:S04]  /*fa090*/  STL [R1+0x11c], R2 ;  /* 0x00011c0201007387 */ /* 0x0001e80000100800 */
[----:B------:R-:W4:Y:S01]  /*fa0a0*/  LDL R12, [R1+0x2d00] ;  /* 0x002d0000010c7983 */ /* 0x000f220000100800 */
[----:B-1----:R-:W-:-:S03]  /*fa0b0*/  ULEA UR19, UR15, UR14, 0x18 ;  /* 0x0000000e0f137291 */ /* 0x002fc6000f8ec03f */
[----:B------:R-:W-:Y:S01]  /*fa0c0*/  ULDC.64 UR14, c[0x0][0x228] ;  /* 0x00008a00000e7ab9 */ /* 0x000fe20000000a00 */
[----:B0-----:R-:W-:Y:S01]  /*fa0d0*/  VIADD R2, R2, UR18 ;  /* 0x0000001202027c36 */ /* 0x001fe20008000000 */
[----:B--2---:R-:W-:Y:S01]  /*fa0e0*/  ISETP.GE.AND P0, PT, R3, UR35, PT ;  /* 0x0000002303007c0c */ /* 0x004fe2000bf06270 */
[----:B------:R-:W-:Y:S01]  /*fa0f0*/  IMAD.U32 R3, RZ, RZ, UR19 ;  /* 0x00000013ff037e24 */ /* 0x000fe2000f8e00ff */
[----:B------:R-:W-:Y:S01]  /*fa100*/  ULDC.64 UR18, c[0x0][0x228] ;  /* 0x00008a0000127ab9 */ /* 0x000fe20000000a00 */
[----:B------:R-:W-:-:S03]  /*fa110*/  ULDC UR35, c[0x0][0x228] ;  /* 0x00008a0000237ab9 */ /* 0x000fc60000000800 */
[----:B------:R-:W-:Y:S04]  /*fa120*/  STL [R1+0x5a80], R3 ;  /* 0x005a800301007387 */ /* 0x000fe80000100800 */
[----:B------:R0:W-:Y:S02]  /*fa130*/  STL [R1+0x118], R2 ;  /* 0x0001180201007387 */ /* 0x0001e40000100800 */
[----:B0-----:R-:W-:-:S04]  /*fa140*/  VIADD R2, R2, UR11 ;  /* 0x0000000b02027c36 */ /* 0x001fc80008000000 */
[----:B------:R-:W-:Y:S01]  /*fa150*/  VIADD R3, R2, UR21 ;  /* 0x0000001502037c36 */ /* 0x000fe20008000000 */
[----:B------:R0:W-:Y:S04]  /*fa160*/  STL [R1+0x114], R2 ;  /* 0x0001140201007387 */ /* 0x0001e80000100800 */
[----:B0-----:R-:W2:Y:S04]  /*fa170*/  LDL.LU R2, [R1+0x4e2c] ;  /* 0x004e2c0001027983 */ /* 0x001ea80000300800 */
[----:B------:R0:W-:Y:S01]  /*fa180*/  STL [R1+0x110], R3 ;  /* 0x0001100301007387 */ /* 0x0001e20000100800 */
[----:B---3--:R-:W-:Y:S01]  /*fa190*/  ISETP.LT.AND P2, PT, R10, UR14, !P1 ;  /* 0x0000000e0a007c0c */ /* 0x008fe2000cf41270 */
[----:B------:R-:W-:Y:S01]  /*fa1a0*/  ULDC UR14, c[0x0][0x248] ;  /* 0x00009200000e7ab9 */ /* 0x000fe20000000800 */
[----:B----4-:R-:W-:-:S02]  /*fa1b0*/  LOP3.LUT R5, R5, 0xdfffffff, RZ, 0xc0, !PT ;  /* 0xdfffffff05057812 */ /* 0x010fc400078ec0ff */
[----:B------:R-:W-:-:S09]  /*fa1c0*/  ISETP.LT.AND P3, PT, R0, UR18, !P1 ;  /* 0x0000001200007c0c */ /* 0x000fd2000cf61270 */
[----:B------:R-:W-:Y:S02]  /*fa1d0*/  @P2 LOP3.LUT R5, R5, 0x20000000, RZ, 0xfc, !PT ;  /* 0x2000000005052812 */ /* 0x000fe400078efcff */
[----:B------:R-:W-:Y:S01]  /*fa1e0*/  ISETP.LT.AND P2, PT, R9, UR10, !P1 ;  /* 0x0000000a09007c0c */ /* 0x000fe2000cf41270 */
[----:B------:R-:W-:Y:S01]  /*fa1f0*/  ULDC.64 UR10, c[0x0][0x228] ;  /* 0x00008a00000a7ab9 */ /* 0x000fe20000000a00 */
[----:B------:R-:W-:-:S04]  /*fa200*/  LOP3.LUT R5, R5, 0xefffffff, RZ, 0xc0, !PT ;  /* 0xefffffff05057812 */ /* 0x000fc800078ec0ff */
[----:B------:R-:W-:-:S04]  /*fa210*/  @P3 LOP3.LUT R5, R5, 0x10000000, RZ, 0xfc, !PT ;  /* 0x1000000005053812 */ /* 0x000fc800078efcff */
[----:B------:R-:W-:Y:S02]  /*fa220*/  LOP3.LUT R5, R5, 0xf7ffffff, RZ, 0xc0, !PT ;  /* 0xf7ffffff05057812 */ /* 0x000fe400078ec0ff */
[----:B------:R-:W-:Y:S01]  /*fa230*/  ISETP.LT.AND P1, PT, R12, UR10, !P1 ;  /* 0x0000000a0c007c0c */ /* 0x000fe2000cf21270 */
[----:B0-----:R-:W-:Y:S01]  /*fa240*/  VIADD R3, R3, UR14 ;  /* 0x0000000e03037c36 */ /* 0x001fe20008000000 */
[----:B------:R-:W-:Y:S01]  /*fa250*/  @P2 LOP3.LUT R5, R5, 0x8000000, RZ, 0xfc, !PT ;  /* 0x0800000005052812 */ /* 0x000fe200078efcff */
[----:B------:R-:W-:-:S03]  /*fa260*/  ULDC UR10, c[0x0][0x248] ;  /* 0x00009200000a7ab9 */ /* 0x000fc60000000800 */
[----:B------:R-:W-:Y:S01]  /*fa270*/  LOP3.LUT R5, R5, 0xfbffffff, RZ, 0xc0, !PT ;  /* 0xfbffffff05057812 */ /* 0x000fe200078ec0ff */
[----:B------:R0:W-:Y:S06]  /*fa280*/  STL [R1+0x10c], R3 ;  /* 0x00010c0301007387 */ /* 0x0001ec0000100800 */
[----:B------:R-:W-:Y:S02]  /*fa290*/  @P1 LOP3.LUT R5, R5, 0x4000000, RZ, 0xfc, !PT ;  /* 0x0400000005051812 */ /* 0x000fe400078efcff */
[----:B------:R-:W-:Y:S01]  /*fa2a0*/  ISETP.LT.AND P1, PT, R10, UR20, !P0 ;  /* 0x000000140a007c0c */ /* 0x000fe2000c721270 */
[----:B------:R-:W-:Y:S01]  /*fa2b0*/  ULDC.64 UR20, c[0x0][0x228] ;  /* 0x00008a0000147ab9 */ /* 0x000fe20000000a00 */
[----:B0-----:R-:W-:Y:S01]  /*fa2c0*/  VIADD R3, R3, UR10 ;  /* 0x0000000a03037c36 */ /* 0x001fe20008000000 */
[----:B------:R-:W-:Y:S01]  /*fa2d0*/  LOP3.LUT R5, R5, 0xfdffffff, RZ, 0xc0, !PT ;  /* 0xfdffffff05057812 */ /* 0x000fe200078ec0ff */
[----:B------:R-:W-:-:S03]  /*fa2e0*/  ULDC UR10, c[0x0][0x248] ;  /* 0x00009200000a7ab9 */ /* 0x000fc60000000800 */
[----:B------:R0:W-:Y:S04]  /*fa2f0*/  STL [R1+0x108], R3 ;  /* 0x0001080301007387 */ /* 0x0001e80000100800 */
[----:B------:R-:W3:Y:S02]  /*fa300*/  LDL.LU R4, [R1+0x4e30] ;  /* 0x004e300001047983 */ /* 0x000ee40000300800 */
[----:B------:R-:W-:Y:S02]  /*fa310*/  @P1 LOP3.LUT R5, R5, 0x2000000, RZ, 0xfc, !PT ;  /* 0x0200000005051812 */ /* 0x000fe400078efcff */
[----:B------:R-:W-:Y:S02]  /*fa320*/  ISETP.LT.AND P1, PT, R0, UR13, !P0 ;  /* 0x0000000d00007c0c */ /* 0x000fe4000c721270 */
[----:B------:R-:W-:-:S11]  /*fa330*/  LOP3.LUT R5, R5, 0xfeffffff, RZ, 0xc0, !PT ;  /* 0xfeffffff05057812 */ /* 0x000fd600078ec0ff */
[----:B------:R-:W-:Y:S02]  /*fa340*/  @P1 LOP3.LUT R5, R5, 0x1000000, RZ, 0xfc, !PT ;  /* 0x0100000005051812 */ /* 0x000fe400078efcff */
[----:B------:R-:W-:Y:S01]  /*fa350*/  ISETP.LT.AND P1, PT, R9, UR12, !P0 ;  /* 0x0000000c09007c0c */ /* 0x000fe2000c721270 */
[----:B0-----:R-:W-:Y:S01]  /*fa360*/  VIADD R3, R3, UR10 ;  /* 0x0000000a03037c36 */ /* 0x001fe20008000000 */
[----:B------:R-:W-:Y:S01]  /*fa370*/  ISETP.LT.AND P0, PT, R12, UR20, !P0 ;  /* 0x000000140c007c0c */ /* 0x000fe2000c701270 */
[----:B------:R-:W-:Y:S01]  /*fa380*/  ULDC UR10, c[0x0][0x248] ;  /* 0x00009200000a7ab9 */ /* 0x000fe20000000800 */
[----:B------:R-:W-:Y:S01]  /*fa390*/  LOP3.LUT R5, R5, 0xff7fffff, RZ, 0xc0, !PT ;  /* 0xff7fffff05057812 */ /* 0x000fe200078ec0ff */
[----:B------:R-:W-:Y:S01]  /*fa3a0*/  ULDC.64 UR12, c[0x0][0x228] ;  /* 0x00008a00000c7ab9 */ /* 0x000fe20000000a00 */
[----:B------:R0:W-:Y:S07]  /*fa3b0*/  STL [R1+0x104], R3 ;  /* 0x0001040301007387 */ /* 0x0001ee0000100800 */
[----:B------:R-:W-:Y:S01]  /*fa3c0*/  @P1 LOP3.LUT R5, R5, 0x800000, RZ, 0xfc, !PT ;  /* 0x0080000005051812 */ /* 0x000fe200078efcff */
[----:B0-----:R-:W-:-:S03]  /*fa3d0*/  VIADD R3, R3, UR10 ;  /* 0x0000000a03037c36 */ /* 0x001fc60008000000 */
[----:B------:R-:W-:Y:S01]  /*fa3e0*/  LOP3.LUT R5, R5, 0xffbfffff, RZ, 0xc0, !PT ;  /* 0xffbfffff05057812 */ /* 0x000fe200078ec0ff */
[----:B------:R-:W-:-:S03]  /*fa3f0*/  ULDC UR10, c[0x0][0x248] ;  /* 0x00009200000a7ab9 */ /* 0x000fc60000000800 */
[----:B------:R-:W-:Y:S01]  /*fa400*/  @P0 LOP3.LUT R5, R5, 0x400000, RZ, 0xfc, !PT ;  /* 0x0040000005050812 */ /* 0x000fe200078efcff */
[----:B------:R0:W-:Y:S01]  /*fa410*/  STL [R1+0x100], R3 ;  /* 0x0001000301007387 */ /* 0x0001e20000100800 */
[----:B--2---:R-:W-:Y:S01]  /*fa420*/  ISETP.GE.AND P0, PT, R2, UR15, PT ;  /* 0x0000000f02007c0c */ /* 0x004fe2000bf06270 */
[----:B------:R-:W-:Y:S02]  /*fa430*/  ULDC.64 UR14, c[0x0][0x228] ;  /* 0x00008a00000e7ab9 */ /* 0x000fe40000000a00 */
[----:B------:R-:W2:Y:S01]  /*fa440*/  LDL.LU R2, [R1+0x4e34] ;  /* 0x004e340001027983 */ /* 0x000ea20000300800 */
[----:B------:R-:W-:Y:S02]  /*fa450*/  ISETP.LT.AND P3, PT, R10, UR59, !P0 ;  /* 0x0000003b0a007c0c */ /* 0x000fe4000c761270 */
[----:B------:R-:W-:Y:S01]  /*fa460*/  LOP3.LUT R5, R5, 0xffdfffff, RZ, 0xc0, !PT ;  /* 0xffdfffff05057812 */ /* 0x000fe200078ec0ff */
[----:B0-----:R-:W-:Y:S01]  /*fa470*/  VIADD R3, R3, UR10 ;  /* 0x0000000a03037c36 */ /* 0x001fe20008000000 */
[----:B------:R-:W-:Y:S01]  /*fa480*/  ISETP.LT.AND P2, PT, R0, UR60, !P0 ;  /* 0x0000003c00007c0c */ /* 0x000fe2000c741270 */
[----:B------:R-:W-:Y:S01]  /*fa490*/  ULDC UR10, c[0x0][0x248] ;  /* 0x00009200000a7ab9 */ /* 0x000fe20000000800 */
[----:B------:R-:W-:Y:S01]  /*fa4a0*/  ISETP.LT.AND P1, PT, R9, UR58, !P0 ;  /* 0x0000003a09007c0c */ /* 0x000fe2000c721270 */
[----:B------:R-:W-:-:S06]  /*fa4b0*/  ULDC UR59, c[0x0][0x228] ;  /* 0x00008a00003b7ab9 */ /* 0x000fcc0000000800 */
[----:B------:R-:W-:Y:S01]  /*fa4c0*/  @P3 LOP3.LUT R5, R5, 0x200000, RZ, 0xfc, !PT ;  /* 0x0020000005053812 */ /* 0x000fe200078efcff */
[----:B------:R-:W-:Y:S01]  /*fa4d0*/  ULDC UR58, c[0x0][0x228] ;  /* 0x00008a00003a7ab9 */ /* 0x000fe20000000800 */
[----:B------:R-:W-:Y:S02]  /*fa4e0*/  ULDC UR60, c[0x0][0x228] ;  /* 0x00008a00003c7ab9 */ /* 0x000fe40000000800 */
[----:B------:R-:W-:-:S04]  /*fa4f0*/  LOP3.LUT R5, R5, 0xffefffff, RZ, 0xc0, !PT ;  /* 0xffefffff05057812 */ /* 0x000fc800078ec0ff */
[----:B------:R-:W-:Y:S02]  /*fa500*/  @P2 LOP3.LUT R5, R5, 0x100000, RZ, 0xfc, !PT ;  /* 0x0010000005052812 */ /* 0x000fe400078efcff */
[----:B------:R-:W-:Y:S02]  /*fa510*/  ISETP.LT.AND P0, PT, R12, UR12, !P0 ;  /* 0x0000000c0c007c0c */ /* 0x000fe4000c701270 */
[----:B------:R-:W-:-:S04]  /*fa520*/  LOP3.LUT R5, R5, 0xfff7ffff, RZ, 0xc0, !PT ;  /* 0xfff7ffff05057812 */ /* 0x000fc800078ec0ff */
[----:B------:R-:W-:-:S04]  /*fa530*/  @P1 LOP3.LUT R5, R5, 0x80000, RZ, 0xfc, !PT ;  /* 0x0008000005051812 */ /* 0x000fc800078efcff */
[----:B------:R-:W-:-:S04]  /*fa540*/  LOP3.LUT R5, R5, 0xfffbffff, RZ, 0xc0, !PT ;  /* 0xfffbffff05057812 */ /* 0x000fc800078ec0ff */
[----:B------:R-:W-:-:S04]  /*fa550*/  @P0 LOP3.LUT R5, R5, 0x40000, RZ, 0xfc, !PT ;  /* 0x0004000005050812 */ /* 0x000fc800078efcff */
[----:B------:R-:W-:Y:S02]  /*fa560*/  LOP3.LUT R5, R5, 0xfffdffff, RZ, 0xc0, !PT ;  /* 0xfffdffff05057812 */ /* 0x000fe400078ec0ff */
[----:B---3--:R-:W-:Y:S01]  /*fa570*/  ISETP.GE.AND P0, PT, R4, UR19, PT ;  /* 0x0000001304007c0c */ /* 0x008fe2000bf06270 */
[----:B------:R-:W-:Y:S01]  /*fa580*/  ULDC.64 UR18, c[0x0][0x228] ;  /* 0x00008a0000127ab9 */ /* 0x000fe20000000a00 */
[----:B------:R-:W3:Y:S02]  /*fa590*/  LDL.LU R4, [R1+0x4e38] ;  /* 0x004e380001047983 */ /* 0x000ee40000300800 */
[----:B------:R-:W-:Y:S01]  /*fa5a0*/  ISETP.LT.AND P3, PT, R10, UR55, !P0 ;  /* 0x000000370a007c0c */ /* 0x000fe2000c761270 */
[----:B------:R-:W-:Y:S01]  /*fa5b0*/  ULDC UR55, c[0x0][0x228] ;  /* 0x00008a0000377ab9 */ /* 0x000fe20000000800 */
[----:B------:R-:W-:Y:S02]  /*fa5c0*/  ISETP.LT.AND P2, PT, R0, UR56, !P0 ;  /* 0x0000003800007c0c */ /* 0x000fe4000c741270 */
[----:B------:R-:W-:Y:S01]  /*fa5d0*/  ISETP.LT.AND P1, PT, R9, UR57, !P0 ;  /* 0x0000003909007c0c */ /* 0x000fe2000c721270 */
[----:B------:R0:W-:Y:S08]  /*fa5e0*/  STL [R1+0xdc], R3 ;  /* 0x0000dc0301007387 */ /* 0x0001f00000100800 */
[----:B------:R-:W-:Y:S01]  /*fa5f0*/  @P3 LOP3.LUT R5, R5, 0x20000, RZ, 0xfc, !PT ;  /* 0x0002000005053812 */ /* 0x000fe200078efcff */
[----:B------:R-:W-:Y:S01]  /*fa600*/  ULDC UR57, c[0x0][0x228] ;  /* 0x00008a0000397ab9 */ /* 0x000fe20000000800 */
[----:B------:R-:W-:-:S02]  /*fa610*/  ULDC UR56, c[0x0][0x228] ;  /* 0x00008a0000387ab9 */ /* 0x000fc40000000800 */
[----:B------:R-:W-:-:S04]  /*fa620*/  LOP3.LUT R5, R5, 0xfffeffff, RZ, 0xc0, !PT ;  /* 0xfffeffff05057812 */ /* 0x000fc800078ec0ff */
[----:B------:R-:W-:Y:S02]  /*fa630*/  @P2 LOP3.LUT R5, R5, 0x10000, RZ, 0xfc, !PT ;  /* 0x0001000005052812 */ /* 0x000fe400078efcff */
[----:B------:R-:W-:Y:S02]  /*fa640*/  ISETP.LT.AND P0, PT, R12, UR14, !P0 ;  /* 0x0000000e0c007c0c */ /* 0x000fe4000c701270 */
[----:B------:R-:W-:-:S04]  /*fa650*/  LOP3.LUT R5, R5, 0xffff7fff, RZ, 0xc0, !PT ;  /* 0xffff7fff05057812 */ /* 0x000fc800078ec0ff */
[----:B------:R-:W-:-:S04]  /*fa660*/  @P1 LOP3.LUT R5, R5, 0x8000, RZ, 0xfc, !PT ;  /* 0x0000800005051812 */ /* 0x000fc800078efcff */
[----:B------:R-:W-:-:S04]  /*fa670*/  LOP3.LUT R5, R5, 0xffffbfff, RZ, 0xc0, !PT ;  /* 0xffffbfff05057812 */ /* 0x000fc800078ec0ff */
[----:B------:R-:W-:Y:S02]  /*fa680*/  @P0 LOP3.LUT R5, R5, 0x4000, RZ, 0xfc, !PT ;  /* 0x0000400005050812 */ /* 0x000fe400078efcff */
[----:B--2---:R-:W-:Y:S02]  /*fa690*/  ISETP.GE.AND P0, PT, R2, UR11, PT ;  /* 0x0000000b02007c0c */ /* 0x004fe4000bf06270 */
[----:B------:R-:W2:Y:S02]  /*fa6a0*/  LDL.LU R2, [R1+0x4e3c] ;  /* 0x004e3c0001027983 */ /* 0x000ea40000300800 */
[----:B------:R-:W-:Y:S01]  /*fa6b0*/  ISETP.LT.AND P3, PT, R10, UR52, !P0 ;  /* 0x000000340a007c0c */ /* 0x000fe2000c761270 */
[----:B0-----:R-:W-:Y:S01]  /*fa6c0*/  VIADD R3, R3, UR10 ;  /* 0x0000000a03037c36 */ /* 0x001fe20008000000 */
[----:B------:R-:W-:Y:S01]  /*fa6d0*/  ISETP.LT.AND P2, PT, R0, UR53, !P0 ;  /* 0x0000003500007c0c */ /* 0x000fe2000c741270 */
[----:B------:R-:W-:Y:S01]  /*fa6e0*/  ULDC UR10, c[0x0][0x248] ;  /* 0x00009200000a7ab9 */ /* 0x000fe20000000800 */
[----:B------:R-:W-:Y:S01]  /*fa6f0*/  LOP3.LUT R5, R5, 0xffffdfff, RZ, 0xc0, !PT ;  /* 0xffffdfff05057812 */ /* 0x000fe200078ec0ff */
[----:B------:R-:W-:Y:S01]  /*fa700*/  ULDC UR52, c[0x0][0x228] ;  /* 0x00008a0000347ab9 */ /* 0x000fe20000000800 */
[----:B------:R0:W-:Y:S01]  /*fa710*/  STL [R1+0xd8], R3 ;  /* 0x0000d80301007387 */ /* 0x0001e20000100800 */
[----:B------:R-:W-:Y:S01]  /*fa720*/  ISETP.LT.AND P1, PT, R9, UR54, !P0 ;  /* 0x0000003609007c0c */ /* 0x000fe2000c721270 */
[----:B------:R-:W-:Y:S01]  /*fa730*/  ULDC UR54, c[0x0][0x228] ;  /* 0x00008a0000367ab9 */ /* 0x000fe20000000800 */
[----:B------:R-:W-:Y:S01]  /*fa740*/  ULDC UR53, c[0x0][0x228] ;  /* 0x00008a0000357ab9 */ /* 0x000fe20000000800 */
[----:B------:R-:W4:Y:S03]  /*fa750*/  LDL.LU R6, [R1+0x4e40] ;  /* 0x004e400001067983 */ /* 0x000f260000300800 */
[----:B------:R-:W-:-:S04]  /*fa760*/  @P3 LOP3.LUT R5, R5, 0x2000, RZ, 0xfc, !PT ;  /* 0x0000200005053812 */ /* 0x000fc800078efcff */
[----:B------:R-:W-:-:S04]  /*fa770*/  LOP3.LUT R5, R5, 0xffffefff, RZ, 0xc0, !PT ;  /* 0xffffefff05057812 */ /* 0x000fc800078ec0ff */
[----:B------:R-:W-:Y:S02]  /*fa780*/  @P2 LOP3.LUT R5, R5, 0x1000, RZ, 0xfc, !PT ;  /* 0x0000100005052812 */ /* 0x000fe400078efcff */
[----:B------:R-:W-:Y:S01]  /*fa790*/  ISETP.LT.AND P0, PT, R12, UR18, !P0 ;  /* 0x000000120c007c0c */ /* 0x000fe2000c701270 */
[----:B0-----:R-:W-:Y:S01]  /*fa7a0*/  VIADD R3, R3, UR10 ;  /* 0x0000000a03037c36 */ /* 0x001fe20008000000 */
[----:B------:R-:W-:Y:S01]  /*fa7b0*/  LOP3.LUT R5, R5, 0xfffff7ff, RZ, 0xc0, !PT ;  /* 0xfffff7ff05057812 */ /* 0x000fe200078ec0ff */
[----:B------:R-:W-:Y:S01]  /*fa7c0*/  ULDC.64 UR10, c[0x0][0x228] ;  /* 0x00008a00000a7ab9 */ /* 0x000fe20000000a00 */
[----:B------:R-:W-:Y:S02]  /*fa7d0*/  ULDC UR18, c[0x0][0x228] ;  /* 0x00008a0000127ab9 */ /* 0x000fe40000000800 */
[----:B------:R-:W-:-:S04]  /*fa7e0*/  @P1 LOP3.LUT R5, R5, 0x800, RZ, 0xfc, !PT ;  /* 0x0000080005051812 */ /* 0x000fc800078efcff */
[----:B------:R-:W-:-:S04]  /*fa7f0*/  LOP3.LUT R5, R5, 0xfffffbff, RZ, 0xc0, !PT ;  /* 0xfffffbff05057812 */ /* 0x000fc800078ec0ff */
[----:B------:R-:W-:-:S04]  /*fa800*/  @P0 LOP3.LUT R5, R5, 0x400, RZ, 0xfc, !PT ;  /* 0x0000040005050812 */ /* 0x000fc800078efcff */
[----:B------:R-:W-:Y:S01]  /*fa810*/  LOP3.LUT R5, R5, 0xfffffdff, RZ, 0xc0, !PT ;  /* 0xfffffdff05057812 */ /* 0x000fe200078ec0ff */
[----:B------:R0:W-:Y:S01]  /*fa820*/  STL [R1+0xd4], R3 ;  /* 0x0000d40301007387 */ /* 0x0001e20000100800 */
[----:B---3--:R-:W-:Y:S01]  /*fa830*/  ISETP.GE.AND P0, PT, R4, UR21, PT ;  /* 0x0000001504007c0c */ /* 0x008fe2000bf06270 */
[----:B------:R-:W-:-:S03]  /*fa840*/  ULDC.64 UR20, c[0x0][0x228] ;  /* 0x00008a0000147ab9 */ /* 0x000fc60000000a00 */
[----:B------:R-:W-:Y:S02]  /*fa850*/  ISETP.LT.AND P3, PT, R10, UR30, !P0 ;  /* 0x0000001e0a007c0c */ /* 0x000fe4000c761270 */
[----:B------:R-:W-:Y:S01]  /*fa860*/  ISETP.LT.AND P2, PT, R0, UR31, !P0 ;  /* 0x0000001f00007c0c */ /* 0x000fe2000c741270 */
[----:B------:R-:W-:Y:S01]  /*fa870*/  ULDC.64 UR30, c[0x0][0x228] ;  /* 0x00008a00001e7ab9 */ /* 0x000fe20000000a00 */
[----:B------:R-:W-:Y:S01]  /*fa880*/  ISETP.LT.AND P1, PT, R9, UR51, !P0 ;  /* 0x0000003309007c0c */ /* 0x000fe2000c721270 */
[----:B------:R-:W-:-:S08]  /*fa890*/  ULDC UR51, c[0x0][0x228] ;  /* 0x00008a0000337ab9 */ /* 0x000fd00000000800 */
[----:B------:R-:W-:-:S04]  /*fa8a0*/  @P3 LOP3.LUT R5, R5, 0x200, RZ, 0xfc, !PT ;  /* 0x0000020005053812 */ /* 0x000fc800078efcff */
[----:B------:R-:W-:-:S04]  /*fa8b0*/  LOP3.LUT R5, R5, 0xfffffeff, RZ, 0xc0, !PT ;  /* 0xfffffeff05057812 */ /* 0x000fc800078ec0ff */
[----:B------:R-:W-:Y:S02]  /*fa8c0*/  @P2 LOP3.LUT R5, R5, 0x100, RZ, 0xfc, !PT ;  /* 0x0000010005052812 */ /* 0x000fe400078efcff */
[----:B------:R-:W-:Y:S01]  /*fa8d0*/  ISETP.LT.AND P0, PT, R12, UR10, !P0 ;  /* 0x0000000a0c007c0c */ /* 0x000fe2000c701270 */
[----:B------:R-:W-:Y:S01]  /*fa8e0*/  ULDC UR10, c[0x0][0x248] ;  /* 0x00009200000a7ab9 */ /* 0x000fe20000000800 */
[----:B------:R-:W-:-:S04]  /*fa8f0*/  LOP3.LUT R5, R5, 0xffffff7f, RZ, 0xc0, !PT ;  /* 0xffffff7f05057812 */ /* 0x000fc800078ec0ff */
[----:B------:R-:W-:Y:S01]  /*fa900*/  @P1 LOP3.LUT R5, R5, 0x80, RZ, 0xfc, !PT ;  /* 0x0000008005051812 */ /* 0x000fe200078efcff */
[----:B0-----:R-:W-:Y:S01]  /*fa910*/  VIADD R3, R3, UR10 ;  /* 0x0000000a03037c36 */ /* 0x001fe20008000000 */
[----:B------:R-:W-:Y:S02]  /*fa920*/  ULDC UR10, c[0x0][0x248] ;  /* 0x00009200000a7ab9 */ /* 0x000fe40000000800 */
[----:B------:R-:W-:-:S04]  /*fa930*/  LOP3.LUT R5, R5, 0xffffffbf, RZ, 0xc0, !PT ;  /* 0xffffffbf05057812 */ /* 0x000fc800078ec0ff */
[----:B------:R-:W-:Y:S02]  /*fa940*/  @P0 LOP3.LUT R5, R5, 0x40, RZ, 0xfc, !PT ;  /* 0x0000004005050812 */ /* 0x000fe400078efcff */
[----:B--2---:R-:W-:Y:S01]  /*fa950*/  ISETP.GE.AND P0, PT, R2, UR13, PT ;  /* 0x0000000d02007c0c */ /* 0x004fe2000bf06270 */
[----:B------:R-:W-:Y:S01]  /*fa960*/  ULDC.64 UR12, c[0x0][0x228] ;  /* 0x00008a00000c7ab9 */ /* 0x000fe20000000a00 */
[----:B------:R-:W2:Y:S04]  /*fa970*/  LDL.LU R2, [R1+0x4e44] ;  /* 0x004e440001027983 */ /* 0x000ea80000300800 */
[----:B------:R0:W-:Y:S04]  /*fa980*/  STL [R1+0xd0], R3 ;  /* 0x0000d00301007387 */ /* 0x0001e80000100800 */
[----:B------:R-:W3:Y:S01]  /*fa990*/  LDL.LU R4, [R1+0x10f0] ;  /* 0x0010f00001047983 */ /* 0x000ee20000300800 */
[----:B------:R-:W-:Y:S01]  /*fa9a0*/  ISETP.LT.AND P3, PT, R10, UR48, !P0 ;  /* 0x000000300a007c0c */ /* 0x000fe2000c761270 */
[----:B------:R-:W-:Y:S01]  /*fa9b0*/  ULDC UR48, c[0x0][0x228] ;  /* 0x00008a0000307ab9 */ /* 0x000fe20000000800 */
[----:B------:R-:W-:Y:S01]  /*fa9c0*/  ISETP.LT.AND P2, PT, R0, UR49, !P0 ;  /* 0x0000003100007c0c */ /* 0x000fe2000c741270 */
[----:B------:R-:W-:Y:S01]  /*fa9d0*/  ULDC UR49, c[0x0][0x228] ;  /* 0x00008a0000317ab9 */ /* 0x000fe20000000800 */
[----:B------:R-:W-:-:S02]  /*fa9e0*/  LOP3.LUT R5, R5, 0xffffffdf, RZ, 0xc0, !PT ;  /* 0xffffffdf05057812 */ /* 0x000fc400078ec0ff */
[----:B------:R-:W-:Y:S01]  /*fa9f0*/  ISETP.LT.AND P1, PT, R9, UR50, !P0 ;  /* 0x0000003209007c0c */ /* 0x000fe2000c721270 */
[----:B0-----:R-:W-:-:S06]  /*faa00*/  VIADD R3, R3, UR10 ;  /* 0x0000000a03037c36 */ /* 0x001fcc0008000000 */
        /* <DEDUP_REMOVED lines=9> */
[----:B------:R-:W-:Y:S02]  /*faaa0*/  @P0 LOP3.LUT R5, R5, 0x4, RZ, 0xfc, !PT ;  /* 0x0000000405050812 */ /* 0x000fe400078efcff */
[----:B----4-:R-:W-:Y:S01]  /*faab0*/  ISETP.GE.AND P0, PT, R6, UR15, PT ;  /* 0x0000000f06007c0c */ /* 0x010fe2000bf06270 */
[----:B------:R-:W-:Y:S01]  /*faac0*/  STL [R1+0xbc], R3 ;  /* 0x0000bc0301007387 */ /* 0x000fe20000100800 */
[----:B------:R-:W-:Y:S01]  /*faad0*/  LOP3.LUT R5, R5, 0xfffffffd, RZ, 0xc0, !PT ;  /* 0xfffffffd05057812 */ /* 0x000fe200078ec0ff */
[----:B------:R-:W-:Y:S01]  /*faae0*/  ULDC.64 UR14, c[0x0][0x228] ;  /* 0x00008a00000e7ab9 */ /* 0x000fe20000000a00 */
[----:B------:R-:W-:Y:S01]  /*faaf0*/  ISETP.LT.AND P3, PT, R10, UR45, !P0 ;  /* 0x0000002d0a007c0c */ /* 0x000fe2000c761270 */
[----:B------:R-:W-:Y:S01]  /*fab00*/  ULDC UR45, c[0x0][0x228] ;  /* 0x00008a00002d7ab9 */ /* 0x000fe20000000800 */
[----:B------:R-:W-:Y:S01]  /*fab10*/  ISETP.LT.AND P2, PT, R0, UR46, !P0 ;  /* 0x0000002e00007c0c */ /* 0x000fe2000c741270 */
[----:B------:R-:W-:-:S10]  /*fab20*/  ULDC UR46, c[0x0][0x228] ;  /* 0x00008a00002e7ab9 */ /* 0x000fd40000000800 */
[----:B------:R-:W-:-:S04]  /*fab30*/  @P3 LOP3.LUT R5, R5, 0x2, RZ, 0xfc, !PT ;  /* 0x0000000205053812 */ /* 0x000fc800078efcff */
[----:B------:R-:W-:-:S04]  /*fab40*/  LOP3.LUT R5, R5, 0xfffffffe, RZ, 0xc0, !PT ;  /* 0xfffffffe05057812 */ /* 0x000fc800078ec0ff */
[----:B------:R-:W-:-:S05]  /*fab50*/  @P2 LOP3.LUT R5, R5, 0x1, RZ, 0xfc, !PT ;  /* 0x0000000105052812 */ /* 0x000fca00078efcff */
[----:B------:R0:W-:Y:S04]  /*fab60*/  STL [R1+0x10f4], R5 ;  /* 0x0010f40501007387 */ /* 0x0001e80000100800 */
[----:B0-----:R-:W4:Y:S01]  /*fab70*/  LDL.LU R5, [R1+0x4e48] ;  /* 0x004e480001057983 */ /* 0x001f220000300800 */
[----:B------:R-:W-:Y:S01]  /*fab80*/  ISETP.LT.AND P1, PT, R9, UR47, !P0 ;  /* 0x0000002f09007c0c */ /* 0x000fe2000c721270 */
[----:B------:R-:W-:Y:S01]  /*fab90*/  VIADD R3, R3, UR10 ;  /* 0x0000000a03037c36 */ /* 0x000fe20008000000 */
[----:B------:R-:W-:Y:S01]  /*faba0*/  ISETP.LT.AND P0, PT, R12, UR12, !P0 ;  /* 0x0000000c0c007c0c */ /* 0x000fe2000c701270 */
[----:B------:R-:W-:Y:S01]  /*fabb0*/  ULDC UR10, c[0x0][0x248] ;  /* 0x00009200000a7ab9 */ /* 0x000fe20000000800 */
[----:B------:R-:W-:Y:S01]  /*fabc0*/  ULDC UR12, c[0x0][0x228] ;  /* 0x00008a00000c7ab9 */ /* 0x000fe20000000800 */
[----:B------:R-:W-:Y:S01]  /*fabd0*/  ULDC UR47, c[0x0][0x228] ;  /* 0x00008a00002f7ab9 */ /* 0x000fe20000000800 */
[----:B------:R0:W-:Y:S01]  /*fabe0*/  STL [R1+0xb4], R3 ;  /* 0x0000b40301007387 */ /* 0x0001e20000100800 */
[----:B---3--:R-:W-:-:S06]  /*fabf0*/  LOP3.LUT R4, R4, 0x7fffffff, RZ, 0xc0, !PT ;  /* 0x7fffffff04047812 */ /* 0x008fcc00078ec0ff */
[----:B------:R-:W-:-:S04]  /*fac00*/  @P1 LOP3.LUT R4, R4, 0x80000000, RZ, 0xfc, !PT ;  /* 0x8000000004041812 */ /* 0x000fc800078efcff */
[----:B------:R-:W-:-:S04]  /*fac10*/  LOP3.LUT R4, R4, 0xbfffffff, RZ, 0xc0, !PT ;  /* 0xbfffffff04047812 */ /* 0x000fc800078ec0ff */
[----:B------:R-:W-:Y:S02]  /*fac20*/  @P0 LOP3.LUT R4, R4, 0x40000000, RZ, 0xfc, !PT ;  /* 0x4000000004040812 */ /* 0x000fe400078efcff */
[----:B--2---:R-:W-:Y:S01]  /*fac30*/  ISETP.GE.AND P0, PT, R2, UR19, PT ;  /* 0x0000001302007c0c */ /* 0x004fe2000bf06270 */
[----:B0-----:R-:W-:Y:S01]  /*fac40*/  VIADD R3, R3, UR10 ;  /* 0x0000000a03037c36 */ /* 0x001fe20008000000 */
[----:B------:R-:W2:Y:S01]  /*fac50*/  LDL.LU R2, [R1+0x4e4c] ;  /* 0x004e4c0001027983 */ /* 0x000ea20000300800 */
[----:B------:R-:W-:Y:S01]  /*fac60*/  LOP3.LUT R4, R4, 0xdfffffff, RZ, 0xc0, !PT ;  /* 0xdfffffff04047812 */ /* 0x000fe200078ec0ff */
[----:B------:R-:W-:Y:S01]  /*fac70*/  ULDC UR19, c[0x0][0x228] ;  /* 0x00008a0000137ab9 */ /* 0x000fe20000000800 */
[----:B------:R-:W-:Y:S02]  /*fac80*/  ISETP.LT.AND P3, PT, R10, UR16, !P0 ;  /* 0x000000100a007c0c */ /* 0x000fe4000c761270 */
[----:B------:R-:W-:Y:S02]  /*fac90*/  ISETP.LT.AND P2, PT, R0, UR25, !P0 ;  /* 0x0000001900007c0c */ /* 0x000fe4000c741270 */
[----:B------:R-:W-:Y:S01]  /*faca0*/  ISETP.LT.AND P1, PT, R9, UR44, !P0 ;  /* 0x0000002c09007c0c */ /* 0x000fe2000c721270 */
[----:B------:R0:W-:Y:S01]  /*facb0*/  STL [R1+0xb0], R3 ;  /* 0x0000b00301007387 */ /* 0x0001e20000100800 */
[----:B------:R-:W-:Y:S01]  /*facc0*/  ULDC UR16, c[0x0][0x228] ;  /* 0x00008a0000107ab9 */ /* 0x000fe20000000800 */
[----:B------:R-:W-:-:S06]  /*facd0*/  ULDC UR10, c[0x0][0x228] ;  /* 0x00008a00000a7ab9 */ /* 0x000fcc0000000800 */
[----:B------:R-:W-:Y:S01]  /*face0*/  @P3 LOP3.LUT R4, R4, 0x20000000, RZ, 0xfc, !PT ;  /* 0x2000000004043812 */ /* 0x000fe200078efcff */
[----:B------:R-:W-:-:S03]  /*facf0*/  ULDC UR44, c[0x0][0x228] ;  /* 0x00008a00002c7ab9 */ /* 0x000fc60000000800 */
[----:B------:R-:W-:-:S04]  /*fad00*/  LOP3.LUT R4, R4, 0xefffffff, RZ, 0xc0, !PT ;  /* 0xefffffff04047812 */ /* 0x000fc800078ec0ff */
[----:B------:R-:W-:Y:S02]  /*fad10*/  @P2 LOP3.LUT R4, R4, 0x10000000, RZ, 0xfc, !PT ;  /* 0x1000000004042812 */ /* 0x000fe400078efcff */
[----:B------:R-:W-:Y:S01]  /*fad20*/  ISETP.LT.AND P0, PT, R12, UR14, !P0 ;  /* 0x0000000e0c007c0c */ /* 0x000fe2000c701270 */
[----:B------:R-:W-:Y:S01]  /*fad30*/  ULDC UR14, c[0x0][0x228] ;  /* 0x00008a00000e7ab9 */ /* 0x000fe20000000800 */
[----:B------:R-:W-:-:S04]  /*fad40*/  LOP3.LUT R4, R4, 0xf7ffffff, RZ, 0xc0, !PT ;  /* 0xf7ffffff04047812 */ /* 0x000fc800078ec0ff */
[----:B------:R-:W-:-:S04]  /*fad50*/  @P1 LOP3.LUT R4, R4, 0x8000000, RZ, 0xfc, !PT ;  /* 0x0800000004041812 */ /* 0x000fc800078efcff */
[----:B------:R-:W-:-:S04]  /*fad60*/  LOP3.LUT R4, R4, 0xfbffffff, RZ, 0xc0, !PT ;  /* 0xfbffffff04047812 */ /* 0x000fc800078ec0ff */
[----:B------:R-:W-:Y:S02]  /*fad70*/  @P0 LOP3.LUT R4, R4, 0x4000000, RZ, 0xfc, !PT ;  /* 0x0400000004040812 */ /* 0x000fe400078efcff */
[----:B----4-:R-:W-:Y:S01]  /*fad80*/  ISETP.GE.AND P0, PT, R5, UR11, PT ;  /* 0x0000000b05007c0c */ /* 0x010fe2000bf06270 */
[----:B------:R-:W-:Y:S01]  /*fad90*/  ULDC UR11, c[0x0][0x228] ;  /* 0x00008a00000b7ab9 */ /* 0x000fe20000000800 */
[----:B------:R-:W3:Y:S02]  /*fada0*/  LDL.LU R5, [R1+0x4e50] ;  /* 0x004e500001057983 */ /* 0x000ee40000300800 */
[----:B------:R-:W-:Y:S01]  /*fadb0*/  ISETP.LT.AND P3, PT, R10, UR7, !P0 ;  /* 0x000000070a007c0c */ /* 0x000fe2000c761270 */
[----:B------:R-:W-:Y:S01]  /*fadc0*/  ULDC UR7, c[0x0][0x248] ;  /* 0x0000920000077ab9 */ /* 0x000fe20000000800 */
[----:B------:R-:W-:Y:S02]  /*fadd0*/  ISETP.LT.AND P2, PT, R0, UR9, !P0 ;  /* 0x0000000900007c0c */ /* 0x000fe4000c741270 */
[----:B------:R-:W-:-:S02]  /*fade0*/  LOP3.LUT R4, R4, 0xfdffffff, RZ, 0xc0, !PT ;  /* 0xfdffffff04047812 */ /* 0x000fc400078ec0ff */
[----:B------:R-:W-:Y:S01]  /*fadf0*/  ISETP.LT.AND P1, PT, R9, UR24, !P0 ;  /* 0x0000001809007c0c */ /* 0x000fe2000c721270 */
[----:B0-----:R-:W-:Y:S01]  /*fae00*/  VIADD R3, R3, UR7 ;  /* 0x0000000703037c36 */ /* 0x001fe20008000000 */
[----:B------:R-:W-:-:S05]  /*fae10*/  ULDC UR9, c[0x0][0x228] ;  /* 0x00008a0000097ab9 */ /* 0x000fca0000000800 */
[----:B------:R-:W-:Y:S01]  /*fae20*/  @P3 LOP3.LUT R4, R4, 0x2000000, RZ, 0xfc, !PT ;  /* 0x0200000004043812 */ /* 0x000fe200078efcff */
[----:B------:R-:W-:Y:S01]  /*fae30*/  ULDC.64 UR24, c[0x0][0x228] ;  /* 0x00008a0000187ab9 */ /* 0x000fe20000000a00 */
[----:B------:R-:W-:Y:S01]  /*fae40*/  ISETP.LT.AND P0, PT, R12, UR20, !P0 ;  /* 0x000000140c007c0c */ /* 0x000fe2000c701270 */
[----:B------:R0:W-:Y:S01]  /*fae50*/  STL [R1+0xac], R3 ;  /* 0x0000ac0301007387 */ /* 0x0001e20000100800 */
[----:B------:R-:W-:Y:S01]  /*fae60*/  LOP3.LUT R4, R4, 0xfeffffff, RZ, 0xc0, !PT ;  /* 0xfeffffff04047812 */ /* 0x000fe200078ec0ff */
[----:B------:R-:W-:Y:S01]  /*fae70*/  ULDC UR7, c[0x0][0x228] ;  /* 0x00008a0000077ab9 */ /* 0x000fe20000000800 */
[----:B------:R-:W-:Y:S02]  /*fae80*/  ULDC UR20, c[0x0][0x228] ;  /* 0x00008a0000147ab9 */ /* 0x000fe40000000800 */
[----:B------:R-:W-:-:S04]  /*fae90*/  @P2 LOP3.LUT R4, R4, 0x1000000, RZ, 0xfc, !PT ;  /* 0x0100000004042812 */ /* 0x000fc800078efcff */
[----:B------:R-:W-:-:S04]  /*faea0*/  LOP3.LUT R4, R4, 0xff7fffff, RZ, 0xc0, !PT ;  /* 0xff7fffff04047812 */ /* 0x000fc800078ec0ff */
[----:B------:R-:W-:-:S04]  /*faeb0*/  @P1 LOP3.LUT R4, R4, 0x800000, RZ, 0xfc, !PT ;  /* 0x0080000004041812 */ /* 0x000fc800078efcff */
[----:B------:R-:W-:-:S04]  /*faec0*/  LOP3.LUT R4, R4, 0xffbfffff, RZ, 0xc0, !PT ;  /* 0xffbfffff04047812 */ /* 0x000fc800078ec0ff */
[----:B------:R-:W-:Y:S02]  /*faed0*/  @P0 LOP3.LUT R4, R4, 0x400000, RZ, 0xfc, !PT ;  /* 0x0040000004040812 */ /* 0x000fe400078efcff */
[----:B--2---:R-:W-:Y:S01]  /*faee0*/  ISETP.GE.AND P0, PT, R2, UR31, PT ;  /* 0x0000001f02007c0c */ /* 0x004fe2000bf06270 */
[----:B------:R-:W-:Y:S01]  /*faef0*/  ULDC.64 UR30, c[0x0][0x228] ;  /* 0x00008a00001e7ab9 */ /* 0x000fe20000000a00 */
[----:B------:R-:W2:Y:S02]  /*faf00*/  LDL.LU R2, [R1+0x4e54] ;  /* 0x004e540001027983 */ /* 0x000ea40000300800 */
        /* <DEDUP_REMOVED lines=12> */
[----:B------:R-:W-:Y:S01]  /*fafd0*/  ISETP.LT.AND P0, PT, R12, UR24, !P0 ;  /* 0x000000180c007c0c */ /* 0x000fe2000c701270 */
[----:B------:R0:W-:Y:S01]  /*fafe0*/  STL [R1+0xa8], R3 ;  /* 0x0000a80301007387 */ /* 0x0001e20000100800 */
[----:B------:R-:W-:Y:S01]  /*faff0*/  LOP3.LUT R4, R4, 0xfff7ffff, RZ, 0xc0, !PT ;  /* 0xfff7ffff04047812 */ /* 0x000fe200078ec0ff */
[----:B------:R-:W-:-:S03]  /*fb000*/  ULDC UR24, c[0x0][0x228] ;  /* 0x00008a0000187ab9 */ /* 0x000fc60000000800 */
[----:B------:R-:W-:-:S04]  /*fb010*/  @P1 LOP3.LUT R4, R4, 0x80000, RZ, 0xfc, !PT ;  /* 0x0008000004041812 */ /* 0x000fc800078efcff */
[----:B------:R-:W-:-:S04]  /*fb020*/  LOP3.LUT R4, R4, 0xfffbffff, RZ, 0xc0, !PT ;  /* 0xfffbffff04047812 */ /* 0x000fc800078ec0ff */
[----:B------:R-:W-:Y:S02]  /*fb030*/  @P0 LOP3.LUT R4, R4, 0x40000, RZ, 0xfc, !PT ;  /* 0x0004000004040812 */ /* 0x000fe400078efcff */
[----:B---3--:R-:W-:Y:S01]  /*fb040*/  ISETP.GE.AND P0, PT, R5, UR13, PT ;  /* 0x0000000d05007c0c */ /* 0x008fe2000bf06270 */
[----:B------:R-:W-:Y:S01]  /*fb050*/  ULDC UR13, c[0x0][0x248] ;  /* 0x00009200000d7ab9 */ /* 0x000fe20000000800 */
[----:B------:R-:W3:Y:S02]  /*fb060*/  LDL.LU R5, [R1+0x4e58] ;  /* 0x004e580001057983 */ /* 0x000ee40000300800 */
[----:B------:R-:W-:Y:S02]  /*fb070*/  ISETP.LT.AND P3, PT, R10, UR32, !P0 ;  /* 0x000000200a007c0c */ /* 0x000fe4000c761270 */
[----:B------:R-:W-:Y:S02]  /*fb080*/  ISETP.LT.AND P2, PT, R0, UR33, !P0 ;  /* 0x0000002100007c0c */ /* 0x000fe4000c741270 */
[----:B------:R-:W-:-:S02]  /*fb090*/  LOP3.LUT R4, R4, 0xfffdffff, RZ, 0xc0, !PT ;  /* 0xfffdffff04047812 */ /* 0x000fc400078ec0ff */
[----:B------:R-:W-:Y:S01]  /*fb0a0*/  ISETP.LT.AND P1, PT, R9, UR39, !P0 ;  /* 0x0000002709007c0c */ /* 0x000fe2000c721270 */
[----:B0-----:R-:W-:Y:S01]  /*fb0b0*/  VIADD R3, R3, UR13 ;  /* 0x0000000d03037c36 */ /* 0x001fe20008000000 */
[----:B------:R-:W-:-:S05]  /*fb0c0*/  ULDC.64 UR32, c[0x0][0x228] ;  /* 0x00008a0000207ab9 */ /* 0x000fca0000000a00 */
[----:B------:R-:W-:Y:S01]  /*fb0d0*/  @P3 LOP3.LUT R4, R4, 0x20000, RZ, 0xfc, !PT ;  /* 0x0002000004043812 */ /* 0x000fe200078efcff */
[----:B------:R-:W-:-:S03]  /*fb0e0*/  ULDC UR13, c[0x0][0x228] ;  /* 0x00008a00000d7ab9 */ /* 0x000fc60000000800 */
[----:B------:R-:W-:-:S04]  /*fb0f0*/  LOP3.LUT R4, R4, 0xfffeffff, RZ, 0xc0, !PT ;  /* 0xfffeffff04047812 */ /* 0x000fc800078ec0ff */
[----:B------:R-:W-:Y:S02]  /*fb100*/  @P2 LOP3.LUT R4, R4, 0x10000, RZ, 0xfc, !PT ;  /* 0x0001000004042812 */ /* 0x000fe400078efcff */
[----:B------:R-:W-:Y:S02]  /*fb110*/  ISETP.LT.AND P0, PT, R12, UR30, !P0 ;  /* 0x0000001e0c007c0c */ /* 0x000fe4000c701270 */
[----:B------:R-:W-:-:S04]  /*fb120*/  LOP3.LUT R4, R4, 0xffff7fff, RZ, 0xc0, !PT ;  /* 0xffff7fff04047812 */ /* 0x000fc800078ec0ff */
[----:B------:R-:W-:-:S04]  /*fb130*/  @P1 LOP3.LUT R4, R4, 0x8000, RZ, 0xfc, !PT ;  /* 0x0000800004041812 */ /* 0x000fc800078efcff */
[----:B------:R-:W-:Y:S01]  /*fb140*/  LOP3.LUT R4, R4, 0xffffbfff, RZ, 0xc0, !PT ;  /* 0xffffbfff04047812 */ /* 0x000fe200078ec0ff */
[----:B------:R0:W-:Y:S03]  /*fb150*/  STL [R1+0xa4], R3 ;  /* 0x0000a40301007387 */ /* 0x0001e60000100800 */
[----:B------:R-:W-:Y:S02]  /*fb160*/  @P0 LOP3.LUT R4, R4, 0x4000, RZ, 0xfc, !PT ;  /* 0x0000400004040812 */ /* 0x000fe400078efcff */
[----:B--2---:R-:W-:Y:S01]  /*fb170*/  ISETP.GE.AND P0, PT, R2, UR15, PT ;  /* 0x0000000f02007c0c */ /* 0x004fe2000bf06270 */
[----:B------:R-:W-:Y:S01]  /*fb180*/  ULDC UR15, c[0x0][0x248] ;  /* 0x00009200000f7ab9 */ /* 0x000fe20000000800 */
[----:B------:R-:W2:Y:S02]  /*fb190*/  LDL.LU R2, [R1+0x4e5c] ;  /* 0x004e5c0001027983 */ /* 0x000ea40000300800 */
[----:B------:R-:W-:-:S02]  /*fb1a0*/  ISETP.LT.AND P3, PT, R10, UR17, !P0 ;  /* 0x000000110a007c0c */ /* 0x000fc4000c761270 */
[----:B------:R-:W-:Y:S02]  /*fb1b0*/  ISETP.LT.AND P2, PT, R0, UR38, !P0 ;  /* 0x0000002600007c0c */ /* 0x000fe4000c741270 */
[----:B------:R-:W-:Y:S02]  /*fb1c0*/  LOP3.LUT R4, R4, 0xffffdfff, RZ, 0xc0, !PT ;  /* 0xffffdfff04047812 */ /* 0x000fe400078ec0ff */
[----:B------:R-:W-:Y:S01]  /*fb1d0*/  ISETP.LT.AND P1, PT, R9, UR27, !P0 ;  /* 0x0000001b09007c0c */ /* 0x000fe2000c721270 */
[----:B0-----:R-:W-:Y:S01]  /*fb1e0*/  VIADD R3, R3, UR15 ;  /* 0x0000000f03037c36 */ /* 0x001fe20008000000 */
[----:B------:R-:W-:Y:S01]  /*fb1f0*/  ULDC.64 UR38, c[0x0][0x228] ;  /* 0x00008a0000267ab9 */ /* 0x000fe20000000a00 */
[----:B------:R-:W-:-:S04]  /*fb200*/  ULDC UR17, c[0x0][0x228] ;  /* 0x00008a0000117ab9 */ /* 0x000fc80000000800 */
        /* <DEDUP_REMOVED lines=10> */
[----:B---3--:R-:W-:Y:S01]  /*fb2b0*/  ISETP.GE.AND P0, PT, R5, UR21, PT ;  /* 0x0000001505007c0c */ /* 0x008fe2000bf06270 */
[----:B------:R-:W-:Y:S01]  /*fb2c0*/  ULDC UR21, c[0x0][0x228] ;  /* 0x00008a0000157ab9 */ /* 0x000fe20000000800 */
[----:B------:R-:W3:Y:S02]  /*fb2d0*/  LDL.LU R5, [R1+0x4e60] ;  /* 0x004e600001057983 */ /* 0x000ee40000300800 */
[----:B------:R-:W-:Y:S01]  /*fb2e0*/  ISETP.LT.AND P3, PT, R10, UR22, !P0 ;  /* 0x000000160a007c0c */ /* 0x000fe2000c761270 */
[----:B------:R-:W-:Y:S01]  /*fb2f0*/  ULDC UR22, c[0x0][0x248] ;  /* 0x0000920000167ab9 */ /* 0x000fe20000000800 */
[----:B------:R-:W-:-:S02]  /*fb300*/  ISETP.LT.AND P2, PT, R0, UR23, !P0 ;  /* 0x0000001700007c0c */ /* 0x000fc4000c741270 */
[----:B------:R-:W-:Y:S02]  /*fb310*/  LOP3.LUT R4, R4, 0xfffffdff, RZ, 0xc0, !PT ;  /* 0xfffffdff04047812 */ /* 0x000fe400078ec0ff */
[----:B------:R-:W-:Y:S01]  /*fb320*/  ISETP.LT.AND P1, PT, R9, UR26, !P0 ;  /* 0x0000001a09007c0c */ /* 0x000fe2000c721270 */
[----:B0-----:R-:W-:Y:S01]  /*fb330*/  VIADD R3, R3, UR22 ;  /* 0x0000001603037c36 */ /* 0x001fe20008000000 */
[----:B------:R-:W-:-:S05]  /*fb340*/  ULDC UR23, c[0x0][0x228] ;  /* 0x00008a0000177ab9 */ /* 0x000fca0000000800 */
[----:B------:R-:W-:Y:S01]  /*fb350*/  @P3 LOP3.LUT R4, R4, 0x200, RZ, 0xfc, !PT ;  /* 0x0000020004043812 */ /* 0x000fe200078efcff */
[----:B------:R-:W-:Y:S01]  /*fb360*/  ULDC.64 UR26, c[0x0][0x228] ;  /* 0x00008a00001a7ab9 */ /* 0x000fe20000000a00 */
[----:B------:R-:W-:Y:S01]  /*fb370*/  ISETP.LT.AND P0, PT, R12, UR38, !P0 ;  /* 0x000000260c007c0c */ /* 0x000fe2000c701270 */
[----:B------:R-:W-:Y:S01]  /*fb380*/  ULDC UR22, c[0x0][0x228] ;  /* 0x00008a0000167ab9 */ /* 0x000fe20000000800 */
[----:B------:R-:W-:-:S04]  /*fb390*/  LOP3.LUT R4, R4, 0xfffffeff, RZ, 0xc0, !PT ;  /* 0xfffffeff04047812 */ /* 0x000fc800078ec0ff */
[----:B------:R-:W-:-:S04]  /*fb3a0*/  @P2 LOP3.LUT R4, R4, 0x100, RZ, 0xfc, !PT ;  /* 0x0000010004042812 */ /* 0x000fc800078efcff */
[----:B------:R-:W-:-:S04]  /*fb3b0*/  LOP3.LUT R4, R4, 0xffffff7f, RZ, 0xc0, !PT ;  /* 0xffffff7f04047812 */ /* 0x000fc800078ec0ff */
[----:B------:R-:W-:-:S04]  /*fb3c0*/  @P1 LOP3.LUT R4, R4, 0x80, RZ, 0xfc, !PT ;  /* 0x0000008004041812 */ /* 0x000fc800078efcff */
[----:B------:R-:W-:Y:S01]  /*fb3d0*/  LOP3.LUT R4, R4, 0xffffffbf, RZ, 0xc0, !PT ;  /* 0xffffffbf04047812 */ /* 0x000fe200078ec0ff */
[----:B------:R0:W-:Y:S03]  /*fb3e0*/  STL [R1+0x9c], R3 ;  /* 0x00009c0301007387 */ /* 0x0001e60000100800 */
[----:B------:R-:W-:Y:S02]  /*fb3f0*/  @P0 LOP3.LUT R4, R4, 0x40, RZ, 0xfc, !PT ;  /* 0x0000004004040812 */ /* 0x000fe400078efcff */
[----:B--2---:R-:W-:Y:S01]  /*fb400*/  ISETP.GE.AND P0, PT, R2, UR25, PT ;  /* 0x0000001902007c0c */ /* 0x004fe2000bf06270 */
[----:B------:R-:W-:Y:S01]  /*fb410*/  ULDC UR25, c[0x0][0x248] ;  /* 0x0000920000197ab9 */ /* 0x000fe20000000800 */
[----:B------:R-:W2:Y:S04]  /*fb420*/  LDL.LU R2, [R1+0x4e64] ;  /* 0x004e640001027983 */ /* 0x000ea80000300800 */
[----:B------:R-:W4:Y:S01]  /*fb430*/  LDL.LU R6, [R1+0xe84] ;  /* 0x000e840001067983 */ /* 0x000f220000300800 */
[----:B------:R-:W-:-:S02]  /*fb440*/  ISETP.LT.AND P3, PT, R10, UR28, !P0 ;  /* 0x0000001c0a007c0c */ /* 0x000fc4000c761270 */
[----:B------:R-:W-:Y:S02]  /*fb450*/  ISETP.LT.AND P2, PT, R0, UR29, !P0 ;  /* 0x0000001d00007c0c */ /* 0x000fe4000c741270 */
[----:B------:R-:W-:Y:S02]  /*fb460*/  LOP3.LUT R4, R4, 0xffffffdf, RZ, 0xc0, !PT ;  /* 0xffffffdf04047812 */ /* 0x000fe400078ec0ff */
[----:B------:R-:W-:Y:S01]  /*fb470*/  ISETP.LT.AND P1, PT, R9, UR42, !P0 ;  /* 0x0000002a09007c0c */ /* 0x000fe2000c721270 */
[----:B0-----:R-:W-:Y:S01]  /*fb480*/  VIADD R3, R3, UR25 ;  /* 0x0000001903037c36 */ /* 0x001fe20008000000 */
[----:B------:R-:W-:-:S05]  /*fb490*/  ULDC.64 UR28, c[0x0][0x228] ;  /* 0x00008a00001c7ab9 */ /* 0x000fca0000000a00 */
        /* <DEDUP_REMOVED lines=11> */
[----:B------:R-:W-:-:S04]  /*fb550*/  @P0 LOP3.LUT R4, R4, 0x4, RZ, 0xfc, !PT ;  /* 0x0000000404040812 */ /* 0x000fc800078efcff */
[----:B------:R-:W-:Y:S02]  /*fb560*/  LOP3.LUT R4, R4, 0xfffffffd, RZ, 0xc0, !PT ;  /* 0xfffffffd04047812 */ /* 0x000fe400078ec0ff */
[----:B---3--:R-:W-:Y:S01]  /*fb570*/  ISETP.GE.AND P0, PT, R5, UR31, PT ;  /* 0x0000001f05007c0c */ /* 0x008fe2000bf06270 */
[----:B0-----:R-:W-:Y:S01]  /*fb580*/  VIADD R3, R3, UR26 ;  /* 0x0000001a03037c36 */ /* 0x001fe20008000000 */
[----:B------:R-:W-:Y:S01]  /*fb590*/  ULDC.64 UR30, c[0x0][0x228] ;  /* 0x00008a00001e7ab9 */ /* 0x000fe20000000a00 */
[----:B------:R-:W-:Y:S01]  /*fb5a0*/  ULDC UR26, c[0x0][0x248] ;  /* 0x00009200001a7ab9 */ /* 0x000fe20000000800 */
        /* <DEDUP_REMOVED lines=8> */
[----:B0-----:R-:W3:Y:S01]  /*fb630*/  LDL.LU R4, [R1+0x4e68] ;  /* 0x004e680001047983 */ /* 0x001ee20000300800 */
[----:B------:R-:W-:Y:S01]  /*fb640*/  ISETP.LT.AND P1, PT, R9, UR41, !P0 ;  /* 0x0000002909007c0c */ /* 0x000fe2000c721270 */
[----:B------:R-:W-:Y:S01]  /*fb650*/  ULDC UR41, c[0x0][0x228] ;  /* 0x00008a0000297ab9 */ /* 0x000fe20000000800 */
[----:B------:R-:W-:Y:S01]  /*fb660*/  ISETP.LT.AND P0, PT, R12, UR28, !P0 ;  /* 0x0000001c0c007c0c */ /* 0x000fe2000c701270 */
[----:B------:R0:W-:Y:S01]  /*fb670*/  STL [R1+0x94], R3 ;  /* 0x0000940301007387 */ /* 0x0001e20000100800 */
[----:B----4-:R-:W-:-:S09]  /*fb680*/  LOP3.LUT R6, R6, 0x7fffffff, RZ, 0xc0, !PT ;  /* 0x7fffffff06067812 */ /* 0x010fd200078ec0ff */
[----:B------:R-:W-:-:S04]  /*fb690*/  @P1 LOP3.LUT R6, R6, 0x80000000, RZ, 0xfc, !PT ;  /* 0x8000000006061812 */ /* 0x000fc800078efcff */
[----:B------:R-:W-:-:S04]  /*fb6a0*/  LOP3.LUT R6, R6, 0xbfffffff, RZ, 0xc0, !PT ;  /* 0xbfffffff06067812 */ /* 0x000fc800078ec0ff */
[----:B------:R-:W-:Y:S02]  /*fb6b0*/  @P0 LOP3.LUT R6, R6, 0x40000000, RZ, 0xfc, !PT ;  /* 0x4000000006060812 */ /* 0x000fe400078efcff */
[----:B--2---:R-:W-:Y:S01]  /*fb6c0*/  ISETP.GE.AND P0, PT, R2, UR33, PT ;  /* 0x0000002102007c0c */ /* 0x004fe2000bf06270 */
[----:B0-----:R-:W-:Y:S01]  /*fb6d0*/  VIADD R3, R3, UR26 ;  /* 0x0000001a03037c36 */ /* 0x001fe20008000000 */
[----:B------:R-:W2:Y:S01]  /*fb6e0*/  LDL.LU R2, [R1+0x4e6c] ;  /* 0x004e6c0001027983 */ /* 0x000ea20000300800 */
[----:B------:R-:W-:Y:S01]  /*fb6f0*/  LOP3.LUT R6, R6, 0xdfffffff, RZ, 0xc0, !PT ;  /* 0xdfffffff06067812 */ /* 0x000fe200078ec0ff */
[----:B------:R-:W-:Y:S01]  /*fb700*/  ULDC.64 UR32, c[0x0][0x228] ;  /* 0x00008a0000207ab9 */ /* 0x000fe20000000a00 */
[----:B------:R-:W-:Y:S02]  /*fb710*/  ISETP.LT.AND P3, PT, R10, UR51, !P0 ;  /* 0x000000330a007c0c */ /* 0x000fe4000c761270 */
[----:B------:R-:W-:Y:S02]  /*fb720*/  ISETP.LT.AND P2, PT, R0, UR54, !P0 ;  /* 0x0000003600007c0c */ /* 0x000fe4000c741270 */
[----:B------:R-:W-:Y:S01]  /*fb730*/  ISETP.LT.AND P1, PT, R9, UR61, !P0 ;  /* 0x0000003d09007c0c */ /* 0x000fe2000c721270 */
[----:B------:R0:W-:Y:S01]  /*fb740*/  STL [R1+0x90], R3 ;  /* 0x0000900301007387 */ /* 0x0001e20000100800 */
[----:B------:R-:W-:Y:S01]  /*fb750*/  ULDC UR51, c[0x0][0x228] ;  /* 0x00008a0000337ab9 */ /* 0x000fe20000000800 */
        /* <DEDUP_REMOVED lines=11> */
[----:B------:R-:W-:Y:S01]  /*fb810*/  LOP3.LUT R6, R6, 0xfdffffff, RZ, 0xc0, !PT ;  /* 0xfdffffff06067812 */ /* 0x000fe200078ec0ff */
[----:B0-----:R-:W-:Y:S01]  /*fb820*/  VIADD R3, R3, UR26 ;  /* 0x0000001a03037c36 */ /* 0x001fe20008000000 */
[----:B------:R-:W-:Y:S01]  /*fb830*/  ULDC UR26, c[0x0][0x248] ;  /* 0x00009200001a7ab9 */ /* 0x000fe20000000800 */
        /* <DEDUP_REMOVED lines=13> */
[----:B------:R-:W-:Y:S01]  /*fb910*/  ISETP.LT.AND P0, PT, R12, UR32, !P0 ;  /* 0x000000200c007c0c */ /* 0x000fe2000c701270 */
[----:B0-----:R-:W-:Y:S01]  /*fb920*/  VIADD R3, R3, UR26 ;  /* 0x0000001a03037c36 */ /* 0x001fe20008000000 */
[----:B------:R-:W-:Y:S01]  /*fb930*/  LOP3.LUT R6, R6, 0xff7fffff, RZ, 0xc0, !PT ;  /* 0xff7fffff06067812 */ /* 0x000fe200078ec0ff */
[----:B------:R-:W-:-:S03]  /*fb940*/  ULDC UR32, c[0x0][0x228] ;  /* 0x00008a0000207ab9 */ /* 0x000fc60000000800 */
        /* <DEDUP_REMOVED lines=8> */
[----:B------:R-:W-:Y:S02]  /*fb9d0*/  ISETP.LT.AND P2, PT, R0, UR54, !P0 ;  /* 0x0000003600007c0c */ /* 0x000fe4000c741270 */
[----:B------:R-:W-:-:S02]  /*fb9e0*/  LOP3.LUT R6, R6, 0xffdfffff, RZ, 0xc0, !PT ;  /* 0xffdfffff06067812 */ /* 0x000fc400078ec0ff */
[----:B------:R-:W-:Y:S01]  /*fb9f0*/  ISETP.LT.AND P1, PT, R9, UR59, !P0 ;  /* 0x0000003b09007c0c */ /* 0x000fe2000c721270 */
[----:B------:R0:W-:Y:S01]  /*fba00*/  STL [R1+0x88], R3 ;  /* 0x0000880301007387 */ /* 0x0001e20000100800 */
[----:B------:R-:W-:-:S05]  /*fba10*/  ULDC UR54, c[0x0][0x228] ;  /* 0x00008a0000367ab9 */ /* 0x000fca0000000800 */
        /* <DEDUP_REMOVED lines=16> */
[----:B------:R-:W-:Y:S01]  /*fbb20*/  ISETP.LT.AND P2, PT, R0, UR54, !P0 ;  /* 0x0000003600007c0c */ /* 0x000fe2000c741270 */
[----:B------:R-:W-:Y:S01]  /*fbb30*/  ULDC UR54, c[0x0][0x228] ;  /* 0x00008a0000367ab9 */ /* 0x000fe20000000800 */
        /* <DEDUP_REMOVED lines=11> */
[----:B------:R-:W-:Y:S02]  /*fbbf0*/  LOP3.LUT R6, R6, 0xffffbfff, RZ, 0xc0, !PT ;  /* 0xffffbfff06067812 */ /* 0x000fe400078ec0ff */
[----:B------:R0:W-:Y:S02]  /*fbc00*/  STL [R1+0x84], R3 ;  /* 0x0000840301007387 */ /* 0x0001e40000100800 */
        /* <DEDUP_REMOVED lines=10> */
[----:B------:R-:W-:-:S06]  /*fbcb0*/  ULDC UR52, c[0x0][0x228] ;  /* 0x00008a0000347ab9 */ /* 0x000fcc0000000800 */
[----:B------:R-:W-:-:S04]  /*fbcc0*/  @P3 LOP3.LUT R6, R6, 0x2000, RZ, 0xfc, !PT ;  /* 0x0000200006063812 */ /* 0x000fc800078efcff */
[----:B------:R-:W-:-:S04]  /*fbcd0*/  LOP3.LUT R6, R6, 0xffffefff, RZ, 0xc0, !PT ;  /* 0xffffefff06067812 */ /* 0x000fc800078ec0ff */
[----:B------:R-:W-:Y:S02]  /*fbce0*/  @P2 LOP3.LUT R6, R6, 0x1000, RZ, 0xfc, !PT ;  /* 0x0000100006062812 */ /* 0x000fe400078efcff */
[----:B------:R-:W-:Y:S01]  /*fbcf0*/  ISETP.LT.AND P0, PT, R12, UR28, !P0 ;  /* 0x0000001c0c007c0c */ /* 0x000fe2000c701270 */
[----:B------:R-:W-:Y:S01]  /*fbd00*/  ULDC UR28, c[0x0][0x248] ;  /* 0x00009200001c7ab9 */ /* 0x000fe20000000800 */
[----:B------:R-:W-:-:S04]  /*fbd10*/  LOP3.LUT R6, R6, 0xfffff7ff, RZ, 0xc0, !PT ;  /* 0xfffff7ff06067812 */ /* 0x000fc800078ec0ff */
[----:B------:R-:W-:-:S04]  /*fbd20*/  @P1 LOP3.LUT R6, R6, 0x800, RZ, 0xfc, !PT ;  /* 0x0000080006061812 */ /* 0x000fc800078efcff */
[----:B------:R-:W-:-:S04]  /*fbd30*/  LOP3.LUT R6, R6, 0xfffffbff, RZ, 0xc0, !PT ;  /* 0xfffffbff06067812 */ /* 0x000fc800078ec0ff */
[----:B------:R-:W-:Y:S01]  /*fbd40*/  @P0 LOP3.LUT R6, R6, 0x400, RZ, 0xfc, !PT ;  /* 0x0000040006060812 */ /* 0x000fe200078efcff */
[----:B0-----:R-:W-:Y:S01]  /*fbd50*/  VIADD R3, R3, UR28 ;  /* 0x0000001c03037c36 */ /* 0x001fe20008000000 */
[----:B------:R-:W-:Y:S02]  /*fbd60*/  ULDC UR28, c[0x0][0x228] ;  /* 0x00008a00001c7ab9 */ /* 0x000fe40000000800 */
[----:B------:R-:W-:Y:S02]  /*fbd70*/  LOP3.LUT R6, R6, 0xfffffdff, RZ, 0xc0, !PT ;  /* 0xfffffdff06067812 */ /* 0x000fe400078ec0ff */
[----:B------:R0:W-:Y:S01]  /*fbd80*/  STL [R1+0x80], R3 ;  /* 0x0000800301007387 */ /* 0x0001e20000100800 */
[----:B---3--:R-:W-:Y:S01]  /*fbd90*/  ISETP.GE.AND P0, PT, R4, UR33, PT ;  /* 0x0000002104007c0c */ /* 0x008fe2000bf06270 */
[----:B------:R-:W-:Y:S02]  /*fbda0*/  ULDC UR33, c[0x0][0x228] ;  /* 0x00008a0000217ab9 */ /* 0x000fe40000000800 */
[----:B------:R-:W3:Y:S01]  /*fbdb0*/  LDL.LU R4, [R1+0x4e80] ;  /* 0x004e800001047983 */ /* 0x000ee20000300800 */
[----:B------:R-:W-:Y:S01]  /*fbdc0*/  ISETP.LT.AND P3, PT, R10, UR32, !P0 ;  /* 0x000000200a007c0c */ /* 0x000fe2000c761270 */
[----:B------:R-:W-:Y:S01]  /*fbdd0*/  ULDC UR32, c[0x0][0x248] ;  /* 0x0000920000207ab9 */ /* 0x000fe20000000800 */
[----:B------:R-:W-:-:S02]  /*fbde0*/  ISETP.LT.AND P2, PT, R0, UR61, !P0 ;  /* 0x0000003d00007c0c */ /* 0x000fc4000c741270 */
[----:B------:R-:W-:-:S09]  /*fbdf0*/  ISETP.LT.AND P1, PT, R9, UR57, !P0 ;  /* 0x0000003909007c0c */ /* 0x000fd2000c721270 */
[----:B------:R-:W-:Y:S01]  /*fbe00*/  @P3 LOP3.LUT R6, R6, 0x200, RZ, 0xfc, !PT ;  /* 0x0000020006063812 */ /* 0x000fe200078efcff */
[----:B0-----:R-:W-:Y:S01]  /*fbe10*/  VIADD R3, R3, UR32 ;  /* 0x0000002003037c36 */ /* 0x001fe20008000000 */
[----:B------:R-:W-:Y:S01]  /*fbe20*/  ISETP.LT.AND P0, PT, R12, UR30, !P0 ;  /* 0x0000001e0c007c0c */ /* 0x000fe2000c701270 */
[----:B------:R-:W-:Y:S01]  /*fbe30*/  ULDC UR61, c[0x0][0x228] ;  /* 0x00008a00003d7ab9 */ /* 0x000fe20000000800 */
[----:B------:R-:W-:Y:S01]  /*fbe40*/  LOP3.LUT R6, R6, 0xfffffeff, RZ, 0xc0, !PT ;  /* 0xfffffeff06067812 */ /* 0x000fe200078ec0ff */
[----:B------:R-:W-:Y:S01]  /*fbe50*/  ULDC UR32, c[0x0][0x248] ;  /* 0x0000920000207ab9 */ /* 0x000fe20000000800 */
[----:B------:R0:W-:Y:S01]  /*fbe60*/  STL [R1+0x7c], R3 ;  /* 0x00007c0301007387 */ /* 0x0001e20000100800 */
[----:B------:R-:W-:Y:S01]  /*fbe70*/  ULDC UR30, c[0x0][0x228] ;  /* 0x00008a00001e7ab9 */ /* 0x000fe20000000800 */
[----:B------:R-:W-:Y:S01]  /*fbe80*/  @P2 LOP3.LUT R6, R6, 0x100, RZ, 0xfc, !PT ;  /* 0x0000010006062812 */ /* 0x000fe200078efcff */
[----:B------:R-:W-:-:S03]  /*fbe90*/  ULDC UR57, c[0x0][0x228] ;  /* 0x00008a0000397ab9 */ /* 0x000fc60000000800 */
[----:B------:R-:W-:-:S04]  /*fbea0*/  LOP3.LUT R6, R6, 0xffffff7f, RZ, 0xc0, !PT ;  /* 0xffffff7f06067812 */ /* 0x000fc800078ec0ff */
[----:B------:R-:W-:-:S04]  /*fbeb0*/  @P1 LOP3.LUT R6, R6, 0x80, RZ, 0xfc, !PT ;  /* 0x0000008006061812 */ /* 0x000fc800078efcff */
[----:B------:R-:W-:-:S04]  /*fbec0*/  LOP3.LUT R6, R6, 0xffffffbf, RZ, 0xc0, !PT ;  /* 0xffffffbf06067812 */ /* 0x000fc800078ec0ff */
[----:B------:R-:W-:Y:S02]  /*fbed0*/  @P0 LOP3.LUT R6, R6, 0x40, RZ, 0xfc, !PT ;  /* 0x0000004006060812 */ /* 0x000fe400078efcff */
[----:B--2---:R-:W-:Y:S01]  /*fbee0*/  ISETP.GE.AND P0, PT, R2, UR39, PT ;  /* 0x0000002702007c0c */ /* 0x004fe2000bf06270 */
[----:B0-----:R-:W-:Y:S01]  /*fbef0*/  VIADD R3, R3, UR32 ;  /* 0x0000002003037c36 */ /* 0x001fe20008000000 */
[----:B------:R-:W2:Y:S01]  /*fbf00*/  LDL.LU R2, [R1+0x4e84] ;  /* 0x004e840001027983 */ /* 0x000ea20000300800 */
[----:B------:R-:W-:Y:S01]  /*fbf10*/  LOP3.LUT R6, R6, 0xffffffdf, RZ, 0xc0, !PT ;  /* 0xffffffdf06067812 */ /* 0x000fe200078ec0ff */
[----:B------:R-:W-:Y:S02]  /*fbf20*/  ULDC UR39, c[0x0][0x228] ;  /* 0x00008a0000277ab9 */ /* 0x000fe40000000800 */
[----:B------:R-:W4:Y:S01]  /*fbf30*/  LDL.LU R5, [R1+0xe80] ;  /* 0x000e800001057983 */ /* 0x000f220000300800 */
[----:B------:R-:W-:Y:S01]  /*fbf40*/  ISETP.LT.AND P3, PT, R10, UR33, !P0 ;  /* 0x000000210a007c0c */ /* 0x000fe2000c761270 */
[----:B------:R-:W-:Y:S01]  /*fbf50*/  ULDC.64 UR32, c[0x0][0x228] ;  /* 0x00008a0000207ab9 */ /* 0x000fe20000000a00 */
[----:B------:R-:W-:-:S02]  /*fbf60*/  ISETP.LT.AND P2, PT, R0, UR61, !P0 ;  /* 0x0000003d00007c0c */ /* 0x000fc4000c741270 */
        /* <DEDUP_REMOVED lines=15> */
[----:B------:R-:W-:Y:S01]  /*fc060*/  ULDC UR27, c[0x0][0x248] ;  /* 0x00009200001b7ab9 */ /* 0x000fe20000000800 */
[----:B------:R-:W3:Y:S02]  /*fc070*/  LDL.LU R4, [R1+0x4e88] ;  /* 0x004e880001047983 */ /* 0x000ee40000300800 */
[----:B------:R-:W-:Y:S02]  /*fc080*/  ISETP.LT.AND P3, PT, R10, UR32, !P0 ;  /* 0x000000200a007c0c */ /* 0x000fe4000c761270 */
[----:B------:R-:W-:Y:S02]  /*fc090*/  ISETP.LT.AND P1, PT, R9, UR55, !P0 ;  /* 0x0000003709007c0c */ /* 0x000fe4000c721270 */
[----:B------:R-:W-:Y:S01]  /*fc0a0*/  ISETP.LT.AND P2, PT, R0, UR61, !P0 ;  /* 0x0000003d00007c0c */ /* 0x000fe2000c741270 */
[----:B0-----:R-:W-:Y:S01]  /*fc0b0*/  VIADD R3, R3, UR27 ;  /* 0x0000001b03037c36 */ /* 0x001fe20008000000 */
[----:B------:R-:W-:Y:S01]  /*fc0c0*/  ISETP.LT.AND P0, PT, R12, UR53, !P0 ;  /* 0x000000350c007c0c */ /* 0x000fe2000c701270 */
[----:B------:R-:W-:Y:S01]  /*fc0d0*/  ULDC UR61, c[0x0][0x228] ;  /* 0x00008a00003d7ab9 */ /* 0x000fe20000000800 */
[----:B------:R-:W-:Y:S01]  /*fc0e0*/  ULDC UR27, c[0x0][0x228] ;  /* 0x00008a00001b7ab9 */ /* 0x000fe20000000800 */
[----:B------:R-:W-:Y:S01]  /*fc0f0*/  ULDC UR32, c[0x0][0x228] ;  /* 0x00008a0000207ab9 */ /* 0x000fe20000000800 */
[----:B------:R-:W-:Y:S01]  /*fc100*/  ULDC UR53, c[0x0][0x228] ;  /* 0x00008a0000357ab9 */ /* 0x000fe20000000800 */
[----:B------:R-:W-:-:S02]  /*fc110*/  ULDC UR55, c[0x0][0x228] ;  /* 0x00008a0000377ab9 */ /* 0x000fc40000000800 */
[----:B------:R-:W-:-:S04]  /*fc120*/  @P3 LOP3.LUT R6, R6, 0x2, RZ, 0xfc, !PT ;  /* 0x0000000206063812 */ /* 0x000fc800078efcff */
[----:B------:R-:W-:-:S04]  /*fc130*/  LOP3.LUT R6, R6, 0xfffffffe, RZ, 0xc0, !PT ;  /* 0xfffffffe06067812 */ /* 0x000fc800078ec0ff */
[----:B------:R-:W-:-:S05]  /*fc140*/  @P2 LOP3.LUT R6, R6, 0x1, RZ, 0xfc, !PT ;  /* 0x0000000106062812 */ /* 0x000fca00078efcff */
[----:B------:R-:W-:Y:S04]  /*fc150*/  STL [R1+0xe84], R6 ;  /* 0x000e840601007387 */ /* 0x000fe80000100800 */
[----:B------:R0:W-:Y:S01]  /*fc160*/  STL [R1+0x74], R3 ;  /* 0x0000740301007387 */ /* 0x0001e20000100800 */
[----:B----4-:R-:W-:-:S04]  /*fc170*/  LOP3.LUT R5, R5, 0x7fffffff, RZ, 0xc0, !PT ;  /* 0x7fffffff05057812 */ /* 0x010fc800078ec0ff */
[----:B------:R-:W-:-:S04]  /*fc180*/  @P1 LOP3.LUT R5, R5, 0x80000000, RZ, 0xfc, !PT ;  /* 0x8000000005051812 */ /* 0x000fc800078efcff */
[----:B------:R-:W-:-:S04]  /*fc190*/  LOP3.LUT R5, R5, 0xbfffffff, RZ, 0xc0, !PT ;  /* 0xbfffffff05057812 */ /* 0x000fc800078ec0ff */
[----:B------:R-:W-:Y:S02]  /*fc1a0*/  @P0 LOP3.LUT R5, R5, 0x40000000, RZ, 0xfc, !PT ;  /* 0x4000000005050812 */ /* 0x000fe400078efcff */
[----:B--2---:R-:W-:Y:S02]  /*fc1b0*/  ISETP.GE.AND P0, PT, R2, UR29, PT ;  /* 0x0000001d02007c0c */ /* 0x004fe4000bf06270 */
[----:B------:R-:W2:Y:S02]  /*fc1c0*/  LDL.LU R2, [R1+0x4e8c] ;  /* 0x004e8c0001027983 */ /* 0x000ea40000300800 */
[----:B------:R-:W-:Y:S01]  /*fc1d0*/  ISETP.LT.AND P3, PT, R10, UR61, !P0 ;  /* 0x0000003d0a007c0c */ /* 0x000fe2000c761270 */
[----:B------:R-:W-:Y:S01]  /*fc1e0*/  ULDC UR61, c[0x0][0x228] ;  /* 0x00008a00003d7ab9 */ /* 0x000fe20000000800 */
[----:B------:R-:W-:Y:S01]  /*fc1f0*/  ISETP.LT.AND P2, PT, R0, UR16, !P0 ;  /* 0x0000001000007c0c */ /* 0x000fe2000c741270 */
[----:B------:R-:W-:Y:S01]  /*fc200*/  ULDC UR16, c[0x0][0x248] ;  /* 0x0000920000107ab9 */ /* 0x000fe20000000800 */
[----:B------:R-:W-:-:S02]  /*fc210*/  LOP3.LUT R5, R5, 0xdfffffff, RZ, 0xc0, !PT ;  /* 0xdfffffff05057812 */ /* 0x000fc400078ec0ff */
[----:B------:R-:W-:-:S07]  /*fc220*/  ISETP.LT.AND P1, PT, R9, UR18, !P0 ;  /* 0x0000001209007c0c */ /* 0x000fce000c721270 */
[----:B------:R-:W-:-:S04]  /*fc230*/  @P3 LOP3.LUT R5, R5, 0x20000000, RZ, 0xfc, !PT ;  /* 0x2000000005053812 */ /* 0x000fc800078efcff */
[----:B------:R-:W-:-:S04]  /*fc240*/  LOP3.LUT R5, R5, 0xefffffff, RZ, 0xc0, !PT ;  /* 0xefffffff05057812 */ /* 0x000fc800078ec0ff */
[----:B------:R-:W-:Y:S02]  /*fc250*/  @P2 LOP3.LUT R5, R5, 0x10000000, RZ, 0xfc, !PT ;  /* 0x1000000005052812 */ /* 0x000fe400078efcff */
[----:B------:R-:W-:Y:S01]  /*fc260*/  ISETP.LT.AND P0, PT, R12, UR19, !P0 ;  /* 0x000000130c007c0c */ /* 0x000fe2000c701270 */
[----:B0-----:R-:W-:Y:S01]  /*fc270*/  VIADD R3, R3, UR16 ;  /* 0x0000001003037c36 */ /* 0x001fe20008000000 */
[----:B------:R-:W-:Y:S01]  /*fc280*/  LOP3.LUT R5, R5, 0xf7ffffff, RZ, 0xc0, !PT ;  /* 0xf7ffffff05057812 */ /* 0x000fe200078ec0ff */
[----:B------:R-:W-:-:S03]  /*fc290*/  ULDC.64 UR18, c[0x0][0x228] ;  /* 0x00008a0000127ab9 */ /* 0x000fc60000000a00 */
[----:B------:R-:W-:-:S04]  /*fc2a0*/  @P1 LOP3.LUT R5, R5, 0x8000000, RZ, 0xfc, !PT ;  /* 0x0800000005051812 */ /* 0x000fc800078efcff */
[----:B------:R-:W-:Y:S01]  /*fc2b0*/  LOP3.LUT R5, R5, 0xfbffffff, RZ, 0xc0, !PT ;  /* 0xfbffffff05057812 */ /* 0x000fe200078ec0ff */
[----:B------:R0:W-:Y:S03]  /*fc2c0*/  STL [R1+0x70], R3 ;  /* 0x0000700301007387 */ /* 0x0001e60000100800 */
[----:B------:R-:W-:-:S04]  /*fc2d0*/  @P0 LOP3.LUT R5, R5, 0x4000000, RZ, 0xfc, !PT ;  /* 0x0400000005050812 */ /* 0x000fc800078efcff */
[----:B------:R-:W-:Y:S02]  /*fc2e0*/  LOP3.LUT R5, R5, 0xff7fffff, RZ, 0xc0, !PT ;  /* 0xff7fffff05057812 */ /* 0x000fe400078ec0ff */
[----:B---3--:R-:W-:Y:S02]  /*fc2f0*/  ISETP.GE.AND P0, PT, R4, UR31, PT ;  /* 0x0000001f04007c0c */ /* 0x008fe4000bf06270 */
[----:B------:R-:W3:Y:S02]  /*fc300*/  LDL.LU R4, [R1+0x4e90] ;  /* 0x004e900001047983 */ /* 0x000ee40000300800 */
[----:B------:R-:W-:Y:S02]  /*fc310*/  ISETP.LT.AND P3, PT, R9, UR18, !P0 ;  /* 0x0000001209007c0c */ /* 0x000fe4000c761270 */
[----:B------:R-:W-:Y:S02]  /*fc320*/  ISETP.LT.AND P2, PT, R10, UR9, !P0 ;  /* 0x000000090a007c0c */ /* 0x000fe4000c741270 */
[----:B------:R-:W-:-:S09]  /*fc330*/  ISETP.LT.AND P1, PT, R0, UR11, !P0 ;  /* 0x0000000b00007c0c */ /* 0x000fd2000c721270 */
[----:B------:R-:W-:-:S04]  /*fc340*/  @P3 LOP3.LUT R5, R5, 0x800000, RZ, 0xfc, !PT ;  /* 0x0080000005053812 */ /* 0x000fc800078efcff */
[----:B------:R-:W-:-:S04]  /*fc350*/  LOP3.LUT R5, R5, 0xfdffffff, RZ, 0xc0, !PT ;  /* 0xfdffffff05057812 */ /* 0x000fc800078ec0ff */
[----:B------:R-:W-:Y:S02]  /*fc360*/  @P2 LOP3.LUT R5, R5, 0x2000000, RZ, 0xfc, !PT ;  /* 0x0200000005052812 */ /* 0x000fe400078efcff */
[----:B------:R-:W-:Y:S01]  /*fc370*/  ISETP.LT.AND P0, PT, R12, UR7, !P0 ;  /* 0x000000070c007c0c */ /* 0x000fe2000c701270 */
[----:B------:R-:W-:Y:S01]  /*fc380*/  ULDC UR7, c[0x0][0x248] ;  /* 0x0000920000077ab9 */ /* 0x000fe20000000800 */
[----:B------:R-:W-:-:S04]  /*fc390*/  LOP3.LUT R5, R5, 0xfeffffff, RZ, 0xc0, !PT ;  /* 0xfeffffff05057812 */ /* 0x000fc800078ec0ff */
[----:B------:R-:W-:Y:S01]  /*fc3a0*/  @P1 LOP3.LUT R5, R5, 0x1000000, RZ, 0xfc, !PT ;  /* 0x0100000005051812 */ /* 0x000fe200078efcff */
[----:B0-----:R-:W-:-:S03]  /*fc3b0*/  VIADD R3, R3, UR7 ;  /* 0x0000000703037c36 */ /* 0x001fc60008000000 */
[----:B------:R-:W-:Y:S02]  /*fc3c0*/  LOP3.LUT R5, R5, 0xffbfffff, RZ, 0xc0, !PT ;  /* 0xffbfffff05057812 */ /* 0x000fe400078ec0ff */
[----:B------:R0:W-:Y:S02]  /*fc3d0*/  STL [R1+0x6c], R3 ;  /* 0x00006c0301007387 */ /* 0x0001e40000100800 */
[----:B------:R-:W-:Y:S02]  /*fc3e0*/  @P0 LOP3.LUT R5, R5, 0x400000, RZ, 0xfc, !PT ;  /* 0x0040000005050812 */ /* 0x000fe400078efcff */
[----:B--2---:R-:W-:Y:S01]  /*fc3f0*/  ISETP.GE.AND P0, PT, R2, UR33, PT ;  /* 0x0000002102007c0c */ /* 0x004fe2000bf06270 */
[----:B------:R-:W-:Y:S01]  /*fc400*/  ULDC UR33, c[0x0][0x228] ;  /* 0x00008a0000217ab9 */ /* 0x000fe20000000800 */
[----:B------:R-:W2:Y:S02]  /*fc410*/  LDL.LU R2, [R1+0x4e94] ;  /* 0x004e940001027983 */ /* 0x000ea40000300800 */
[----:B------:R-:W-:Y:S01]  /*fc420*/  ISETP.LT.AND P3, PT, R10, UR6, !P0 ;  /* 0x000000060a007c0c */ /* 0x000fe2000c761270 */
[----:B------:R-:W-:Y:S01]  /*fc430*/  ULDC UR6, c[0x0][0x248] ;  /* 0x0000920000067ab9 */ /* 0x000fe20000000800 */
[----:B------:R-:W-:-:S02]  /*fc440*/  ISETP.LT.AND P2, PT, R0, UR10, !P0 ;  /* 0x0000000a00007c0c */ /* 0x000fc4000c741270 */
[----:B------:R-:W-:Y:S02]  /*fc450*/  LOP3.LUT R5, R5, 0xffdfffff, RZ, 0xc0, !PT ;  /* 0xffdfffff05057812 */ /* 0x000fe400078ec0ff */
[----:B------:R-:W-:Y:S01]  /*fc460*/  ISETP.LT.AND P1, PT, R9, UR8, !P0 ;  /* 0x0000000809007c0c */ /* 0x000fe2000c721270 */
[----:B0-----:R-:W-:Y:S01]  /*fc470*/  VIADD R3, R3, UR6 ;  /* 0x0000000603037c36 */ /* 0x001fe20008000000 */
[----:B------:R-:W-:-:S05]  /*fc480*/  ULDC.64 UR10, c[0x0][0x228] ;  /* 0x00008a00000a7ab9 */ /* 0x000fca0000000a00 */
[----:B------:R-:W-:Y:S01]  /*fc490*/  @P3 LOP3.LUT R5, R5, 0x200000, RZ, 0xfc, !PT ;  /* 0x0020000005053812 */ /* 0x000fe200078efcff */
[----:B------:R-:W-:Y:S01]  /*fc4a0*/  ULDC.64 UR6, c[0x0][0x228] ;  /* 0x00008a0000067ab9 */ /* 0x000fe20000000a00 */
[----:B------:R-:W-:Y:S02]  /*fc4b0*/  ULDC.64 UR8, c[0x0][0x228] ;  /* 0x00008a0000087ab9 */ /* 0x000fe40000000a00 */
[----:B------:R-:W-:-:S04]  /*fc4c0*/  LOP3.LUT R5, R5, 0xffefffff, RZ, 0xc0, !PT ;  /* 0xffefffff05057812 */ /* 0x000fc800078ec0ff */
[----:B------:R-:W-:Y:S02]  /*fc4d0*/  @P2 LOP3.LUT R5, R5, 0x100000, RZ, 0xfc, !PT ;  /* 0x0010000005052812 */ /* 0x000fe400078efcff */
[----:B------:R-:W-:Y:S02]  /*fc4e0*/  ISETP.LT.AND P0, PT, R12, UR12, !P0 ;  /* 0x0000000c0c007c0c */ /* 0x000fe4000c701270 */
[----:B------:R-:W-:-:S04]  /*fc4f0*/  LOP3.LUT R5, R5, 0xfff7ffff, RZ, 0xc0, !PT ;  /* 0xfff7ffff05057812 */ /* 0x000fc800078ec0ff */
[----:B------:R-:W-:-:S04]  /*fc500*/  @P1 LOP3.LUT R5, R5, 0x80000, RZ, 0xfc, !PT ;  /* 0x0008000005051812 */ /* 0x000fc800078efcff */
[----:B------:R-:W-:Y:S01]  /*fc510*/  LOP3.LUT R5, R5, 0xfffbffff, RZ, 0xc0, !PT ;  /* 0xfffbffff05057812 */ /* 0x000fe200078ec0ff */
[----:B------:R0:W-:Y:S03]  /*fc520*/  STL [R1+0x68], R3 ;  /* 0x0000680301007387 */ /* 0x0001e60000100800 */
        /* <DEDUP_REMOVED lines=8> */
[----:B------:R-:W-:-:S09]  /*fc5b0*/  ISETP.LT.AND P1, PT, R9, UR14, !P0 ;  /* 0x0000000e09007c0c */ /* 0x000fd2000c721270 */
[----:B------:R-:W-:Y:S01]  /*fc5c0*/  @P3 LOP3.LUT R5, R5, 0x20000, RZ, 0xfc, !PT ;  /* 0x0002000005053812 */ /* 0x000fe200078efcff */
[----:B0-----:R-:W-:Y:S01]  /*fc5d0*/  VIADD R3, R3, UR6 ;  /* 0x0000000603037c36 */ /* 0x001fe20008000000 */
[----:B------:R-:W-:Y:S01]  /*fc5e0*/  ISETP.LT.AND P0, PT, R12, UR20, !P0 ;  /* 0x000000140c007c0c */ /* 0x000fe2000c701270 */
[----:B------:R-:W-:Y:S01]  /*fc5f0*/  ULDC UR6, c[0x0][0x248] ;  /* 0x0000920000067ab9 */ /* 0x000fe20000000800 */
[----:B------:R-:W-:Y:S01]  /*fc600*/  LOP3.LUT R5, R5, 0xfffeffff, RZ, 0xc0, !PT ;  /* 0xfffeffff05057812 */ /* 0x000fe200078ec0ff */
[----:B------:R-:W-:Y:S01]  /*fc610*/  ULDC.64 UR12, c[0x0][0x228] ;  /* 0x00008a00000c7ab9 */ /* 0x000fe20000000a00 */
[----:B------:R-:W-:Y:S02]  /*fc620*/  ULDC UR14, c[0x0][0x228] ;  /* 0x00008a00000e7ab9 */ /* 0x000fe40000000800 */
[----:B------:R-:W-:-:S04]  /*fc630*/  @P2 LOP3.LUT R5, R5, 0x10000, RZ, 0xfc, !PT ;  /* 0x0001000005052812 */ /* 0x000fc800078efcff */
[----:B------:R-:W-:-:S04]  /*fc640*/  LOP3.LUT R5, R5, 0xffff7fff, RZ, 0xc0, !PT ;  /* 0xffff7fff05057812 */ /* 0x000fc800078ec0ff */
[----:B------:R-:W-:-:S04]  /*fc650*/  @P1 LOP3.LUT R5, R5, 0x8000, RZ, 0xfc, !PT ;  /* 0x0000800005051812 */ /* 0x000fc800078efcff */
[----:B------:R-:W-:Y:S01]  /*fc660*/  LOP3.LUT R5, R5, 0xffffbfff, RZ, 0xc0, !PT ;  /* 0xffffbfff05057812 */ /* 0x000fe200078ec0ff */
[----:B------:R0:W-:Y:S03]  /*fc670*/  STL [R1+0x64], R3 ;  /* 0x0000640301007387 */ /* 0x0001e60000100800 */
[----:B------:R-:W-:Y:S02]  /*fc680*/  @P0 LOP3.LUT R5, R5, 0x4000, RZ, 0xfc, !PT ;  /* 0x0000400005050812 */ /* 0x000fe400078efcff */
[----:B--2---:R-:W-:Y:S02]  /*fc690*/  ISETP.GE.AND P0, PT, R2, UR7, PT ;  /* 0x0000000702007c0c */ /* 0x004fe4000bf06270 */
[----:B------:R-:W2:Y:S01]  /*fc6a0*/  LDL.LU R2, [R1+0x4e9c] ;  /* 0x004e9c0001027983 */ /* 0x000ea20000300800 */
[----:B0-----:R-:W-:Y:S01]  /*fc6b0*/  VIADD R3, R3, UR6 ;  /* 0x0000000603037c36 */ /* 0x001fe20008000000 */
[----:B------:R-:W-:Y:S01]  /*fc6c0*/  ISETP.LT.AND P3, PT, R10, UR8, !P0 ;  /* 0x000000080a007c0c */ /* 0x000fe2000c761270 */
[----:B------:R-:W-:Y:S01]  /*fc6d0*/  ULDC.64 UR6, c[0x0][0x228] ;  /* 0x00008a0000067ab9 */ /* 0x000fe20000000a00 */
[----:B------:R-:W-:Y:S01]  /*fc6e0*/  ISETP.LT.AND P2, PT, R0, UR17, !P0 ;  /* 0x0000001100007c0c */ /* 0x000fe2000c741270 */
[----:B------:R-:W-:Y:S01]  /*fc6f0*/  ULDC.64 UR16, c[0x0][0x228] ;  /* 0x00008a0000107ab9 */ /* 0x000fe20000000a00 */
[----:B------:R0:W-:Y:S01]  /*fc700*/  STL [R1+0x60], R3 ;  /* 0x0000600301007387 */ /* 0x0001e20000100800 */
[----:B------:R-:W-:-:S03]  /*fc710*/  LOP3.LUT R5, R5, 0xffffdfff, RZ, 0xc0, !PT ;  /* 0xffffdfff05057812 */ /* 0x000fc600078ec0ff */
[----:B------:R-:W4:Y:S01]  /*fc720*/  LDL.LU R6, [R1+0x4ea0] ;  /* 0x004ea00001067983 */ /* 0x000f220000300800 */
[----:B------:R-:W-:Y:S01]  /*fc730*/  ISETP.LT.AND P1, PT, R9, UR15, !P0 ;  /* 0x0000000f09007c0c */ /* 0x000fe2000c721270 */
[----:B------:R-:W-:-:S03]  /*fc740*/  ULDC UR15, c[0x0][0x228] ;  /* 0x00008a00000f7ab9 */ /* 0x000fc60000000800 */
[----:B------:R-:W-:-:S04]  /*fc750*/  @P3 LOP3.LUT R5, R5, 0x2000, RZ, 0xfc, !PT ;  /* 0x0000200005053812 */ /* 0x000fc800078efcff */
[----:B------:R-:W-:-:S04]  /*fc760*/  LOP3.LUT R5, R5, 0xffffefff, RZ, 0xc0, !PT ;  /* 0xffffefff05057812 */ /* 0x000fc800078ec0ff */
[----:B------:R-:W-:Y:S02]  /*fc770*/  @P2 LOP3.LUT R5, R5, 0x1000, RZ, 0xfc, !PT ;  /* 0x0000100005052812 */ /* 0x000fe400078efcff */
[----:B------:R-:W-:Y:S01]  /*fc780*/  ISETP.LT.AND P0, PT, R12, UR21, !P0 ;  /* 0x000000150c007c0c */ /* 0x000fe2000c701270 */
[----:B------:R-:W-:Y:S01]  /*fc790*/  ULDC.64 UR20, c[0x0][0x228] ;  /* 0x00008a0000147ab9 */ /* 0x000fe20000000a00 */
[----:B------:R-:W-:-:S04]  /*fc7a0*/  LOP3.LUT R5, R5, 0xfffff7ff, RZ, 0xc0, !PT ;  /* 0xfffff7ff05057812 */ /* 0x000fc800078ec0ff */
[----:B------:R-:W-:-:S04]  /*fc7b0*/  @P1 LOP3.LUT R5, R5, 0x800, RZ, 0xfc, !PT ;  /* 0x0000080005051812 */ /* 0x000fc800078efcff */
[----:B------:R-:W-:-:S04]  /*fc7c0*/  LOP3.LUT R5, R5, 0xfffffbff, RZ, 0xc0, !PT ;  /* 0xfffffbff05057812 */ /* 0x000fc800078ec0ff */
[----:B------:R-:W-:-:S04]  /*fc7d0*/  @P0 LOP3.LUT R5, R5, 0x400, RZ, 0xfc, !PT ;  /* 0x0000040005050812 */ /* 0x000fc800078efcff */
[----:B------:R-:W-:Y:S02]  /*fc7e0*/  LOP3.LUT R5, R5, 0xfffffdff, RZ, 0xc0, !PT ;  /* 0xfffffdff05057812 */ /* 0x000fe400078ec0ff */
[----:B---3--:R-:W-:Y:S01]  /*fc7f0*/  ISETP.GE.AND P0, PT, R4, UR9, PT ;  /* 0x0000000904007c0c */ /* 0x008fe2000bf06270 */
[----:B------:R-:W-:-:S03]  /*fc800*/  ULDC.64 UR8, c[0x0][0x228] ;  /* 0x00008a0000087ab9 */ /* 0x000fc60000000a00 */
        /* <DEDUP_REMOVED lines=18> */
[----:B--2---:R-:W-:Y:S02]  /*fc930*/  ISETP.GE.AND P0, PT, R2, UR7, PT ;  /* 0x0000000702007c0c */ /* 0x004fe4000bf06270 */
[----:B------:R-:W2:Y:S04]  /*fc940*/  LDL.LU R2, [R1+0x4ea4] ;  /* 0x004ea40001027983 */ /* 0x000ea80000300800 */
[----:B------:R-:W3:Y:S01]  /*fc950*/  LDL.LU R4, [R1+0xe1c] ;  /* 0x000e1c0001047983 */ /* 0x000ee20000300800 */
[----:B------:R-:W-:Y:S01]  /*fc960*/  ISETP.LT.AND P3, PT, R10, UR8, !P0 ;  /* 0x000000080a007c0c */ /* 0x000fe2000c761270 */
[----:B0-----:R-:W-:Y:S01]  /*fc970*/  VIADD R3, R3, UR6 ;  /* 0x0000000603037c36 */ /* 0x001fe20008000000 */
[----:B------:R-:W-:Y:S01]  /*fc980*/  ISETP.LT.AND P2, PT, R0, UR35, !P0 ;  /* 0x0000002300007c0c */ /* 0x000fe2000c741270 */
[----:B------:R-:W-:Y:S01]  /*fc990*/  ULDC.64 UR6, c[0x0][0x228] ;  /* 0x00008a0000067ab9 */ /* 0x000fe20000000a00 */
[----:B------:R-:W-:Y:S01]  /*fc9a0*/  LOP3.LUT R5, R5, 0xffffffdf, RZ, 0xc0, !PT ;  /* 0xffffffdf05057812 */ /* 0x000fe200078ec0ff */
[----:B------:R-:W-:Y:S01]  /*fc9b0*/  ULDC UR8, c[0x0][0x248] ;  /* 0x0000920000087ab9 */ /* 0x000fe20000000800 */
        /* <DEDUP_REMOVED lines=8> */
[----:B0-----:R-:W-:Y:S01]  /*fca40*/  VIADD R3, R3, UR8 ;  /* 0x0000000803037c36 */ /* 0x001fe20008000000 */
[----:B------:R-:W-:Y:S01]  /*fca50*/  LOP3.LUT R5, R5, 0xfffffff7, RZ, 0xc0, !PT ;  /* 0xfffffff705057812 */ /* 0x000fe200078ec0ff */
[----:B------:R-:W-:Y:S01]  /*fca60*/  ULDC UR8, c[0x0][0x228] ;  /* 0x00008a0000087ab9 */ /* 0x000fe20000000800 */
[----:B------:R-:W-:Y:S02]  /*fca70*/  ULDC UR37, c[0x0][0x228] ;  /* 0x00008a0000257ab9 */ /* 0x000fe40000000800 */
[----:B------:R-:W-:-:S04]  /*fca80*/  @P1 LOP3.LUT R5, R5, 0x8, RZ, 0xfc, !PT ;  /* 0x0000000805051812 */ /* 0x000fc800078efcff */
[----:B------:R-:W-:-:S04]  /*fca90*/  LOP3.LUT R5, R5, 0xfffffffb, RZ, 0xc0, !PT ;  /* 0xfffffffb05057812 */ /* 0x000fc800078ec0ff */
[----:B------:R-:W-:Y:S02]  /*fcaa0*/  @P0 LOP3.LUT R5, R5, 0x4, RZ, 0xfc, !PT ;  /* 0x0000000405050812 */ /* 0x000fe400078efcff */
[----:B----4-:R-:W-:Y:S01]  /*fcab0*/  ISETP.GE.AND P0, PT, R6, UR9, PT ;  /* 0x0000000906007c0c */ /* 0x010fe2000bf06270 */
[----:B------:R-:W-:-:S03]  /*fcac0*/  ULDC UR9, c[0x0][0x228] ;  /* 0x00008a0000097ab9 */ /* 0x000fc60000000800 */
[----:B------:R-:W-:Y:S01]  /*fcad0*/  ISETP.LT.AND P3, PT, R10, UR6, !P0 ;  /* 0x000000060a007c0c */ /* 0x000fe2000c761270 */
[----:B------:R-:W-:Y:S01]  /*fcae0*/  ULDC UR6, c[0x0][0x228] ;  /* 0x00008a0000067ab9 */ /* 0x000fe20000000800 */
[----:B------:R-:W-:Y:S01]  /*fcaf0*/  ISETP.LT.AND P2, PT, R0, UR41, !P0 ;  /* 0x0000002900007c0c */ /* 0x000fe2000c741270 */
[----:B------:R-:W-:Y:S01]  /*fcb00*/  ULDC UR41, c[0x0][0x228] ;  /* 0x00008a0000297ab9 */ /* 0x000fe20000000800 */
[----:B------:R-:W-:-:S09]  /*fcb10*/  LOP3.LUT R5, R5, 0xfffffffd, RZ, 0xc0, !PT ;  /* 0xfffffffd05057812 */ /* 0x000fd200078ec0ff */
[----:B------:R-:W-:-:S04]  /*fcb20*/  @P3 LOP3.LUT R5, R5, 0x2, RZ, 0xfc, !PT ;  /* 0x0000000205053812 */ /* 0x000fc800078efcff */
[----:B------:R-:W-:-:S04]  /*fcb30*/  LOP3.LUT R5, R5, 0xfffffffe, RZ, 0xc0, !PT ;  /* 0xfffffffe05057812 */ /* 0x000fc800078ec0ff */
[----:B------:R-:W-:-:S05]  /*fcb40*/  @P2 LOP3.LUT R5, R5, 0x1, RZ, 0xfc, !PT ;  /* 0x0000000105052812 */ /* 0x000fca00078efcff */
[----:B------:R0:W-:Y:S04]  /*fcb50*/  STL [R1+0xe80], R5 ;  /* 0x000e800501007387 */ /* 0x0001e80000100800 */
[----:B0-----:R-:W4:Y:S01]  /*fcb60*/  LDL.LU R5, [R1+0x4ea8] ;  /* 0x004ea80001057983 */ /* 0x001f220000300800 */
[----:B------:R-:W-:Y:S01]  /*fcb70*/  ISETP.LT.AND P1, PT, R9, UR40, !P0 ;  /* 0x0000002809007c0c */ /* 0x000fe2000c721270 */
[----:B------:R-:W-:Y:S01]  /*fcb80*/  ULDC UR40, c[0x0][0x228] ;  /* 0x00008a0000287ab9 */ /* 0x000fe20000000800 */
[----:B------:R-:W-:Y:S01]  /*fcb90*/  ISETP.LT.AND P0, PT, R12, UR42, !P0 ;  /* 0x0000002a0c007c0c */ /* 0x000fe2000c701270 */
[----:B------:R0:W-:Y:S01]  /*fcba0*/  STL [R1+0x54], R3 ;  /* 0x0000540301007387 */ /* 0x0001e20000100800 */
[----:B------:R-:W-:Y:S01]  /*fcbb0*/  ULDC UR42, c[0x0][0x228] ;  /* 0x00008a00002a7ab9 */ /* 0x000fe20000000800 */
[----:B---3--:R-:W-:-:S08]  /*fcbc0*/  LOP3.LUT R4, R4, 0x7fffffff, RZ, 0xc0, !PT ;  /* 0x7fffffff04047812 */ /* 0x008fd000078ec0ff */
[----:B------:R-:W-:-:S04]  /*fcbd0*/  @P1 LOP3.LUT R4, R4, 0x80000000, RZ, 0xfc, !PT ;  /* 0x8000000004041812 */ /* 0x000fc800078efcff */
[----:B------:R-:W-:-:S04]  /*fcbe0*/  LOP3.LUT R4, R4, 0xbfffffff, RZ, 0xc0, !PT ;  /* 0xbfffffff04047812 */ /* 0x000fc800078ec0ff */
[----:B------:R-:W-:Y:S02]  /*fcbf0*/  @P0 LOP3.LUT R4, R4, 0x40000000, RZ, 0xfc, !PT ;  /* 0x4000000004040812 */ /* 0x000fe400078efcff */
[----:B--2---:R-:W-:Y:S01]  /*fcc00*/  ISETP.GE.AND P0, PT, R2, UR7, PT ;  /* 0x0000000702007c0c */ /* 0x004fe2000bf06270 */
[----:B------:R-:W-:Y:S01]  /*fcc10*/  ULDC UR7, c[0x0][0x248] ;  /* 0x0000920000077ab9 */ /* 0x000fe20000000800 */
[----:B------:R-:W2:Y:S02]  /*fcc20*/  LDL.LU R2, [R1+0x4eac] ;  /* 0x004eac0001027983 */ /* 0x000ea40000300800 */
[----:B------:R-:W-:Y:S02]  /*fcc30*/  ISETP.LT.AND P3, PT, R10, UR10, !P0 ;  /* 0x0000000a0a007c0c */ /* 0x000fe4000c761270 */
[----:B------:R-:W-:Y:S02]  /*fcc40*/  ISETP.LT.AND P2, PT, R0, UR44, !P0 ;  /* 0x0000002c00007c0c */ /* 0x000fe4000c741270 */
[----:B------:R-:W-:-:S02]  /*fcc50*/  LOP3.LUT R4, R4, 0xdfffffff, RZ, 0xc0, !PT ;  /* 0xdfffffff04047812 */ /* 0x000fc400078ec0ff */
[----:B------:R-:W-:Y:S01]  /*fcc60*/  ISETP.LT.AND P1, PT, R9, UR43, !P0 ;  /* 0x0000002b09007c0c */ /* 0x000fe2000c721270 */
[----:B0-----:R-:W-:Y:S01]  /*fcc70*/  VIADD R3, R3, UR7 ;  /* 0x0000000703037c36 */ /* 0x001fe20008000000 */
[----:B------:R-:W-:Y:S01]  /*fcc80*/  ULDC UR10, c[0x0][0x248] ;  /* 0x00009200000a7ab9 */ /* 0x000fe20000000800 */
[----:B------:R-:W-:-:S04]  /*fcc90*/  ULDC UR44, c[0x0][0x228] ;  /* 0x00008a00002c7ab9 */ /* 0x000fc80000000800 */
[----:B------:R-:W-:Y:S01]  /*fcca0*/  @P3 LOP3.LUT R4, R4, 0x20000000, RZ, 0xfc, !PT ;  /* 0x2000000004043812 */ /* 0x000fe200078efcff */
[----:B------:R-:W-:Y:S01]  /*fccb0*/  ULDC UR43, c[0x0][0x228] ;  /* 0x00008a00002b7ab9 */ /* 0x000fe20000000800 */
        /* <DEDUP_REMOVED lines=10> */
[----:B----4-:R-:W-:Y:S01]  /*fcd60*/  ISETP.GE.AND P0, PT, R5, UR11, PT ;  /* 0x0000000b05007c0c */ /* 0x010fe2000bf06270 */
[----:B0-----:R-:W-:Y:S01]  /*fcd70*/  VIADD R3, R3, UR10 ;  /* 0x0000000a03037c36 */ /* 0x001fe20008000000 */
[----:B------:R-:W3:Y:S01]  /*fcd80*/  LDL.LU R5, [R1+0x4eb0] ;  /* 0x004eb00001057983 */ /* 0x000ee20000300800 */
[----:B------:R-:W-:Y:S01]  /*fcd90*/  LOP3.LUT R4, R4, 0xfdffffff, RZ, 0xc0, !PT ;  /* 0xfdffffff04047812 */ /* 0x000fe200078ec0ff */
[----:B------:R-:W-:Y:S01]  /*fcda0*/  ULDC UR10, c[0x0][0x228] ;  /* 0x00008a00000a7ab9 */ /* 0x000fe20000000800 */
[----:B------:R-:W-:Y:S01]  /*fcdb0*/  ISETP.LT.AND P3, PT, R10, UR12, !P0 ;  /* 0x0000000c0a007c0c */ /* 0x000fe2000c761270 */
[----:B------:R-:W-:Y:S01]  /*fcdc0*/  ULDC UR11, c[0x0][0x228] ;  /* 0x00008a00000b7ab9 */ /* 0x000fe20000000800 */
[----:B------:R-:W-:Y:S02]  /*fcdd0*/  ISETP.LT.AND P2, PT, R0, UR47, !P0 ;  /* 0x0000002f00007c0c */ /* 0x000fe4000c741270 */
[----:B------:R-:W-:Y:S01]  /*fcde0*/  ISETP.LT.AND P1, PT, R9, UR46, !P0 ;  /* 0x0000002e09007c0c */ /* 0x000fe2000c721270 */
[----:B------:R0:W-:Y:S01]  /*fcdf0*/  STL [R1+0x4c], R3 ;  /* 0x00004c0301007387 */ /* 0x0001e20000100800 */
[----:B------:R-:W-:-:S07]  /*fce00*/  ULDC UR12, c[0x0][0x228] ;  /* 0x00008a00000c7ab9 */ /* 0x000fce0000000800 */
[----:B------:R-:W-:Y:S01]  /*fce10*/  @P3 LOP3.LUT R4, R4, 0x2000000, RZ, 0xfc, !PT ;  /* 0x0200000004043812 */ /* 0x000fe200078efcff */
[----:B------:R-:W-:Y:S01]  /*fce20*/  ULDC UR46, c[0x0][0x228] ;  /* 0x00008a00002e7ab9 */ /* 0x000fe20000000800 */
[----:B------:R-:W-:Y:S02]  /*fce30*/  ULDC UR47, c[0x0][0x228] ;  /* 0x00008a00002f7ab9 */ /* 0x000fe40000000800 */
        /* <DEDUP_REMOVED lines=63> */
[----:B------:R-:W-:Y:S01]  /*fd230*/  ULDC.64 UR28, c[0x0][0x228] ;  /* 0x00008a00001c7ab9 */ /* 0x000fe20000000a00 */
[----:B------:R-:W-:Y:S01]  /*fd240*/  ISETP.LT.AND P0, PT, R12, UR30, !P0 ;  /* 0x0000001e0c007c0c */ /* 0x000fe2000c701270 */
[----:B------:R0:W-:Y:S01]  /*fd250*/  STL [R1+0x40], R3 ;  /* 0x0000400301007387 */ /* 0x0001e20000100800 */
[----:B------:R-:W-:Y:S01]  /*fd260*/  LOP3.LUT R4, R4, 0xffffefff, RZ, 0xc0, !PT ;  /* 0xffffefff04047812 */ /* 0x000fe200078ec0ff */
[----:B------:R-:W-:Y:S01]  /*fd270*/  ULDC UR19, c[0x0][0x248] ;  /* 0x0000920000137ab9 */ /* 0x000fe20000000800 */
[----:B------:R-:W-:Y:S02]  /*fd280*/  ULDC.64 UR30, c[0x0][0x228] ;  /* 0x00008a00001e7ab9 */ /* 0x000fe40000000a00 */
[----:B------:R-:W-:-:S04]  /*fd290*/  @P2 LOP3.LUT R4, R4, 0x1000, RZ, 0xfc, !PT ;  /* 0x0000100004042812 */ /* 0x000fc800078efcff */
[----:B------:R-:W-:-:S04]  /*fd2a0*/  LOP3.LUT R4, R4, 0xfffff7ff, RZ, 0xc0, !PT ;  /* 0xfffff7ff04047812 */ /* 0x000fc800078ec0ff */
        /* <DEDUP_REMOVED lines=26> */
[----:B--2---:R-:W-:Y:S01]  /*fd450*/  ISETP.GE.AND P0, PT, R2, UR29, PT ;  /* 0x0000001d02007c0c */ /* 0x004fe2000bf06270 */
[----:B------:R-:W-:Y:S01]  /*fd460*/  ULDC.64 UR28, c[0x0][0x228] ;  /* 0x00008a00001c7ab9 */ /* 0x000fe20000000a00 */
[----:B------:R-:W2:Y:S04]  /*fd470*/  LDL.LU R2, [R1+0x4ec4] ;  /* 0x004ec40001027983 */ /* 0x000ea80000300800 */
[----:B------:R-:W4:Y:S01]  /*fd480*/  LDL.LU R6, [R1+0xe18] ;  /* 0x000e180001067983 */ /* 0x000f220000300800 */
[----:B------:R-:W-:Y:S02]  /*fd490*/  ISETP.LT.AND P3, PT, R10, UR30, !P0 ;  /* 0x0000001e0a007c0c */ /* 0x000fe4000c761270 */
[----:B------:R-:W-:-:S02]  /*fd4a0*/  ISETP.LT.AND P2, PT, R0, UR33, !P0 ;  /* 0x0000002100007c0c */ /* 0x000fc4000c741270 */
[----:B------:R-:W-:Y:S02]  /*fd4b0*/  LOP3.LUT R4, R4, 0xffffffdf, RZ, 0xc0, !PT ;  /* 0xffffffdf04047812 */ /* 0x000fe400078ec0ff */
        /* <DEDUP_REMOVED lines=18> */
[----:B------:R-:W-:-:S11]  /*fd5e0*/  ISETP.LT.AND P2, PT, R0, UR35, !P0 ;  /* 0x0000002300007c0c */ /* 0x000fd6000c741270 */
[----:B------:R-:W-:Y:S02]  /*fd5f0*/  @P3 LOP3.LUT R4, R4, 0x2, RZ, 0xfc, !PT ;  /* 0x0000000204043812 */ /* 0x000fe400078efcff */
[----:B------:R-:W-:Y:S01]  /*fd600*/  ISETP.LT.AND P1, PT, R9, UR33, !P0 ;  /* 0x0000002109007c0c */ /* 0x000fe2000c721270 */
[----:B0-----:R-:W-:Y:S01]  /*fd610*/  VIADD R3, R3, UR28 ;  /* 0x0000001c03037c36 */ /* 0x001fe20008000000 */
[----:B------:R-:W-:Y:S01]  /*fd620*/  LOP3.LUT R4, R4, 0xfffffffe, RZ, 0xc0, !PT ;  /* 0xfffffffe04047812 */ /* 0x000fe200078ec0ff */
[----:B------:R-:W-:Y:S01]  /*fd630*/  ULDC UR35, c[0x0][0x228] ;  /* 0x00008a0000237ab9 */ /* 0x000fe20000000800 */
[----:B------:R-:W-:Y:S01]  /*fd640*/  ISETP.LT.AND P0, PT, R12, UR32, !P0 ;  /* 0x000000200c007c0c */ /* 0x000fe2000c701270 */
[----:B------:R-:W-:Y:S01]  /*fd650*/  ULDC.64 UR32, c[0x0][0x228] ;  /* 0x00008a0000207ab9 */ /* 0x000fe20000000a00 */
[----:B------:R-:W-:Y:S01]  /*fd660*/  @P2 LOP3.LUT R4, R4, 0x1, RZ, 0xfc, !PT ;  /* 0x0000000104042812 */ /* 0x000fe200078efcff */
[----:B------:R-:W-:-:S04]  /*fd670*/  ULDC UR28, c[0x0][0x228] ;  /* 0x00008a00001c7ab9 */ /* 0x000fc80000000800 */
[----:B------:R0:W-:Y:S04]  /*fd680*/  STL [R1+0xe1c], R4 ;  /* 0x000e1c0401007387 */ /* 0x0001e80000100800 */
[----:B0-----:R-:W3:Y:S04]  /*fd690*/  LDL.LU R4, [R1+0x4ec8] ;  /* 0x004ec80001047983 */ /* 0x001ee80000300800 */
[----:B------:R0:W-:Y:S01]  /*fd6a0*/  STL [R1+0x34], R3 ;  /* 0x0000340301007387 */ /* 0x0001e20000100800 */
[----:B----4-:R-:W-:-:S04]  /*fd6b0*/  LOP3.LUT R6, R6, 0x7fffffff, RZ, 0xc0, !PT ;  /* 0x7fffffff06067812 */ /* 0x010fc800078ec0ff */
        /* <DEDUP_REMOVED lines=11> */
[----:B------:R-:W-:-:S05]  /*fd770*/  ULDC UR42, c[0x0][0x228] ;  /* 0x00008a00002a7ab9 */ /* 0x000fca0000000800 */
        /* <DEDUP_REMOVED lines=35> */
[----:B------:R-:W2:Y:S02]  /*fd9b0*/  LDL.LU R2, [R1+0x4ed4] ;  /* 0x004ed40001027983 */ /* 0x000ea40000300800 */
[----:B------:R-:W-:Y:S02]  /*fd9c0*/  ISETP.LT.AND P3, PT, R10, UR32, !P0 ;  /* 0x000000200a007c0c */ /* 0x000fe4000c761270 */
[----:B------:R-:W-:Y:S01]  /*fd9d0*/  ISETP.LT.AND P2, PT, R0, UR45, !P0 ;  /* 0x0000002d00007c0c */ /* 0x000fe2000c741270 */
[----:B0-----:R-:W-:Y:S01]  /*fd9e0*/  VIADD R3, R3, UR30 ;  /* 0x0000001e03037c36 */ /* 0x001fe20008000000 */
[----:B------:R-:W-:Y:S01]  /*fd9f0*/  LOP3.LUT R6, R6, 0xffdfffff, RZ, 0xc0, !PT ;  /* 0xffdfffff06067812 */ /* 0x000fe200078ec0ff */
[----:B------:R-:W-:Y:S01]  /*fda00*/  ULDC.64 UR30, c[0x0][0x228] ;  /* 0x00008a00001e7ab9 */ /* 0x000fe20000000a00 */
[----:B------:R-:W-:Y:S01]  /*fda10*/  ISETP.LT.AND P1, PT, R9, UR43, !P0 ;  /* 0x0000002b09007c0c */ /* 0x000fe2000c721270 */
[----:B------:R-:W-:-:S06]  /*fda20*/  ULDC UR45, c[0x0][0x228] ;  /* 0x00008a00002d7ab9 */ /* 0x000fcc0000000800 */
[----:B------:R-:W-:Y:S01]  /*fda30*/  @P3 LOP3.LUT R6, R6, 0x200000, RZ, 0xfc, !PT ;  /* 0x0020000006063812 */ /* 0x000fe200078efcff */
[----:B------:R0:W-:Y:S01]  /*fda40*/  STL [R1+0x28], R3 ;  /* 0x0000280301007387 */ /* 0x0001e20000100800 */
        /* <DEDUP_REMOVED lines=17> */
[----:B------:R-:W-:-:S09]  /*fdb60*/  ISETP.LT.AND P1, PT, R9, UR45, !P0 ;  /* 0x0000002d09007c0c */ /* 0x000fd2000c721270 */
[----:B------:R-:W-:Y:S01]  /*fdb70*/  @P3 LOP3.LUT R6, R6, 0x20000, RZ, 0xfc, !PT ;  /* 0x0002000006063812 */ /* 0x000fe200078efcff */
[----:B0-----:R-:W-:Y:S01]  /*fdb80*/  VIADD R3, R3, UR30 ;  /* 0x0000001e03037c36 */ /* 0x001fe20008000000 */
[----:B------:R-:W-:Y:S01]  /*fdb90*/  ISETP.LT.AND P0, PT, R12, UR44, !P0 ;  /* 0x0000002c0c007c0c */ /* 0x000fe2000c701270 */
[----:B------:R-:W-:Y:S01]  /*fdba0*/  ULDC UR44, c[0x0][0x228] ;  /* 0x00008a00002c7ab9 */ /* 0x000fe20000000800 */
        /* <DEDUP_REMOVED lines=8> */
[----:B--2---:R-:W-:Y:S02]  /*fdc30*/  ISETP.GE.AND P0, PT, R2, UR31, PT ;  /* 0x0000001f02007c0c */ /* 0x004fe4000bf06270 */
[----:B------:R-:W2:Y:S02]  /*fdc40*/  LDL.LU R2, [R1+0x4edc] ;  /* 0x004edc0001027983 */ /* 0x000ea40000300800 */
[----:B------:R-:W-:Y:S02]  /*fdc50*/  ISETP.LT.AND P3, PT, R10, UR32, !P0 ;  /* 0x000000200a007c0c */ /* 0x000fe4000c761270 */
[----:B------:R-:W-:Y:S02]  /*fdc60*/  ISETP.LT.AND P2, PT, R0, UR49, !P0 ;  /* 0x0000003100007c0c */ /* 0x000fe4000c741270 */
[----:B------:R-:W-:-:S02]  /*fdc70*/  LOP3.LUT R6, R6, 0xffffdfff, RZ, 0xc0, !PT ;  /* 0xffffdfff06067812 */ /* 0x000fc400078ec0ff */
[----:B------:R-:W-:Y:S01]  /*fdc80*/  ISETP.LT.AND P1, PT, R9, UR46, !P0 ;  /* 0x0000002e09007c0c */ /* 0x000fe2000c721270 */
[----:B------:R0:W-:Y:S01]  /*fdc90*/  STL [R1+0x24], R3 ;  /* 0x0000240301007387 */ /* 0x0001e20000100800 */
[----:B------:R-:W-:-:S05]  /*fdca0*/  ULDC UR49, c[0x0][0x228] ;  /* 0x00008a0000317ab9 */ /* 0x000fca0000000800 */
[----:B------:R-:W-:Y:S01]  /*fdcb0*/  @P3 LOP3.LUT R6, R6, 0x2000, RZ, 0xfc, !PT ;  /* 0x0000200006063812 */ /* 0x000fe200078efcff */
[----:B------:R-:W4:Y:S01]  /*fdcc0*/  LDL.LU R5, [R1+0x4ee0] ;  /* 0x004ee00001057983 */ /* 0x000f220000300800 */
[----:B------:R-:W-:Y:S02]  /*fdcd0*/  ULDC UR46, c[0x0][0x228] ;  /* 0x00008a00002e7ab9 */ /* 0x000fe40000000800 */
        /* <DEDUP_REMOVED lines=10> */
[----:B------:R-:W-:Y:S02]  /*fdd80*/  LOP3.LUT R6, R6, 0xfffffdff, RZ, 0xc0, !PT ;  /* 0xfffffdff06067812 */ /* 0x000fe400078ec0ff */
[----:B---3--:R-:W-:Y:S01]  /*fdd90*/  ISETP.GE.AND P0, PT, R4, UR33, PT ;  /* 0x0000002104007c0c */ /* 0x008fe2000bf06270 */
[----:B------:R0:W-:Y:S01]  /*fdda0*/  STL [R1+0x20], R3 ;  /* 0x0000200301007387 */ /* 0x0001e20000100800 */
[----:B------:R-:W-:Y:S02]  /*fddb0*/  ULDC.64 UR32, c[0x0][0x228] ;  /* 0x00008a0000207ab9 */ /* 0x000fe40000000a00 */
[----:B------:R-:W-:Y:S01]  /*fddc0*/  ISETP.LT.AND P3, PT, R10, UR30, !P0 ;  /* 0x0000001e0a007c0c */ /* 0x000fe2000c761270 */
[----:B------:R-:W-:Y:S01]  /*fddd0*/  ULDC UR30, c[0x0][0x248] ;  /* 0x00009200001e7ab9 */ /* 0x000fe20000000800 */
[----:B------:R-:W-:Y:S02]  /*fdde0*/  ISETP.LT.AND P2, PT, R0, UR49, !P0 ;  /* 0x0000003100007c0c */ /* 0x000fe4000c741270 */
[----:B------:R-:W-:-:S09]  /*fddf0*/  ISETP.LT.AND P1, PT, R9, UR46, !P0 ;  /* 0x0000002e09007c0c */ /* 0x000fd2000c721270 */
[----:B------:R-:W-:Y:S01]  /*fde00*/  @P3 LOP3.LUT R6, R6, 0x200, RZ, 0xfc, !PT ;  /* 0x0000020006063812 */ /* 0x000fe200078efcff */
[----:B------:R-:W-:Y:S01]  /*fde10*/  VIADD R4, R3, UR30 ;  /* 0x0000001e03047c36 */ /* 0x000fe20008000000 */
[----:B------:R-:W-:Y:S01]  /*fde20*/  ISETP.LT.AND P0, PT, R12, UR44, !P0 ;  /* 0x0000002c0c007c0c */ /* 0x000fe2000c701270 */
[----:B------:R-:W-:Y:S01]  /*fde30*/  ULDC UR49, c[0x0][0x228] ;  /* 0x00008a0000317ab9 */ /* 0x000fe20000000800 */
[----:B------:R-:W-:Y:S01]  /*fde40*/  LOP3.LUT R6, R6, 0xfffffeff, RZ, 0xc0, !PT ;  /* 0xfffffeff06067812 */ /* 0x000fe200078ec0ff */
[----:B------:R-:W-:Y:S01]  /*fde50*/  ULDC UR46, c[0x0][0x228] ;  /* 0x00008a00002e7ab9 */ /* 0x000fe20000000800 */
[----:B------:R-:W-:Y:S01]  /*fde60*/  ULDC UR44, c[0x0][0x228] ;  /* 0x00008a00002c7ab9 */ /* 0x000fe20000000800 */
[----:B------:R-:W-:Y:S01]  /*fde70*/  ULDC UR30, c[0x0][0x248] ;  /* 0x00009200001e7ab9 */ /* 0x000fe20000000800 */
[----:B------:R-:W-:-:S04]  /*fde80*/  @P2 LOP3.LUT R6, R6, 0x100, RZ, 0xfc, !PT ;  /* 0x0000010006062812 */ /* 0x000fc800078efcff */
[----:B------:R-:W-:-:S04]  /*fde90*/  LOP3.LUT R6, R6, 0xffffff7f, RZ, 0xc0, !PT ;  /* 0xffffff7f06067812 */ /* 0x000fc800078ec0ff */
[----:B------:R-:W-:-:S04]  /*fdea0*/  @P1 LOP3.LUT R6, R6, 0x80, RZ, 0xfc, !PT ;  /* 0x0000008006061812 */ /* 0x000fc800078efcff */
[----:B------:R-:W-:-:S04]  /*fdeb0*/  LOP3.LUT R6, R6, 0xffffffbf, RZ, 0xc0, !PT ;  /* 0xffffffbf06067812 */ /* 0x000fc800078ec0ff */
[----:B------:R-:W-:Y:S02]  /*fdec0*/  @P0 LOP3.LUT R6, R6, 0x40, RZ, 0xfc, !PT ;  /* 0x0000004006060812 */ /* 0x000fe400078efcff */
[----:B--2---:R-:W-:Y:S02]  /*fded0*/  ISETP.GE.AND P0, PT, R2, UR31, PT ;  /* 0x0000001f02007c0c */ /* 0x004fe4000bf06270 */
[----:B------:R-:W2:Y:S04]  /*fdee0*/  LDL.LU R2, [R1+0x4ee4] ;  /* 0x004ee40001027983 */ /* 0x000ea80000300800 */
[----:B------:R1:W-:Y:S04]  /*fdef0*/  STL [R1+0x1c], R4 ;  /* 0x00001c0401007387 */ /* 0x0003e80000100800 */
[----:B0-----:R-:W3:Y:S01]  /*fdf00*/  LDL.LU R3, [R1+0xe14] ;  /* 0x000e140001037983 */ /* 0x001ee20000300800 */
[----:B------:R-:W-:-:S02]  /*fdf10*/  ISETP.LT.AND P3, PT, R10, UR32, !P0 ;  /* 0x000000200a007c0c */ /* 0x000fc4000c761270 */
[----:B------:R-:W-:Y:S01]  /*fdf20*/  ISETP.LT.AND P2, PT, R0, UR49, !P0 ;  /* 0x0000003100007c0c */ /* 0x000fe2000c741270 */
[----:B------:R-:W-:Y:S01]  /*fdf30*/  ULDC UR49, c[0x0][0x248] ;  /* 0x0000920000317ab9 */ /* 0x000fe20000000800 */
[----:B------:R-:W-:Y:S02]  /*fdf40*/  LOP3.LUT R6, R6, 0xffffffdf, RZ, 0xc0, !PT ;  /* 0xffffffdf06067812 */ /* 0x000fe400078ec0ff */
[----:B------:R-:W-:Y:S01]  /*fdf50*/  ISETP.LT.AND P1, PT, R9, UR46, !P0 ;  /* 0x0000002e09007c0c */ /* 0x000fe2000c721270 */
[----:B-1----:R-:W-:-:S06]  /*fdf60*/  VIADD R4, R4, UR30 ;  /* 0x0000001e04047c36 */ /* 0x002fcc0008000000 */
[----:B------:R-:W-:Y:S01]  /*fdf70*/  @P3 LOP3.LUT R6, R6, 0x20, RZ, 0xfc, !PT ;  /* 0x0000002006063812 */ /* 0x000fe200078efcff */
[----:B------:R-:W-:Y:S01]  /*fdf80*/  ULDC.64 UR30, c[0x0][0x228] ;  /* 0x00008a00001e7ab9 */ /* 0x000fe20000000a00 */
        /* <DEDUP_REMOVED lines=10> */
[----:B----4-:R-:W-:Y:S01]  /*fe030*/  ISETP.GE.AND P0, PT, R5, UR33, PT ;  /* 0x0000002105007c0c */ /* 0x010fe2000bf06270 */
[----:B------:R-:W-:Y:S01]  /*fe040*/  ULDC.64 UR32, c[0x0][0x228] ;  /* 0x00008a0000207ab9 */ /* 0x000fe20000000a00 */
[----:B------:R-:W4:Y:S02]  /*fe050*/  LDL.LU R5, [R1+0x4ee8] ;  /* 0x004ee80001057983 */ /* 0x000f240000300800 */
[----:B------:R-:W-:Y:S01]  /*fe060*/  ISETP.LT.AND P3, PT, R10, UR30, !P0 ;  /* 0x0000001e0a007c0c */ /* 0x000fe2000c761270 */
[----:B------:R-:W-:Y:S01]  /*fe070*/  ULDC UR30, c[0x0][0x248] ;  /* 0x00009200001e7ab9 */ /* 0x000fe20000000800 */
[----:B------:R-:W-:Y:S02]  /*fe080*/  ISETP.LT.AND P1, PT, R9, UR44, !P0 ;  /* 0x0000002c09007c0c */ /* 0x000fe4000c721270 */
[----:B------:R-:W-:-:S02]  /*fe090*/  ISETP.LT.AND P2, PT, R0, UR46, !P0 ;  /* 0x0000002e00007c0c */ /* 0x000fc4000c741270 */
[----:B------:R-:W-:Y:S01]  /*fe0a0*/  LOP3.LUT R6, R6, 0xfffffffd, RZ, 0xc0, !PT ;  /* 0xfffffffd06067812 */ /* 0x000fe200078ec0ff */
[----:B0-----:R-:W-:Y:S01]  /*fe0b0*/  VIADD R4, R4, UR30 ;  /* 0x0000001e04047c36 */ /* 0x001fe20008000000 */
[----:B------:R-:W-:Y:S01]  /*fe0c0*/  ISETP.LT.AND P0, PT, R12, UR53, !P0 ;  /* 0x000000350c007c0c */ /* 0x000fe2000c701270 */
[----:B------:R-:W-:Y:S01]  /*fe0d0*/  ULDC UR46, c[0x0][0x248] ;  /* 0x00009200002e7ab9 */ /* 0x000fe20000000800 */
[----:B------:R-:W-:Y:S01]  /*fe0e0*/  ULDC UR44, c[0x0][0x248] ;  /* 0x00009200002c7ab9 */ /* 0x000fe20000000800 */
[----:B------:R-:W-:Y:S02]  /*fe0f0*/  ULDC UR53, c[0x0][0x228] ;  /* 0x00008a0000357ab9 */ /* 0x000fe40000000800 */
[----:B------:R-:W-:-:S04]  /*fe100*/  @P3 LOP3.LUT R6, R6, 0x2, RZ, 0xfc, !PT ;  /* 0x0000000206063812 */ /* 0x000fc800078efcff */
[----:B------:R-:W-:-:S04]  /*fe110*/  LOP3.LUT R6, R6, 0xfffffffe, RZ, 0xc0, !PT ;  /* 0xfffffffe06067812 */ /* 0x000fc800078ec0ff */
[----:B------:R-:W-:-:S05]  /*fe120*/  @P2 LOP3.LUT R6, R6, 0x1, RZ, 0xfc, !PT ;  /* 0x0000000106062812 */ /* 0x000fca00078efcff */
[----:B------:R-:W-:Y:S04]  /*fe130*/  STL [R1+0xe18], R6 ;  /* 0x000e180601007387 */ /* 0x000fe80000100800 */
[----:B------:R0:W-:Y:S01]  /*fe140*/  STL [R1+0x14], R4 ;  /* 0x0000140401007387 */ /* 0x0001e20000100800 */
[----:B---3--:R-:W-:-:S04]  /*fe150*/  LOP3.LUT R3, R3, 0x7fffffff, RZ, 0xc0, !PT ;  /* 0x7fffffff03037812 */ /* 0x008fc800078ec0ff */
[----:B------:R-:W-:-:S04]  /*fe160*/  @P1 LOP3.LUT R3, R3, 0x80000000, RZ, 0xfc, !PT ;  /* 0x8000000003031812 */ /* 0x000fc800078efcff */
[----:B------:R-:W-:-:S04]  /*fe170*/  LOP3.LUT R3, R3, 0xbfffffff, RZ, 0xc0, !PT ;  /* 0xbfffffff03037812 */ /* 0x000fc800078ec0ff */
[----:B------:R-:W-:Y:S02]  /*fe180*/  @P0 LOP3.LUT R3, R3, 0x40000000, RZ, 0xfc, !PT ;  /* 0x4000000003030812 */ /* 0x000fe400078efcff */
[----:B--2---:R-:W-:Y:S01]  /*fe190*/  ISETP.GE.AND P0, PT, R2, UR31, PT ;  /* 0x0000001f02007c0c */ /* 0x004fe2000bf06270 */
[----:B------:R-:W-:Y:S01]  /*fe1a0*/  ULDC.64 UR30, c[0x0][0x228] ;  /* 0x00008a00001e7ab9 */ /* 0x000fe20000000a00 */
[----:B------:R-:W2:Y:S02]  /*fe1b0*/  LDL.LU R2, [R1+0x4eec] ;  /* 0x004eec0001027983 */ /* 0x000ea40000300800 */
[----:B------:R-:W-:Y:S02]  /*fe1c0*/  ISETP.LT.AND P3, PT, R10, UR32, !P0 ;  /* 0x000000200a007c0c */ /* 0x000fe4000c761270 */
        /* <DEDUP_REMOVED lines=17> */
[----:B----4-:R-:W-:Y:S01]  /*fe2e0*/  ISETP.GE.AND P0, PT, R5, UR33, PT ;  /* 0x0000002105007c0c */ /* 0x010fe2000bf06270 */
[----:B------:R-:W-:Y:S01]  /*fe2f0*/  ULDC.64 UR32, c[0x0][0x228] ;  /* 0x00008a0000207ab9 */ /* 0x000fe20000000a00 */
[----:B------:R-:W3:Y:S02]  /*fe300*/  LDL.LU R5, [R1+0x4ef0] ;  /* 0x004ef00001057983 */ /* 0x000ee40000300800 */
[----:B------:R-:W-:Y:S01]  /*fe310*/  ISETP.LT.AND P3, PT, R10, UR30, !P0 ;  /* 0x0000001e0a007c0c */ /* 0x000fe2000c761270 */
[----:B------:R-:W-:Y:S01]  /*fe320*/  ULDC UR30, c[0x0][0x248] ;  /* 0x00009200001e7ab9 */ /* 0x000fe20000000800 */
[----:B------:R-:W-:Y:S01]  /*fe330*/  ISETP.LT.AND P2, PT, R0, UR56, !P0 ;  /* 0x0000003800007c0c */ /* 0x000fe2000c741270 */
[----:B0-----:R-:W-:Y:S01]  /*fe340*/  VIADD R4, R4, UR6 ;  /* 0x0000000604047c36 */ /* 0x001fe20008000000 */
[----:B------:R-:W-:Y:S01]  /*fe350*/  LOP3.LUT R3, R3, 0xfdffffff, RZ, 0xc0, !PT ;  /* 0xfdffffff03037812 */ /* 0x000fe200078ec0ff */
[----:B------:R-:W-:Y:S01]  /*fe360*/  ULDC UR6, c[0x0][0x248] ;  /* 0x0000920000067ab9 */ /* 0x000fe20000000800 */
[----:B------:R-:W-:Y:S01]  /*fe370*/  ISETP.LT.AND P1, PT, R9, UR55, !P0 ;  /* 0x0000003709007c0c */ /* 0x000fe2000c721270 */
[----:B------:R-:W-:-:S06]  /*fe380*/  ULDC UR56, c[0x0][0x228] ;  /* 0x00008a0000387ab9 */ /* 0x000fcc0000000800 */
[----:B------:R-:W-:Y:S01]  /*fe390*/  @P3 LOP3.LUT R3, R3, 0x2000000, RZ, 0xfc, !PT ;  /* 0x0200000003033812 */ /* 0x000fe200078efcff */
[----:B------:R0:W-:Y:S01]  /*fe3a0*/  STL [R1+0xc], R4 ;  /* 0x00000c0401007387 */ /* 0x0001e20000100800 */
        /* <DEDUP_REMOVED lines=9> */
[----:B--2---:R-:W-:Y:S01]  /*fe440*/  ISETP.GE.AND P0, PT, R2, UR31, PT ;  /* 0x0000001f02007c0c */ /* 0x004fe2000bf06270 */
[----:B0-----:R-:W-:Y:S01]  /*fe450*/  VIADD R4, R4, UR6 ;  /* 0x0000000604047c36 */ /* 0x001fe20008000000 */
[----:B------:R-:W2:Y:S01]  /*fe460*/  LDL.LU R2, [R1+0x4ef4] ;  /* 0x004ef40001027983 */ /* 0x000ea20000300800 */
[----:B------:R-:W-:Y:S01]  /*fe470*/  ULDC UR31, c[0x0][0x248] ;  /* 0x00009200001f7ab9 */ /* 0x000fe20000000800 */
[----:B------:R-:W-:Y:S01]  /*fe480*/  ISETP.LT.AND P3, PT, R10, UR32, !P0 ;  /* 0x000000200a007c0c */ /* 0x000fe2000c761270 */
[----:B------:R-:W-:Y:S01]  /*fe490*/  ULDC UR32, c[0x0][0x248] ;  /* 0x0000920000207ab9 */ /* 0x000fe20000000800 */
[----:B------:R-:W-:Y:S02]  /*fe4a0*/  ISETP.LT.AND P2, PT, R0, UR7, !P0 ;  /* 0x0000000700007c0c */ /* 0x000fe4000c741270 */
[----:B------:R-:W-:Y:S01]  /*fe4b0*/  ISETP.LT.AND P1, PT, R9, UR8, !P0 ;  /* 0x0000000809007c0c */ /* 0x000fe2000c721270 */
[----:B------:R0:W-:Y:S08]  /*fe4c0*/  STL [R1+0x8], R4 ;  /* 0x0000080401007387 */ /* 0x0001f00000100800 */
[----:B------:R-:W-:Y:S01]  /*fe4d0*/  @P3 LOP3.LUT R3, R3, 0x200000, RZ, 0xfc, !PT ;  /* 0x0020000003033812 */ /* 0x000fe200078efcff */
[----:B------:R-:W-:Y:S01]  /*fe4e0*/  ULDC.64 UR6, c[0x0][0x228] ;  /* 0x00008a0000067ab9 */ /* 0x000fe20000000a00 */
[----:B------:R-:W-:-:S02]  /*fe4f0*/  ULDC.64 UR8, c[0x0][0x228] ;  /* 0x00008a0000087ab9 */ /* 0x000fc40000000a00 */
[----:B------:R-:W-:-:S04]  /*fe500*/  LOP3.LUT R3, R3, 0xffefffff, RZ, 0xc0, !PT ;  /* 0xffefffff03037812 */ /* 0x000fc800078ec0ff */
[----:B------:R-:W-:Y:S02]  /*fe510*/  @P2 LOP3.LUT R3, R3, 0x100000, RZ, 0xfc, !PT ;  /* 0x0010000003032812 */ /* 0x000fe400078efcff */
[----:B------:R-:W-:Y:S02]  /*fe520*/  ISETP.LT.AND P0, PT, R12, UR12, !P0 ;  /* 0x0000000c0c007c0c */ /* 0x000fe4000c701270 */
[----:B------:R-:W-:-:S04]  /*fe530*/  LOP3.LUT R3, R3, 0xfff7ffff, RZ, 0xc0, !PT ;  /* 0xfff7ffff03037812 */ /* 0x000fc800078ec0ff */
[----:B------:R-:W-:-:S04]  /*fe540*/  @P1 LOP3.LUT R3, R3, 0x80000, RZ, 0xfc, !PT ;  /* 0x0008000003031812 */ /* 0x000fc800078efcff */
[----:B------:R-:W-:-:S04]  /*fe550*/  LOP3.LUT R3, R3, 0xfffbffff, RZ, 0xc0, !PT ;  /* 0xfffbffff03037812 */ /* 0x000fc800078ec0ff */
[----:B------:R-:W-:Y:S02]  /*fe560*/  @P0 LOP3.LUT R3, R3, 0x40000, RZ, 0xfc, !PT ;  /* 0x0004000003030812 */ /* 0x000fe400078efcff */
[----:B---3--:R-:W-:Y:S02]  /*fe570*/  ISETP.GE.AND P0, PT, R5, UR33, PT ;  /* 0x0000002105007c0c */ /* 0x008fe4000bf06270 */
        /* <DEDUP_REMOVED lines=18> */
[----:B------:R-:W-:-:S04]  /*fe6a0*/  @P0 LOP3.LUT R3, R3, 0x4000, RZ, 0xfc, !PT ;  /* 0x0000400003030812 */ /* 0x000fc800078efcff */
[----:B------:R-:W-:Y:S02]  /*fe6b0*/  LOP3.LUT R3, R3, 0xffffdfff, RZ, 0xc0, !PT ;  /* 0xffffdfff03037812 */ /* 0x000fe400078ec0ff */
[----:B--2---:R-:W-:Y:S01]  /*fe6c0*/  ISETP.GE.AND P0, PT, R2, UR7, PT ;  /* 0x0000000702007c0c */ /* 0x004fe2000bf06270 */
[----:B------:R-:W-:Y:S01]  /*fe6d0*/  ULDC UR7, c[0x0][0x248] ;  /* 0x0000920000077ab9 */ /* 0x000fe20000000800 */
[----:B------:R-:W2:Y:S02]  /*fe6e0*/  LDL.LU R2, [R1+0x4efc] ;  /* 0x004efc0001027983 */ /* 0x000ea40000300800 */
[----:B------:R-:W-:Y:S02]  /*fe6f0*/  ISETP.LT.AND P3, PT, R10, UR8, !P0 ;  /* 0x000000080a007c0c */ /* 0x000fe4000c761270 */
[----:B------:R-:W-:Y:S02]  /*fe700*/  ISETP.LT.AND P2, PT, R0, UR13, !P0 ;  /* 0x0000000d00007c0c */ /* 0x000fe4000c741270 */
[----:B------:R-:W-:Y:S01]  /*fe710*/  ISETP.LT.AND P1, PT, R9, UR14, !P0 ;  /* 0x0000000e09007c0c */ /* 0x000fe2000c721270 */
[----:B0-----:R-:W-:Y:S01]  /*fe720*/  VIADD R4, R4, UR7 ;  /* 0x0000000704047c36 */ /* 0x001fe20008000000 */
[----:B------:R-:W-:-:S07]  /*fe730*/  ULDC UR8, c[0x0][0x228] ;  /* 0x00008a0000087ab9 */ /* 0x000fce0000000800 */
[----:B------:R-:W-:Y:S01]  /*fe740*/  @P3 LOP3.LUT R3, R3, 0x2000, RZ, 0xfc, !PT ;  /* 0x0000200003033812 */ /* 0x000fe200078efcff */
[----:B------:R-:W-:Y:S01]  /*fe750*/  ULDC.64 UR12, c[0x0][0x228] ;  /* 0x00008a00000c7ab9 */ /* 0x000fe20000000a00 */
[----:B------:R-:W-:Y:S01]  /*fe760*/  ISETP.LT.AND P0, PT, R12, UR18, !P0 ;  /* 0x000000120c007c0c */ /* 0x000fe2000c701270 */
[----:B------:R0:W-:Y:S01]  /*fe770*/  STL [R1], R4 ;  /* 0x0000000401007387 */ /* 0x0001e20000100800 */
[----:B------:R-:W-:Y:S01]  /*fe780*/  LOP3.LUT R3, R3, 0xffffefff, RZ, 0xc0, !PT ;  /* 0xffffefff03037812 */ /* 0x000fe200078ec0ff */
[----:B------:R-:W-:Y:S01]  /*fe790*/  ULDC.64 UR14, c[0x0][0x228] ;  /* 0x00008a00000e7ab9 */ /* 0x000fe20000000a00 */
[----:B------:R-:W-:Y:S01]  /*fe7a0*/  ULDC UR18, c[0x0][0x228] ;  /* 0x00008a0000127ab9 */ /* 0x000fe20000000800 */
[----:B------:R-:W-:Y:S01]  /*fe7b0*/  ULDC UR7, c[0x0][0x228] ;  /* 0x00008a0000077ab9 */ /* 0x000fe20000000800 */
[----:B------:R-:W-:-:S04]  /*fe7c0*/  @P2 LOP3.LUT R3, R3, 0x1000, RZ, 0xfc, !PT ;  /* 0x0000100003032812 */ /* 0x000fc800078efcff */
[----:B------:R-:W-:-:S04]  /*fe7d0*/  LOP3.LUT R3, R3, 0xfffff7ff, RZ, 0xc0, !PT ;  /* 0xfffff7ff03037812 */ /* 0x000fc800078ec0ff */
        /* <DEDUP_REMOVED lines=10> */
[----:B------:R-:W-:Y:S01]  /*fe880*/  VIADD R29, R4, UR9 ;  /* 0x00000009041d7c36 */ /* 0x000fe20008000000 */
[----:B------:R-:W-:-:S05]  /*fe890*/  ULDC UR12, c[0x0][0x228] ;  /* 0x00008a00000c7ab9 */ /* 0x000fca0000000800 */
[----:B------:R-:W-:Y:S01]  /*fe8a0*/  @P3 LOP3.LUT R3, R3, 0x200, RZ, 0xfc, !PT ;  /* 0x0000020003033812 */ /* 0x000fe200078efcff */
[----:B------:R-:W-:Y:S01]  /*fe8b0*/  ULDC.64 UR16, c[0x0][0x228] ;  /* 0x00008a0000107ab9 */ /* 0x000fe20000000a00 */
[----:B------:R-:W-:Y:S01]  /*fe8c0*/  ISETP.LT.AND P0, PT, R12, UR26, !P0 ;  /* 0x0000001a0c007c0c */ /* 0x000fe2000c701270 */
[----:B------:R-:W-:Y:S01]  /*fe8d0*/  ULDC UR26, c[0x0][0x228] ;  /* 0x00008a00001a7ab9 */ /* 0x000fe20000000800 */
[----:B------:R-:W-:Y:S01]  /*fe8e0*/  LOP3.LUT R3, R3, 0xfffffeff, RZ, 0xc0, !PT ;  /* 0xfffffeff03037812 */ /* 0x000fe200078ec0ff */
[----:B------:R-:W-:-:S03]  /*fe8f0*/  ULDC UR9, c[0x0][0x228] ;  /* 0x00008a0000097ab9 */ /* 0x000fc60000000800 */
[----:B------:R-:W-:-:S04]  /*fe900*/  @P2 LOP3.LUT R3, R3, 0x100, RZ, 0xfc, !PT ;  /* 0x0000010003032812 */ /* 0x000fc800078efcff */
[----:B------:R-:W-:-:S04]  /*fe910*/  LOP3.LUT R3, R3, 0xffffff7f, RZ, 0xc0, !PT ;  /* 0xffffff7f03037812 */ /* 0x000fc800078ec0ff */
[----:B------:R-:W-:-:S04]  /*fe920*/  @P1 LOP3.LUT R3, R3, 0x80, RZ, 0xfc, !PT ;  /* 0x0000008003031812 */ /* 0x000fc800078efcff */
[----:B------:R-:W-:-:S04]  /*fe930*/  LOP3.LUT R3, R3, 0xffffffbf, RZ, 0xc0, !PT ;  /* 0xffffffbf03037812 */ /* 0x000fc800078ec0ff */
[----:B------:R-:W-:-:S04]  /*fe940*/  @P0 LOP3.LUT R3, R3, 0x40, RZ, 0xfc, !PT ;  /* 0x0000004003030812 */ /* 0x000fc800078efcff */
[----:B------:R-:W-:Y:S02]  /*fe950*/  LOP3.LUT R3, R3, 0xffffffdf, RZ, 0xc0, !PT ;  /* 0xffffffdf03037812 */ /* 0x000fe400078ec0ff */
[----:B--2---:R-:W-:Y:S01]  /*fe960*/  ISETP.GE.AND P0, PT, R2, UR13, PT ;  /* 0x0000000d02007c0c */ /* 0x004fe2000bf06270 */
[----:B------:R-:W-:Y:S01]  /*fe970*/  ULDC UR13, c[0x0][0x248] ;  /* 0x00009200000d7ab9 */ /* 0x000fe20000000800 */
[----:B------:R-:W2:Y:S04]  /*fe980*/  LDL.LU R2, [R1+0x4f04] ;  /* 0x004f040001027983 */ /* 0x000ea80000300800 */
[----:B0-----:R-:W4:Y:S01]  /*fe990*/  LDL.LU R4, [R1+0xe10] ;  /* 0x000e100001047983 */ /* 0x001f220000300800 */
[----:B------:R-:W-:Y:S02]  /*fe9a0*/  ISETP.LT.AND P3, PT, R10, UR14, !P0 ;  /* 0x0000000e0a007c0c */ /* 0x000fe4000c761270 */
[----:B------:R-:W-:-:S02]  /*fe9b0*/  ISETP.LT.AND P2, PT, R0, UR23, !P0 ;  /* 0x0000001700007c0c */ /* 0x000fc4000c741270 */
[----:B------:R-:W-:Y:S01]  /*fe9c0*/  ISETP.LT.AND P1, PT, R9, UR24, !P0 ;  /* 0x0000001809007c0c */ /* 0x000fe2000c721270 */
[----:B------:R-:W-:Y:S01]  /*fe9d0*/  VIADD R28, R29, UR13 ;  /* 0x0000000d1d1c7c36 */ /* 0x000fe20008000000 */
[----:B------:R-:W-:-:S07]  /*fe9e0*/  ULDC UR14, c[0x0][0x228] ;  /* 0x00008a00000e7ab9 */ /* 0x000fce0000000800 */
[----:B------:R-:W-:Y:S01]  /*fe9f0*/  @P3 LOP3.LUT R3, R3, 0x20, RZ, 0xfc, !PT ;  /* 0x0000002003033812 */ /* 0x000fe200078efcff */
[----:B------:R-:W-:Y:S01]  /*fea00*/  ULDC UR24, c[0x0][0x228] ;  /* 0x00008a0000187ab9 */ /* 0x000fe20000000800 */
        /* <DEDUP_REMOVED lines=8> */
[----:B------:R-:W-:Y:S02]  /*fea90*/  @P0 LOP3.LUT R3, R3, 0x4, RZ, 0xfc, !PT ;  /* 0x0000000403030812 */ /* 0x000fe400078efcff */
[----:B---3--:R-:W-:Y:S01]  /*feaa0*/  ISETP.GE.AND P0, PT, R5, UR15, PT ;  /* 0x0000000f05007c0c */ /* 0x008fe2000bf06270 */
[----:B------:R-:W-:-:S03]  /*feab0*/  ULDC UR15, c[0x0][0x228] ;  /* 0x00008a00000f7ab9 */ /* 0x000fc60000000800 */
[----:B------:R-:W-:Y:S01]  /*feac0*/  ISETP.LT.AND P3, PT, R10, UR16, !P0 ;  /* 0x000000100a007c0c */ /* 0x000fe2000c761270 */
[----:B------:R-:W-:Y:S01]  /*fead0*/  ULDC UR16, c[0x0][0x248] ;  /* 0x0000920000107ab9 */ /* 0x000fe20000000800 */
[----:B------:R-:W-:Y:S02]  /*feae0*/  ISETP.LT.AND P2, PT, R0, UR19, !P0 ;  /* 0x0000001300007c0c */ /* 0x000fe4000c741270 */
[----:B------:R-:W-:Y:S02]  /*feaf0*/  LOP3.LUT R3, R3, 0xfffffffd, RZ, 0xc0, !PT ;  /* 0xfffffffd03037812 */ /* 0x000fe400078ec0ff */
[----:B------:R-:W-:Y:S02]  /*feb00*/  ISETP.LT.AND P1, PT, R9, UR20, !P0 ;  /* 0x0000001409007c0c */ /* 0x000fe4000c721270 */
[----:B----4-:R-:W-:Y:S01]  /*feb10*/  LOP3.LUT R4, R4, 0x7fffffff, RZ, 0xc0, !PT ;  /* 0x7fffffff04047812 */ /* 0x010fe200078ec0ff */
[----:B------:R-:W-:-:S04]  /*feb20*/  VIADD R27, R28, UR16 ;  /* 0x000000101c1b7c36 */ /* 0x000fc80008000000 */
[----:B------:R-:W-:Y:S01]  /*feb30*/  @P3 LOP3.LUT R3, R3, 0x2, RZ, 0xfc, !PT ;  /* 0x0000000203033812 */ /* 0x000fe200078efcff */
[----:B------:R-:W-:Y:S01]  /*feb40*/  ULDC UR16, c[0x0][0x248] ;  /* 0x0000920000107ab9 */ /* 0x000fe20000000800 */
[----:B------:R-:W-:Y:S02]  /*feb50*/  ULDC UR19, c[0x0][0x248] ;  /* 0x0000920000137ab9 */ /* 0x000fe40000000800 */
[----:B------:R-:W-:-:S04]  /*feb60*/  LOP3.LUT R3, R3, 0xfffffffe, RZ, 0xc0, !PT ;  /* 0xfffffffe03037812 */ /* 0x000fc800078ec0ff */
[----:B------:R-:W-:-:S05]  /*feb70*/  @P2 LOP3.LUT R3, R3, 0x1, RZ, 0xfc, !PT ;  /* 0x0000000103032812 */ /* 0x000fca00078efcff */
[----:B------:R0:W-:Y:S04]  /*feb80*/  STL [R1+0xe14], R3 ;  /* 0x000e140301007387 */ /* 0x0001e80000100800 */
[----:B0-----:R-:W3:Y:S01]  /*feb90*/  LDL.LU R3, [R1+0x4f08] ;  /* 0x004f080001037983 */ /* 0x001ee20000300800 */
[----:B------:R-:W-:Y:S01]  /*feba0*/  ISETP.LT.AND P0, PT, R12, UR22, !P0 ;  /* 0x000000160c007c0c */ /* 0x000fe2000c701270 */
[----:B------:R-:W-:Y:S01]  /*febb0*/  ULDC.64 UR22, c[0x0][0x228] ;  /* 0x00008a0000167ab9 */ /* 0x000fe20000000a00 */
[----:B------:R-:W-:-:S04]  /*febc0*/  @P1 LOP3.LUT R4, R4, 0x80000000, RZ, 0xfc, !PT ;  /* 0x8000000004041812 */ /* 0x000fc800078efcff */
[----:B------:R-:W-:-:S07]  /*febd0*/  LOP3.LUT R4, R4, 0xbfffffff, RZ, 0xc0, !PT ;  /* 0xbfffffff04047812 */ /* 0x000fce00078ec0ff */
[----:B------:R-:W-:Y:S02]  /*febe0*/  @P0 LOP3.LUT R4, R4, 0x40000000, RZ, 0xfc, !PT ;  /* 0x4000000004040812 */ /* 0x000fe400078efcff */
[----:B--2---:R-:W-:Y:S02]  /*febf0*/  ISETP.GE.AND P0, PT, R2, UR17, PT ;  /* 0x0000001102007c0c */ /* 0x004fe4000bf06270 */
[----:B------:R-:W2:Y:S02]  /*fec00*/  LDL.LU R2, [R1+0x4f0c] ;  /* 0x004f0c0001027983 */ /* 0x000ea40000300800 */
[----:B------:R-:W-:Y:S01]  /*fec10*/  ISETP.LT.AND P3, PT, R10, UR22, !P0 ;  /* 0x000000160a007c0c */ /* 0x000fe2000c761270 */
[----:B------:R-:W-:Y:S01]  /*fec20*/  VIADD R26, R27, UR16 ;  /* 0x000000101b1a7c36 */ /* 0x000fe20008000000 */
[----:B------:R-:W-:Y:S01]  /*fec30*/  ISETP.LT.AND P2, PT, R0, UR27, !P0 ;  /* 0x0000001b00007c0c */ /* 0x000fe2000c741270 */
[----:B------:R-:W-:Y:S01]  /*fec40*/  ULDC.64 UR16, c[0x0][0x228] ;  /* 0x00008a0000107ab9 */ /* 0x000fe20000000a00 */
[----:B------:R-:W-:-:S02]  /*fec50*/  LOP3.LUT R4, R4, 0xdfffffff, RZ, 0xc0, !PT ;  /* 0xdfffffff04047812 */ /* 0x000fc400078ec0ff */
[----:B------:R-:W-:Y:S01]  /*fec60*/  ISETP.LT.AND P1, PT, R9, UR21, !P0 ;  /* 0x0000001509007c0c */ /* 0x000fe2000c721270 */
[----:B------:R-:W-:Y:S01]  /*fec70*/  ULDC.64 UR20, c[0x0][0x228] ;  /* 0x00008a0000147ab9 */ /* 0x000fe20000000a00 */
[----:B------:R-:W-:Y:S01]  /*fec80*/  VIADD R25, R26, UR19 ;  /* 0x000000131a197c36 */ /* 0x000fe20008000000 */
[----:B------:R-:W-:Y:S01]  /*fec90*/  ULDC UR22, c[0x0][0x248] ;  /* 0x0000920000167ab9 */ /* 0x000fe20000000800 */
[----:B------:R-:W-:-:S03]  /*feca0*/  ULDC UR27, c[0x0][0x248] ;  /* 0x00009200001b7ab9 */ /* 0x000fc60000000800 */
[----:B------:R-:W-:Y:S01]  /*fecb0*/  @P3 LOP3.LUT R4, R4, 0x20000000, RZ, 0xfc, !PT ;  /* 0x2000000004043812 */ /* 0x000fe200078efcff */
[----:B------:R-:W-:-:S03]  /*fecc0*/  ULDC UR19, c[0x0][0x248] ;  /* 0x0000920000137ab9 */ /* 0x000fc60000000800 */
[----:B------:R-:W-:-:S04]  /*fecd0*/  LOP3.LUT R4, R4, 0xefffffff, RZ, 0xc0, !PT ;  /* 0xefffffff04047812 */ /* 0x000fc800078ec0ff */
[----:B------:R-:W-:Y:S02]  /*fece0*/  @P2 LOP3.LUT R4, R4, 0x10000000, RZ, 0xfc, !PT ;  /* 0x1000000004042812 */ /* 0x000fe400078efcff */
[----:B------:R-:W-:Y:S01]  /*fecf0*/  ISETP.LT.AND P0, PT, R12, UR35, !P0 ;  /* 0x000000230c007c0c */ /* 0x000fe2000c701270 */
[----:B------:R-:W-:Y:S01]  /*fed00*/  VIADD R24, R25, UR22 ;  /* 0x0000001619187c36 */ /* 0x000fe20008000000 */
[----:B------:R-:W-:Y:S01]  /*fed10*/  LOP3.LUT R4, R4, 0xf7ffffff, RZ, 0xc0, !PT ;  /* 0xf7ffffff04047812 */ /* 0x000fe200078ec0ff */
[----:B------:R-:W-:-:S03]  /*fed20*/  ULDC UR35, c[0x0][0x248] ;  /* 0x0000920000237ab9 */ /* 0x000fc60000000800 */
        /* <DEDUP_REMOVED lines=8> */
[----:B------:R-:W-:Y:S01]  /*fedb0*/  VIADD R23, R24, UR32 ;  /* 0x0000002018177c36 */ /* 0x000fe20008000000 */
[----:B------:R-:W-:Y:S01]  /*fedc0*/  ISETP.LT.AND P2, PT, R0, UR37, !P0 ;  /* 0x0000002500007c0c */ /* 0x000fe2000c741270 */
[----:B------:R-:W-:Y:S01]  /*fedd0*/  ULDC.64 UR32, c[0x0][0x228] ;  /* 0x00008a0000207ab9 */ /* 0x000fe20000000a00 */
[----:B------:R-:W-:Y:S01]  /*fede0*/  ISETP.LT.AND P1, PT, R9, UR28, !P0 ;  /* 0x0000001c09007c0c */ /* 0x000fe2000c721270 */
[----:B------:R-:W-:-:S08]  /*fedf0*/  ULDC UR16, c[0x0][0x248] ;  /* 0x0000920000107ab9 */ /* 0x000fd00000000800 */
[----:B------:R-:W-:Y:S01]  /*fee00*/  @P3 LOP3.LUT R4, R4, 0x2000000, RZ, 0xfc, !PT ;  /* 0x0200000004043812 */ /* 0x000fe200078efcff */
[----:B------:R-:W-:Y:S01]  /*fee10*/  VIADD R22, R23, UR46 ;  /* 0x0000002e17167c36 */ /* 0x000fe20008000000 */
        /* <DEDUP_REMOVED lines=10> */
[----:B------:R-:W-:Y:S01]  /*feec0*/  VIADD R21, R22, UR44 ;  /* 0x0000002c16157c36 */ /* 0x000fe20008000000 */
[----:B------:R-:W2:Y:S01]  /*feed0*/  LDL.LU R2, [R1+0x4f14] ;  /* 0x004f140001027983 */ /* 0x000ea20000300800 */
[----:B------:R-:W-:Y:S01]  /*feee0*/  LOP3.LUT R4, R4, 0xffdfffff, RZ, 0xc0, !PT ;  /* 0xffdfffff04047812 */ /* 0x000fe200078ec0ff */
[----:B------:R-:W-:Y:S01]  /*feef0*/  ULDC UR17, c[0x0][0x248] ;  /* 0x0000920000117ab9 */ /* 0x000fe20000000800 */
[----:B------:R-:W-:Y:S02]  /*fef00*/  ISETP.LT.AND P3, PT, R10, UR20, !P0 ;  /* 0x000000140a007c0c */ /* 0x000fe4000c761270 */
[----:B------:R-:W-:Y:S01]  /*fef10*/  ISETP.LT.AND P2, PT, R0, UR39, !P0 ;  /* 0x0000002700007c0c */ /* 0x000fe2000c741270 */
[----:B------:R-:W-:Y:S01]  /*fef20*/  ULDC UR39, c[0x0][0x228] ;  /* 0x00008a0000277ab9 */ /* 0x000fe20000000800 */
[----:B------:R-:W-:Y:S01]  /*fef30*/  ISETP.LT.AND P1, PT, R9, UR29, !P0 ;  /* 0x0000001d09007c0c */ /* 0x000fe2000c721270 */
[----:B------:R-:W-:-:S08]  /*fef40*/  ULDC.64 UR28, c[0x0][0x228] ;  /* 0x00008a00001c7ab9 */ /* 0x000fd00000000a00 */
        /* <DEDUP_REMOVED lines=13> */
[----:B------:R-:W-:Y:S02]  /*ff020*/  ISETP.LT.AND P3, PT, R10, UR22, !P0 ;  /* 0x000000160a007c0c */ /* 0x000fe4000c761270 */
[----:B------:R-:W-:Y:S02]  /*ff030*/  ISETP.LT.AND P2, PT, R0, UR40, !P0 ;  /* 0x0000002800007c0c */ /* 0x000fe4000c741270 */
        /* <DEDUP_REMOVED lines=19> */
[----:B------:R-:W-:-:S06]  /*ff170*/  ULDC.64 UR46, c[0x0][0x228] ;  /* 0x00008a00002e7ab9 */ /* 0x000fcc0000000a00 */
        /* <DEDUP_REMOVED lines=27> */
[----:B--2---:R-:W-:Y:S02]  /*ff330*/  ISETP.GE.AND P0, PT, R2, UR29, PT ;  /* 0x0000001d02007c0c */ /* 0x004fe4000bf06270 */
[----:B------:R-:W2:Y:S04]  /*ff340*/  LDL.LU R2, [R1+0x4f24] ;  /* 0x004f240001027983 */ /* 0x000ea80000300800 */
[----:B------:R-:W4:Y:S01]  /*ff350*/  LDL.LU R13, [R1+0xe8c] ;  /* 0x000e8c00010d7983 */ /* 0x000f220000300800 */
[----:B------:R-:W-:Y:S02]  /*ff360*/  ISETP.LT.AND P3, PT, R10, UR22, !P0 ;  /* 0x000000160a007c0c */ /* 0x000fe4000c761270 */
[----:B------:R-:W-:-:S02]  /*ff370*/  ISETP.LT.AND P2, PT, R0, UR43, !P0 ;  /* 0x0000002b00007c0c */ /* 0x000fc4000c741270 */
[----:B------:R-:W-:Y:S02]  /*ff380*/  LOP3.LUT R4, R4, 0xffffffdf, RZ, 0xc0, !PT ;  /* 0xffffffdf04047812 */ /* 0x000fe400078ec0ff */
[----:B------:R-:W-:Y:S01]  /*ff390*/  ISETP.LT.AND P1, PT, R9, UR42, !P0 ;  /* 0x0000002a09007c0c */ /* 0x000fe2000c721270 */
[----:B------:R-:W-:-:S06]  /*ff3a0*/  ULDC.64 UR42, c[0x0][0x228] ;  /* 0x00008a00002a7ab9 */ /* 0x000fcc0000000a00 */
        /* <DEDUP_REMOVED lines=14> */
[----:B------:R-:W-:Y:S01]  /*ff490*/  ISETP.LT.AND P1, PT, R9, UR28, !P0 ;  /* 0x0000001c09007c0c */ /* 0x000fe2000c721270 */
[----:B------:R-:W-:Y:S01]  /*ff4a0*/  ULDC.64 UR28, c[0x0][0x228] ;  /* 0x00008a00001c7ab9 */ /* 0x000fe20000000a00 */
[----:B------:R-:W-:Y:S01]  /*ff4b0*/  ISETP.LT.AND P2, PT, R0, UR58, !P0 ;  /* 0x0000003a00007c0c */ /* 0x000fe2000c741270 */
[----:B------:R-:W-:Y:S01]  /*ff4c0*/  ULDC UR58, c[0x0][0x228] ;  /* 0x00008a00003a7ab9 */ /* 0x000fe20000000800 */
[----:B------:R-:W-:Y:S01]  /*ff4d0*/  ISETP.LT.AND P0, PT, R12, UR57, !P0 ;  /* 0x000000390c007c0c */ /* 0x000fe2000c701270 */
[----:B------:R-:W-:-:S06]  /*ff4e0*/  ULDC UR57, c[0x0][0x228] ;  /* 0x00008a0000397ab9 */ /* 0x000fcc0000000800 */
[----:B------:R-:W-:-:S04]  /*ff4f0*/  @P3 LOP3.LUT R4, R4, 0x2, RZ, 0xfc, !PT ;  /* 0x0000000204043812 */ /* 0x000fc800078efcff */
[----:B------:R-:W-:-:S04]  /*ff500*/  LOP3.LUT R4, R4, 0xfffffffe, RZ, 0xc0, !PT ;  /* 0xfffffffe04047812 */ /* 0x000fc800078ec0ff */
[----:B------:R-:W-:-:S05]  /*ff510*/  @P2 LOP3.LUT R4, R4, 0x1, RZ, 0xfc, !PT ;  /* 0x0000000104042812 */ /* 0x000fca00078efcff */
[----:B------:R0:W-:Y:S01]  /*ff520*/  STL [R1+0xe10], R4 ;  /* 0x000e100401007387 */ /* 0x0001e20000100800 */
[----:B----4-:R-:W-:-:S04]  /*ff530*/  LOP3.LUT R13, R13, 0x7fffffff, RZ, 0xc0, !PT ;  /* 0x7fffffff0d0d7812 */ /* 0x010fc800078ec0ff */
[----:B------:R-:W-:-:S04]  /*ff540*/  @P1 LOP3.LUT R13, R13, 0x80000000, RZ, 0xfc, !PT ;  /* 0x800000000d0d1812 */ /* 0x000fc800078efcff */
[----:B------:R-:W-:-:S04]  /*ff550*/  LOP3.LUT R13, R13, 0xbfffffff, RZ, 0xc0, !PT ;  /* 0xbfffffff0d0d7812 */ /* 0x000fc800078ec0ff */
[----:B------:R-:W-:Y:S02]  /*ff560*/  @P0 LOP3.LUT R13, R13, 0x40000000, RZ, 0xfc, !PT ;  /* 0x400000000d0d0812 */ /* 0x000fe400078efcff */
[----:B--2---:R-:W-:Y:S01]  /*ff570*/  ISETP.GE.AND P0, PT, R2, UR21, PT ;  /* 0x0000001502007c0c */ /* 0x004fe2000bf06270 */
[----:B------:R-:W-:Y:S01]  /*ff580*/  VIADD R20, R21, UR31 ;  /* 0x0000001f15147c36 */ /* 0x000fe20008000000 */
[----:B------:R-:W2:Y:S01]  /*ff590*/  LDL.LU R2, [R1+0x4f2c] ;  /* 0x004f2c0001027983 */ /* 0x000ea20000300800 */
[----:B------:R-:W-:Y:S01]  /*ff5a0*/  LOP3.LUT R13, R13, 0xdfffffff, RZ, 0xc0, !PT ;  /* 0xdfffffff0d0d7812 */ /* 0x000fe200078ec0ff */
[----:B------:R-:W-:Y:S01]  /*ff5b0*/  ULDC.64 UR20, c[0x0][0x228] ;  /* 0x00008a0000147ab9 */ /* 0x000fe20000000a00 */
[----:B------:R-:W-:Y:S02]  /*ff5c0*/  ISETP.LT.AND P3, PT, R10, UR38, !P0 ;  /* 0x000000260a007c0c */ /* 0x000fe4000c761270 */
        /* <DEDUP_REMOVED lines=14> */
[----:B---3--:R-:W-:Y:S02]  /*ff6b0*/  ISETP.GE.AND P0, PT, R3, UR39, PT ;  /* 0x0000002703007c0c */ /* 0x008fe4000bf06270 */
[----:B------:R-:W3:Y:S04]  /*ff6c0*/  LDL.LU R3, [R1+0x4f30] ;  /* 0x004f300001037983 */ /* 0x000ee80000300800 */
[----:B0-----:R-:W4:Y:S01]  /*ff6d0*/  LDL.LU R4, [R1+0x4f34] ;  /* 0x004f340001047983 */ /* 0x001f220000300800 */
[----:B------:R-:W-:Y:S02]  /*ff6e0*/  ISETP.LT.AND P1, PT, R10, UR40, !P0 ;  /* 0x000000280a007c0c */ /* 0x000fe4000c721270 */
[----:B------:R-:W-:-:S02]  /*ff6f0*/  ISETP.LT.AND P3, PT, R0, UR59, !P0 ;  /* 0x0000003b00007c0c */ /* 0x000fc4000c761270 */
[----:B------:R-:W-:-:S09]  /*ff700*/  ISETP.LT.AND P2, PT, R9, UR58, !P0 ;  /* 0x0000003a09007c0c */ /* 0x000fd2000c741270 */
[----:B------:R-:W-:Y:S02]  /*ff710*/  @P1 LOP3.LUT R13, R13, 0x2000000, RZ, 0xfc, !PT ;  /* 0x020000000d0d1812 */ /* 0x000fe400078efcff */
[----:B------:R-:W-:Y:S02]  /*ff720*/  ISETP.LT.AND P1, PT, R12, UR57, !P0 ;  /* 0x000000390c007c0c */ /* 0x000fe4000c721270 */
[----:B--2---:R-:W-:Y:S02]  /*ff730*/  ISETP.GE.AND P0, PT, R2, UR41, PT ;  /* 0x0000002902007c0c */ /* 0x004fe4000bf06270 */
[----:B------:R-:W2:Y:S01]  /*ff740*/  LDL.LU R2, [R1+0x4f38] ;  /* 0x004f380001027983 */ /* 0x000ea20000300800 */
[----:B------:R-:W-:-:S04]  /*ff750*/  LOP3.LUT R13, R13, 0xfeffffff, RZ, 0xc0, !PT ;  /* 0xfeffffff0d0d7812 */ /* 0x000fc800078ec0ff */
[----:B------:R-:W-:-:S04]  /*ff760*/  @P3 LOP3.LUT R13, R13, 0x1000000, RZ, 0xfc, !PT ;  /* 0x010000000d0d3812 */ /* 0x000fc800078efcff */
[----:B------:R-:W-:-:S04]  /*ff770*/  LOP3.LUT R13, R13, 0xff7fffff, RZ, 0xc0, !PT ;  /* 0xff7fffff0d0d7812 */ /* 0x000fc800078ec0ff */
[----:B------:R-:W-:-:S04]  /*ff780*/  @P2 LOP3.LUT R13, R13, 0x800000, RZ, 0xfc, !PT ;  /* 0x008000000d0d2812 */ /* 0x000fc800078efcff */
[----:B------:R-:W-:-:S04]  /*ff790*/  LOP3.LUT R13, R13, 0xffbfffff, RZ, 0xc0, !PT ;  /* 0xffbfffff0d0d7812 */ /* 0x000fc800078ec0ff */
[----:B------:R-:W-:Y:S02]  /*ff7a0*/  @P1 LOP3.LUT R13, R13, 0x400000, RZ, 0xfc, !PT ;  /* 0x004000000d0d1812 */ /* 0x000fe400078efcff */
[----:B------:R-:W-:Y:S02]  /*ff7b0*/  ISETP.LT.AND P1, PT, R10, UR42, !P0 ;  /* 0x0000002a0a007c0c */ /* 0x000fe4000c721270 */
[----:B------:R-:W-:Y:S02]  /*ff7c0*/  ISETP.LT.AND P3, PT, R0, UR61, !P0 ;  /* 0x0000003d00007c0c */ /* 0x000fe4000c761270 */
[----:B------:R-:W-:Y:S02]  /*ff7d0*/  LOP3.LUT R13, R13, 0xffdfffff, RZ, 0xc0, !PT ;  /* 0xffdfffff0d0d7812 */ /* 0x000fe400078ec0ff */
[----:B------:R-:W-:-:S07]  /*ff7e0*/  ISETP.LT.AND P2, PT, R9, UR60, !P0 ;  /* 0x0000003c09007c0c */ /* 0x000fce000c741270 */
[----:B------:R-:W-:-:S04]  /*ff7f0*/  @P1 LOP3.LUT R13, R13, 0x200000, RZ, 0xfc, !PT ;  /* 0x002000000d0d1812 */ /* 0x000fc800078efcff */
        /* <DEDUP_REMOVED lines=16> */
[----:B------:R-:W-:Y:S02]  /*ff900*/  ISETP.LT.AND P1, PT, R12, UR53, !P0 ;  /* 0x000000350c007c0c */ /* 0x000fe4000c721270 */
[----:B------:R-:W-:-:S04]  /*ff910*/  LOP3.LUT R13, R13, 0xffff7fff, RZ, 0xc0, !PT ;  /* 0xffff7fff0d0d7812 */ /* 0x000fc800078ec0ff */
[----:B------:R-:W-:Y:S02]  /*ff920*/  @P2 LOP3.LUT R13, R13, 0x8000, RZ, 0xfc, !PT ;  /* 0x000080000d0d2812 */ /* 0x000fe400078efcff */
[----:B----4-:R-:W-:Y:S02]  /*ff930*/  ISETP.GE.AND P0, PT, R4, UR45, PT ;  /* 0x0000002d04007c0c */ /* 0x010fe4000bf06270 */
[----:B------:R-:W-:-:S04]  /*ff940*/  LOP3.LUT R13, R13, 0xffffbfff, RZ, 0xc0, !PT ;  /* 0xffffbfff0d0d7812 */ /* 0x000fc800078ec0ff */
[----:B------:R-:W-:Y:S02]  /*ff950*/  @P1 LOP3.LUT R13, R13, 0x4000, RZ, 0xfc, !PT ;  /* 0x000040000d0d1812 */ /* 0x000fe400078efcff */
[----:B------:R-:W-:Y:S02]  /*ff960*/  ISETP.LT.AND P1, PT, R10, UR46, !P0 ;  /* 0x0000002e0a007c0c */ /* 0x000fe4000c721270 */
[----:B------:R-:W-:Y:S02]  /*ff970*/  LOP3.LUT R13, R13, 0xffffdfff, RZ, 0xc0, !PT ;  /* 0xffffdfff0d0d7812 */ /* 0x000fe400078ec0ff */
[----:B------:R-:W-:Y:S02]  /*ff980*/  ISETP.LT.AND P3, PT, R0, UR52, !P0 ;  /* 0x0000003400007c0c */ /* 0x000fe4000c761270 */
[----:B------:R-:W-:-:S07]  /*ff990*/  ISETP.LT.AND P2, PT, R9, UR51, !P0 ;  /* 0x0000003309007c0c */ /* 0x000fce000c741270 */
[----:B------:R-:W-:Y:S02]  /*ff9a0*/  @P1 LOP3.LUT R13, R13, 0x2000, RZ, 0xfc, !PT ;  /* 0x000020000d0d1812 */ /* 0x000fe400078efcff */
[----:B------:R-:W-:Y:S02]  /*ff9b0*/  ISETP.LT.AND P1, PT, R12, UR11, !P0 ;  /* 0x0000000b0c007c0c */ /* 0x000fe4000c721270 */
[----:B--2---:R-:W-:Y:S02]  /*ff9c0*/  ISETP.GE.AND P0, PT, R2, UR47, PT ;  /* 0x0000002f02007c0c */ /* 0x004fe4000bf06270 */
[----:B------:R-:W2:Y:S04]  /*ff9d0*/  LDL.LU R2, [R1+0x4f40] ;  /* 0x004f400001027983 */ /* 0x000ea80000300800 */
[----:B------:R-:W4:Y:S04]  /*ff9e0*/  LDL.LU R6, [R1+0x4f44] ;  /* 0x004f440001067983 */ /* 0x000f280000300800 */
[----:B------:R-:W4:Y:S04]  /*ff9f0*/  LDL.LU R11, [R1+0xe88] ;  /* 0x000e8800010b7983 */ /* 0x000f280000300800 */
[----:B------:R-:W4:Y:S01]  /*ffa00*/  LDL.LU R5, [R1+0x4f48] ;  /* 0x004f480001057983 */ /* 0x000f220000300800 */
        /* <DEDUP_REMOVED lines=19> */
[----:B------:R-:W-:Y:S01]  /*ffb40*/  VIADD R19, R20, UR30 ;  /* 0x0000001e14137c36 */ /* 0x000fe20008000000 */
[----:B------:R-:W-:Y:S01]  /*ffb50*/  ULDC.64 UR30, c[0x0][0x228] ;  /* 0x00008a00001e7ab9 */ /* 0x000fe20000000a00 */
[----:B---3--:R-:W-:-:S04]  /*ffb60*/  ISETP.GE.AND P0, PT, R3, UR23, PT ;  /* 0x0000001703007c0c */ /* 0x008fc8000bf06270 */
        /* <DEDUP_REMOVED lines=12> */
[----:B--2---:R-:W-:-:S04]  /*ffc30*/  ISETP.GE.AND P0, PT, R2, UR29, PT ;  /* 0x0000001d02007c0c */ /* 0x004fc8000bf06270 */
[----:B------:R-:W-:Y:S02]  /*ffc40*/  ISETP.LT.AND P3, PT, R0, UR12, !P0 ;  /* 0x0000000c00007c0c */ /* 0x000fe4000c761270 */
[----:B------:R-:W-:Y:S02]  /*ffc50*/  ISETP.LT.AND P1, PT, R10, UR30, !P0 ;  /* 0x0000001e0a007c0c */ /* 0x000fe4000c721270 */
[----:B------:R-:W-:Y:S02]  /*ffc60*/  ISETP.LT.AND P2, PT, R9, UR9, !P0 ;  /* 0x0000000909007c0c */ /* 0x000fe4000c741270 */
[----:B----4-:R-:W-:-:S07]  /*ffc70*/  LOP3.LUT R11, R11, 0xbfffffff, RZ, 0xc0, !PT ;  /* 0xbfffffff0b0b7812 */ /* 0x010fce00078ec0ff */
[----:B------:R-:W-:Y:S02]  /*ffc80*/  @P3 LOP3.LUT R11, R11, 0x40000000, RZ, 0xfc, !PT ;  /* 0x400000000b0b3812 */ /* 0x000fe400078efcff */
[----:B------:R-:W-:Y:S02]  /*ffc90*/  @P1 LOP3.LUT R13, R13, 0x2, RZ, 0xfc, !PT ;  /* 0x000000020d0d1812 */ /* 0x000fe400078efcff */
[----:B------:R-:W-:Y:S02]  /*ffca0*/  ISETP.LT.AND P1, PT, R12, UR24, !P0 ;  /* 0x000000180c007c0c */ /* 0x000fe4000c721270 */
[----:B------:R-:W-:Y:S02]  /*ffcb0*/  LOP3.LUT R11, R11, 0xdfffffff, RZ, 0xc0, !PT ;  /* 0xdfffffff0b0b7812 */ /* 0x000fe400078ec0ff */
[----:B------:R-:W-:Y:S02]  /*ffcc0*/  ISETP.GE.AND P0, PT, R6, UR31, PT ;  /* 0x0000001f06007c0c */ /* 0x000fe4000bf06270 */
[----:B------:R-:W-:Y:S01]  /*ffcd0*/  @P2 LOP3.LUT R11, R11, 0x20000000, RZ, 0xfc, !PT ;  /* 0x200000000b0b2812 */ /* 0x000fe200078efcff */
[----:B------:R-:W2:Y:S01]  /*ffce0*/  LDL.LU R6, [R1+0x5a98] ;  /* 0x005a980001067983 */ /* 0x000ea20000300800 */
[----:B------:R-:W-:-:S02]  /*ffcf0*/  ISETP.LT.AND P3, PT, R10, UR20, !P0 ;  /* 0x000000140a007c0c */ /* 0x000fc4000c761270 */
[----:B------:R-:W-:Y:S01]  /*ffd00*/  LOP3.LUT R11, R11, 0xefffffff, RZ, 0xc0, !PT ;  /* 0xefffffff0b0b7812 */ /* 0x000fe200078ec0ff */
[----:B------:R-:W3:Y:S03]  /*ffd10*/  LDL.LU R10, [R1+0x5a94] ;  /* 0x005a9400010a7983 */ /* 0x000ee60000300800 */
[----:B------:R-:W-:Y:S02]  /*ffd20*/  @P1 LOP3.LUT R11, R11, 0x10000000, RZ, 0xfc, !PT ;  /* 0x100000000b0b1812 */ /* 0x000fe400078efcff */
[----:B------:R-:W-:Y:S02]  /*ffd30*/  ISETP.LT.AND P2, PT, R0, UR14, !P0 ;  /* 0x0000000e00007c0c */ /* 0x000fe4000c741270 */
[----:B------:R-:W-:-:S04]  /*ffd40*/  LOP3.LUT R11, R11, 0xf7ffffff, RZ, 0xc0, !PT ;  /* 0xf7ffffff0b0b7812 */ /* 0x000fc800078ec0ff */
[----:B------:R-:W-:Y:S02]  /*ffd50*/  @P3 LOP3.LUT R11, R11, 0x8000000, RZ, 0xfc, !PT ;  /* 0x080000000b0b3812 */ /* 0x000fe400078efcff */
[----:B------:R-:W-:Y:S02]  /*ffd60*/  ISETP.LT.AND P1, PT, R9, UR13, !P0 ;  /* 0x0000000d09007c0c */ /* 0x000fe4000c721270 */
[----:B------:R-:W-:-:S04]  /*ffd70*/  LOP3.LUT R11, R11, 0xfbffffff, RZ, 0xc0, !PT ;  /* 0xfbffffff0b0b7812 */ /* 0x000fc800078ec0ff */
[----:B------:R-:W-:-:S04]  /*ffd80*/  @P2 LOP3.LUT R11, R11, 0x4000000, RZ, 0xfc, !PT ;  /* 0x040000000b0b2812 */ /* 0x000fc800078efcff */
[----:B------:R-:W-:-:S04]  /*ffd90*/  LOP3.LUT R11, R11, 0xfdffffff, RZ, 0xc0, !PT ;  /* 0xfdffffff0b0b7812 */ /* 0x000fc800078ec0ff */
[----:B------:R-:W-:Y:S02]  /*ffda0*/  @P1 LOP3.LUT R11, R11, 0x2000000, RZ, 0xfc, !PT ;  /* 0x020000000b0b1812 */ /* 0x000fe400078efcff */
[----:B------:R-:W-:Y:S02]  /*ffdb0*/  ISETP.GE.AND P1, PT, R5, UR33, PT ;  /* 0x0000002105007c0c */ /* 0x000fe4000bf26270 */
[----:B------:R-:W4:Y:S01]  /*ffdc0*/  LDL.LU R5, [R1+0x5a90] ;  /* 0x005a900001057983 */ /* 0x000f220000300800 */
[----:B------:R-:W-:Y:S02]  /*ffdd0*/  ISETP.LT.AND P0, PT, R12, UR15, !P0 ;  /* 0x0000000f0c007c0c */ /* 0x000fe4000c701270 */
[----:B------:R-:W-:-:S11]  /*ffde0*/  LOP3.LUT R11, R11, 0xfeffffff, RZ, 0xc0, !PT ;  /* 0xfeffffff0b0b7812 */ /* 0x000fd600078ec0ff */
[----:B------:R-:W-:Y:S02]  /*ffdf0*/  @P0 LOP3.LUT R11, R11, 0x1000000, RZ, 0xfc, !PT ;  /* 0x010000000b0b0812 */ /* 0x000fe400078efcff */
[----:B------:R-:W-:Y:S02]  /*ffe00*/  ISETP.GE.AND P0, PT, R12, UR36, PT ;  /* 0x000000240c007c0c */ /* 0x000fe4000bf06270 */
[----:B------:R-:W-:Y:S02]  /*ffe10*/  ISETP.LT.AND P2, PT, R9, UR32, !P1 ;  /* 0x0000002009007c0c */ /* 0x000fe4000cf41270 */
[----:B------:R-:W-:Y:S01]  /*ffe20*/  LOP3.LUT R13, R13, 0xfffffffe, RZ, 0xc0, !PT ;  /* 0xfffffffe0d0d7812 */ /* 0x000fe200078ec0ff */
[----:B------:R-:W3:Y:S01]  /*ffe30*/  LDL.LU R9, [R1+0x5a8c] ;  /* 0x005a8c0001097983 */ /* 0x000ee20000300800 */
[----:B------:R-:W-:-:S09]  /*ffe40*/  LOP3.LUT R11, R11, 0x7fffffff, RZ, 0xc0, !PT ;  /* 0x7fffffff0b0b7812 */ /* 0x000fd200078ec0ff */
[----:B------:R-:W-:-:S05]  /*ffe50*/  @P2 LOP3.LUT R13, R13, 0x1, RZ, 0xfc, !PT ;  /* 0x000000010d0d2812 */ /* 0x000fca00078efcff */
[----:B------:R0:W-:Y:S04]  /*ffe60*/  STL [R1+0xe8c], R13 ;  /* 0x000e8c0d01007387 */ /* 0x0001e80000100800 */
[----:B0-----:R-:W3:Y:S01]  /*ffe70*/  LDL.LU R13, [R1+0x5a88] ;  /* 0x005a8800010d7983 */ /* 0x001ee20000300800 */
[----:B----4-:R-:W-:-:S04]  /*ffe80*/  LOP3.LUT R5, R5, 0xfdffffff, RZ, 0xc0, !PT ;  /* 0xfdffffff05057812 */ /* 0x010fc800078ec0ff */
[----:B------:R-:W-:-:S04]  /*ffe90*/  @P1 LOP3.LUT R5, R5, 0x2000000, RZ, 0xfc, !PT ;  /* 0x0200000005051812 */ /* 0x000fc800078efcff */
[----:B------:R-:W-:-:S04]  /*ffea0*/  LOP3.LUT R5, R5, 0xf7ffffff, RZ, 0xc0, !PT ;  /* 0xf7ffffff05057812 */ /* 0x000fc800078ec0ff */
[----:B------:R-:W-:Y:S02]  /*ffeb0*/  @P0 LOP3.LUT R5, R5, 0x8000000, RZ, 0xfc, !PT ;  /* 0x0800000005050812 */ /* 0x000fe400078efcff */
[----:B------:R-:W-:-:S13]  /*ffec0*/  ISETP.LT.AND P0, PT, R12, UR34, !P1 ;  /* 0x000000220c007c0c */ /* 0x000fda000cf01270 */
[----:B------:R-:W-:-:S05]  /*ffed0*/  @P0 LOP3.LUT R11, R11, 0x80000000, RZ, 0xfc, !PT ;  /* 0x800000000b0b0812 */ /* 0x000fca00078efcff */
[----:B------:R0:W-:Y:S04]  /*ffee0*/  STL [R1+0xe88], R11 ;  /* 0x000e880b01007387 */ /* 0x0001e80000100800 */
[----:B0-----:R-:W4:Y:S01]  /*ffef0*/  LDL.LU R11, [R1+0x5a84] ;  /* 0x005a8400010b7983 */ /* 0x001f220000300800 */
[----:B------:R-:W-:-:S04]  /*fff00*/  VIADD R18, R19, UR16 ;  /* 0x0000001013127c36 */ /* 0x000fc80008000000 */
[----:B------:R-:W-:-:S04]  /*fff10*/  VIADD R17, R18, UR19 ;  /* 0x0000001312117c36 */ /* 0x000fc80008000000 */
[----:B------:R-:W-:-:S04]  /*fff20*/  VIADD R16, R17, UR35 ;  /* 0x0000002311107c36 */ /* 0x000fc80008000000 */
[----:B------:R-:W-:-:S04]  /*fff30*/  VIADD R15, R16, UR27 ;  /* 0x0000001b100f7c36 */ /* 0x000fc80008000000 */
[----:B------:R-:W-:-:S04]  /*fff40*/  VIADD R14, R15, UR25 ;  /* 0x000000190f0e7c36 */ /* 0x000fc80008000000 */
[----:B------:R-:W-:-:S04]  /*fff50*/  VIADD R4, R14, UR17 ;  /* 0x000000110e047c36 */ /* 0x000fc80008000000 */
[----:B------:R-:W-:-:S04]  /*fff60*/  VIADD R3, R4, UR48 ;  /* 0x0000003004037c36 */ /* 0x000fc80008000000 */
[----:B------:R-:W-:-:S04]  /*fff70*/  VIADD R2, R3, UR49 ;  /* 0x0000003103027c36 */ /* 0x000fc80008000000 */
[----:B------:R-:W-:Y:S01]  /*fff80*/  VIADD R0, R2, UR50 ;  /* 0x0000003202007c36 */ /* 0x000fe20008000000 */
[----:B------:R0:W-:Y:S01]  /*fff90*/  STL.64 [R1+0x61b8], R2 ;  /* 0x0061b80201007387 */ /* 0x0001e20000100a00 */
[----:B------:R-:W-:Y:S01]  /*fffa0*/  ULDC UR6, c[0x0][0x244] ;  /* 0x0000910000067ab9 */ /* 0x000fe20000000800 */
[----:B------:R-:W-:Y:S01]  /*fffb0*/  ULDC.64 UR8, c[0x0][0x228] ;  /* 0x00008a0000087ab9 */ /* 0x000fe20000000a00 */
        /* <DEDUP_REMOVED lines=9> */
[----:B0-----:R-:W4:Y:S01]  /*100050*/  LDL R3, [R1+0x1530] ;  /* 0x0015300001037983 */ /* 0x001f220000100800 */
[----:B------:R-:W-:Y:S01]  /*100060*/  ULDC.64 UR34, c[0x0][0x228] ;  /* 0x00008a0000227ab9 */ /* 0x000fe20000000a00 */
[----:B------:R-:W-:Y:S01]  /*100070*/  ULDC.64 UR32, c[0x0][0x228] ;  /* 0x00008a0000207ab9 */ /* 0x000fe20000000a00 */
[----:B------:R-:W-:Y:S01]  /*100080*/  ULDC.64 UR38, c[0x0][0x228] ;  /* 0x00008a0000267ab9 */ /* 0x000fe20000000a00 */
[----:B------:R-:W4:Y:S04]  /*100090*/  LDL R2, [R1+0x154c] ;  /* 0x00154c0001027983 */ /* 0x000f280000100800 */
[----:B------:R0:W-:Y:S04]  /*1000a0*/  STL.64 [R1+0x61a8], R14 ;  /* 0x0061a80e01007387 */ /* 0x0001e80000100a00 */
[----:B0-----:R-:W4:Y:S04]  /*1000b0*/  LDL R15, [R1+0x1538] ;  /* 0x00153800010f7983 */ /* 0x001f280000100800 */
[----:B------:R-:W4:Y:S04]  /*1000c0*/  LDL R14, [R1+0x1544] ;  /* 0x00154400010e7983 */ /* 0x000f280000100800 */
[----:B------:R0:W-:Y:S04]  /*1000d0*/  STL.64 [R1+0x61a0], R16 ;  /* 0x0061a01001007387 */ /* 0x0001e80000100a00 */
[----:B0-----:R-:W4:Y:S04]  /*1000e0*/  LDL R17, [R1+0x1554] ;  /* 0x0015540001117983 */ /* 0x001f280000100800 */
[----:B------:R-:W4:Y:S04]  /*1000f0*/  LDL R16, [R1+0x1540] ;  /* 0x0015400001107983 */ /* 0x000f280000100800 */
[----:B------:R0:W-:Y:S04]  /*100100*/  STL.64 [R1+0x6198], R18 ;  /* 0x0061981201007387 */ /* 0x0001e80000100a00 */
[----:B0-----:R-:W4:Y:S04]  /*100110*/  LDL R19, [R1+0x1564] ;  /* 0x0015640001137983 */ /* 0x001f280000100800 */
[----:B------:R-:W4:Y:S04]  /*100120*/  LDL R18, [R1+0x1560] ;  /* 0x0015600001127983 */ /* 0x000f280000100800 */
[----:B------:R0:W-:Y:S04]  /*100130*/  STL [R1+0x6190], R24 ;  /* 0x0061901801007387 */ /* 0x0001e80000100800 */
[----:B0-----:R-:W4:Y:S04]  /*100140*/  LDL R24, [R1+0x152c] ;  /* 0x00152c0001187983 */ /* 0x001f280000100800 */
[----:B------:R0:W-:Y:S04]  /*100150*/  STL.64 [R1+0x6188], R20 ;  /* 0x0061881401007387 */ /* 0x0001e80000100a00 */
[----:B0-----:R-:W4:Y:S04]  /*100160*/  LDL R21, [R1+0x153c] ;  /* 0x00153c0001157983 */ /* 0x001f280000100800 */
[----:B------:R-:W4:Y:S04]  /*100170*/  LDL R20, [R1+0x1520] ;  /* 0x0015200001147983 */ /* 0x000f280000100800 */
[----:B------:R-:W-:Y:S04]  /*100180*/  STL.64 [R1+0x6178], R22 ;  /* 0x0061781601007387 */ /* 0x000fe80000100a00 */
[----:B------:R0:W-:Y:S04]  /*100190*/  STL [R1+0x6170], R25 ;  /* 0x0061701901007387 */ /* 0x0001e80000100800 */
[----:B0-----:R-:W4:Y:S04]  /*1001a0*/  LDL R25, [R1+0x1550] ;  /* 0x0015500001197983 */ /* 0x001f280000100800 */
[----:B------:R0:W-:Y:S04]  /*1001b0*/  STL.64 [R1+0x6168], R26 ;  /* 0x0061681a01007387 */ /* 0x0001e80000100a00 */
[----:B0-----:R-:W4:Y:S01]  /*1001c0*/  LDL R27, [R1+0x1548] ;  /* 0x00154800011b7983 */ /* 0x001f220000100800 */
[----:B------:R-:W-:-:S02]  /*1001d0*/  IMAD.MOV.U32 R22, RZ, RZ, R8 ;  /* 0x000000ffff167224 */ /* 0x000fc400078e0008 */
[----:B------:R-:W0:Y:S01]  /*1001e0*/  LDC R8, c[0x0][0x244] ;  /* 0x00009100ff087b82 */ /* 0x000e220000000800 */
[----:B------:R-:W-:Y:S04]  /*1001f0*/  STL [R1+0x6160], R28 ;  /* 0x0061601c01007387 */ /* 0x000fe80000100800 */
[----:B------:R-:W-:Y:S04]  /*100200*/  STL [R1+0x6150], R29 ;  /* 0x0061501d01007387 */ /* 0x000fe80000100800 */
[----:B------:R1:W-:Y:S01]  /*100210*/  STL [R1+0x5b10], R5 ;  /* 0x005b100501007387 */ /* 0x0003e20000100800 */
[----:B------:R-:W-:Y:S01]  /*100220*/  IMAD R12, R12, UR6, RZ ;  /* 0x000000060c0c7c24 */ /* 0x000fe2000f8e02ff */
[----:B------:R-:W-:Y:S01]  /*100230*/  ULDC.64 UR6, c[0x0][0x220] ;  /* 0x0000880000067ab9 */ /* 0x000fe20000000a00 */
[----:B-1----:R-:W-:-:S05]  /*100240*/  MOV R5, UR5 ;  /* 0x0000000500057c02 */ /* 0x002fca0008000f00 */
[----:B------:R1:W-:Y:S02]  /*100250*/  STL [R1+0x5b44], R5 ;  /* 0x005b440501007387 */ /* 0x0003e40000100800 */
[----:B-1----:R-:W-:-:S05]  /*100260*/  MOV R5, UR4 ;  /* 0x0000000400057c02 */ /* 0x002fca0008000f00 */
[----:B------:R2:W-:Y:S01]  /*100270*/  STL [R1+0x5b58], R5 ;  /* 0x005b580501007387 */ /* 0x0005e20000100800 */
[----:B------:R-:W-:Y:S02]  /*100280*/  IMAD.MOV.U32 R26, RZ, RZ, R7 ;  /* 0x000000ffff1a7224 */ /* 0x000fe400078e0007 */
[----:B--2---:R-:W-:Y:S01]  /*100290*/  IMAD.MOV.U32 R5, RZ, RZ, R6 ;  /* 0x000000ffff057224 */ /* 0x004fe200078e0006 */
[----:B------:R-:W-:-:S04]  /*1002a0*/  IADD3 R6, P0, R12, UR6, RZ ;  /* 0x000000060c067c10 */ /* 0x000fc8000ff1e0ff */
[----:B------:R-:W-:Y:S01]  /*1002b0*/  LEA.HI.X.SX32 R7, R12, UR7, 0x1, P0 ;  /* 0x000000070c077c11 */ /* 0x000fe200080f0eff */
[----:B0-----:R-:W-:Y:S01]  /*1002c0*/  IMAD R12, R8, 0x40, R12 ;  /* 0x00000040080c7824 */ /* 0x001fe200078e020c */
[----:B------:R-:W-:Y:S01]  /*1002d0*/  ULDC.64 UR6, c[0x0][0x220] ;  /* 0x0000880000067ab9 */ /* 0x000fe20000000a00 */
[----:B---3--:R-:W-:-:S03]  /*1002e0*/  IMAD.MOV.U32 R23, RZ, RZ, R9 ;  /* 0x000000ffff177224 */ /* 0x008fc600078e0009 */
[----:B------:R-:W-:-:S04]  /*1002f0*/  IADD3 R8, P0, R12, UR6, RZ ;  /* 0x000000060c087c10 */ /* 0x000fc8000ff1e0ff */
[----:B------:R-:W-:Y:S01]  /*100300*/  LEA.HI.X.SX32 R9, R12, UR7, 0x1, P0 ;  /* 0x000000070c097c11 */ /* 0x000fe200080f0eff */
[----:B------:R-:W-:Y:S01]  /*100310*/  ULDC.64 UR6, c[0x0][0x220] ;  /* 0x0000880000067ab9 */ /* 0x000fe20000000a00 */
[----:B----4-:R-:W-:Y:S02]  /*100320*/  IMAD.MOV.U32 R28, RZ, RZ, R17 ;  /* 0x000000ffff1c7224 */ /* 0x010fe400078e0011 */
[----:B------:R-:W-:Y:S02]  /*100330*/  IMAD.MOV.U32 R17, RZ, RZ, R10 ;  /* 0x000000ffff117224 */ /* 0x000fe400078e000a */
[----:B------:R-:W0:Y:S01]  /*100340*/  LDC R10, c[0x0][0x244] ;  /* 0x00009100ff0a7b82 */ /* 0x000e220000000800 */
[----:B------:R-:W-:Y:S02]  /*100350*/  IMAD.MOV.U32 R29, RZ, RZ, R19 ;  /* 0x000000ffff1d7224 */ /* 0x000fe400078e0013 */
[----:B0-----:R-:W-:Y:S02]  /*100360*/  IMAD R12, R10, 0x40, R12 ;  /* 0x000000400a0c7824 */ /* 0x001fe400078e020c */
[----:B------:R-:W-:-:S03]  /*100370*/  IMAD.MOV.U32 R19, RZ, RZ, R15 ;  /* 0x000000ffff137224 */ /* 0x000fc600078e000f */
[----:B------:R-:W-:Y:S01]  /*100380*/  IADD3 R10, P0, R12, UR6, RZ ;  /* 0x000000060c0a7c10 */ /* 0x000fe2000ff1e0ff */
[----:B------:R-:W-:-:S03]  /*100390*/  IMAD.MOV.U32 R15, RZ, RZ, R11 ;  /* 0x000000ffff0f7224 */ /* 0x000fc600078e000b */
[----:B------:R-:W-:Y:S01]  /*1003a0*/  LEA.HI.X.SX32 R11, R12, UR7, 0x1, P0 ;  /* 0x000000070c0b7c11 */ /* 0x000fe200080f0eff */
[----:B------:R-:W-:Y:S01]  /*1003b0*/  ULDC.64 UR6, c[0x0][0x220] ;  /* 0x0000880000067ab9 */ /* 0x000fe20000000a00 */
[----:B------:R-:W-:Y:S04]  /*1003c0*/  STL.64 [R1+0x61c0], R20 ;  /* 0x0061c01401007387 */ /* 0x000fe80000100a00 */
[----:B------:R-:W-:Y:S04]  /*1003d0*/  STL.64 [R1+0x5d58], R8 ;  /* 0x005d580801007387 */ /* 0x000fe80000100a00 */
[----:B------:R0:W-:Y:S02]  /*1003e0*/  STL.64 [R1+0x5cb0], R10 ;  /* 0x005cb00a01007387 */ /* 0x0001e40000100a00 */
[----:B0-----:R-:W-:-:S02]  /*1003f0*/  IMAD.MOV.U32 R11, RZ, RZ, R13 ;  /* 0x000000ffff0b7224 */ /* 0x001fc400078e000d */
[----:B------:R-:W0:Y:S01]  /*100400*/  LDC R13, c[0x0][0x244] ;  /* 0x00009100ff0d7b82 */ /* 0x000e220000000800 */
[----:B------:R-:W-:Y:S02]  /*100410*/  IMAD.MOV.U32 R8, RZ, RZ, R25 ;  /* 0x000000ffff087224 */ /* 0x000fe400078e0019 */
[----:B0-----:R-:W-:-:S05]  /*100420*/  IMAD R13, R13, 0x40, R12 ;  /* 0x000000400d0d7824 */ /* 0x001fca00078e020c */
[----:B------:R-:W-:Y:S01]  /*100430*/  IADD3 R12, P0, R13, UR6, RZ ;  /* 0x000000060d0c7c10 */ /* 0x000fe2000ff1e0ff */
[----:B------:R-:W-:Y:S01]  /*100440*/  IMAD.MOV.U32 R9, RZ, RZ, R27 ;  /* 0x000000ffff097224 */ /* 0x000fe200078e001b */
[----:B------:R-:W-:-:S03]  /*100450*/  ULDC UR6, c[0x0][0x248] ;  /* 0x0000920000067ab9 */ /* 0x000fc60000000800 */
[----:B------:R0:W-:Y:S01]  /*100460*/  STL [R1+0x5c20], R12 ;  /* 0x005c200c01007387 */ /* 0x0001e20000100800 */
[----:B------:R-:W-:Y:S02]  /*100470*/  IMAD.MOV.U32 R27, RZ, RZ, R2 ;  /* 0x000000ffff1b7224 */ /* 0x000fe400078e0002 */
[----:B0-----:R-:W-:Y:S01]  /*100480*/  VIADD R12, R0, UR37 ;  /* 0x00000025000c7c36 */ /* 0x001fe20008000000 */
[----:B------:R-:W-:Y:S01]  /*100490*/  LEA.HI.X.SX32 R13, R13, UR7, 0x1, P0 ;  /* 0x000000070d0d7c11 */ /* 0x000fe200080f0eff */
[----:B------:R-:W-:Y:S01]  /*1004a0*/  IMAD.MOV.U32 R25, RZ, RZ, R14 ;  /* 0x000000ffff197224 */ /* 0x000fe200078e000e */
[----:B------:R-:W-:Y:S01]  /*1004b0*/  UMOV UR5, UR9 ;  /* 0x0000000900057c82 */ /* 0x000fe20008000000 */
[----:B------:R-:W-:Y:S01]  /*1004c0*/  VIADD R2, R12, UR6 ;  /* 0x000000060c027c36 */ /* 0x000fe20008000000 */
[----:B------:R-:W-:Y:S01]  /*1004d0*/  ULDC UR6, c[0x0][0x248] ;  /* 0x0000920000067ab9 */ /* 0x000fe20000000800 */
[----:B------:R-:W-:Y:S01]  /*1004e0*/  UMOV UR41, UR8 ;  /* 0x0000000800297c82 */ /* 0x000fe20008000000 */
[----:B------:R-:W-:Y:S01]  /*1004f0*/  IMAD.MOV.U32 R14, RZ, RZ, R3 ;  /* 0x000000ffff0e7224 */ /* 0x000fe200078e0003 */
[----:B------:R-:W-:Y:S01]  /*100500*/  STL [R1+0x5c24], R13 ;  /* 0x005c240d01007387 */ /* 0x000fe20000100800 */
[----:B------:R-:W-:Y:S01]  /*100510*/  VIADD R10, R2, UR6 ;  /* 0x00000006020a7c36 */ /* 0x000fe20008000000 */
[----:B------:R-:W-:Y:S01]  /*100520*/  ULDC UR6, c[0x0][0x248] ;  /* 0x0000920000067ab9 */ /* 0x000fe20000000800 */
[----:B------:R-:W-:Y:S01]  /*100530*/  ULDC.64 UR8, c[0x0][0x228] ;  /* 0x00008a0000087ab9 */ /* 0x000fe20000000a00 */
[----:B------:R-:W-:-:S02]  /*100540*/  ULDC.64 UR36, c[0x0][0x228] ;  /* 0x00008a0000247ab9 */ /* 0x000fc40000000a00 */
[----:B------:R-:W-:Y:S02]  /*100550*/  SHF.R.S32.HI R3, RZ, 0x1f, R10 ;  /* 0x0000001fff037819 */ /* 0x000fe4000001140a */
[----:B------:R-:W-:Y:S01]  /*100560*/  IADD3 R20, P0, R10, R6, RZ ;  /* 0x000000060a147210 */ /* 0x000fe20007f1e0ff */
[----:B------:R-:W-:Y:S04]  /*100570*/  STL [R1+0x158c], R12 ;  /* 0x00158c0c01007387 */ /* 0x000fe80000100800 */
[----:B------:R-:W-:Y:S01]  /*100580*/  IMAD.X R21, R3, 0x1, R7, P0 ;  /* 0x0000000103157824 */ /* 0x000fe200000e0607 */
[----:B------:R-:W-:Y:S04]  /*100590*/  STL [R1+0x1588], R2 ;  /* 0x0015880201007387 */ /* 0x000fe80000100800 */
[----:B------:R0:W-:Y:S04]  /*1005a0*/  STL [R1+0x1584], R10 ;  /* 0x0015840a01007387 */ /* 0x0001e80000100800 */
[----:B------:R-:W-:Y:S04]  /*1005b0*/  STL [R1+0x2898], R3 ;  /* 0x0028980301007387 */ /* 0x000fe80000100800 */
[----:B------:R1:W-:Y:S01]  /*1005c0*/  STL.64 [R1+0x5660], R20 ;  /* 0x0056601401007387 */ /* 0x0003e20000100a00 */
[----:B0-----:R-:W-:-:S02]  /*1005d0*/  SHF.R.S32.HI R10, RZ, 0x1f, R2 ;  /* 0x0000001fff0a7819 */ /* 0x001fc40000011402 */
[----:B------:R-:W-:Y:S01]  /*1005e0*/  IADD3 R2, P0, R2, R6, RZ ;  /* 0x0000000602027210 */ /* 0x000fe20007f1e0ff */
[----:B-1----:R-:W2:Y:S04]  /*1005f0*/  LDL.LU.64 R20, [R1+0x61c0] ;  /* 0x0061c00001147983 */ /* 0x002ea80000300a00 */
[----:B------:R-:W-:Y:S01]  /*100600*/  IMAD.X R3, R10, 0x1, R7, P0 ;  /* 0x000000010a037824 */ /* 0x000fe200000e0607 */
[----:B------:R-:W-:Y:S04]  /*100610*/  STL [R1+0x2894], R10 ;  /* 0x0028940a01007387 */ /* 0x000fe80000100800 */
[----:B------:R0:W-:Y:S04]  /*100620*/  STL.64 [R1+0x5640], R2 ;  /* 0x0056400201007387 */ /* 0x0001e80000100a00 */
[----:B0-----:R-:W3:Y:S01]  /*100630*/  LDL.LU.64 R2, [R1+0x61b8] ;  /* 0x0061b80001027983 */ /* 0x001ee20000300a00 */
[----:B------:R-:W-:-:S02]  /*100640*/  SHF.R.S32.HI R10, RZ, 0x1f, R12 ;  /* 0x0000001fff0a7819 */ /* 0x000fc4000001140c */
[----:B------:R-:W-:Y:S01]  /*100650*/  IADD3 R12, P0, R12, R6, RZ ;  /* 0x000000060c0c7210 */ /* 0x000fe20007f1e0ff */
[----:B------:R-:W-:Y:S04]  /*100660*/  STL [R1+0x61b0], R19 ;  /* 0x0061b01301007387 */ /* 0x000fe80000100800 */
[----:B------:R-:W-:Y:S01]  /*100670*/  IMAD.X R13, R10, 0x1, R7, P0 ;  /* 0x000000010a0d7824 */ /* 0x000fe200000e0607 */
[----:B------:R-:W-:Y:S04]  /*100680*/  STL [R1+0x2890], R10 ;  /* 0x0028900a01007387 */ /* 0x000fe80000100800 */
[----:B------:R0:W-:Y:S02]  /*100690*/  STL.64 [R1+0x5628], R12 ;  /* 0x0056280c01007387 */ /* 0x0001e40000100a00 */
[----:B0-----:R-:W-:-:S02]  /*1006a0*/  IMAD.MOV.U32 R12, RZ, RZ, R8 ;  /* 0x000000ffff0c7224 */ /* 0x001fc400078e0008 */
[----:B------:R-:W-:Y:S02]  /*1006b0*/  IMAD.MOV.U32 R8, RZ, RZ, R5 ;  /* 0x000000ffff087224 */ /* 0x000fe400078e0005 */
[----:B------:R-:W-:Y:S01]  /*1006c0*/  IMAD.MOV.U32 R5, RZ, RZ, R22 ;  /* 0x000000ffff057224 */ /* 0x000fe200078e0016 */
[----:B------:R-:W-:Y:S01]  /*1006d0*/  SHF.R.S32.HI R13, RZ, 0x1f, R0 ;  /* 0x0000001fff0d7819 */ /* 0x000fe20000011400 */
[----:B------:R3:W-:Y:S01]  /*1006e0*/  STL [R1+0x5d50], R0 ;  /* 0x005d500001007387 */ /* 0x0007e20000100800 */
[----:B--2---:R-:W-:Y:S02]  /*1006f0*/  IMAD.MOV.U32 R22, RZ, RZ, R20 ;  /* 0x000000ffff167224 */ /* 0x004fe400078e0014 */
[----:B------:R-:W-:Y:S02]  /*100700*/  IMAD.MOV.U32 R20, RZ, RZ, R21 ;  /* 0x000000ffff147224 */ /* 0x000fe400078e0015 */
[----:B------:R-:W-:Y:S02]  /*100710*/  IMAD.MOV.U32 R21, RZ, RZ, R24 ;  /* 0x000000ffff157224 */ /* 0x000fe400078e0018 */
[----:B------:R-:W-:Y:S01]  /*100720*/  IMAD.MOV.U32 R24, RZ, RZ, R18 ;  /* 0x000000ffff187224 */ /* 0x000fe200078e0012 */
[----:B------:R-:W-:-:S05]  /*100730*/  IADD3 R18, P0, R0, R6, RZ ;  /* 0x0000000600127210 */ /* 0x000fca0007f1e0ff */
[----:B------:R-:W-:-:S05]  /*100740*/  IMAD.X R19, R13, 0x1, R7, P0 ;  /* 0x000000010d137824 */ /* 0x000fca00000e0607 */
[----:B------:R0:W-:Y:S01]  /*100750*/  STL.64 [R1+0x5608], R18 ;  /* 0x0056081201007387 */ /* 0x0001e20000100a00 */
[----:B---3--:R-:W-:Y:S02]  /*100760*/  SHF.R.S32.HI R0, RZ, 0x1f, R2 ;  /* 0x0000001fff007819 */ /* 0x008fe40000011402 */
[----:B0-----:R-:W-:Y:S01]  /*100770*/  IADD3 R18, P0, R2, R6, RZ ;  /* 0x0000000602127210 */ /* 0x001fe20007f1e0ff */
[----:B------:R-:W-:Y:S04]  /*100780*/  STL [R1+0x5d4c], R2 ;  /* 0x005d4c0201007387 */ /* 0x000fe80000100800 */
[----:B------:R-:W-:-:S05]  /*100790*/  IMAD.X R19, R0, 0x1, R7, P0 ;  /* 0x0000000100137824 */ /* 0x000fca00000e0607 */
[----:B------:R0:W-:Y:S04]  /*1007a0*/  STL.64 [R1+0x55e8], R18 ;  /* 0x0055e81201007387 */ /* 0x0001e80000100a00 */
[----:B0-----:R-:W2:Y:S01]  /*1007b0*/  LDL.LU R19, [R1+0x61b0] ;  /* 0x0061b00001137983 */ /* 0x001ea20000300800 */
[----:B------:R-:W-:Y:S01]  /*1007c0*/  IMAD.MOV.U32 R10, RZ, RZ, R11 ;  /* 0x000000ffff0a7224 */ /* 0x000fe200078e000b */
[----:B------:R-:W-:Y:S01]  /*1007d0*/  SHF.R.S32.HI R0, RZ, 0x1f, R3 ;  /* 0x0000001fff007819 */ /* 0x000fe20000011403 */
[----:B------:R-:W-:Y:S01]  /*1007e0*/  IMAD.MOV.U32 R18, RZ, RZ, R14 ;  /* 0x000000ffff127224 */ /* 0x000fe200078e000e */
[----:B------:R-:W-:Y:S01]  /*1007f0*/  IADD3 R14, P0, R3, R6, RZ ;  /* 0x00000006030e7210 */ /* 0x000fe20007f1e0ff */
[----:B------:R-:W-:Y:S02]  /*100800*/  IMAD.MOV.U32 R11, RZ, RZ, R9 ;  /* 0x000000ffff0b7224 */ /* 0x000fe400078e0009 */
[----:B------:R-:W-:-:S02]  /*100810*/  IMAD.MOV.U32 R9, RZ, RZ, R26 ;  /* 0x000000ffff097224 */ /* 0x000fc400078e001a */
[----:B------:R-:W-:Y:S01]  /*100820*/  IMAD.MOV.U32 R26, RZ, RZ, R23 ;  /* 0x000000ffff1a7224 */ /* 0x000fe200078e0017 */
[----:B------:R0:W-:Y:S01]  /*100830*/  STL [R1+0x5d54], R3 ;  /* 0x005d540301007387 */ /* 0x0001e20000100800 */
[----:B------:R-:W-:Y:S02]  /*100840*/  IMAD.MOV.U32 R2, RZ, RZ, R11 ;  /* 0x000000ffff027224 */ /* 0x000fe400078e000b */
[----:B------:R-:W-:Y:S02]  /*100850*/  IMAD.MOV.U32 R11, RZ, RZ, R26 ;  /* 0x000000ffff0b7224 */ /* 0x000fe400078e001a */
[----:B------:R-:W-:Y:S02]  /*100860*/  IMAD.MOV.U32 R26, RZ, RZ, R21 ;  /* 0x000000ffff1a7224 */ /* 0x000fe400078e0015 */
[----:B------:R-:W-:Y:S02]  /*100870*/  IMAD.MOV.U32 R21, RZ, RZ, R16 ;  /* 0x000000ffff157224 */ /* 0x000fe400078e0010 */
[----:B0-----:R-:W-:-:S02]  /*100880*/  IMAD.MOV.U32 R3, RZ, RZ, R12 ;  /* 0x000000ffff037224 */ /* 0x001fc400078e000c */
[----:B------:R-:W-:Y:S01]  /*100890*/  IMAD.MOV.U32 R12, RZ, RZ, R5 ;  /* 0x000000ffff0c7224 */ /* 0x000fe200078e0005 */
[----:B------:R-:W-:Y:S01]  /*1008a0*/  SHF.R.S32.HI R5, RZ, 0x1f, R4 ;  /* 0x0000001fff057819 */ /* 0x000fe20000011404 */
[----:B------:R-:W-:Y:S02]  /*1008b0*/  IMAD.MOV.U32 R13, RZ, RZ, R9 ;  /* 0x000000ffff0d7224 */ /* 0x000fe400078e0009 */
[----:B------:R-:W-:Y:S02]  /*1008c0*/  IMAD.MOV.U32 R9, RZ, RZ, R20 ;  /* 0x000000ffff097224 */ /* 0x000fe400078e0014 */
[----:B------:R-:W-:Y:S02]  /*1008d0*/  IMAD.MOV.U32 R20, RZ, RZ, R24 ;  /* 0x000000ffff147224 */ /* 0x000fe400078e0018 */
[----:B------:R-:W-:Y:S02]  /*1008e0*/  IMAD.MOV.U32 R24, RZ, RZ, R17 ;  /* 0x000000ffff187224 */ /* 0x000fe400078e0011 */
[----:B--2---:R-:W-:-:S02]  /*1008f0*/  IMAD.MOV.U32 R23, RZ, RZ, R19 ;  /* 0x000000ffff177224 */ /* 0x004fc400078e0013 */
[----:B------:R-:W-:Y:S02]  /*100900*/  IMAD.MOV.U32 R19, RZ, RZ, R15 ;  /* 0x000000ffff137224 */ /* 0x000fe400078e000f */
[----:B------:R-:W-:-:S05]  /*100910*/  IMAD.X R15, R0, 0x1, R7, P0 ;  /* 0x00000001000f7824 */ /* 0x000fca00000e0607 */
[----:B------:R0:W-:Y:S04]  /*100920*/  STL.64 [R1+0x55d0], R14 ;  /* 0x0055d00e01007387 */ /* 0x0001e80000100a00 */
[----:B0-----:R-:W2:Y:S01]  /*100930*/  LDL.LU.64 R14, [R1+0x61a8] ;  /* 0x0061a800010e7983 */ /* 0x001ea20000300a00 */
[----:B------:R-:W-:-:S05]  /*100940*/  IADD3 R16, P0, R4, R6, RZ ;  /* 0x0000000604107210 */ /* 0x000fca0007f1e0ff */
[----:B------:R-:W-:Y:S01]  /*100950*/  IMAD.X R17, R5, 0x1, R7, P0 ;  /* 0x0000000105117824 */ /* 0x000fe200000e0607 */
[----:B------:R-:W-:Y:S04]  /*100960*/  STL [R1+0x5da8], R4 ;  /* 0x005da80401007387 */ /* 0x000fe80000100800 */
[----:B------:R0:W-:Y:S04]  /*100970*/  STL.64 [R1+0x55b0], R16 ;  /* 0x0055b01001007387 */ /* 0x0001e80000100a00 */
[----:B0-----:R-:W3:Y:S01]  /*100980*/  LDL.LU.64 R16, [R1+0x61a0] ;  /* 0x0061a00001107983 */ /* 0x001ee20000300a00 */
[----:B------:R-:W-:-:S02]  /*100990*/  IMAD.MOV.U32 R0, RZ, RZ, R8 ;  /* 0x000000ffff007224 */ /* 0x000fc400078e0008 */
[----:B------:R-:W-:Y:S01]  /*1009a0*/  IMAD.MOV.U32 R8, RZ, RZ, R22 ;  /* 0x000000ffff087224 */ /* 0x000fe200078e0016 */
[----:B--2---:R-:W-:Y:S02]  /*1009b0*/  SHF.R.S32.HI R22, RZ, 0x1f, R14 ;  /* 0x0000001fff167819 */ /* 0x004fe4000001140e */
[----:B------:R-:W-:-:S05]  /*1009c0*/  IADD3 R4, P0, R14, R6, RZ ;  /* 0x000000060e047210 */ /* 0x000fca0007f1e0ff */
[----:B------:R-:W-:-:S05]  /*1009d0*/  IMAD.X R5, R22, 0x1, R7, P0 ;  /* 0x0000000116057824 */ /* 0x000fca00000e0607 */
[----:B------:R0:W-:Y:S01]  /*1009e0*/  STL.64 [R1+0x5590], R4 ;  /* 0x0055900401007387 */ /* 0x0001e20000100a00 */
[----:B------:R-:W-:-:S03]  /*1009f0*/  IMAD.MOV.U32 R22, RZ, RZ, R19 ;  /* 0x000000ffff167224 */ /* 0x000fc600078e0013 */
[----:B------:R1:W-:Y:S01]  /*100a00*/  STL.64 [R1+0x5d60], R14 ;  /* 0x005d600e01007387 */ /* 0x0003e20000100a00 */
[----:B0-----:R-:W-:Y:S01]  /*100a10*/  IMAD.MOV.U32 R5, RZ, RZ, R18 ;  /* 0x000000ffff057224 */ /* 0x001fe200078e0012 */
[----:B------:R-:W-:Y:S02]  /*100a20*/  SHF.R.S32.HI R4, RZ, 0x1f, R15 ;  /* 0x0000001fff047819 */ /* 0x000fe4000001140f */
[----:B------:R-:W-:Y:S01]  /*100a30*/  IADD3 R18, P0, R15, R6, RZ ;  /* 0x000000060f127210 */ /* 0x000fe20007f1e0ff */
[----:B-1----:R-:W-:-:S04]  /*100a40*/  IMAD.MOV.U32 R14, RZ, RZ, R0 ;  /* 0x000000ffff0e7224 */ /* 0x002fc800078e0000 */
[----:B------:R-:W-:Y:S02]  /*100a50*/  IMAD.X R19, R4, 0x1, R7, P0 ;  /* 0x0000000104137824 */ /* 0x000fe400000e0607 */
[----:B------:R-:W-:Y:S02]  /*100a60*/  IMAD.MOV.U32 R4, RZ, RZ, R13 ;  /* 0x000000ffff047224 */ /* 0x000fe400078e000d */
[----:B------:R-:W-:Y:S01]  /*100a70*/  IMAD.MOV.U32 R13, RZ, RZ, R11 ;  /* 0x000000ffff0d7224 */ /* 0x000fe200078e000b */
[----:B------:R0:W-:Y:S01]  /*100a80*/  STL.64 [R1+0x5578], R18 ;  /* 0x0055781201007387 */ /* 0x0001e20000100a00 */
[----:B------:R-:W-:Y:S02]  /*100a90*/  IMAD.MOV.U32 R0, RZ, RZ, R8 ;  /* 0x000000ffff007224 */ /* 0x000fe400078e0008 */
[----:B------:R-:W-:Y:S02]  /*100aa0*/  IMAD.MOV.U32 R11, RZ, RZ, R26 ;  /* 0x000000ffff0b7224 */ /* 0x000fe400078e001a */
[----:B------:R-:W-:Y:S01]  /*100ab0*/  IMAD.MOV.U32 R8, RZ, RZ, R20 ;  /* 0x000000ffff087224 */ /* 0x000fe200078e0014 */
[----:B---3--:R-:W-:Y:S01]  /*100ac0*/  IADD3 R20, P0, R16, R6, RZ ;  /* 0x0000000610147210 */ /* 0x008fe20007f1e0ff */
[----:B------:R-:W-:Y:S01]  /*100ad0*/  IMAD.MOV.U32 R26, RZ, RZ, R24 ;  /* 0x000000ffff1a7224 */ /* 0x000fe200078e0018 */
[----:B------:R-:W-:Y:S01]  /*100ae0*/  SHF.R.S32.HI R24, RZ, 0x1f, R16 ;  /* 0x0000001fff187819 */ /* 0x000fe20000011410 */
[----:B------:R-:W-:Y:S01]  /*100af0*/  IMAD.MOV.U32 R15, RZ, RZ, R2 ;  /* 0x000000ffff0f7224 */ /* 0x000fe200078e0002 */
[----:B0-----:R-:W2:Y:S01]  /*100b00*/  LDL.LU.64 R18, [R1+0x6198] ;  /* 0x0061980001127983 */ /* 0x001ea20000300a00 */
[----:B------:R-:W-:-:S02]  /*100b10*/  IMAD.MOV.U32 R2, RZ, RZ, R12 ;  /* 0x000000ffff027224 */ /* 0x000fc400078e000c */
[----:B------:R-:W-:Y:S02]  /*100b20*/  IMAD.MOV.U32 R12, RZ, RZ, R9 ;  /* 0x000000ffff0c7224 */ /* 0x000fe400078e0009 */
[----:B------:R-:W-:Y:S02]  /*100b30*/  IMAD.MOV.U32 R9, RZ, RZ, R21 ;  /* 0x000000ffff097224 */ /* 0x000fe400078e0015 */
[----:B------:R-:W-:Y:S01]  /*100b40*/  IMAD.X R21, R24, 0x1, R7, P0 ;  /* 0x0000000118157824 */ /* 0x000fe200000e0607 */
[----:B------:R-:W-:-:S04]  /*100b50*/  SHF.R.S32.HI R24, RZ, 0x1f, R17 ;  /* 0x0000001fff187819 */ /* 0x000fc80000011411 */
[----:B------:R0:W-:Y:S04]  /*100b60*/  STL.64 [R1+0x5558], R20 ;  /* 0x0055581401007387 */ /* 0x0001e80000100a00 */
[----:B------:R1:W-:Y:S01]  /*100b70*/  STL.64 [R1+0x5d68], R16 ;  /* 0x005d681001007387 */ /* 0x0003e20000100a00 */
[----:B0-----:R-:W-:-:S03]  /*100b80*/  IADD3 R20, P0, R17, R6, RZ ;  /* 0x0000000611147210 */ /* 0x001fc60007f1e0ff */
[----:B-1----:R-:W3:Y:S02]  /*100b90*/  LDL R16, [R1+0x151c] ;  /* 0x00151c0001107983 */ /* 0x002ee40000100800 */
[----:B------:R-:W-:Y:S02]  /*100ba0*/  IMAD.X R21, R24, 0x1, R7, P0 ;  /* 0x0000000118157824 */ /* 0x000fe400000e0607 */
[----:B------:R-:W4:Y:S04]  /*100bb0*/  LDL.LU R24, [R1+0x6190] ;  /* 0x0061900001187983 */ /* 0x000f280000300800 */
[----:B------:R0:W-:Y:S04]  /*100bc0*/  STL.64 [R1+0x5538], R20 ;  /* 0x0055381401007387 */ /* 0x0001e80000100a00 */
[----:B0-----:R-:W3:Y:S04]  /*100bd0*/  LDL.LU.64 R20, [R1+0x6188] ;  /* 0x0061880001147983 */ /* 0x001ee80000300a00 */
[----:B------:R0:W-:Y:S01]  /*100be0*/  STL.64 [R1+0x6180], R22 ;  /* 0x0061801601007387 */ /* 0x0001e20000100a00 */
[----:B--2---:R-:W-:-:S02]  /*100bf0*/  SHF.R.S32.HI R17, RZ, 0x1f, R18 ;  /* 0x0000001fff117819 */ /* 0x004fc40000011412 */
[----:B0-----:R-:W-:-:S05]  /*100c00*/  IADD3 R22, P0, R18, R6, RZ ;  /* 0x0000000612167210 */ /* 0x001fca0007f1e0ff */
[----:B------:R-:W-:Y:S02]  /*100c10*/  IMAD.X R23, R17, 0x1, R7, P0 ;  /* 0x0000000111177824 */ /* 0x000fe400000e0607 */
[----:B------:R-:W-:Y:S01]  /*100c20*/  IMAD.MOV.U32 R17, RZ, RZ, R14 ;  /* 0x000000ffff117224 */ /* 0x000fe200078e000e */
[----:B------:R-:W-:Y:S02]  /*100c30*/  SHF.R.S32.HI R14, RZ, 0x1f, R19 ;  /* 0x0000001fff0e7819 */ /* 0x000fe40000011413 */
[----:B------:R0:W-:Y:S02]  /*100c40*/  STL.64 [R1+0x5520], R22 ;  /* 0x0055201601007387 */ /* 0x0001e40000100a00 */
[----:B0-----:R-:W-:Y:S02]  /*100c50*/  IADD3 R22, P0, R19, R6, RZ ;  /* 0x0000000613167210 */ /* 0x001fe40007f1e0ff */
[----:B------:R-:W-:Y:S03]  /*100c60*/  STL.64 [R1+0x5d70], R18 ;  /* 0x005d701201007387 */ /* 0x000fe60000100a00 */
[----:B------:R-:W-:-:S05]  /*100c70*/  IMAD.X R23, R14, 0x1, R7, P0 ;  /* 0x000000010e177824 */ /* 0x000fca00000e0607 */
[----:B------:R0:W-:Y:S01]  /*100c80*/  STL.64 [R1+0x5500], R22 ;  /* 0x0055001601007387 */ /* 0x0001e20000100a00 */
[----:B---3--:R-:W-:Y:S02]  /*100c90*/  SHF.R.S32.HI R14, RZ, 0x1f, R20 ;  /* 0x0000001fff0e7819 */ /* 0x008fe40000011414 */
[----:B0-----:R-:W-:-:S05]  /*100ca0*/  IADD3 R22, P0, R20, R6, RZ ;  /* 0x0000000614167210 */ /* 0x001fca0007f1e0ff */
[----:B------:R-:W-:-:S05]  /*100cb0*/  IMAD.X R23, R14, 0x1, R7, P0 ;  /* 0x000000010e177824 */ /* 0x000fca00000e0607 */
[----:B------:R0:W-:Y:S04]  /*100cc0*/  STL.64 [R1+0x54e0], R22 ;  /* 0x0054e01601007387 */ /* 0x0001e80000100a00 */
[----:B0-----:R-:W2:Y:S01]  /*100cd0*/  LDL.LU.64 R22, [R1+0x6180] ;  /* 0x0061800001167983 */ /* 0x001ea20000300a00 */
[----:B------:R-:W-:Y:S02]  /*100ce0*/  IMAD.MOV.U32 R18, RZ, RZ, R5 ;  /* 0x000000ffff127224 */ /* 0x000fe400078e0005 */
[----:B------:R-:W-:Y:S01]  /*100cf0*/  IMAD.MOV.U32 R19, RZ, RZ, R16 ;  /* 0x000000ffff137224 */ /* 0x000fe200078e0010 */
[----:B------:R-:W-:Y:S01]  /*100d00*/  SHF.R.S32.HI R16, RZ, 0x1f, R21 ;  /* 0x0000001fff107819 */ /* 0x000fe20000011415 */
[----:B------:R-:W-:Y:S01]  /*100d10*/  STL.64 [R1+0x5d78], R20 ;  /* 0x005d781401007387 */ /* 0x000fe20000100a00 */
[----:B--2---:R-:W-:Y:S01]  /*100d20*/  IMAD.MOV.U32 R5, RZ, RZ, R22 ;  /* 0x000000ffff057224 */ /* 0x004fe200078e0016 */
[----:B------:R-:W-:Y:S01]  /*100d30*/  IADD3 R22, P0, R21, R6, RZ ;  /* 0x0000000615167210 */ /* 0x000fe20007f1e0ff */
[----:B------:R-:W-:-:S04]  /*100d40*/  IMAD.MOV.U32 R14, RZ, RZ, R23 ;  /* 0x000000ffff0e7224 */ /* 0x000fc800078e0017 */
[----:B------:R-:W-:-:S05]  /*100d50*/  IMAD.X R23, R16, 0x1, R7, P0 ;  /* 0x0000000110177824 */ /* 0x000fca00000e0607 */
[----:B------:R0:W-:Y:S04]  /*100d60*/  STL.64 [R1+0x54c8], R22 ;  /* 0x0054c81601007387 */ /* 0x0001e80000100a00 */
[----:B0-----:R-:W2:Y:S01]  /*100d70*/  LDL.LU.64 R22, [R1+0x6178] ;  /* 0x0061780001167983 */ /* 0x001ea20000300a00 */
[----:B------:R-:W-:Y:S02]  /*100d80*/  IMAD.MOV.U32 R20, RZ, RZ, R19 ;  /* 0x000000ffff147224 */ /* 0x000fe400078e0013 */
[----:B------:R-:W-:Y:S02]  /*100d90*/  IMAD.MOV.U32 R19, RZ, RZ, R4 ;  /* 0x000000ffff137224 */ /* 0x000fe400078e0004 */
[----:B------:R-:W-:Y:S02]  /*100da0*/  IMAD.MOV.U32 R4, RZ, RZ, R2 ;  /* 0x000000ffff047224 */ /* 0x000fe400078e0002 */
[----:B------:R-:W-:-:S02]  /*100db0*/  IMAD.MOV.U32 R2, RZ, RZ, R11 ;  /* 0x000000ffff027224 */ /* 0x000fc400078e000b */
[----:B------:R-:W-:Y:S02]  /*100dc0*/  IMAD.MOV.U32 R16, RZ, RZ, R0 ;  /* 0x000000ffff107224 */ /* 0x000fe400078e0000 */
[----:B------:R-:W-:Y:S02]  /*100dd0*/  IMAD.MOV.U32 R11, RZ, RZ, R9 ;  /* 0x000000ffff0b7224 */ /* 0x000fe400078e0009 */
[----:B------:R-:W-:Y:S02]  /*100de0*/  IMAD.MOV.U32 R0, RZ, RZ, R26 ;  /* 0x000000ffff007224 */ /* 0x000fe400078e001a */
[----:B------:R-:W-:Y:S02]  /*100df0*/  IMAD.MOV.U32 R9, RZ, RZ, R25 ;  /* 0x000000ffff097224 */ /* 0x000fe400078e0019 */
[----:B------:R-:W-:Y:S02]  /*100e00*/  IMAD.MOV.U32 R21, RZ, RZ, R17 ;  /* 0x000000ffff157224 */ /* 0x000fe400078e0011 */
[----:B------:R-:W-:-:S02]  /*100e10*/  IMAD.MOV.U32 R17, RZ, RZ, R12 ;  /* 0x000000ffff117224 */ /* 0x000fc400078e000c */
[----:B------:R-:W-:Y:S01]  /*100e20*/  IMAD.MOV.U32 R12, RZ, RZ, R27 ;  /* 0x000000ffff0c7224 */ /* 0x000fe200078e001b */
[----:B--2---:R-:W-:Y:S02]  /*100e30*/  SHF.R.S32.HI R25, RZ, 0x1f, R22 ;  /* 0x0000001fff197819 */ /* 0x004fe40000011416 */
[----:B------:R-:W-:-:S05]  /*100e40*/  IADD3 R26, P0, R22, R6, RZ ;  /* 0x00000006161a7210 */ /* 0x000fca0007f1e0ff */
[----:B------:R-:W-:Y:S01]  /*100e50*/  IMAD.X R27, R25, 0x1, R7, P0 ;  /* 0x00000001191b7824 */ /* 0x000fe200000e0607 */
[----:B------:R-:W-:-:S04]  /*100e60*/  SHF.R.S32.HI R25, RZ, 0x1f, R23 ;  /* 0x0000001fff197819 */ /* 0x000fc80000011417 */
[----:B------:R0:W-:Y:S04]  /*100e70*/  STL.64 [R1+0x54a8], R26 ;  /* 0x0054a81a01007387 */ /* 0x0001e80000100a00 */
[----:B------:R1:W-:Y:S01]  /*100e80*/  STL.64 [R1+0x5d80], R22 ;  /* 0x005d801601007387 */ /* 0x0003e20000100a00 */
[----:B0-----:R-:W-:-:S03]  /*100e90*/  IADD3 R26, P0, R23, R6, RZ ;  /* 0x00000006171a7210 */ /* 0x001fc60007f1e0ff */
[----:B-1----:R-:W2:Y:S02]  /*100ea0*/  LDL R23, [R1+0x14e8] ;  /* 0x0014e80001177983 */ /* 0x002ea40000100800 */
[----:B------:R-:W-:Y:S02]  /*100eb0*/  IMAD.X R27, R25, 0x1, R7, P0 ;  /* 0x00000001191b7824 */ /* 0x000fe400000e0607 */
[----:B------:R-:W3:Y:S04]  /*100ec0*/  LDL.LU R25, [R1+0x6170] ;  /* 0x0061700001197983 */ /* 0x000ee80000300800 */
[----:B------:R0:W-:Y:S04]  /*100ed0*/  STL.64 [R1+0x5488], R26 ;  /* 0x0054881a01007387 */ /* 0x0001e80000100a00 */
[----:B0-----:R-:W3:Y:S01]  /*100ee0*/  LDL.LU.64 R26, [R1+0x6168] ;  /* 0x00616800011a7983 */ /* 0x001ee20000300a00 */
[----:B------:R-:W-:Y:S01]  /*100ef0*/  IMAD.MOV.U32 R22, RZ, RZ, R20 ;  /* 0x000000ffff167224 */ /* 0x000fe200078e0014 */
[----:B----4-:R-:W-:-:S04]  /*100f00*/  SHF.R.S32.HI R20, RZ, 0x1f, R24 ;  /* 0x0000001fff147819 */ /* 0x010fc80000011418 */
[----:B--2---:R0:W-:Y:S02]  /*100f10*/  STL.64 [R1+0x6158], R22 ;  /* 0x0061581601007387 */ /* 0x0041e40000100a00 */
[----:B0-----:R-:W-:-:S05]  /*100f20*/  IADD3 R22, P0, R24, R6, RZ ;  /* 0x0000000618167210 */ /* 0x001fca0007f1e0ff */
[----:B------:R-:W-:Y:S02]  /*100f30*/  IMAD.X R23, R20, 0x1, R7, P0 ;  /* 0x0000000114177824 */ /* 0x000fe400000e0607 */
[----:B------:R-:W-:Y:S02]  /*100f40*/  IMAD.MOV.U32 R20, RZ, RZ, R19 ;  /* 0x000000ffff147224 */ /* 0x000fe400078e0013 */
[----:B------:R-:W-:Y:S02]  /*100f50*/  IMAD.MOV.U32 R19, RZ, RZ, R16 ;  /* 0x000000ffff137224 */ /* 0x000fe400078e0010 */
[----:B------:R-:W-:Y:S02]  /*100f60*/  IMAD.MOV.U32 R16, RZ, RZ, R2 ;  /* 0x000000ffff107224 */ /* 0x000fe400078e0002 */
[----:B------:R-:W-:Y:S02]  /*100f70*/  IMAD.MOV.U32 R2, RZ, RZ, R0 ;  /* 0x000000ffff027224 */ /* 0x000fe400078e0000 */
[----:B------:R-:W-:-:S02]  /*100f80*/  IMAD.MOV.U32 R0, RZ, RZ, R12 ;  /* 0x000000ffff007224 */ /* 0x000fc400078e000c */
[----:B------:R-:W-:Y:S01]  /*100f90*/  IMAD.MOV.U32 R12, RZ, RZ, R9 ;  /* 0x000000ffff0c7224 */ /* 0x000fe200078e0009 */
[----:B------:R0:W-:Y:S01]  /*100fa0*/  STL.64 [R1+0x5470], R22 ;  /* 0x0054701601007387 */ /* 0x0001e20000100a00 */
[----:B------:R-:W-:Y:S02]  /*100fb0*/  IMAD.MOV.U32 R9, RZ, RZ, R29 ;  /* 0x000000ffff097224 */ /* 0x000fe400078e001d */
[----:B------:R-:W-:Y:S01]  /*100fc0*/  IMAD.MOV.U32 R29, RZ, RZ, R28 ;  /* 0x000000ffff1d7224 */ /* 0x000fe200078e001c */
[----:B---3--:R-:W-:Y:S01]  /*100fd0*/  SHF.R.S32.HI R28, RZ, 0x1f, R25 ;  /* 0x0000001fff1c7819 */ /* 0x008fe20000011419 */
[----:B------:R1:W-:Y:S01]  /*100fe0*/  STL.64 [R1+0x5d88], R24 ;  /* 0x005d881801007387 */ /* 0x0003e20000100a00 */
[----:B0-----:R-:W-:-:S05]  /*100ff0*/  IADD3 R22, P0, R25, R6, RZ ;  /* 0x0000000619167210 */ /* 0x001fca0007f1e0ff */
[----:B------:R-:W-:Y:S01]  /*101000*/  IMAD.X R23, R28, 0x1, R7, P0 ;  /* 0x000000011c177824 */ /* 0x000fe200000e0607 */
[----:B-1----:R-:W2:Y:S01]  /*101010*/  LDL R25, [R1+0x1518] ;  /* 0x0015180001197983 */ /* 0x002ea20000100800 */
[----:B------:R-:W-:-:S03]  /*101020*/  SHF.R.S32.HI R24, RZ, 0x1f, R26 ;  /* 0x0000001fff187819 */ /* 0x000fc6000001141a */
[----:B------:R-:W3:Y:S04]  /*101030*/  LDL.LU R28, [R1+0x6160] ;  /* 0x00616000011c7983 */ /* 0x000ee80000300800 */
[----:B------:R0:W-:Y:S02]  /*101040*/  STL.64 [R1+0x5450], R22 ;  /* 0x0054501601007387 */ /* 0x0001e40000100a00 */
[----:B0-----:R-:W-:-:S05]  /*101050*/  IADD3 R22, P0, R26, R6, RZ ;  /* 0x000000061a167210 */ /* 0x001fca0007f1e0ff */
[----:B------:R-:W-:-:S05]  /*101060*/  IMAD.X R23, R24, 0x1, R7, P0 ;  /* 0x0000000118177824 */ /* 0x000fca00000e0607 */
[----:B------:R0:W-:Y:S04]  /*101070*/  STL.64 [R1+0x5430], R22 ;  /* 0x0054301601007387 */ /* 0x0001e80000100a00 */
[----:B0-----:R-:W4:Y:S01]  /*101080*/  LDL.LU.64 R22, [R1+0x6158] ;  /* 0x0061580001167983 */ /* 0x001f220000300a00 */
[----:B--2---:R-:W-:Y:S02]  /*101090*/  IMAD.MOV.U32 R24, RZ, RZ, R25 ;  /* 0x000000ffff187224 */ /* 0x004fe400078e0019 */
[----:B----4-:R-:W-:Y:S02]  /*1010a0*/  IMAD.MOV.U32 R25, RZ, RZ, R23 ;  /* 0x000000ffff197224 */ /* 0x010fe400078e0017 */
[----:B------:R-:W-:Y:S02]  /*1010b0*/  IMAD.MOV.U32 R23, RZ, RZ, R20 ;  /* 0x000000ffff177224 */ /* 0x000fe400078e0014 */
[----:B------:R-:W-:-:S02]  /*1010c0*/  IMAD.MOV.U32 R20, RZ, RZ, R19 ;  /* 0x000000ffff147224 */ /* 0x000fc400078e0013 */
[----:B------:R-:W-:Y:S02]  /*1010d0*/  IMAD.MOV.U32 R19, RZ, RZ, R16 ;  /* 0x000000ffff137224 */ /* 0x000fe400078e0010 */
[----:B------:R-:W-:Y:S01]  /*1010e0*/  IMAD.MOV.U32 R16, RZ, RZ, R2 ;  /* 0x000000ffff107224 */ /* 0x000fe200078e0002 */
[----:B------:R0:W-:Y:S01]  /*1010f0*/  STL.64 [R1+0x6148], R24 ;  /* 0x0061481801007387 */ /* 0x0001e20000100a00 */
[----:B------:R-:W-:Y:S02]  /*101100*/  IMAD.MOV.U32 R2, RZ, RZ, R0 ;  /* 0x000000ffff027224 */ /* 0x000fe400078e0000 */
[----:B------:R-:W-:Y:S01]  /*101110*/  IMAD.MOV.U32 R0, RZ, RZ, R29 ;  /* 0x000000ffff007224 */ /* 0x000fe200078e001d */
[----:B------:R-:W-:Y:S01]  /*101120*/  SHF.R.S32.HI R29, RZ, 0x1f, R27 ;  /* 0x0000001fff1d7819 */ /* 0x000fe2000001141b */
[----:B------:R1:W-:Y:S01]  /*101130*/  STL.64 [R1+0x5d90], R26 ;  /* 0x005d901a01007387 */ /* 0x0003e20000100a00 */
[----:B0-----:R-:W-:-:S05]  /*101140*/  IADD3 R24, P0, R27, R6, RZ ;  /* 0x000000061b187210 */ /* 0x001fca0007f1e0ff */
[----:B------:R-:W-:Y:S01]  /*101150*/  IMAD.X R25, R29, 0x1, R7, P0 ;  /* 0x000000011d197824 */ /* 0x000fe200000e0607 */
[----:B-1----:R-:W2:Y:S04]  /*101160*/  LDL R27, [R1+0x14e4] ;  /* 0x0014e400011b7983 */ /* 0x002ea80000100800 */
[----:B------:R-:W4:Y:S04]  /*101170*/  LDL R26, [R1+0x14cc] ;  /* 0x0014cc00011a7983 */ /* 0x000f280000100800 */
[----:B------:R-:W2:Y:S04]  /*101180*/  LDL.LU R29, [R1+0x6150] ;  /* 0x00615000011d7983 */ /* 0x000ea80000300800 */
[----:B------:R3:W-:Y:S02]  /*101190*/  STL.64 [R1+0x5418], R24 ;  /* 0x0054181801007387 */ /* 0x0007e40000100a00 */
[----:B---3--:R-:W-:-:S02]  /*1011a0*/  IADD3 R24, P0, R28, R6, RZ ;  /* 0x000000061c187210 */ /* 0x008fc40007f1e0ff */
[----:B------:R-:W-:-:S05]  /*1011b0*/  SHF.R.S32.HI R25, RZ, 0x1f, R28 ;  /* 0x0000001fff197819 */ /* 0x000fca000001141c */
[----:B------:R-:W-:-:S05]  /*1011c0*/  IMAD.X R25, R25, 0x1, R7, P0 ;  /* 0x0000000119197824 */ /* 0x000fca00000e0607 */
[----:B------:R0:W-:Y:S04]  /*1011d0*/  STL.64 [R1+0x53f8], R24 ;  /* 0x0053f81801007387 */ /* 0x0001e80000100a00 */
[----:B0-----:R-:W3:Y:S04]  /*1011e0*/  LDL.LU.64 R24, [R1+0x6148] ;  /* 0x0061480001187983 */ /* 0x001ee80000300a00 */
[----:B------:R-:W-:Y:S04]  /*1011f0*/  STL.64 [R1+0x6140], R20 ;  /* 0x0061401401007387 */ /* 0x000fe80000100a00 */
[----:B---3--:R0:W-:Y:S04]  /*101200*/  STL.64 [R1+0x6138], R24 ;  /* 0x0061381801007387 */ /* 0x0081e80000100a00 */
[----:B0-----:R-:W3:Y:S01]  /*101210*/  LDL R25, [R1] ;  /* 0x0000000001197983 */ /* 0x001ee20000100800 */
[----:B--2---:R-:W-:-:S02]  /*101220*/  SHF.R.S32.HI R24, RZ, 0x1f, R29 ;  /* 0x0000001fff187819 */ /* 0x004fc4000001141d */
[----:B------:R-:W-:Y:S01]  /*101230*/  IADD3 R20, P0, R29, R6, RZ ;  /* 0x000000061d147210 */ /* 0x000fe20007f1e0ff */
[----:B------:R-:W-:Y:S04]  /*101240*/  STL.64 [R1+0x5d98], R28 ;  /* 0x005d981c01007387 */ /* 0x000fe80000100a00 */
[----:B------:R-:W-:-:S05]  /*101250*/  IMAD.X R21, R24, 0x1, R7, P0 ;  /* 0x0000000118157824 */ /* 0x000fca00000e0607 */
[----:B------:R0:W-:Y:S04]  /*101260*/  STL.64 [R1+0x53d8], R20 ;  /* 0x0053d81401007387 */ /* 0x0001e80000100a00 */
[----:B0-----:R-:W2:Y:S04]  /*101270*/  LDL.LU.64 R20, [R1+0x6140] ;  /* 0x0061400001147983 */ /* 0x001ea80000300a00 */
[----:B------:R-:W4:Y:S01]  /*101280*/  LDL R29, [R1+0x4] ;  /* 0x00000400011d7983 */ /* 0x000f220000100800 */
[----:B---3--:R-:W-:Y:S02]  /*101290*/  SHF.R.S32.HI R28, RZ, 0x1f, R25 ;  /* 0x0000001fff1c7819 */ /* 0x008fe40000011419 */
[----:B------:R-:W-:-:S05]  /*1012a0*/  IADD3 R24, P0, R25, R6, RZ ;  /* 0x0000000619187210 */ /* 0x000fca0007f1e0ff */
[----:B------:R-:W-:Y:S01]  /*1012b0*/  IMAD.X R25, R28, 0x1, R7, P0 ;  /* 0x000000011c197824 */ /* 0x000fe200000e0607 */
[----:B------:R-:W-:Y:S04]  /*1012c0*/  STL [R1+0x283c], R28 ;  /* 0x00283c1c01007387 */ /* 0x000fe80000100800 */
[----:B------:R0:W-:Y:S04]  /*1012d0*/  STL.64 [R1+0x53c0], R24 ;  /* 0x0053c01801007387 */ /* 0x0001e80000100a00 */
[----:B0-----:R-:W3:Y:S01]  /*1012e0*/  LDL.LU.64 R24, [R1+0x6138] ;  /* 0x0061380001187983 */ /* 0x001ee20000300a00 */
[----:B----4-:R-:W-:-:S03]  /*1012f0*/  IADD3 R28, P0, R29, R6, RZ ;  /* 0x000000061d1c7210 */ /* 0x010fc60007f1e0ff */
[----:B---3--:R0:W-:Y:S04]  /*101300*/  STL.64 [R1+0x6130], R24 ;  /* 0x0061301801007387 */ /* 0x0081e80000100a00 */
[----:B0-----:R-:W3:Y:S01]  /*101310*/  LDL R25, [R1+0x8] ;  /* 0x0000080001197983 */ /* 0x001ee20000100800 */
[----:B------:R-:W-:-:S05]  /*101320*/  SHF.R.S32.HI R24, RZ, 0x1f, R29 ;  /* 0x0000001fff187819 */ /* 0x000fca000001141d */
[----:B------:R-:W-:Y:S01]  /*101330*/  IMAD.X R29, R24, 0x1, R7, P0 ;  /* 0x00000001181d7824 */ /* 0x000fe200000e0607 */
[----:B------:R-:W-:Y:S04]  /*101340*/  STL [R1+0x2838], R24 ;  /* 0x0028381801007387 */ /* 0x000fe80000100800 */
[----:B------:R0:W-:Y:S04]  /*101350*/  STL.64 [R1+0x53a0], R28 ;  /* 0x0053a01c01007387 */ /* 0x0001e80000100a00 */
[----:B0-----:R-:W4:Y:S01]  /*101360*/  LDL R29, [R1+0xc] ;  /* 0x00000c00011d7983 */ /* 0x001f220000100800 */
[----:B---3--:R-:W-:-:S02]  /*101370*/  SHF.R.S32.HI R28, RZ, 0x1f, R25 ;  /* 0x0000001fff1c7819 */ /* 0x008fc40000011419 */
[----:B------:R-:W-:-:S05]  /*101380*/  IADD3 R24, P0, R25, R6, RZ ;  /* 0x0000000619187210 */ /* 0x000fca0007f1e0ff */
[----:B------:R-:W-:Y:S01]  /*101390*/  IMAD.X R25, R28, 0x1, R7, P0 ;  /* 0x000000011c197824 */ /* 0x000fe200000e0607 */
[----:B------:R-:W-:Y:S04]  /*1013a0*/  STL [R1+0x2834], R28 ;  /* 0x0028341c01007387 */ /* 0x000fe80000100800 */
[----:B------:R0:W-:Y:S04]  /*1013b0*/  STL.64 [R1+0x5380], R24 ;  /* 0x0053801801007387 */ /* 0x0001e80000100a00 */
[----:B0-----:R-:W3:Y:S04]  /*1013c0*/  LDL.LU.64 R24, [R1+0x6130] ;  /* 0x0061300001187983 */ /* 0x001ee80000300a00 */
[----:B------:R0:W-:Y:S04]  /*1013d0*/  STL.64 [R1+0x6128], R14 ;  /* 0x0061280e01007387 */ /* 0x0001e80000100a00 */
[----:B0-----:R-:W2:Y:S01]  /*1013e0*/  LDL R15, [R1+0x10] ;  /* 0x00001000010f7983 */ /* 0x001ea20000100800 */
[----:B----4-:R-:W-:-:S02]  /*1013f0*/  SHF.R.S32.HI R14, RZ, 0x1f, R29 ;  /* 0x0000001fff0e7819 */ /* 0x010fc4000001141d */
[----:B------:R-:W-:-:S05]  /*101400*/  IADD3 R28, P0, R29, R6, RZ ;  /* 0x000000061d1c7210 */ /* 0x000fca0007f1e0ff */
[----:B------:R-:W-:Y:S01]  /*101410*/  IMAD.X R29, R14, 0x1, R7, P0 ;  /* 0x000000010e1d7824 */ /* 0x000fe200000e0607 */
[----:B------:R-:W-:Y:S04]  /*101420*/  STL [R1+0x2830], R14 ;  /* 0x0028300e01007387 */ /* 0x000fe80000100800 */
[----:B------:R0:W-:Y:S04]  /*101430*/  STL.64 [R1+0x5368], R28 ;  /* 0x0053681c01007387 */ /* 0x0001e80000100a00 */
[----:B0-----:R-:W4:Y:S01]  /*101440*/  LDL R29, [R1+0x14] ;  /* 0x00001400011d7983 */ /* 0x001f220000100800 */
[----:B--2---:R-:W-:-:S02]  /*101450*/  SHF.R.S32.HI R28, RZ, 0x1f, R15 ;  /* 0x0000001fff1c7819 */ /* 0x004fc4000001140f */
[----:B------:R-:W-:-:S05]  /*101460*/  IADD3 R14, P0, R15, R6, RZ ;  /* 0x000000060f0e7210 */ /* 0x000fca0007f1e0ff */
[----:B------:R-:W-:Y:S01]  /*101470*/  IMAD.X R15, R28, 0x1, R7, P0 ;  /* 0x000000011c0f7824 */ /* 0x000fe200000e0607 */
[----:B------:R-:W-:Y:S04]  /*101480*/  STL [R1+0x282c], R28 ;  /* 0x00282c1c01007387 */ /* 0x000fe80000100800 */
[----:B------:R0:W-:Y:S04]  /*101490*/  STL.64 [R1+0x5348], R14 ;  /* 0x0053480e01007387 */ /* 0x0001e80000100a00 */
[----:B0-----:R-:W2:Y:S01]  /*1014a0*/  LDL.LU.64 R14, [R1+0x6128] ;  /* 0x00612800010e7983 */ /* 0x001ea20000300a00 */
[----:B----4-:R-:W-:-:S03]  /*1014b0*/  IADD3 R28, P0, R29, R6, RZ ;  /* 0x000000061d1c7210 */ /* 0x010fc60007f1e0ff */
[----:B--2---:R0:W-:Y:S04]  /*1014c0*/  STL.64 [R1+0x6120], R14 ;  /* 0x0061200e01007387 */ /* 0x0041e80000100a00 */
[----:B0-----:R-:W2:Y:S01]  /*1014d0*/  LDL R15, [R1+0x18] ;  /* 0x00001800010f7983 */ /* 0x001ea20000100800 */
[----:B------:R-:W-:-:S05]  /*1014e0*/  SHF.R.S32.HI R14, RZ, 0x1f, R29 ;  /* 0x0000001fff0e7819 */ /* 0x000fca000001141d */
        /* <DEDUP_REMOVED lines=261> */
[----:B0-----:R-:W2:Y:S04]  /*102540*/  LDL.LU.64 R14, [R1+0x6090] ;  /* 0x00609000010e7983 */ /* 0x001ea80000300a00 */
[----:B------:R0:W-:Y:S04]  /*102550*/  STL.64 [R1+0x6088], R20 ;  /* 0x0060881401007387 */ /* 0x0001e80000100a00 */
[----:B0-----:R-:W3:Y:S01]  /*102560*/  LDL R21, [R1+0xb0] ;  /* 0x0000b00001157983 */ /* 0x001ee20000100800 */
[----:B----4-:R-:W-:-:S02]  /*102570*/  SHF.R.S32.HI R20, RZ, 0x1f, R29 ;  /* 0x0000001fff147819 */ /* 0x010fc4000001141d */
[----:B------:R-:W-:-:S05]  /*102580*/  IADD3 R28, P0, R29, R6, RZ ;  /* 0x000000061d1c7210 */ /* 0x000fca0007f1e0ff */
        /* <DEDUP_REMOVED lines=1228> */
[----:B--2---:R4:W-:Y:S04]  /*107250*/  STL.64 [R1+0x5dc8], R4 ;  /* 0x005dc80401007387 */ /* 0x0049e80000100a00 */
[----:B------:R0:W-:Y:S04]  /*107260*/  STL [R1+0x5dc4], R9 ;  /* 0x005dc40901007387 */ /* 0x0001e80000100800 */
[----:B------:R-:W-:Y:S01]  /*107270*/  STL [R1+0x5dc0], R27 ;  /* 0x005dc01b01007387 */ /* 0x000fe20000100800 */
[----:B----4-:R-:W-:-:S03]  /*107280*/  IADD3 R4, P0, R29, R6, RZ ;  /* 0x000000061d047210 */ /* 0x010fc60007f1e0ff */
[----:B------:R-:W2:Y:S01]  /*107290*/  LDL R28, [R1+0x14d0] ;  /* 0x0014d000011c7983 */ /* 0x000ea20000100800 */
[----:B0-----:R-:W-:-:S05]  /*1072a0*/  SHF.R.S32.HI R9, RZ, 0x1f, R29 ;  /* 0x0000001fff097819 */ /* 0x001fca000001141d */
[----:B------:R0:W-:Y:S01]  /*1072b0*/  STL [R1+0x1680], R9 ;  /* 0x0016800901007387 */ /* 0x0001e20000100800 */
[--C-:B------:R-:W-:Y:S01]  /*1072c0*/  IMAD.X R5, R9, 0x1, R7.reuse, P0 ;  /* 0x0000000109057824 */ /* 0x100fe200000e0607 */
[----:B0-----:R-:W-:Y:S02]  /*1072d0*/  SHF.R.S32.HI R9, RZ, 0x1f, R26 ;  /* 0x0000001fff097819 */ /* 0x001fe4000001141a */
[-C--:B------:R-:W-:Y:S02]  /*1072e0*/  IADD3 R26, P0, R26, R6.reuse, RZ ;  /* 0x000000061a1a7210 */ /* 0x080fe40007f1e0ff */
[----:B------:R0:W-:Y:S03]  /*1072f0*/  STL.64 [R1+0x2ca0], R4 ;  /* 0x002ca00401007387 */ /* 0x0001e60000100a00 */
[----:B------:R-:W-:Y:S01]  /*107300*/  IMAD.X R27, R9, 0x1, R7, P0 ;  /* 0x00000001091b7824 */ /* 0x000fe200000e0607 */
[----:B0-----:R-:W4:Y:S04]  /*107310*/  LDL.LU.64 R4, [R1+0x5dc8] ;  /* 0x005dc80001047983 */ /* 0x001f280000300a00 */
[----:B------:R-:W3:Y:S04]  /*107320*/  LDL R29, [R1+0x14d4] ;  /* 0x0014d400011d7983 */ /* 0x000ee80000100800 */
[----:B------:R0:W-:Y:S04]  /*107330*/  STL [R1+0x165c], R9 ;  /* 0x00165c0901007387 */ /* 0x0001e80000100800 */
[----:B0-----:R-:W2:Y:S04]  /*107340*/  LDL.LU R9, [R1+0x5dc4] ;  /* 0x005dc40001097983 */ /* 0x001ea80000300800 */
[----:B------:R0:W-:Y:S04]  /*107350*/  STL.64 [R1+0x2cb8], R26 ;  /* 0x002cb81a01007387 */ /* 0x0001e80000100a00 */
[----:B0-----:R-:W4:Y:S04]  /*107360*/  LDL.LU R27, [R1+0x5dc0] ;  /* 0x005dc000011b7983 */ /* 0x001f280000300800 */
[----:B--2---:R0:W-:Y:S02]  /*107370*/  STL.64 [R1+0x5db8], R8 ;  /* 0x005db80801007387 */ /* 0x0041e40000100a00 */
[----:B0-----:R-:W-:Y:S01]  /*107380*/  IADD3 R8, P0, R28, R6, RZ ;  /* 0x000000061c087210 */ /* 0x001fe20007f1e0ff */
[----:B----4-:R-:W-:Y:S01]  /*107390*/  IMAD.MOV.U32 R26, RZ, RZ, R27 ;  /* 0x000000ffff1a7224 */ /* 0x010fe200078e001b */
[----:B------:R-:W-:-:S05]  /*1073a0*/  SHF.R.S32.HI R27, RZ, 0x1f, R28 ;  /* 0x0000001fff1b7819 */ /* 0x000fca000001141c */
[----:B------:R-:W-:Y:S01]  /*1073b0*/  IMAD.X R9, R27, 0x1, R7, P0 ;  /* 0x000000011b097824 */ /* 0x000fe200000e0607 */
[----:B------:R3:W-:Y:S04]  /*1073c0*/  STL [R1+0x1658], R27 ;  /* 0x0016581b01007387 */ /* 0x0007e80000100800 */
[----:B------:R0:W-:Y:S01]  /*1073d0*/  STL.64 [R1+0x2cd0], R8 ;  /* 0x002cd00801007387 */ /* 0x0001e20000100a00 */
[----:B---3--:R-:W-:Y:S02]  /*1073e0*/  SHF.R.S32.HI R27, RZ, 0x1f, R29 ;  /* 0x0000001fff1b7819 */ /* 0x008fe4000001141d */
[----:B0-----:R-:W-:-:S03]  /*1073f0*/  IADD3 R8, P0, R29, R6, RZ ;  /* 0x000000061d087210 */ /* 0x001fc60007f1e0ff */
[----:B------:R-:W-:Y:S02]  /*107400*/  STL [R1+0x1654], R27 ;  /* 0x0016541b01007387 */ /* 0x000fe40000100800 */
[----:B------:R-:W-:Y:S02]  /*107410*/  IMAD.X R9, R27, 0x1, R7, P0 ;  /* 0x000000011b097824 */ /* 0x000fe400000e0607 */
[----:B------:R-:W2:Y:S04]  /*107420*/  LDL R28, [R1+0x14dc] ;  /* 0x0014dc00011c7983 */ /* 0x000ea80000100800 */
[----:B------:R0:W-:Y:S04]  /*107430*/  STL.64 [R1+0x2ce8], R8 ;  /* 0x002ce80801007387 */ /* 0x0001e80000100a00 */
[----:B0-----:R-:W3:Y:S04]  /*107440*/  LDL.LU.64 R8, [R1+0x5db8] ;  /* 0x005db80001087983 */ /* 0x001ee80000300a00 */
[----:B---3--:R0:W-:Y:S04]  /*107450*/  STL.64 [R1+0x5db0], R8 ;  /* 0x005db00801007387 */ /* 0x0081e80000100a00 */
[----:B------:R-:W3:Y:S04]  /*107460*/  LDL R27, [R1+0x14e0] ;  /* 0x0014e000011b7983 */ /* 0x000ee80000100800 */
[----:B0-----:R-:W4:Y:S02]  /*107470*/  LDL R9, [R1+0x14d8] ;  /* 0x0014d80001097983 */ /* 0x001f240000100800 */
[----:B----4-:R-:W-:-:S02]  /*107480*/  SHF.R.S32.HI R29, RZ, 0x1f, R9 ;  /* 0x0000001fff1d7819 */ /* 0x010fc40000011409 */
[----:B------:R-:W-:-:S05]  /*107490*/  IADD3 R8, P0, R9, R6, RZ ;  /* 0x0000000609087210 */ /* 0x000fca0007f1e0ff */
[----:B------:R-:W-:Y:S01]  /*1074a0*/  IMAD.X R9, R29, 0x1, R7, P0 ;  /* 0x000000011d097824 */ /* 0x000fe200000e0607 */
[----:B------:R0:W-:Y:S04]  /*1074b0*/  STL [R1+0x1650], R29 ;  /* 0x0016501d01007387 */ /* 0x0001e80000100800 */
[----:B------:R1:W-:Y:S01]  /*1074c0*/  STL.64 [R1+0x2d10], R8 ;  /* 0x002d100801007387 */ /* 0x0003e20000100a00 */
[----:B0-----:R-:W-:Y:S01]  /*1074d0*/  IMAD.MOV.U32 R29, RZ, RZ, R26 ;  /* 0x000000ffff1d7224 */ /* 0x001fe200078e001a */
[----:B--2---:R-:W-:Y:S02]  /*1074e0*/  SHF.R.S32.HI R26, RZ, 0x1f, R28 ;  /* 0x0000001fff1a7819 */ /* 0x004fe4000001141c */
[----:B-1----:R-:W-:Y:S01]  /*1074f0*/  IADD3 R8, P0, R28, R6, RZ ;  /* 0x000000061c087210 */ /* 0x002fe20007f1e0ff */
[----:B------:R-:W-:-:S02]  /*107500*/  IMAD.MOV.U32 R28, RZ, RZ, R25 ;  /* 0x000000ffff1c7224 */ /* 0x000fc400078e0019 */
[----:B------:R-:W-:Y:S02]  /*107510*/  IMAD.MOV.U32 R25, RZ, RZ, R4 ;  /* 0x000000ffff197224 */ /* 0x000fe400078e0004 */
[----:B------:R-:W-:Y:S01]  /*107520*/  IMAD.X R9, R26, 0x1, R7, P0 ;  /* 0x000000011a097824 */ /* 0x000fe200000e0607 */
[----:B---3--:R-:W-:Y:S01]  /*107530*/  SHF.R.S32.HI R4, RZ, 0x1f, R27 ;  /* 0x0000001fff047819 */ /* 0x008fe2000001141b */
[----:B------:R0:W-:Y:S04]  /*107540*/  STL [R1+0x163c], R26 ;  /* 0x00163c1a01007387 */ /* 0x0001e80000100800 */
[----:B------:R1:W-:Y:S01]  /*107550*/  STL.64 [R1+0x2d28], R8 ;  /* 0x002d280801007387 */ /* 0x0003e20000100a00 */
[----:B0-----:R-:W-:Y:S01]  /*107560*/  IADD3 R26, P0, R27, R6, RZ ;  /* 0x000000061b1a7210 */ /* 0x001fe20007f1e0ff */
[----:B------:R-:W-:-:S02]  /*107570*/  IMAD.MOV.U32 R27, RZ, RZ, R4 ;  /* 0x000000ffff1b7224 */ /* 0x000fc400078e0004 */
[----:B-1----:R-:W2:Y:S04]  /*107580*/  LDL.LU.64 R8, [R1+0x5db0] ;  /* 0x005db00001087983 */ /* 0x002ea80000300a00 */
[----:B------:R0:W-:Y:S01]  /*107590*/  STL [R1+0x1638], R4 ;  /* 0x0016380401007387 */ /* 0x0001e20000100800 */
[----:B------:R-:W-:-:S03]  /*1075a0*/  IMAD.X R27, R27, 0x1, R7, P0 ;  /* 0x000000011b1b7824 */ /* 0x000fc600000e0607 */
[----:B0-----:R-:W3:Y:S04]  /*1075b0*/  LDL.LU R4, [R1+0x5da8] ;  /* 0x005da80001047983 */ /* 0x001ee80000300800 */
[----:B------:R0:W-:Y:S02]  /*1075c0*/  STL.64 [R1+0x5da0], R2 ;  /* 0x005da00201007387 */ /* 0x0001e40000100a00 */
[----:B0-----:R-:W-:Y:S02]  /*1075d0*/  IMAD.MOV.U32 R3, RZ, RZ, R29 ;  /* 0x000000ffff037224 */ /* 0x001fe400078e001d */
[----:B------:R-:W4:Y:S04]  /*1075e0*/  LDL R29, [R1+0x14ec] ;  /* 0x0014ec00011d7983 */ /* 0x000f280000100800 */
[----:B------:R0:W-:Y:S04]  /*1075f0*/  STL.64 [R1+0x2d40], R26 ;  /* 0x002d401a01007387 */ /* 0x0001e80000100a00 */
[----:B0-----:R-:W2:Y:S01]  /*107600*/  LDL R26, [R1+0x1510] ;  /* 0x00151000011a7983 */ /* 0x001ea20000100800 */
[----:B------:R-:W-:-:S02]  /*107610*/  SHF.R.S32.HI R27, RZ, 0x1f, R3 ;  /* 0x0000001fff1b7819 */ /* 0x000fc40000011403 */
[----:B------:R-:W-:-:S05]  /*107620*/  IADD3 R2, P0, R3, R6, RZ ;  /* 0x0000000603027210 */ /* 0x000fca0007f1e0ff */
[----:B------:R-:W-:Y:S01]  /*107630*/  IMAD.X R3, R27, 0x1, R7, P0 ;  /* 0x000000011b037824 */ /* 0x000fe200000e0607 */
[----:B------:R0:W-:Y:S04]  /*107640*/  STL [R1+0x1634], R27 ;  /* 0x0016341b01007387 */ /* 0x0001e80000100800 */
[----:B------:R1:W-:Y:S01]  /*107650*/  STL.64 [R1+0x2d58], R2 ;  /* 0x002d580201007387 */ /* 0x0003e20000100a00 */
[----:B0-----:R-:W-:Y:S01]  /*107660*/  IMAD.MOV.U32 R27, RZ, RZ, R25 ;  /* 0x000000ffff1b7224 */ /* 0x001fe200078e0019 */
[----:B------:R-:W-:Y:S02]  /*107670*/  SHF.R.S32.HI R25, RZ, 0x1f, R28 ;  /* 0x0000001fff197819 */ /* 0x000fe4000001141c */
[----:B-1----:R-:W-:-:S03]  /*107680*/  IADD3 R2, P0, R28, R6, RZ ;  /* 0x000000061c027210 */ /* 0x002fc60007f1e0ff */
[----:B------:R-:W-:Y:S02]  /*107690*/  STL [R1+0x1630], R25 ;  /* 0x0016301901007387 */ /* 0x000fe40000100800 */
[----:B------:R-:W-:-:S05]  /*1076a0*/  IMAD.X R3, R25, 0x1, R7, P0 ;  /* 0x0000000119037824 */ /* 0x000fca00000e0607 */
[----:B------:R0:W-:Y:S04]  /*1076b0*/  STL.64 [R1+0x29d0], R2 ;  /* 0x0029d00201007387 */ /* 0x0001e80000100a00 */
[----:B0-----:R-:W3:Y:S01]  /*1076c0*/  LDL.LU.64 R2, [R1+0x5da0] ;  /* 0x005da00001027983 */ /* 0x001ee20000300a00 */
[----:B------:R-:W-:Y:S01]  /*1076d0*/  IMAD.MOV.U32 R25, RZ, RZ, R22 ;  /* 0x000000ffff197224 */ /* 0x000fe200078e0016 */
[----:B----4-:R-:W-:Y:S02]  /*1076e0*/  SHF.R.S32.HI R22, RZ, 0x1f, R29 ;  /* 0x0000001fff167819 */ /* 0x010fe4000001141d */
[----:B------:R-:W-:-:S05]  /*1076f0*/  IADD3 R28, P0, R29, R6, RZ ;  /* 0x000000061d1c7210 */ /* 0x000fca0007f1e0ff */
[----:B------:R-:W-:Y:S01]  /*107700*/  IMAD.X R29, R22, 0x1, R7, P0 ;  /* 0x00000001161d7824 */ /* 0x000fe200000e0607 */
[----:B------:R0:W-:Y:S04]  /*107710*/  STL [R1+0x162c], R22 ;  /* 0x00162c1601007387 */ /* 0x0001e80000100800 */
[----:B------:R1:W-:Y:S01]  /*107720*/  STL.64 [R1+0x29e8], R28 ;  /* 0x0029e81c01007387 */ /* 0x0003e20000100a00 */
[----:B0-----:R-:W-:Y:S01]  /*107730*/  IMAD.MOV.U32 R22, RZ, RZ, R20 ;  /* 0x000000ffff167224 */ /* 0x001fe200078e0014 */
[----:B--2---:R-:W-:Y:S02]  /*107740*/  SHF.R.S32.HI R20, RZ, 0x1f, R26 ;  /* 0x0000001fff147819 */ /* 0x004fe4000001141a */
[----:B-1----:R-:W-:-:S03]  /*107750*/  IADD3 R28, P0, R26, R6, RZ ;  /* 0x000000061a1c7210 */ /* 0x002fc60007f1e0ff */
[----:B------:R0:W-:Y:S02]  /*107760*/  STL [R1+0x1628], R20 ;  /* 0x0016281401007387 */ /* 0x0001e40000100800 */
[----:B------:R-:W-:Y:S01]  /*107770*/  IMAD.X R29, R20, 0x1, R7, P0 ;  /* 0x00000001141d7824 */ /* 0x000fe200000e0607 */
[----:B------:R-:W-:Y:S01]  /*107780*/  IADD3 R26, P0, R27, R6, RZ ;  /* 0x000000061b1a7210 */ /* 0x000fe20007f1e0ff */
[----:B0-----:R-:W-:Y:S01]  /*107790*/  IMAD.MOV.U32 R20, RZ, RZ, R21 ;  /* 0x000000ffff147224 */ /* 0x001fe200078e0015 */
[----:B------:R-:W-:Y:S02]  /*1077a0*/  SHF.R.S32.HI R21, RZ, 0x1f, R27 ;  /* 0x0000001fff157819 */ /* 0x000fe4000001141b */
[----:B------:R0:W-:Y:S03]  /*1077b0*/  STL.64 [R1+0x2a00], R28 ;  /* 0x002a001c01007387 */ /* 0x0001e60000100a00 */
[----:B------:R-:W-:Y:S01]  /*1077c0*/  IMAD.X R27, R21, 0x1, R7, P0 ;  /* 0x00000001151b7824 */ /* 0x000fe200000e0607 */
[----:B0-----:R-:W2:Y:S04]  /*1077d0*/  LDL.LU.64 R28, [R1+0x5d98] ;  /* 0x005d9800011c7983 */ /* 0x001ea80000300a00 */
[----:B------:R0:W-:Y:S04]  /*1077e0*/  STL [R1+0x1624], R21 ;  /* 0x0016241501007387 */ /* 0x0001e80000100800 */
[----:B------:R1:W-:Y:S01]  /*1077f0*/  STL.64 [R1+0x2a18], R26 ;  /* 0x002a181a01007387 */ /* 0x0003e20000100a00 */
[----:B0-----:R-:W-:Y:S01]  /*107800*/  IMAD.MOV.U32 R21, RZ, RZ, R19 ;  /* 0x000000ffff157224 */ /* 0x001fe200078e0013 */
[----:B------:R-:W-:-:S02]  /*107810*/  SHF.R.S32.HI R19, RZ, 0x1f, R24 ;  /* 0x0000001fff137819 */ /* 0x000fc40000011418 */
        /* <DEDUP_REMOVED lines=8> */
[----:B0-----:R-:W4:Y:S04]  /*1078a0*/  LDL.LU.64 R26, [R1+0x5d90] ;  /* 0x005d9000011a7983 */ /* 0x001f280000300a00 */
[----:B------:R0:W-:Y:S04]  /*1078b0*/  STL [R1+0x161c], R16 ;  /* 0x00161c1001007387 */ /* 0x0001e80000100800 */
[----:B------:R1:W-:Y:S01]  /*1078c0*/  STL.64 [R1+0x2a48], R24 ;  /* 0x002a481801007387 */ /* 0x0003e20000100a00 */
[----:B0-----:R-:W-:Y:S01]  /*1078d0*/  IMAD.MOV.U32 R16, RZ, RZ, R14 ;  /* 0x000000ffff107224 */ /* 0x001fe200078e000e */
[----:B------:R-:W-:-:S02]  /*1078e0*/  SHF.R.S32.HI R14, RZ, 0x1f, R22 ;  /* 0x0000001fff0e7819 */ /* 0x000fc40000011416 */
[----:B-1----:R-:W-:-:S03]  /*1078f0*/  IADD3 R24, P0, R22, R6, RZ ;  /* 0x0000000616187210 */ /* 0x002fc60007f1e0ff */
[----:B------:R0:W-:Y:S02]  /*107900*/  STL [R1+0x1618], R14 ;  /* 0x0016180e01007387 */ /* 0x0001e40000100800 */
[----:B------:R-:W-:Y:S01]  /*107910*/  IMAD.X R25, R14, 0x1, R7, P0 ;  /* 0x000000010e197824 */ /* 0x000fe200000e0607 */
[----:B------:R-:W-:Y:S02]  /*107920*/  IADD3 R22, P0, R23, R6, RZ ;  /* 0x0000000617167210 */ /* 0x000fe40007f1e0ff */
[----:B0-----:R-:W-:Y:S02]  /*107930*/  SHF.R.S32.HI R14, RZ, 0x1f, R23 ;  /* 0x0000001fff0e7819 */ /* 0x001fe40000011417 */
[----:B------:R0:W-:Y:S03]  /*107940*/  STL.64 [R1+0x2a60], R24 ;  /* 0x002a601801007387 */ /* 0x0001e60000100a00 */
[----:B------:R-:W-:Y:S01]  /*107950*/  IMAD.X R23, R14, 0x1, R7, P0 ;  /* 0x000000010e177824 */ /* 0x000fe200000e0607 */
[----:B0-----:R-:W2:Y:S04]  /*107960*/  LDL.LU.64 R24, [R1+0x5d88] ;  /* 0x005d880001187983 */ /* 0x001ea80000300a00 */
[----:B------:R0:W-:Y:S04]  /*107970*/  STL [R1+0x1614], R14 ;  /* 0x0016140e01007387 */ /* 0x0001e80000100800 */
[----:B------:R1:W-:Y:S01]  /*107980*/  STL.64 [R1+0x2a78], R22 ;  /* 0x002a781601007387 */ /* 0x0003e20000100a00 */
[----:B0-----:R-:W-:-:S02]  /*107990*/  SHF.R.S32.HI R14, RZ, 0x1f, R20 ;  /* 0x0000001fff0e7819 */ /* 0x001fc40000011414 */
        /* <DEDUP_REMOVED lines=11> */
[----:B---3--:R-:W-:Y:S01]  /*107a50*/  IMAD.MOV.U32 R15, RZ, RZ, R2 ;  /* 0x000000ffff0f7224 */ /* 0x008fe200078e0002 */
[----:B------:R-:W-:-:S02]  /*107a60*/  SHF.R.S32.HI R2, RZ, 0x1f, R18 ;  /* 0x0000001fff027819 */ /* 0x000fc40000011412 */
[----:B0-----:R-:W-:-:S03]  /*107a70*/  IADD3 R20, P0, R18, R6, RZ ;  /* 0x0000000612147210 */ /* 0x001fc60007f1e0ff */
[----:B------:R0:W-:Y:S02]  /*107a80*/  STL [R1+0x1608], R2 ;  /* 0x0016080201007387 */ /* 0x0001e40000100800 */
[----:B------:R-:W-:Y:S01]  /*107a90*/  IMAD.X R21, R2, 0x1, R7, P0 ;  /* 0x0000000102157824 */ /* 0x000fe200000e0607 */
[----:B------:R-:W-:Y:S01]  /*107aa0*/  IADD3 R18, P0, R19, R6, RZ ;  /* 0x0000000613127210 */ /* 0x000fe20007f1e0ff */
[----:B0-----:R-:W-:Y:S01]  /*107ab0*/  IMAD.MOV.U32 R2, RZ, RZ, R0 ;  /* 0x000000ffff027224 */ /* 0x001fe200078e0000 */
[----:B------:R-:W-:Y:S02]  /*107ac0*/  SHF.R.S32.HI R0, RZ, 0x1f, R19 ;  /* 0x0000001fff007819 */ /* 0x000fe40000011413 */
[----:B------:R0:W-:Y:S03]  /*107ad0*/  STL.64 [R1+0x2ac0], R20 ;  /* 0x002ac01401007387 */ /* 0x0001e60000100a00 */
[----:B------:R-:W-:Y:S01]  /*107ae0*/  IMAD.X R19, R0, 0x1, R7, P0 ;  /* 0x0000000100137824 */ /* 0x000fe200000e0607 */
[----:B0-----:R-:W3:Y:S04]  /*107af0*/  LDL.LU.64 R20, [R1+0x5d78] ;  /* 0x005d780001147983 */ /* 0x001ee80000300a00 */
[----:B------:R0:W-:Y:S04]  /*107b00*/  STL [R1+0x1604], R0 ;  /* 0x0016040001007387 */ /* 0x0001e80000100800 */
[----:B------:R1:W-:Y:S01]  /*107b10*/  STL.64 [R1+0x2ad8], R18 ;  /* 0x002ad81201007387 */ /* 0x0003e20000100a00 */
[----:B0-----:R-:W-:-:S02]  /*107b20*/  SHF.R.S32.HI R0, RZ, 0x1f, R16 ;  /* 0x0000001fff007819 */ /* 0x001fc40000011410 */
        /* <DEDUP_REMOVED lines=13> */
[----:B------:R-:W-:Y:S02]  /*107c00*/  IMAD.X R17, R0, 0x1, R7, P0 ;  /* 0x0000000100117824 */ /* 0x000fe400000e0607 */
[----:B------:R-:W4:Y:S04]  /*107c10*/  LDL R11, [R1+0x156c] ;  /* 0x00156c00010b7983 */ /* 0x000f280000100800 */
[----:B------:R1:W-:Y:S01]  /*107c20*/  STL.64 [R1+0x2b20], R16 ;  /* 0x002b201001007387 */ /* 0x0003e20000100a00 */
[----:B0-----:R-:W-:Y:S02]  /*107c30*/  SHF.R.S32.HI R0, RZ, 0x1f, R12 ;  /* 0x0000001fff007819 */ /* 0x001fe4000001140c */
[----:B-1----:R-:W-:-:S03]  /*107c40*/  IADD3 R16, P0, R12, R6, RZ ;  /* 0x000000060c107210 */ /* 0x002fc60007f1e0ff */
[----:B------:R0:W-:Y:S02]  /*107c50*/  STL [R1+0x15f4], R0 ;  /* 0x0015f40001007387 */ /* 0x0001e40000100800 */
[----:B------:R-:W-:Y:S02]  /*107c60*/  IMAD.X R17, R0, 0x1, R7, P0 ;  /* 0x0000000100117824 */ /* 0x000fe400000e0607 */
[----:B------:R-:W3:Y:S04]  /*107c70*/  LDL R12, [R1+0x1570] ;  /* 0x00157000010c7983 */ /* 0x000ee80000100800 */
[----:B------:R1:W-:Y:S01]  /*107c80*/  STL.64 [R1+0x2b38], R16 ;  /* 0x002b381001007387 */ /* 0x0003e20000100a00 */
[----:B0-----:R-:W-:-:S05]  /*107c90*/  SHF.R.S32.HI R0, RZ, 0x1f, R14 ;  /* 0x0000001fff007819 */ /* 0x001fca000001140e */
[----:B------:R0:W-:Y:S01]  /*107ca0*/  STL [R1+0x15f0], R0 ;  /* 0x0015f00001007387 */ /* 0x0001e20000100800 */
[----:B-1----:R-:W-:-:S05]  /*107cb0*/  IADD3 R16, P0, R14, R6, RZ ;  /* 0x000000060e107210 */ /* 0x002fca0007f1e0ff */
[----:B------:R-:W-:Y:S01]  /*107cc0*/  IMAD.X R17, R0, 0x1, R7, P0 ;  /* 0x0000000100117824 */ /* 0x000fe200000e0607 */
[----:B0-----:R-:W-:Y:S02]  /*107cd0*/  SHF.R.S32.HI R0, RZ, 0x1f, R15 ;  /* 0x0000001fff007819 */ /* 0x001fe4000001140f */
[----:B------:R-:W-:Y:S02]  /*107ce0*/  IADD3 R14, P0, R15, R6, RZ ;  /* 0x000000060f0e7210 */ /* 0x000fe40007f1e0ff */
        /* <DEDUP_REMOVED lines=9> */
[----:B0-----:R-:W-:Y:S02]  /*107d80*/  SHF.R.S32.HI R0, RZ, 0x1f, R2 ;  /* 0x0000001fff007819 */ /* 0x001fe40000011402 */
[----:B------:R-:W-:-:S05]  /*107d90*/  IADD3 R2, P0, R2, R6, RZ ;  /* 0x0000000602027210 */ /* 0x000fca0007f1e0ff */
[----:B------:R-:W-:Y:S01]  /*107da0*/  IMAD.X R3, R0, 0x1, R7, P0 ;  /* 0x0000000100037824 */ /* 0x000fe200000e0607 */
[----:B------:R-:W-:Y:S04]  /*107db0*/  STL [R1+0x15e4], R0 ;  /* 0x0015e40001007387 */ /* 0x000fe80000100800 */
[----:B------:R-:W-:Y:S04]  /*107dc0*/  STL.64 [R1+0x2b80], R14 ;  /* 0x002b800e01007387 */ /* 0x000fe80000100a00 */
[----:B------:R0:W-:Y:S04]  /*107dd0*/  STL.64 [R1+0x2910], R2 ;  /* 0x0029100201007387 */ /* 0x0001e80000100a00 */
[----:B0-----:R-:W2:Y:S01]  /*107de0*/  LDL R2, [R1+0x1584] ;  /* 0x0015840001027983 */ /* 0x001ea20000100800 */
[----:B------:R-:W-:-:S02]  /*107df0*/  SHF.R.S32.HI R0, RZ, 0x1f, R13 ;  /* 0x0000001fff007819 */ /* 0x000fc4000001140d */
[----:B------:R-:W-:-:S05]  /*107e00*/  IADD3 R14, P0, R13, R6, RZ ;  /* 0x000000060d0e7210 */ /* 0x000fca0007f1e0ff */
[----:B------:R-:W-:Y:S01]  /*107e10*/  IMAD.X R15, R0, 0x1, R7, P0 ;  /* 0x00000001000f7824 */ /* 0x000fe200000e0607 */
[----:B------:R0:W-:Y:S04]  /*107e20*/  STL [R1+0x15e0], R0 ;  /* 0x0015e00001007387 */ /* 0x0001e80000100800 */
[----:B------:R1:W-:Y:S01]  /*107e30*/  STL.64 [R1+0x2928], R14 ;  /* 0x0029280e01007387 */ /* 0x0003e20000100a00 */
[----:B0-----:R-:W-:Y:S02]  /*107e40*/  SHF.R.S32.HI R0, RZ, 0x1f, R10 ;  /* 0x0000001fff007819 */ /* 0x001fe4000001140a */
[----:B-1----:R-:W-:-:S03]  /*107e50*/  IADD3 R14, P0, R10, R6, RZ ;  /* 0x000000060a0e7210 */ /* 0x002fc60007f1e0ff */
[----:B------:R0:W-:Y:S02]  /*107e60*/  STL [R1+0x15dc], R0 ;  /* 0x0015dc0001007387 */ /* 0x0001e40000100800 */
[----:B------:R-:W-:-:S05]  /*107e70*/  IMAD.X R15, R0, 0x1, R7, P0 ;  /* 0x00000001000f7824 */ /* 0x000fca00000e0607 */
[----:B------:R1:W-:Y:S01]  /*107e80*/  STL.64 [R1+0x2940], R14 ;  /* 0x0029400e01007387 */ /* 0x0003e20000100a00 */
[----:B0-----:R-:W-:-:S05]  /*107e90*/  SHF.R.S32.HI R0, RZ, 0x1f, R8 ;  /* 0x0000001fff007819 */ /* 0x001fca0000011408 */
[----:B------:R0:W-:Y:S01]  /*107ea0*/  STL [R1+0x15d8], R0 ;  /* 0x0015d80001007387 */ /* 0x0001e20000100800 */
[----:B-1----:R-:W-:-:S05]  /*107eb0*/  IADD3 R14, P0, R8, R6, RZ ;  /* 0x00000006080e7210 */ /* 0x002fca0007f1e0ff */
[----:B------:R-:W-:Y:S01]  /*107ec0*/  IMAD.X R15, R0, 0x1, R7, P0 ;  /* 0x00000001000f7824 */ /* 0x000fe200000e0607 */
[----:B0-----:R-:W-:Y:S02]  /*107ed0*/  SHF.R.S32.HI R0, RZ, 0x1f, R9 ;  /* 0x0000001fff007819 */ /* 0x001fe40000011409 */
[-C--:B------:R-:W-:Y:S02]  /*107ee0*/  IADD3 R8, P0, R9, R6.reuse, RZ ;  /* 0x0000000609087210 */ /* 0x080fe40007f1e0ff */
[----:B------:R0:W-:Y:S03]  /*107ef0*/  STL.64 [R1+0x2958], R14 ;  /* 0x0029580e01007387 */ /* 0x0001e60000100a00 */
[----:B------:R-:W-:Y:S01]  /*107f00*/  IMAD.X R9, R0, 0x1, R7, P0 ;  /* 0x0000000100097824 */ /* 0x000fe200000e0607 */
[----:B------:R-:W-:Y:S01]  /*107f10*/  SHF.R.S32.HI R10, RZ, 0x1f, R5 ;  /* 0x0000001fff0a7819 */ /* 0x000fe20000011405 */
[----:B0-----:R-:W2:Y:S04]  /*107f20*/  LDL.LU.64 R14, [R1+0x5d60] ;  /* 0x005d6000010e7983 */ /* 0x001ea80000300a00 */
[----:B------:R-:W-:Y:S04]  /*107f30*/  STL [R1+0x15d4], R0 ;  /* 0x0015d40001007387 */ /* 0x000fe80000100800 */
[----:B------:R0:W-:Y:S02]  /*107f40*/  STL.64 [R1+0x2970], R8 ;  /* 0x0029700801007387 */ /* 0x0001e40000100a00 */
[----:B0-----:R-:W-:-:S02]  /*107f50*/  IADD3 R8, P0, R5, R6, RZ ;  /* 0x0000000605087210 */ /* 0x001fc40007f1e0ff */
[----:B------:R-:W-:Y:S03]  /*107f60*/  STL [R1+0x15d0], R10 ;  /* 0x0015d00a01007387 */ /* 0x000fe60000100800 */
[----:B------:R-:W-:-:S05]  /*107f70*/  IMAD.X R9, R10, 0x1, R7, P0 ;  /* 0x000000010a097824 */ /* 0x000fca00000e0607 */
[----:B------:R0:W-:Y:S01]  /*107f80*/  STL.64 [R1+0x2988], R8 ;  /* 0x0029880801007387 */ /* 0x0001e20000100a00 */
[----:B----4-:R-:W-:Y:S02]  /*107f90*/  SHF.R.S32.HI R13, RZ, 0x1f, R11 ;  /* 0x0000001fff0d7819 */ /* 0x010fe4000001140b */
[----:B0-----:R-:W-:Y:S01]  /*107fa0*/  IADD3 R8, P0, R11, R6, RZ ;  /* 0x000000060b087210 */ /* 0x001fe20007f1e0ff */
[----:B------:R0:W-:Y:S04]  /*107fb0*/  STL.64 [R1+0x5cb8], R10 ;  /* 0x005cb80a01007387 */ /* 0x0001e80000100a00 */
[----:B------:R-:W-:Y:S01]  /*107fc0*/  IMAD.X R9, R13, 0x1, R7, P0 ;  /* 0x000000010d097824 */ /* 0x000fe200000e0607 */
[----:B0-----:R-:W4:Y:S04]  /*107fd0*/  LDL R11, [R1+0x158c] ;  /* 0x00158c00010b7983 */ /* 0x001f280000100800 */
[----:B------:R-:W4:Y:S04]  /*107fe0*/  LDL R10, [R1+0x2890] ;  /* 0x00289000010a7983 */ /* 0x000f280000100800 */
[----:B------:R-:W-:Y:S01]  /*107ff0*/  STL [R1+0x15ac], R13 ;  /* 0x0015ac0d01007387 */ /* 0x000fe20000100800 */
[----:B---3--:R-:W-:-:S03]  /*108000*/  SHF.R.S32.HI R5, RZ, 0x1f, R12 ;  /* 0x0000001fff057819 */ /* 0x008fc6000001140c */
[----:B------:R0:W-:Y:S04]  /*108010*/  STL.64 [R1+0x29a0], R8 ;  /* 0x0029a00801007387 */ /* 0x0001e80000100a00 */
[----:B------:R1:W-:Y:S01]  /*108020*/  STL.64 [R1+0x5cc0], R12 ;  /* 0x005cc00c01007387 */ /* 0x0003e20000100a00 */
[----:B0-----:R-:W-:-:S03]  /*108030*/  IADD3 R8, P0, R12, R6, RZ ;  /* 0x000000060c087210 */ /* 0x001fc60007f1e0ff */
[----:B-1----:R-:W3:Y:S02]  /*108040*/  LDL R12, [R1+0x1588] ;  /* 0x00158800010c7983 */ /* 0x002ee40000100800 */
[----:B------:R-:W-:Y:S02]  /*108050*/  IMAD.X R9, R5, 0x1, R7, P0 ;  /* 0x0000000105097824 */ /* 0x000fe400000e0607 */
[----:B------:R-:W4:Y:S04]  /*108060*/  LDL R13, [R1+0x2894] ;  /* 0x00289400010d7983 */ /* 0x000f280000100800 */
[----:B------:R-:W-:Y:S01]  /*108070*/  STL [R1+0x15a8], R5 ;  /* 0x0015a80501007387 */ /* 0x000fe20000100800 */
[----:B--2---:R-:W-:Y:S01]  /*108080*/  VIADD R3, R2, UR6 ;  /* 0x0000000602037c36 */ /* 0x004fe20008000000 */
[----:B------:R-:W-:-:S04]  /*108090*/  ULDC UR6, c[0x0][0x248] ;  /* 0x0000920000067ab9 */ /* 0x000fc80000000800 */
[----:B------:R-:W-:Y:S01]  /*1080a0*/  STL [R1+0x1580], R3 ;  /* 0x0015800301007387 */ /* 0x000fe20000100800 */
[----:B------:R-:W-:-:S03]  /*1080b0*/  SHF.R.S32.HI R0, RZ, 0x1f, R3 ;  /* 0x0000001fff007819 */ /* 0x000fc60000011403 */
[----:B------:R0:W-:Y:S02]  /*1080c0*/  STL.64 [R1+0x29b8], R8 ;  /* 0x0029b80801007387 */ /* 0x0001e40000100a00 */
[----:B0-----:R-:W-:Y:S02]  /*1080d0*/  IADD3 R8, P0, R3, R6, RZ ;  /* 0x0000000603087210 */ /* 0x001fe40007f1e0ff */
[----:B------:R-:W-:Y:S03]  /*1080e0*/  STL [R1+0x289c], R0 ;  /* 0x00289c0001007387 */ /* 0x000fe60000100800 */
[----:B------:R-:W-:-:S05]  /*1080f0*/  IMAD.X R9, R0, 0x1, R7, P0 ;  /* 0x0000000100097824 */ /* 0x000fca00000e0607 */
[----:B------:R0:W-:Y:S04]  /*108100*/  STL.64 [R1+0x5680], R8 ;  /* 0x0056800801007387 */ /* 0x0001e80000100a00 */
[----:B0-----:R-:W2:Y:S04]  /*108110*/  LDL.LU.64 R8, [R1+0x5d58] ;  /* 0x005d580001087983 */ /* 0x001ea80000300a00 */
[----:B------:R2:W-:Y:S02]  /*108120*/  STL.64 [R1+0x5cc8], R6 ;  /* 0x005cc80601007387 */ /* 0x0005e40000100a00 */
[----:B--2---:R-:W-:-:S02]  /*108130*/  IADD3 R6, P0, R3, R8, RZ ;  /* 0x0000000803067210 */ /* 0x004fc40007f1e0ff */
[----:B------:R-:W2:Y:S03]  /*108140*/  LDL.LU R3, [R1+0x5d54] ;  /* 0x005d540001037983 */ /* 0x000ea60000300800 */
[----:B------:R-:W-:Y:S02]  /*108150*/  IMAD.X R7, R0, 0x1, R9, P0 ;  /* 0x0000000100077824 */ /* 0x000fe400000e0609 */
[----:B------:R-:W2:Y:S04]  /*108160*/  LDL.LU R0, [R1+0x5d50] ;  /* 0x005d500001007983 */ /* 0x000ea80000300800 */
[----:B------:R0:W-:Y:S02]  /*108170*/  STL.64 [R1+0x5688], R6 ;  /* 0x0056880601007387 */ /* 0x0001e40000100a00 */
[----:B0-----:R-:W-:-:S02]  /*108180*/  IADD3 R6, P0, R2, R8, RZ ;  /* 0x0000000802067210 */ /* 0x001fc40007f1e0ff */
[----:B------:R-:W2:Y:S04]  /*108190*/  LDL.LU R2, [R1+0x5d4c] ;  /* 0x005d4c0001027983 */ /* 0x000ea80000300800 */
[----:B------:R-:W3:Y:S02]  /*1081a0*/  LDL R7, [R1+0x2898] ;  /* 0x0028980001077983 */ /* 0x000ee40000100800 */
[----:B---3--:R-:W-:-:S05]  /*1081b0*/  IMAD.X R7, R7, 0x1, R9, P0 ;  /* 0x0000000107077824 */ /* 0x008fca00000e0609 */
[----:B------:R0:W-:Y:S02]  /*1081c0*/  STL.64 [R1+0x5668], R6 ;  /* 0x0056680601007387 */ /* 0x0001e40000100a00 */
[----:B0-----:R-:W-:-:S05]  /*1081d0*/  IADD3 R6, P0, R12, R8, RZ ;  /* 0x000000080c067210 */ /* 0x001fca0007f1e0ff */
[----:B----4-:R-:W-:-:S05]  /*1081e0*/  IMAD.X R7, R13, 0x1, R9, P0 ;  /* 0x000000010d077824 */ /* 0x010fca00000e0609 */
[----:B------:R0:W-:Y:S02]  /*1081f0*/  STL.64 [R1+0x5650], R6 ;  /* 0x0056500601007387 */ /* 0x0001e40000100a00 */
[----:B0-----:R-:W-:-:S05]  /*108200*/  IADD3 R6, P0, R11, R8, RZ ;  /* 0x000000080b067210 */ /* 0x001fca0007f1e0ff */
[----:B------:R-:W-:Y:S01]  /*108210*/  IMAD.X R7, R10, 0x1, R9, P0 ;  /* 0x000000010a077824 */ /* 0x000fe200000e0609 */
[----:B--2---:R-:W-:-:S04]  /*108220*/  SHF.R.S32.HI R11, RZ, 0x1f, R0 ;  /* 0x0000001fff0b7819 */ /* 0x004fc80000011400 */
[----:B------:R0:W-:Y:S01]  /*108230*/  STL.64 [R1+0x5630], R6 ;  /* 0x0056300601007387 */ /* 0x0001e20000100a00 */
[----:B------:R-:W-:Y:S02]  /*108240*/  SHF.R.S32.HI R10, RZ, 0x1f, R2 ;  /* 0x0000001fff0a7819 */ /* 0x000fe40000011402 */
[----:B0-----:R-:W-:-:S05]  /*108250*/  IADD3 R6, P0, R0, R8, RZ ;  /* 0x0000000800067210 */ /* 0x001fca0007f1e0ff */
[----:B------:R-:W-:-:S05]  /*108260*/  IMAD.X R7, R11, 0x1, R9, P0 ;  /* 0x000000010b077824 */ /* 0x000fca00000e0609 */
[----:B------:R0:W-:Y:S01]  /*108270*/  STL.64 [R1+0x5610], R6 ;  /* 0x0056100601007387 */ /* 0x0001e20000100a00 */
[----:B------:R-:W-:Y:S02]  /*108280*/  SHF.R.S32.HI R11, RZ, 0x1f, R3 ;  /* 0x0000001fff0b7819 */ /* 0x000fe40000011403 */
[----:B0-----:R-:W-:-:S05]  /*108290*/  IADD3 R6, P0, R2, R8, RZ ;  /* 0x0000000802067210 */ /* 0x001fca0007f1e0ff */
[----:B------:R-:W-:-:S05]  /*1082a0*/  IMAD.X R7, R10, 0x1, R9, P0 ;  /* 0x000000010a077824 */ /* 0x000fca00000e0609 */
[----:B------:R0:W-:Y:S01]  /*1082b0*/  STL.64 [R1+0x55f0], R6 ;  /* 0x0055f00601007387 */ /* 0x0001e20000100a00 */
[----:B------:R-:W-:-:S03]  /*1082c0*/  SHF.R.S32.HI R10, RZ, 0x1f, R4 ;  /* 0x0000001fff0a7819 */ /* 0x000fc60000011404 */
[----:B------:R1:W-:Y:S01]  /*1082d0*/  STL.64 [R1+0x5c98], R2 ;  /* 0x005c980201007387 */ /* 0x0003e20000100a00 */
[----:B0-----:R-:W-:-:S05]  /*1082e0*/  IADD3 R6, P0, R3, R8, RZ ;  /* 0x0000000803067210 */ /* 0x001fca0007f1e0ff */
[----:B------:R-:W-:Y:S01]  /*1082f0*/  IMAD.X R7, R11, 0x1, R9, P0 ;  /* 0x000000010b077824 */ /* 0x000fe200000e0609 */
[----:B-1----:R-:W-:-:S05]  /*108300*/  IADD3 R2, P0, R4, R8, RZ ;  /* 0x0000000804027210 */ /* 0x002fca0007f1e0ff */
[----:B------:R-:W-:Y:S01]  /*108310*/  IMAD.X R3, R10, 0x1, R9, P0 ;  /* 0x000000010a037824 */ /* 0x000fe200000e0609 */
[----:B------:R-:W-:Y:S01]  /*108320*/  STL.64 [R1+0x55d8], R6 ;  /* 0x0055d80601007387 */ /* 0x000fe20000100a00 */
[----:B------:R-:W-:-:S03]  /*108330*/  SHF.R.S32.HI R11, RZ, 0x1f, R14 ;  /* 0x0000001fff0b7819 */ /* 0x000fc6000001140e */
[----:B------:R-:W-:Y:S04]  /*108340*/  STL.64 [R1+0x5cd0], R4 ;  /* 0x005cd00401007387 */ /* 0x000fe80000100a00 */
[----:B------:R0:W-:Y:S01]  /*108350*/  STL.64 [R1+0x55b8], R2 ;  /* 0x0055b80201007387 */ /* 0x0001e20000100a00 */
[----:B------:R-:W-:Y:S02]  /*108360*/  SHF.R.S32.HI R10, RZ, 0x1f, R15 ;  /* 0x0000001fff0a7819 */ /* 0x000fe4000001140f */
[----:B0-----:R-:W-:-:S05]  /*108370*/  IADD3 R2, P0, R14, R8, RZ ;  /* 0x000000080e027210 */ /* 0x001fca0007f1e0ff */
[----:B------:R-:W-:-:S05]  /*108380*/  IMAD.X R3, R11, 0x1, R9, P0 ;  /* 0x000000010b037824 */ /* 0x000fca00000e0609 */
[----:B------:R0:W-:Y:S01]  /*108390*/  STL.64 [R1+0x55a0], R2 ;  /* 0x0055a00201007387 */ /* 0x0001e20000100a00 */
[----:B------:R-:W-:Y:S02]  /*1083a0*/  SHF.R.S32.HI R11, RZ, 0x1f, R16 ;  /* 0x0000001fff0b7819 */ /* 0x000fe40000011410 */
[----:B0-----:R-:W-:Y:S01]  /*1083b0*/  IADD3 R2, P0, R15, R8, RZ ;  /* 0x000000080f027210 */ /* 0x001fe20007f1e0ff */
[----:B------:R-:W-:Y:S04]  /*1083c0*/  STL.64 [R1+0x5ca0], R14 ;  /* 0x005ca00e01007387 */ /* 0x000fe80000100a00 */
[----:B------:R-:W-:-:S05]  /*1083d0*/  IMAD.X R3, R10, 0x1, R9, P0 ;  /* 0x000000010a037824 */ /* 0x000fca00000e0609 */
        /* <DEDUP_REMOVED lines=14> */
[----:B------:R-:W-:-:S03]  /*1084c0*/  SHF.R.S32.HI R11, RZ, 0x1f, R20 ;  /* 0x0000001fff0b7819 */ /* 0x000fc60000011414 */
[----:B------:R-:W-:Y:S01]  /*1084d0*/  STL.64 [R1+0x5cd8], R18 ;  /* 0x005cd81201007387 */ /* 0x000fe20000100a00 */
[----:B0-----:R-:W-:-:S05]  /*1084e0*/  IADD3 R2, P0, R19, R8, RZ ;  /* 0x0000000813027210 */ /* 0x001fca0007f1e0ff */
[----:B------:R-:W-:Y:S02]  /*1084f0*/  IMAD.X R3, R10, 0x1, R9, P0 ;  /* 0x000000010a037824 */ /* 0x000fe400000e0609 */
[----:B------:R-:W2:Y:S04]  /*108500*/  LDL R10, [R1] ;  /* 0x00000000010a7983 */ /* 0x000ea80000100800 */
[----:B------:R0:W-:Y:S01]  /*108510*/  STL.64 [R1+0x5508], R2 ;  /* 0x0055080201007387 */ /* 0x0001e20000100a00 */
[----:B------:R-:W-:Y:S02]  /*108520*/  SHF.R.S32.HI R13, RZ, 0x1f, R21 ;  /* 0x0000001fff0d7819 */ /* 0x000fe40000011415 */
[----:B0-----:R-:W-:-:S05]  /*108530*/  IADD3 R2, P0, R20, R8, RZ ;  /* 0x0000000814027210 */ /* 0x001fca0007f1e0ff */
[----:B------:R-:W-:Y:S01]  /*108540*/  IMAD.X R3, R11, 0x1, R9, P0 ;  /* 0x000000010b037824 */ /* 0x000fe200000e0609 */
[----:B------:R-:W-:-:S04]  /*108550*/  IADD3 R4, P0, R21, R8, RZ ;  /* 0x0000000815047210 */ /* 0x000fc80007f1e0ff */
[----:B------:R0:W-:Y:S01]  /*108560*/  STL.64 [R1+0x54f0], R2 ;  /* 0x0054f00201007387 */ /* 0x0001e20000100a00 */
[----:B------:R-:W-:-:S03]  /*108570*/  IMAD.X R5, R13, 0x1, R9, P0 ;  /* 0x000000010d057824 */ /* 0x000fc600000e0609 */
[----:B------:R-:W3:Y:S01]  /*108580*/  LDL R6, [R1+0x2838] ;  /* 0x0028380001067983 */ /* 0x000ee20000100800 */
[----:B------:R-:W-:-:S03]  /*108590*/  SHF.R.S32.HI R11, RZ, 0x1f, R22 ;  /* 0x0000001fff0b7819 */ /* 0x000fc60000011416 */
[----:B0-----:R-:W4:Y:S04]  /*1085a0*/  LDL R2, [R1+0x283c] ;  /* 0x00283c0001027983 */ /* 0x001f280000100800 */
[----:B------:R-:W3:Y:S04]  /*1085b0*/  LDL R3, [R1+0x4] ;  /* 0x0000040001037983 */ /* 0x000ee80000100800 */
[----:B------:R-:W-:Y:S04]  /*1085c0*/  STL.64 [R1+0x5ce0], R20 ;  /* 0x005ce01401007387 */ /* 0x000fe80000100a00 */
[----:B------:R-:W3:Y:S04]  /*1085d0*/  LDL R12, [R1+0x8] ;  /* 0x00000800010c7983 */ /* 0x000ee80000100800 */
[----:B------:R0:W-:Y:S02]  /*1085e0*/  STL.64 [R1+0x54d0], R4 ;  /* 0x0054d00401007387 */ /* 0x0001e40000100a00 */
[----:B0-----:R-:W-:-:S05]  /*1085f0*/  IADD3 R4, P0, R22, R8, RZ ;  /* 0x0000000816047210 */ /* 0x001fca0007f1e0ff */
[----:B------:R-:W-:Y:S01]  /*108600*/  IMAD.X R5, R11, 0x1, R9, P0 ;  /* 0x000000010b057824 */ /* 0x000fe200000e0609 */
[----:B------:R-:W-:-:S04]  /*108610*/  SHF.R.S32.HI R11, RZ, 0x1f, R23 ;  /* 0x0000001fff0b7819 */ /* 0x000fc80000011417 */
[----:B------:R0:W-:Y:S01]  /*108620*/  STL.64 [R1+0x54b0], R4 ;  /* 0x0054b00401007387 */ /* 0x0001e20000100a00 */
[----:B------:R-:W-:-:S03]  /*108630*/  SHF.R.S32.HI R13, RZ, 0x1f, R24 ;  /* 0x0000001fff0d7819 */ /* 0x000fc60000011418 */
[----:B------:R-:W-:Y:S01]  /*108640*/  STL.64 [R1+0x5ce8], R22 ;  /* 0x005ce81601007387 */ /* 0x000fe20000100a00 */
[----:B0-----:R-:W-:-:S05]  /*108650*/  IADD3 R4, P0, R23, R8, RZ ;  /* 0x0000000817047210 */ /* 0x001fca0007f1e0ff */
[----:B------:R-:W-:Y:S02]  /*108660*/  IMAD.X R5, R11, 0x1, R9, P0 ;  /* 0x000000010b057824 */ /* 0x000fe400000e0609 */
[----:B------:R-:W3:Y:S04]  /*108670*/  LDL R11, [R1+0x2834] ;  /* 0x00283400010b7983 */ /* 0x000ee80000100800 */
[----:B------:R0:W-:Y:S01]  /*108680*/  STL.64 [R1+0x5498], R4 ;  /* 0x0054980401007387 */ /* 0x0001e20000100a00 */
[----:B------:R-:W-:-:S03]  /*108690*/  SHF.R.S32.HI R15, RZ, 0x1f, R25 ;  /* 0x0000001fff0f7819 */ /* 0x000fc60000011419 */
[----:B------:R-:W3:Y:S01]  /*1086a0*/  LDL R7, [R1+0xc] ;  /* 0x00000c0001077983 */ /* 0x000ee20000100800 */
[----:B0-----:R-:W-:-:S05]  /*1086b0*/  IADD3 R4, P0, R24, R8, RZ ;  /* 0x0000000818047210 */ /* 0x001fca0007f1e0ff */
[----:B------:R-:W-:-:S05]  /*1086c0*/  IMAD.X R5, R13, 0x1, R9, P0 ;  /* 0x000000010d057824 */ /* 0x000fca00000e0609 */
[----:B------:R0:W-:Y:S01]  /*1086d0*/  STL.64 [R1+0x5478], R4 ;  /* 0x0054780401007387 */ /* 0x0001e20000100a00 */
[----:B------:R-:W-:Y:S02]  /*1086e0*/  SHF.R.S32.HI R13, RZ, 0x1f, R26 ;  /* 0x0000001fff0d7819 */ /* 0x000fe4000001141a */
[----:B0-----:R-:W-:Y:S01]  /*1086f0*/  IADD3 R4, P0, R25, R8, RZ ;  /* 0x0000000819047210 */ /* 0x001fe20007f1e0ff */
[----:B------:R-:W-:Y:S04]  /*108700*/  STL.64 [R1+0x5cf0], R24 ;  /* 0x005cf01801007387 */ /* 0x000fe80000100a00 */
[----:B------:R-:W-:-:S05]  /*108710*/  IMAD.X R5, R15, 0x1, R9, P0 ;  /* 0x000000010f057824 */ /* 0x000fca00000e0609 */
[----:B------:R0:W-:Y:S02]  /*108720*/  STL.64 [R1+0x5458], R4 ;  /* 0x0054580401007387 */ /* 0x0001e40000100a00 */
[----:B0-----:R-:W-:-:S05]  /*108730*/  IADD3 R4, P0, R26, R8, RZ ;  /* 0x000000081a047210 */ /* 0x001fca0007f1e0ff */
[----:B------:R-:W-:Y:S01]  /*108740*/  IMAD.X R5, R13, 0x1, R9, P0 ;  /* 0x000000010d057824 */ /* 0x000fe200000e0609 */
[----:B------:R-:W-:-:S04]  /*108750*/  SHF.R.S32.HI R13, RZ, 0x1f, R27 ;  /* 0x0000001fff0d7819 */ /* 0x000fc8000001141b */
        /* <DEDUP_REMOVED lines=9> */
[----:B------:R0:W-:Y:S02]  /*1087f0*/  STL.64 [R1+0x5400], R4 ;  /* 0x0054000401007387 */ /* 0x0001e40000100a00 */
[----:B0-----:R-:W-:Y:S02]  /*108800*/  IADD3 R4, P0, R29, R8, RZ ;  /* 0x000000081d047210 */ /* 0x001fe40007f1e0ff */
[----:B------:R0:W-:Y:S03]  /*108810*/  STL.64 [R1+0x5d00], R28 ;  /* 0x005d001c01007387 */ /* 0x0001e60000100a00 */
[----:B------:R-:W-:-:S05]  /*108820*/  IMAD.X R5, R13, 0x1, R9, P0 ;  /* 0x000000010d057824 */ /* 0x000fca00000e0609 */
[----:B------:R2:W-:Y:S04]  /*108830*/  STL.64 [R1+0x53e0], R4 ;  /* 0x0053e00401007387 */ /* 0x0005e80000100a00 */
[----:B0-----:R-:W3:Y:S04]  /*108840*/  LDL R29, [R1+0x14] ;  /* 0x00001400011d7983 */ /* 0x001ee80000100800 */
[----:B------:R-:W3:Y:S01]  /*108850*/  LDL R13, [R1+0x2830] ;  /* 0x00283000010d7983 */ /* 0x000ee20000100800 */
[----:B--2---:R-:W-:-:S03]  /*108860*/  IADD3 R4, P0, R10, R8, RZ ;  /* 0x000000080a047210 */ /* 0x004fc60007f1e0ff */
[----:B------:R-:W2:Y:S02]  /*108870*/  LDL R10, [R1+0x10] ;  /* 0x00001000010a7983 */ /* 0x000ea40000100800 */
[----:B----4-:R-:W-:Y:S01]  /*108880*/  IMAD.X R5, R2, 0x1, R9, P0 ;  /* 0x0000000102057824 */ /* 0x010fe200000e0609 */
[----:B---3--:R-:W-:-:S04]  /*108890*/  IADD3 R2, P0, R3, R8, RZ ;  /* 0x0000000803027210 */ /* 0x008fc80007f1e0ff */
[----:B------:R-:W-:Y:S01]  /*1088a0*/  STL.64 [R1+0x53c8], R4 ;  /* 0x0053c80401007387 */ /* 0x000fe20000100a00 */
[----:B------:R-:W-:-:S03]  /*1088b0*/  IMAD.X R3, R6, 0x1, R9, P0 ;  /* 0x0000000106037824 */ /* 0x000fc600000e0609 */
[----:B------:R-:W-:Y:S04]  /*1088c0*/  STL [R1+0x5d48], R29 ;  /* 0x005d481d01007387 */ /* 0x000fe80000100800 */
[----:B------:R0:W-:Y:S04]  /*1088d0*/  STL.64 [R1+0x53a8], R2 ;  /* 0x0053a80201007387 */ /* 0x0001e80000100a00 */
[----:B------:R-:W3:Y:S04]  /*1088e0*/  LDL R26, [R1+0x18] ;  /* 0x00001800011a7983 */ /* 0x000ee80000100800 */
[----:B------:R-:W4:Y:S01]  /*1088f0*/  LDL R24, [R1+0x2824] ;  /* 0x0028240001187983 */ /* 0x000f220000100800 */
[----:B0-----:R-:W-:-:S03]  /*108900*/  IADD3 R2, P0, R12, R8, RZ ;  /* 0x000000080c027210 */ /* 0x001fc60007f1e0ff */
[----:B------:R-:W4:Y:S02]  /*108910*/  LDL R25, [R1+0x1c] ;  /* 0x00001c0001197983 */ /* 0x000f240000100800 */
[--C-:B------:R-:W-:Y:S01]  /*108920*/  IMAD.X R3, R11, 0x1, R9.reuse, P0 ;  /* 0x000000010b037824 */ /* 0x100fe200000e0609 */
[-C--:B------:R-:W-:Y:S01]  /*108930*/  IADD3 R28, P0, R7, R8.reuse, RZ ;  /* 0x00000008071c7210 */ /* 0x080fe20007f1e0ff */
[----:B------:R-:W4:Y:S04]  /*108940*/  LDL R27, [R1+0x2820] ;  /* 0x00282000011b7983 */ /* 0x000f280000100800 */
[----:B------:R-:W-:Y:S01]  /*108950*/  IMAD.X R29, R13, 0x1, R9, P0 ;  /* 0x000000010d1d7824 */ /* 0x000fe200000e0609 */
[----:B------:R-:W4:Y:S04]  /*108960*/  LDL R22, [R1+0x20] ;  /* 0x0000200001167983 */ /* 0x000f280000100800 */
[----:B------:R-:W4:Y:S04]  /*108970*/  LDL R12, [R1+0x281c] ;  /* 0x00281c00010c7983 */ /* 0x000f280000100800 */
[----:B------:R-:W4:Y:S04]  /*108980*/  LDL R23, [R1+0x24] ;  /* 0x0000240001177983 */ /* 0x000f280000100800 */
[----:B------:R-:W4:Y:S04]  /*108990*/  LDL R11, [R1+0x2818] ;  /* 0x00281800010b7983 */ /* 0x000f280000100800 */
[----:B------:R0:W-:Y:S04]  /*1089a0*/  STL.64 [R1+0x5388], R2 ;  /* 0x0053880201007387 */ /* 0x0001e80000100a00 */
[----:B------:R-:W4:Y:S04]  /*1089b0*/  LDL R20, [R1+0x28] ;  /* 0x0000280001147983 */ /* 0x000f280000100800 */
        /* <DEDUP_REMOVED lines=8> */
[----:B0-----:R-:W4:Y:S04]  /*108a40*/  LDL R2, [R1+0x2804] ;  /* 0x0028040001027983 */ /* 0x001f280000100800 */
[----:B------:R-:W4:Y:S04]  /*108a50*/  LDL R3, [R1+0x3c] ;  /* 0x00003c0001037983 */ /* 0x000f280000100800 */
[----:B------:R-:W4:Y:S04]  /*108a60*/  LDL R5, [R1+0x2800] ;  /* 0x0028000001057983 */ /* 0x000f280000100800 */
[----:B------:R-:W4:Y:S04]  /*108a70*/  LDL R6, [R1+0x40] ;  /* 0x0000400001067983 */ /* 0x000f280000100800 */
[----:B------:R0:W-:Y:S04]  /*108a80*/  STL.64 [R1+0x5370], R28 ;  /* 0x0053701c01007387 */ /* 0x0001e80000100a00 */
[----:B------:R-:W4:Y:S04]  /*108a90*/  LDL R7, [R1+0x27fc] ;  /* 0x0027fc0001077983 */ /* 0x000f280000100800 */
[----:B------:R-:W4:Y:S04]  /*108aa0*/  LDL R13, [R1+0x44] ;  /* 0x00004400010d7983 */ /* 0x000f280000100800 */
[----:B0-----:R-:W3:Y:S01]  /*108ab0*/  LDL R29, [R1+0x282c] ;  /* 0x00282c00011d7983 */ /* 0x001ee20000100800 */
[----:B--2---:R-:W-:-:S03]  /*108ac0*/  IADD3 R28, P0, R10, R8, RZ ;  /* 0x000000080a1c7210 */ /* 0x004fc60007f1e0ff */
[----:B------:R-:W2:Y:S02]  /*108ad0*/  LDL R10, [R1+0x27f8] ;  /* 0x0027f800010a7983 */ /* 0x000ea40000100800 */
[----:B---3--:R-:W-:-:S05]  /*108ae0*/  IMAD.X R29, R29, 0x1, R9, P0 ;  /* 0x000000011d1d7824 */ /* 0x008fca00000e0609 */
[----:B------:R0:W-:Y:S04]  /*108af0*/  STL.64 [R1+0x5350], R28 ;  /* 0x0053501c01007387 */ /* 0x0001e80000100a00 */
[----:B0-----:R-:W3:Y:S02]  /*108b00*/  LDL.LU R29, [R1+0x5d48] ;  /* 0x005d4800011d7983 */ /* 0x001ee40000300800 */
[----:B---3--:R-:W-:Y:S02]  /*108b10*/  IADD3 R28, P0, R29, R8, RZ ;  /* 0x000000081d1c7210 */ /* 0x008fe40007f1e0ff */
[----:B------:R-:W3:Y:S03]  /*108b20*/  LDL R29, [R1+0x2828] ;  /* 0x00282800011d7983 */ /* 0x000ee60000100800 */
[----:B---3--:R-:W-:-:S05]  /*108b30*/  IMAD.X R29, R29, 0x1, R9, P0 ;  /* 0x000000011d1d7824 */ /* 0x008fca00000e0609 */
[----:B------:R0:W-:Y:S02]  /*108b40*/  STL.64 [R1+0x5330], R28 ;  /* 0x0053301c01007387 */ /* 0x0001e40000100a00 */
[----:B0-----:R-:W-:-:S05]  /*108b50*/  IADD3 R28, P0, R26, R8, RZ ;  /* 0x000000081a1c7210 */ /* 0x001fca0007f1e0ff */
[----:B----4-:R-:W-:Y:S01]  /*108b60*/  IMAD.X R29, R24, 0x1, R9, P0 ;  /* 0x00000001181d7824 */ /* 0x010fe200000e0609 */
[----:B------:R-:W-:-:S05]  /*108b70*/  IADD3 R24, P0, R25, R8, RZ ;  /* 0x0000000819187210 */ /* 0x000fca0007f1e0ff */
[----:B------:R-:W-:-:S05]  /*108b80*/  IMAD.X R25, R27, 0x1, R9, P0 ;  /* 0x000000011b197824 */ /* 0x000fca00000e0609 */
[----:B------:R0:W-:Y:S02]  /*108b90*/  STL.64 [R1+0x52f8], R24 ;  /* 0x0052f81801007387 */ /* 0x0001e40000100a00 */
[----:B0-----:R-:W-:-:S05]  /*108ba0*/  IADD3 R24, P0, R22, R8, RZ ;  /* 0x0000000816187210 */ /* 0x001fca0007f1e0ff */
[--C-:B------:R-:W-:Y:S01]  /*108bb0*/  IMAD.X R25, R12, 0x1, R9.reuse, P0 ;  /* 0x000000010c197824 */ /* 0x100fe200000e0609 */
[-C--:B------:R-:W-:Y:S01]  /*108bc0*/  IADD3 R22, P0, R23, R8.reuse, RZ ;  /* 0x0000000817167210 */ /* 0x080fe20007f1e0ff */
[----:B------:R-:W-:Y:S04]  /*108bd0*/  STL.64 [R1+0x5318], R28 ;  /* 0x0053181c01007387 */ /* 0x000fe80000100a00 */
[----:B------:R-:W-:Y:S01]  /*108be0*/  IMAD.X R23, R11, 0x1, R9, P0 ;  /* 0x000000010b177824 */ /* 0x000fe200000e0609 */
[----:B------:R-:W3:Y:S04]  /*108bf0*/  LDL R12, [R1+0x48] ;  /* 0x00004800010c7983 */ /* 0x000ee80000100800 */
[----:B------:R-:W-:Y:S04]  /*108c00*/  STL.64 [R1+0x52d8], R24 ;  /* 0x0052d81801007387 */ /* 0x000fe80000100a00 */
[----:B------:R-:W4:Y:S04]  /*108c10*/  LDL R11, [R1+0x27f4] ;  /* 0x0027f400010b7983 */ /* 0x000f280000100800 */
[----:B------:R0:W-:Y:S02]  /*108c20*/  STL.64 [R1+0x52c0], R22 ;  /* 0x0052c01601007387 */ /* 0x0001e40000100a00 */
[----:B0-----:R-:W-:-:S05]  /*108c30*/  IADD3 R22, P0, R20, R8, RZ ;  /* 0x0000000814167210 */ /* 0x001fca0007f1e0ff */
[----:B------:R-:W-:Y:S01]  /*108c40*/  IMAD.X R23, R18, 0x1, R9, P0 ;  /* 0x0000000112177824 */ /* 0x000fe200000e0609 */
[----:B------:R-:W-:-:S05]  /*108c50*/  IADD3 R18, P0, R19, R8, RZ ;  /* 0x0000000813127210 */ /* 0x000fca0007f1e0ff */
[----:B------:R-:W-:-:S05]  /*108c60*/  IMAD.X R19, R21, 0x1, R9, P0 ;  /* 0x0000000115137824 */ /* 0x000fca00000e0609 */
[----:B------:R0:W-:Y:S02]  /*108c70*/  STL.64 [R1+0x5288], R18 ;  /* 0x0052881201007387 */ /* 0x0001e40000100a00 */
[----:B0-----:R-:W-:-:S05]  /*108c80*/  IADD3 R18, P0, R16, R8, RZ ;  /* 0x0000000810127210 */ /* 0x001fca0007f1e0ff */
[--C-:B------:R-:W-:Y:S01]  /*108c90*/  IMAD.X R19, R14, 0x1, R9.reuse, P0 ;  /* 0x000000010e137824 */ /* 0x100fe200000e0609 */
[----:B------:R-:W-:Y:S01]  /*108ca0*/  IADD3 R14, P0, R15, R8, RZ ;  /* 0x000000080f0e7210 */ /* 0x000fe20007f1e0ff */
[----:B------:R-:W-:Y:S04]  /*108cb0*/  STL.64 [R1+0x52a0], R22 ;  /* 0x0052a01601007387 */ /* 0x000fe80000100a00 */
[----:B------:R-:W-:-:S05]  /*108cc0*/  IMAD.X R15, R17, 0x1, R9, P0 ;  /* 0x00000001110f7824 */ /* 0x000fca00000e0609 */
[----:B------:R0:W-:Y:S02]  /*108cd0*/  STL.64 [R1+0x5248], R14 ;  /* 0x0052480e01007387 */ /* 0x0001e40000100a00 */
[----:B0-----:R-:W-:-:S05]  /*108ce0*/  IADD3 R14, P0, R4, R8, RZ ;  /* 0x00000008040e7210 */ /* 0x001fca0007f1e0ff */
[--C-:B------:R-:W-:Y:S01]  /*108cf0*/  IMAD.X R15, R2, 0x1, R9.reuse, P0 ;  /* 0x00000001020f7824 */ /* 0x100fe200000e0609 */
[-C--:B------:R-:W-:Y:S01]  /*108d00*/  IADD3 R2, P0, R3, R8.reuse, RZ ;  /* 0x0000000803027210 */ /* 0x080fe20007f1e0ff */
[----:B------:R-:W-:Y:S04]  /*108d10*/  STL.64 [R1+0x5268], R18 ;  /* 0x0052681201007387 */ /* 0x000fe80000100a00 */
[--C-:B------:R-:W-:Y:S01]  /*108d20*/  IMAD.X R3, R5, 0x1, R9.reuse, P0 ;  /* 0x0000000105037824 */ /* 0x100fe200000e0609 */
[----:B------:R-:W-:Y:S01]  /*108d30*/  IADD3 R4, P0, R6, R8, RZ ;  /* 0x0000000806047210 */ /* 0x000fe20007f1e0ff */
[----:B------:R-:W-:Y:S04]  /*108d40*/  STL.64 [R1+0x5230], R14 ;  /* 0x0052300e01007387 */ /* 0x000fe80000100a00 */
[----:B------:R0:W-:Y:S01]  /*108d50*/  STL.64 [R1+0x5210], R2 ;  /* 0x0052100201007387 */ /* 0x0001e20000100a00 */
[----:B------:R-:W-:-:S03]  /*108d60*/  IMAD.X R5, R7, 0x1, R9, P0 ;  /* 0x0000000107057824 */ /* 0x000fc600000e0609 */
[----:B------:R-:W4:Y:S04]  /*108d70*/  LDL R6, [R1+0x27f0] ;  /* 0x0027f00001067983 */ /* 0x000f280000100800 */
[----:B0-----:R-:W4:Y:S04]  /*108d80*/  LDL R3, [R1+0x4c] ;  /* 0x00004c0001037983 */ /* 0x001f280000100800 */
[----:B------:R0:W-:Y:S04]  /*108d90*/  STL.64 [R1+0x51f0], R4 ;  /* 0x0051f00401007387 */ /* 0x0001e80000100a00 */
[----:B------:R-:W4:Y:S04]  /*108da0*/  LDL R28, [R1+0x50] ;  /* 0x00005000011c7983 */ /* 0x000f280000100800 */
[----:B------:R-:W4:Y:S01]  /*108db0*/  LDL R29, [R1+0x54] ;  /* 0x00005400011d7983 */ /* 0x000f220000100800 */
[----:B0-----:R-:W-:-:S03]  /*108dc0*/  IADD3 R4, P0, R13, R8, RZ ;  /* 0x000000080d047210 */ /* 0x001fc60007f1e0ff */
[----:B------:R-:W4:Y:S02]  /*108dd0*/  LDL R13, [R1+0x27ec] ;  /* 0x0027ec00010d7983 */ /* 0x000f240000100800 */
[----:B--2---:R-:W-:-:S05]  /*108de0*/  IMAD.X R5, R10, 0x1, R9, P0 ;  /* 0x000000010a057824 */ /* 0x004fca00000e0609 */
[----:B------:R3:W-:Y:S02]  /*108df0*/  STL.64 [R1+0x51d8], R4 ;  /* 0x0051d80401007387 */ /* 0x0007e40000100a00 */
[----:B---3--:R-:W-:-:S05]  /*108e00*/  IADD3 R4, P0, R12, R8, RZ ;  /* 0x000000080c047210 */ /* 0x008fca0007f1e0ff */
[----:B----4-:R-:W-:Y:S01]  /*108e10*/  IMAD.X R5, R11, 0x1, R9, P0 ;  /* 0x000000010b057824 */ /* 0x010fe200000e0609 */
[----:B------:R-:W-:-:S05]  /*108e20*/  IADD3 R2, P0, R3, R8, RZ ;  /* 0x0000000803027210 */ /* 0x000fca0007f1e0ff */
[--C-:B------:R-:W-:Y:S01]  /*108e30*/  IMAD.X R3, R6, 0x1, R9.reuse, P0 ;  /* 0x0000000106037824 */ /* 0x100fe200000e0609 */
[----:B------:R-:W-:Y:S01]  /*108e40*/  IADD3 R28, P0, R28, R8, RZ ;  /* 0x000000081c1c7210 */ /* 0x000fe20007f1e0ff */
[----:B------:R0:W-:Y:S04]  /*108e50*/  STL [R1+0x5d44], R29 ;  /* 0x005d441d01007387 */ /* 0x0001e80000100800 */
[----:B------:R-:W2:Y:S04]  /*108e60*/  LDL R26, [R1+0x27e8] ;  /* 0x0027e800011a7983 */ /* 0x000ea80000100800 */
[----:B------:R-:W3:Y:S01]  /*108e70*/  LDL R27, [R1+0x58] ;  /* 0x00005800011b7983 */ /* 0x000ee20000100800 */
[----:B0-----:R-:W-:-:S03]  /*108e80*/  IMAD.X R29, R13, 0x1, R9, P0 ;  /* 0x000000010d1d7824 */ /* 0x001fc600000e0609 */
        /* <DEDUP_REMOVED lines=21> */
[----:B0-----:R-:W4:Y:S04]  /*108fe0*/  LDL R2, [R1+0x27c0] ;  /* 0x0027c00001027983 */ /* 0x001f280000100800 */
[----:B------:R-:W4:Y:S04]  /*108ff0*/  LDL R3, [R1+0x80] ;  /* 0x0000800001037983 */ /* 0x000f280000100800 */
[----:B------:R0:W-:Y:S04]  /*109000*/  STL.64 [R1+0x5158], R28 ;  /* 0x0051581c01007387 */ /* 0x0001e80000100a00 */
[----:B0-----:R-:W2:Y:S04]  /*109010*/  LDL.LU R29, [R1+0x5d44] ;  /* 0x005d4400011d7983 */ /* 0x001ea80000300800 */
[----:B------:R-:W4:Y:S01]  /*109020*/  LDL R13, [R1+0x84] ;  /* 0x00008400010d7983 */ /* 0x000f220000100800 */
[----:B--2---:R-:W-:-:S05]  /*109030*/  IADD3 R28, P0, R29, R8, RZ ;  /* 0x000000081d1c7210 */ /* 0x004fca0007f1e0ff */
[----:B------:R-:W-:Y:S01]  /*109040*/  IMAD.X R29, R26, 0x1, R9, P0 ;  /* 0x000000011a1d7824 */ /* 0x000fe200000e0609 */
[----:B---3--:R-:W-:-:S05]  /*109050*/  IADD3 R26, P0, R27, R8, RZ ;  /* 0x000000081b1a7210 */ /* 0x008fca0007f1e0ff */
[--C-:B----4-:R-:W-:Y:S01]  /*109060*/  IMAD.X R27, R24, 0x1, R9.reuse, P0 ;  /* 0x00000001181b7824 */ /* 0x110fe200000e0609 */
[-C--:B------:R-:W-:Y:S01]  /*109070*/  IADD3 R24, P0, R25, R8.reuse, RZ ;  /* 0x0000000819187210 */ /* 0x080fe20007f1e0ff */
[----:B------:R-:W-:Y:S04]  /*109080*/  STL.64 [R1+0x5120], R28 ;  /* 0x0051201c01007387 */ /* 0x000fe80000100a00 */
[----:B------:R-:W-:Y:S02]  /*109090*/  IMAD.X R25, R10, 0x1, R9, P0 ;  /* 0x000000010a197824 */ /* 0x000fe400000e0609 */
[----:B------:R-:W2:Y:S04]  /*1090a0*/  LDL R10, [R1+0x27b8] ;  /* 0x0027b800010a7983 */ /* 0x000ea80000100800 */
[----:B------:R-:W-:Y:S04]  /*1090b0*/  STL.64 [R1+0x50f8], R26 ;  /* 0x0050f81a01007387 */ /* 0x000fe80000100a00 */
[----:B------:R0:W-:Y:S02]  /*1090c0*/  STL.64 [R1+0x50c0], R24 ;  /* 0x0050c01801007387 */ /* 0x0001e40000100a00 */
[----:B0-----:R-:W-:-:S05]  /*1090d0*/  IADD3 R24, P0, R22, R8, RZ ;  /* 0x0000000816187210 */ /* 0x001fca0007f1e0ff */
[--C-:B------:R-:W-:Y:S01]  /*1090e0*/  IMAD.X R25, R7, 0x1, R9.reuse, P0 ;  /* 0x0000000107197824 */ /* 0x100fe200000e0609 */
[-C--:B------:R-:W-:Y:S01]  /*1090f0*/  IADD3 R22, P0, R23, R8.reuse, RZ ;  /* 0x0000000817167210 */ /* 0x080fe20007f1e0ff */
[----:B------:R-:W3:Y:S04]  /*109100*/  LDL R7, [R1+0x88] ;  /* 0x0000880001077983 */ /* 0x000ee80000100800 */
[----:B------:R-:W-:Y:S01]  /*109110*/  IMAD.X R23, R20, 0x1, R9, P0 ;  /* 0x0000000114177824 */ /* 0x000fe200000e0609 */
[----:B------:R-:W-:-:S05]  /*109120*/  IADD3 R20, P0, R21, R8, RZ ;  /* 0x0000000815147210 */ /* 0x000fca0007f1e0ff */
[----:B------:R-:W-:Y:S01]  /*109130*/  IMAD.X R21, R18, 0x1, R9, P0 ;  /* 0x0000000112157824 */ /* 0x000fe200000e0609 */
[----:B------:R-:W-:-:S05]  /*109140*/  IADD3 R18, P0, R19, R8, RZ ;  /* 0x0000000813127210 */ /* 0x000fca0007f1e0ff */
[----:B------:R-:W-:Y:S01]  /*109150*/  IMAD.X R19, R16, 0x1, R9, P0 ;  /* 0x0000000110137824 */ /* 0x000fe200000e0609 */
[----:B------:R-:W-:-:S05]  /*109160*/  IADD3 R16, P0, R17, R8, RZ ;  /* 0x0000000811107210 */ /* 0x000fca0007f1e0ff */
[----:B------:R-:W-:Y:S01]  /*109170*/  IMAD.X R17, R14, 0x1, R9, P0 ;  /* 0x000000010e117824 */ /* 0x000fe200000e0609 */
[----:B------:R-:W-:-:S05]  /*109180*/  IADD3 R14, P0, R15, R8, RZ ;  /* 0x000000080f0e7210 */ /* 0x000fca0007f1e0ff */
[--C-:B------:R-:W-:Y:S01]  /*109190*/  IMAD.X R15, R4, 0x1, R9.reuse, P0 ;  /* 0x00000001040f7824 */ /* 0x100fe200000e0609 */
[-C--:B------:R-:W-:Y:S01]  /*1091a0*/  IADD3 R4, P0, R5, R8.reuse, RZ ;  /* 0x0000000805047210 */ /* 0x080fe20007f1e0ff */
[----:B------:R-:W-:Y:S04]  /*1091b0*/  STL.64 [R1+0x5088], R24 ;  /* 0x0050881801007387 */ /* 0x000fe80000100a00 */
[----:B------:R-:W-:Y:S01]  /*1091c0*/  IMAD.X R5, R12, 0x1, R9, P0 ;  /* 0x000000010c057824 */ /* 0x000fe200000e0609 */
[----:B------:R-:W-:Y:S04]  /*1091d0*/  STL.64 [R1+0x5060], R22 ;  /* 0x0050601601007387 */ /* 0x000fe80000100a00 */
[----:B------:R-:W-:Y:S04]  /*1091e0*/  STL.64 [R1+0x5028], R20 ;  /* 0x0050281401007387 */ /* 0x000fe80000100a00 */
[----:B------:R-:W-:Y:S04]  /*1091f0*/  STL.64 [R1+0x4ff0], R18 ;  /* 0x004ff01201007387 */ /* 0x000fe80000100a00 */
[----:B------:R-:W-:Y:S04]  /*109200*/  STL.64 [R1+0x4fc8], R16 ;  /* 0x004fc81001007387 */ /* 0x000fe80000100a00 */
[----:B------:R0:W-:Y:S04]  /*109210*/  STL.64 [R1+0x4f58], R4 ;  /* 0x004f580401007387 */ /* 0x0001e80000100a00 */
[----:B------:R-:W-:Y:S04]  /*109220*/  STL.64 [R1+0x4f90], R14 ;  /* 0x004f900e01007387 */ /* 0x000fe80000100a00 */
[----:B------:R-:W4:Y:S04]  /*109230*/  LDL R29, [R1+0x90] ;  /* 0x00009000011d7983 */ /* 0x000f280000100800 */
[----:B------:R-:W3:Y:S01]  /*109240*/  LDL R12, [R1+0x27b4] ;  /* 0x0027b400010c7983 */ /* 0x000ee20000100800 */
[----:B0-----:R-:W-:-:S03]  /*109250*/  IADD3 R4, P0, R11, R8, RZ ;  /* 0x000000080b047210 */ /* 0x001fc60007f1e0ff */
[----:B------:R-:W3:Y:S02]  /*109260*/  LDL R11, [R1+0x8c] ;  /* 0x00008c00010b7983 */ /* 0x000ee40000100800 */
[----:B------:R-:W-:Y:S01]  /*109270*/  IMAD.X R5, R2, 0x1, R9, P0 ;  /* 0x0000000102057824 */ /* 0x000fe200000e0609 */
[----:B------:R-:W-:-:S05]  /*109280*/  IADD3 R2, P0, R3, R8, RZ ;  /* 0x0000000803027210 */ /* 0x000fca0007f1e0ff */
[----:B------:R-:W-:Y:S01]  /*109290*/  IMAD.X R3, R6, 0x1, R9, P0 ;  /* 0x0000000106037824 */ /* 0x000fe200000e0609 */
[----:B------:R-:W-:Y:S04]  /*1092a0*/  STL.64 [R1+0x4f30], R4 ;  /* 0x004f300401007387 */ /* 0x000fe80000100a00 */
[----:B----4-:R-:W-:Y:S04]  /*1092b0*/  STL [R1+0x5d40], R29 ;  /* 0x005d401d01007387 */ /* 0x010fe80000100800 */
[----:B------:R0:W-:Y:S04]  /*1092c0*/  STL.64 [R1+0x4ef8], R2 ;  /* 0x004ef80201007387 */ /* 0x0001e80000100a00 */
[----:B------:R-:W4:Y:S04]  /*1092d0*/  LDL R26, [R1+0x94] ;  /* 0x00009400011a7983 */ /* 0x000f280000100800 */
[----:B------:R-:W4:Y:S01]  /*1092e0*/  LDL R24, [R1+0x27a8] ;  /* 0x0027a80001187983 */ /* 0x000f220000100800 */
[----:B0-----:R-:W-:-:S03]  /*1092f0*/  IADD3 R2, P0, R13, R8, RZ ;  /* 0x000000080d027210 */ /* 0x001fc60007f1e0ff */
[----:B------:R-:W4:Y:S02]  /*109300*/  LDL R25, [R1+0x98] ;  /* 0x0000980001197983 */ /* 0x000f240000100800 */
[--C-:B--2---:R-:W-:Y:S01]  /*109310*/  IMAD.X R3, R10, 0x1, R9.reuse, P0 ;  /* 0x000000010a037824 */ /* 0x104fe200000e0609 */
[-C--:B---3--:R-:W-:Y:S01]  /*109320*/  IADD3 R28, P0, R7, R8.reuse, RZ ;  /* 0x00000008071c7210 */ /* 0x088fe20007f1e0ff */
[----:B------:R-:W2:Y:S04]  /*109330*/  LDL R27, [R1+0x27a4] ;  /* 0x0027a400011b7983 */ /* 0x000ea80000100800 */
[----:B------:R-:W-:Y:S01]  /*109340*/  IMAD.X R29, R12, 0x1, R9, P0 ;  /* 0x000000010c1d7824 */ /* 0x000fe200000e0609 */
[----:B------:R-:W3:Y:S04]  /*109350*/  LDL R22, [R1+0x9c] ;  /* 0x00009c0001167983 */ /* 0x000ee80000100800 */
[----:B------:R-:W3:Y:S04]  /*109360*/  LDL R13, [R1+0x27a0] ;  /* 0x0027a000010d7983 */ /* 0x000ee80000100800 */
[----:B------:R-:W3:Y:S04]  /*109370*/  LDL R23, [R1+0xa0] ;  /* 0x0000a00001177983 */ /* 0x000ee80000100800 */
[----:B------:R-:W3:Y:S04]  /*109380*/  LDL R10, [R1+0x279c] ;  /* 0x00279c00010a7983 */ /* 0x000ee80000100800 */
[----:B------:R0:W-:Y:S04]  /*109390*/  STL.64 [R1+0x4ec0], R2 ;  /* 0x004ec00201007387 */ /* 0x0001e80000100a00 */
[----:B------:R-:W3:Y:S04]  /*1093a0*/  LDL R20, [R1+0xa4] ;  /* 0x0000a40001147983 */ /* 0x000ee80000100800 */
        /* <DEDUP_REMOVED lines=8> */
[----:B0-----:R-:W3:Y:S04]  /*109430*/  LDL R2, [R1+0x2788] ;  /* 0x0027880001027983 */ /* 0x001ee80000100800 */
[----:B------:R-:W3:Y:S04]  /*109440*/  LDL R3, [R1+0xbc] ;  /* 0x0000bc0001037983 */ /* 0x000ee80000100800 */
[----:B------:R-:W3:Y:S04]  /*109450*/  LDL R5, [R1+0x2784] ;  /* 0x0027840001057983 */ /* 0x000ee80000100800 */
[----:B------:R-:W3:Y:S04]  /*109460*/  LDL R6, [R1+0xd0] ;  /* 0x0000d00001067983 */ /* 0x000ee80000100800 */
[----:B------:R0:W-:Y:S04]  /*109470*/  STL.64 [R1+0x4e90], R28 ;  /* 0x004e901c01007387 */ /* 0x0001e80000100a00 */
[----:B------:R-:W3:Y:S04]  /*109480*/  LDL R7, [R1+0x2780] ;  /* 0x0027800001077983 */ /* 0x000ee80000100800 */
[----:B------:R-:W3:Y:S04]  /*109490*/  LDL R12, [R1+0xd4] ;  /* 0x0000d400010c7983 */ /* 0x000ee80000100800 */
[----:B0-----:R-:W4:Y:S01]  /*1094a0*/  LDL R29, [R1+0x27b0] ;  /* 0x0027b000011d7983 */ /* 0x001f220000100800 */
[----:B------:R-:W-:-:S03]  /*1094b0*/  IADD3 R28, P0, R11, R8, RZ ;  /* 0x000000080b1c7210 */ /* 0x000fc60007f1e0ff */
[----:B------:R-:W3:Y:S02]  /*1094c0*/  LDL R11, [R1+0x277c] ;  /* 0x00277c00010b7983 */ /* 0x000ee40000100800 */
[----:B----4-:R-:W-:-:S05]  /*1094d0*/  IMAD.X R29, R29, 0x1, R9, P0 ;  /* 0x000000011d1d7824 */ /* 0x010fca00000e0609 */
[----:B------:R0:W-:Y:S04]  /*1094e0*/  STL.64 [R1+0x4e60], R28 ;  /* 0x004e601c01007387 */ /* 0x0001e80000100a00 */
[----:B0-----:R-:W4:Y:S02]  /*1094f0*/  LDL.LU R29, [R1+0x5d40] ;  /* 0x005d4000011d7983 */ /* 0x001f240000300800 */
[----:B----4-:R-:W-:Y:S02]  /*109500*/  IADD3 R28, P0, R29, R8, RZ ;  /* 0x000000081d1c7210 */ /* 0x010fe40007f1e0ff */
[----:B------:R-:W4:Y:S03]  /*109510*/  LDL R29, [R1+0x27ac] ;  /* 0x0027ac00011d7983 */ /* 0x000f260000100800 */
[----:B----4-:R-:W-:-:S05]  /*109520*/  IMAD.X R29, R29, 0x1, R9, P0 ;  /* 0x000000011d1d7824 */ /* 0x010fca00000e0609 */
[----:B------:R0:W-:Y:S02]  /*109530*/  STL.64 [R1+0x4e28], R28 ;  /* 0x004e281c01007387 */ /* 0x0001e40000100a00 */
[----:B0-----:R-:W-:-:S05]  /*109540*/  IADD3 R28, P0, R26, R8, RZ ;  /* 0x000000081a1c7210 */ /* 0x001fca0007f1e0ff */
[----:B------:R-:W-:Y:S01]  /*109550*/  IMAD.X R29, R24, 0x1, R9, P0 ;  /* 0x00000001181d7824 */ /* 0x000fe200000e0609 */
[----:B------:R-:W-:-:S05]  /*109560*/  IADD3 R24, P0, R25, R8, RZ ;  /* 0x0000000819187210 */ /* 0x000fca0007f1e0ff */
[----:B--2---:R-:W-:-:S05]  /*109570*/  IMAD.X R25, R27, 0x1, R9, P0 ;  /* 0x000000011b197824 */ /* 0x004fca00000e0609 */
[----:B------:R3:W-:Y:S02]  /*109580*/  STL.64 [R1+0x4dc0], R24 ;  /* 0x004dc01801007387 */ /* 0x0007e40000100a00 */
[----:B---3--:R-:W-:-:S05]  /*109590*/  IADD3 R24, P0, R22, R8, RZ ;  /* 0x0000000816187210 */ /* 0x008fca0007f1e0ff */
[--C-:B------:R-:W-:Y:S01]  /*1095a0*/  IMAD.X R25, R13, 0x1, R9.reuse, P0 ;  /* 0x000000010d197824 */ /* 0x100fe200000e0609 */
[-C--:B------:R-:W-:Y:S01]  /*1095b0*/  IADD3 R22, P0, R23, R8.reuse, RZ ;  /* 0x0000000817167210 */ /* 0x080fe20007f1e0ff */
[----:B------:R-:W-:Y:S04]  /*1095c0*/  STL.64 [R1+0x4de8], R28 ;  /* 0x004de81c01007387 */ /* 0x000fe80000100a00 */
[----:B------:R-:W-:Y:S01]  /*1095d0*/  IMAD.X R23, R10, 0x1, R9, P0 ;  /* 0x000000010a177824 */ /* 0x000fe200000e0609 */
[----:B------:R-:W2:Y:S04]  /*1095e0*/  LDL R13, [R1+0xd8] ;  /* 0x0000d800010d7983 */ /* 0x000ea80000100800 */
[----:B------:R-:W-:Y:S04]  /*1095f0*/  STL.64 [R1+0x4d90], R24 ;  /* 0x004d901801007387 */ /* 0x000fe80000100a00 */
[----:B------:R-:W3:Y:S04]  /*109600*/  LDL R10, [R1+0x2778] ;  /* 0x00277800010a7983 */ /* 0x000ee80000100800 */
        /* <DEDUP_REMOVED lines=28> */
[----:B------:R-:W-:-:S05]  /*1097d0*/  IMAD.X R5, R11, 0x1, R9, P0 ;  /* 0x000000010b057824 */ /* 0x000fca00000e0609 */
[----:B------:R2:W-:Y:S02]  /*1097e0*/  STL.64 [R1+0x4bc8], R4 ;  /* 0x004bc80401007387 */ /* 0x0005e40000100a00 */
[----:B--2---:R-:W-:-:S05]  /*1097f0*/  IADD3 R4, P0, R13, R8, RZ ;  /* 0x000000080d047210 */ /* 0x004fca0007f1e0ff */
[----:B---3--:R-:W-:Y:S01]  /*109800*/  IMAD.X R5, R10, 0x1, R9, P0 ;  /* 0x000000010a057824 */ /* 0x008fe200000e0609 */
[----:B----4-:R-:W-:-:S05]  /*109810*/  IADD3 R2, P0, R3, R8, RZ ;  /* 0x0000000803027210 */ /* 0x010fca0007f1e0ff */
        /* <DEDUP_REMOVED lines=617> */
[----:B------:R-:W-:Y:S01]  /*10beb0*/  IADD3 R2, P0, R3, R8, RZ ;  /* 0x0000000803027210 */ /* 0x000fe20007f1e0ff */
[----:B------:R-:W-:Y:S04]  /*10bec0*/  STL.64 [R1+0x3278], R18 ;  /* 0x0032781201007387 */ /* 0x000fe80000100a00 */
[----:B------:R-:W-:-:S05]  /*10bed0*/  IMAD.X R3, R5, 0x1, R9, P0 ;  /* 0x0000000105037824 */ /* 0x000fca00000e0609 */
[----:B------:R0:W-:Y:S04]  /*10bee0*/  STL.64 [R1+0x2f30], R2 ;  /* 0x002f300201007387 */ /* 0x0001e80000100a00 */
[----:B------:R-:W-:Y:S04]  /*10bef0*/  STL.64 [R1+0x32a8], R14 ;  /* 0x0032a80e01007387 */ /* 0x000fe80000100a00 */
[----:B------:R-:W4:Y:S01]  /*10bf00*/  LDL R5, [R1+0x1754] ;  /* 0x0017540001057983 */ /* 0x000f220000100800 */
[----:B0-----:R-:W-:-:S03]  /*10bf10*/  IADD3 R2, P0, R7, R8, RZ ;  /* 0x0000000807027210 */ /* 0x001fc60007f1e0ff */
[----:B------:R-:W4:Y:S02]  /*10bf20*/  LDL R7, [R1+0x13d4] ;  /* 0x0013d40001077983 */ /* 0x000f240000100800 */
[----:B------:R-:W-:-:S05]  /*10bf30*/  IMAD.X R3, R6, 0x1, R9, P0 ;  /* 0x0000000106037824 */ /* 0x000fca00000e0609 */
[----:B------:R0:W-:Y:S04]  /*10bf40*/  STL.64 [R1+0x2f48], R2 ;  /* 0x002f480201007387 */ /* 0x0001e80000100a00 */
[----:B------:R-:W4:Y:S04]  /*10bf50*/  LDL R28, [R1+0x13d8] ;  /* 0x0013d800011c7983 */ /* 0x000f280000100800 */
[----:B------:R-:W4:Y:S01]  /*10bf60*/  LDL R29, [R1+0x13dc] ;  /* 0x0013dc00011d7983 */ /* 0x000f220000100800 */
[----:B0-----:R-:W-:-:S05]  /*10bf70*/  IADD3 R2, P0, R12, R8, RZ ;  /* 0x000000080c027210 */ /* 0x001fca0007f1e0ff */
[----:B------:R-:W-:Y:S02]  /*10bf80*/  IMAD.X R3, R11, 0x1, R9, P0 ;  /* 0x000000010b037824 */ /* 0x000fe400000e0609 */
[----:B------:R-:W4:Y:S04]  /*10bf90*/  LDL R11, [R1+0x1750] ;  /* 0x00175000010b7983 */ /* 0x000f280000100800 */
        /* <DEDUP_REMOVED lines=29> */
[----:B------:R-:W4:Y:S04]  /*10c170*/  LDL R5, [R1+0x1724] ;  /* 0x0017240001057983 */ /* 0x000f280000100800 */
[----:B------:R0:W-:Y:S04]  /*10c180*/  STL.64 [R1+0x2f90], R6 ;  /* 0x002f900601007387 */ /* 0x0001e80000100a00 */
        /* <DEDUP_REMOVED lines=37> */
[----:B------:R-:W4:Y:S01]  /*10c3e0*/  LDL R28, [R1+0x1718] ;  /* 0x00171800011c7983 */ /* 0x000f220000100800 */
[----:B0-----:R-:W-:-:S03]  /*10c3f0*/  IADD3 R2, P0, R10, R8, RZ ;  /* 0x000000080a027210 */ /* 0x001fc60007f1e0ff */
[----:B------:R-:W4:Y:S02]  /*10c400*/  LDL R10, [R1+0x1414] ;  /* 0x00141400010a7983 */ /* 0x000f240000100800 */
[----:B------:R-:W-:-:S05]  /*10c410*/  IMAD.X R3, R5, 0x1, R9, P0 ;  /* 0x0000000105037824 */ /* 0x000fca00000e0609 */
[----:B------:R0:W-:Y:S04]  /*10c420*/  STL.64 [R1+0x30b0], R2 ;  /* 0x0030b00201007387 */ /* 0x0001e80000100a00 */
[----:B------:R-:W2:Y:S01]  /*10c430*/  LDL R29, [R1+0x1418] ;  /* 0x00141800011d7983 */ /* 0x000ea20000100800 */
[----:B0-----:R-:W-:-:S05]  /*10c440*/  IADD3 R2, P0, R6, R8, RZ ;  /* 0x0000000806027210 */ /* 0x001fca0007f1e0ff */
[----:B------:R-:W-:Y:S01]  /*10c450*/  IMAD.X R3, R7, 0x1, R9, P0 ;  /* 0x0000000107037824 */ /* 0x000fe200000e0609 */
[----:B--2---:R-:W-:Y:S04]  /*10c460*/  STL [R1+0x5d18], R29 ;  /* 0x005d181d01007387 */ /* 0x004fe80000100800 */
[----:B------:R0:W-:Y:S04]  /*10c470*/  STL.64 [R1+0x30c8], R2 ;  /* 0x0030c80201007387 */ /* 0x0001e80000100a00 */
[----:B------:R-:W2:Y:S04]  /*10c480*/  LDL R26, [R1+0x141c] ;  /* 0x00141c00011a7983 */ /* 0x000ea80000100800 */
[----:B------:R-:W2:Y:S01]  /*10c490*/  LDL R24, [R1+0x16fc] ;  /* 0x0016fc0001187983 */ /* 0x000ea20000100800 */
[----:B0-----:R-:W-:-:S03]  /*10c4a0*/  IADD3 R2, P0, R11, R8, RZ ;  /* 0x000000080b027210 */ /* 0x001fc60007f1e0ff */
[----:B------:R-:W2:Y:S02]  /*10c4b0*/  LDL R25, [R1+0x1440] ;  /* 0x0014400001197983 */ /* 0x000ea40000100800 */
[----:B------:R-:W-:Y:S02]  /*10c4c0*/  IMAD.X R3, R12, 0x1, R9, P0 ;  /* 0x000000010c037824 */ /* 0x000fe400000e0609 */
[----:B------:R-:W2:Y:S04]  /*10c4d0*/  LDL R27, [R1+0x16f8] ;  /* 0x0016f800011b7983 */ /* 0x000ea80000100800 */
[----:B------:R-:W2:Y:S04]  /*10c4e0*/  LDL R22, [R1+0x1444] ;  /* 0x0014440001167983 */ /* 0x000ea80000100800 */
[----:B------:R-:W2:Y:S04]  /*10c4f0*/  LDL R11, [R1+0x16f4] ;  /* 0x0016f400010b7983 */ /* 0x000ea80000100800 */
[----:B------:R-:W2:Y:S04]  /*10c500*/  LDL R23, [R1+0x1448] ;  /* 0x0014480001177983 */ /* 0x000ea80000100800 */
[----:B------:R-:W2:Y:S04]  /*10c510*/  LDL R12, [R1+0x16f0] ;  /* 0x0016f000010c7983 */ /* 0x000ea80000100800 */
[----:B------:R0:W-:Y:S04]  /*10c520*/  STL.64 [R1+0x30e0], R2 ;  /* 0x0030e00201007387 */ /* 0x0001e80000100a00 */
[----:B------:R-:W2:Y:S01]  /*10c530*/  LDL R29, [R1+0x1714] ;  /* 0x00171400011d7983 */ /* 0x000ea20000100800 */
[----:B---3--:R-:W-:-:S03]  /*10c540*/  IADD3 R6, P0, R13, R8, RZ ;  /* 0x000000080d067210 */ /* 0x008fc60007f1e0ff */
[----:B------:R-:W3:Y:S02]  /*10c550*/  LDL R20, [R1+0x144c] ;  /* 0x00144c0001147983 */ /* 0x000ee40000100800 */
[--C-:B----4-:R-:W-:Y:S01]  /*10c560*/  IMAD.X R7, R28, 0x1, R9.reuse, P0 ;  /* 0x000000011c077824 */ /* 0x110fe200000e0609 */
[----:B------:R-:W-:Y:S01]  /*10c570*/  IADD3 R28, P0, R10, R8, RZ ;  /* 0x000000080a1c7210 */ /* 0x000fe20007f1e0ff */
        /* <DEDUP_REMOVED lines=15> */
[----:B------:R-:W4:Y:S01]  /*10c670*/  LDL R7, [R1+0x1488] ;  /* 0x0014880001077983 */ /* 0x000f220000100800 */
[----:B--2---:R-:W-:-:S05]  /*10c680*/  IMAD.X R29, R29, 0x1, R9, P0 ;  /* 0x000000011d1d7824 */ /* 0x004fca00000e0609 */
[----:B------:R0:W-:Y:S04]  /*10c690*/  STL.64 [R1+0x2d80], R28 ;  /* 0x002d801c01007387 */ /* 0x0001e80000100a00 */
[----:B0-----:R-:W2:Y:S02]  /*10c6a0*/  LDL.LU R29, [R1+0x5d18] ;  /* 0x005d1800011d7983 */ /* 0x001ea40000300800 */
[----:B--2---:R-:W-:Y:S02]  /*10c6b0*/  IADD3 R28, P0, R29, R8, RZ ;  /* 0x000000081d1c7210 */ /* 0x004fe40007f1e0ff */
[----:B------:R-:W2:Y:S03]  /*10c6c0*/  LDL R29, [R1+0x1710] ;  /* 0x00171000011d7983 */ /* 0x000ea60000100800 */
[----:B--2---:R-:W-:-:S05]  /*10c6d0*/  IMAD.X R29, R29, 0x1, R9, P0 ;  /* 0x000000011d1d7824 */ /* 0x004fca00000e0609 */
        /* <DEDUP_REMOVED lines=11> */
[----:B------:R-:W2:Y:S04]  /*10c790*/  LDL R11, [R1+0x148c] ;  /* 0x00148c00010b7983 */ /* 0x000ea80000100800 */
[----:B------:R-:W-:Y:S04]  /*10c7a0*/  STL.64 [R1+0x2de0], R24 ;  /* 0x002de01801007387 */ /* 0x000fe80000100a00 */
[----:B------:R-:W2:Y:S04]  /*10c7b0*/  LDL R12, [R1+0x16cc] ;  /* 0x0016cc00010c7983 */ /* 0x000ea80000100800 */
[----:B------:R3:W-:Y:S02]  /*10c7c0*/  STL.64 [R1+0x2df8], R22 ;  /* 0x002df81601007387 */ /* 0x0007e40000100a00 */
[----:B---3--:R-:W-:-:S05]  /*10c7d0*/  IADD3 R22, P0, R20, R8, RZ ;  /* 0x0000000814167210 */ /* 0x008fca0007f1e0ff */
[----:B----4-:R-:W-:Y:S01]  /*10c7e0*/  IMAD.X R23, R18, 0x1, R9, P0 ;  /* 0x0000000112177824 */ /* 0x010fe200000e0609 */
        /* <DEDUP_REMOVED lines=10> */
[----:B------:R-:W-:Y:S01]  /*10c890*/  IMAD.X R15, R2, 0x1, R9, P0 ;  /* 0x00000001020f7824 */ /* 0x000fe200000e0609 */
[----:B------:R-:W-:-:S05]  /*10c8a0*/  IADD3 R2, P0, R3, R8, RZ ;  /* 0x0000000803027210 */ /* 0x000fca0007f1e0ff */
[--C-:B------:R-:W-:Y:S01]  /*10c8b0*/  IMAD.X R3, R5, 0x1, R9.reuse, P0 ;  /* 0x0000000105037824 */ /* 0x100fe200000e0609 */
[-C--:B------:R-:W-:Y:S01]  /*10c8c0*/  IADD3 R4, P0, R13, R8.reuse, RZ ;  /* 0x000000080d047210 */ /* 0x080fe20007f1e0ff */
[----:B------:R-:W-:Y:S04]  /*10c8d0*/  STL.64 [R1+0x2e40], R18 ;  /* 0x002e401201007387 */ /* 0x000fe80000100a00 */
[----:B------:R-:W-:Y:S01]  /*10c8e0*/  IMAD.X R5, R6, 0x1, R9, P0 ;  /* 0x0000000106057824 */ /* 0x000fe200000e0609 */
[----:B------:R-:W-:Y:S04]  /*10c8f0*/  STL.64 [R1+0x2e70], R14 ;  /* 0x002e700e01007387 */ /* 0x000fe80000100a00 */
[----:B------:R-:W3:Y:S04]  /*10c900*/  LDL R13, [R1+0x1490] ;  /* 0x00149000010d7983 */ /* 0x000ee80000100800 */
[----:B------:R0:W-:Y:S04]  /*10c910*/  STL.64 [R1+0x2e88], R2 ;  /* 0x002e880201007387 */ /* 0x0001e80000100a00 */
[----:B0-----:R-:W4:Y:S04]  /*10c920*/  LDL R3, [R1+0x16c8] ;  /* 0x0016c80001037983 */ /* 0x001f280000100800 */
[----:B------:R0:W-:Y:S04]  /*10c930*/  STL.64 [R1+0x2ea0], R4 ;  /* 0x002ea00401007387 */ /* 0x0001e80000100a00 */
[----:B------:R-:W2:Y:S04]  /*10c940*/  LDL R29, [R1+0x1498] ;  /* 0x00149800011d7983 */ /* 0x000ea80000100800 */
[----:B------:R-:W4:Y:S01]  /*10c950*/  LDL R28, [R1+0x1494] ;  /* 0x00149400011c7983 */ /* 0x000f220000100800 */
        /* <DEDUP_REMOVED lines=8> */
[--C-:B------:R-:W-:Y:S01]  /*10c9e0*/  IMAD.X R5, R12, 0x1, R9.reuse, P0 ;  /* 0x000000010c057824 */ /* 0x100fe200000e0609 */
[-C--:B---3--:R-:W-:Y:S01]  /*10c9f0*/  IADD3 R12, P0, R13, R8.reuse, RZ ;  /* 0x000000080d0c7210 */ /* 0x088fe20007f1e0ff */
[----:B------:R-:W3:Y:S04]  /*10ca00*/  LDL R23, [R1+0x14a0] ;  /* 0x0014a00001177983 */ /* 0x000ee80000100800 */
[----:B----4-:R-:W-:Y:S01]  /*10ca10*/  IMAD.X R13, R3, 0x1, R9, P0 ;  /* 0x00000001030d7824 */ /* 0x010fe200000e0609 */
        /* <DEDUP_REMOVED lines=18> */
[----:B------:R-:W4:Y:S04]  /*10cb40*/  LDL R3, [R1+0x14c4] ;  /* 0x0014c40001037983 */ /* 0x000f280000100800 */
[----:B------:R0:W-:Y:S04]  /*10cb50*/  STL.64 [R1+0x2ee8], R12 ;  /* 0x002ee80c01007387 */ /* 0x0001e80000100a00 */
[----:B------:R-:W2:Y:S01]  /*10cb60*/  LDL R29, [R1+0x16c4] ;  /* 0x0016c400011d7983 */ /* 0x000ea20000100800 */
[----:B------:R-:W-:-:S03]  /*10cb70*/  IADD3 R28, P0, R28, R8, RZ ;  /* 0x000000081c1c7210 */ /* 0x000fc60007f1e0ff */
[----:B0-----:R-:W4:Y:S04]  /*10cb80*/  LDL R12, [R1+0x1684] ;  /* 0x00168400010c7983 */ /* 0x001f280000100800 */
[----:B------:R-:W4:Y:S01]  /*10cb90*/  LDL R13, [R1+0x14c8] ;  /* 0x0014c800010d7983 */ /* 0x000f220000100800 */
[----:B--2---:R-:W-:-:S05]  /*10cba0*/  IMAD.X R29, R29, 0x1, R9, P0 ;  /* 0x000000011d1d7824 */ /* 0x004fca00000e0609 */
[----:B------:R0:W-:Y:S04]  /*10cbb0*/  STL.64 [R1+0x2f00], R28 ;  /* 0x002f001c01007387 */ /* 0x0001e80000100a00 */
[----:B0-----:R-:W2:Y:S02]  /*10cbc0*/  LDL.LU R29, [R1+0x5d14] ;  /* 0x005d1400011d7983 */ /* 0x001ea40000300800 */
[----:B--2---:R-:W-:-:S05]  /*10cbd0*/  IADD3 R28, P0, R29, R8, RZ ;  /* 0x000000081d1c7210 */ /* 0x004fca0007f1e0ff */
[----:B------:R-:W-:Y:S01]  /*10cbe0*/  IMAD.X R29, R26, 0x1, R9, P0 ;  /* 0x000000011a1d7824 */ /* 0x000fe200000e0609 */
[----:B------:R-:W-:-:S05]  /*10cbf0*/  IADD3 R26, P0, R27, R8, RZ ;  /* 0x000000081b1a7210 */ /* 0x000fca0007f1e0ff */
[--C-:B------:R-:W-:Y:S01]  /*10cc00*/  IMAD.X R27, R22, 0x1, R9.reuse, P0 ;  /* 0x00000001161b7824 */ /* 0x100fe200000e0609 */
[----:B---3--:R-:W-:Y:S01]  /*10cc10*/  IADD3 R22, P0, R23, R8, RZ ;  /* 0x0000000817167210 */ /* 0x008fe20007f1e0ff */
[----:B------:R-:W-:Y:S04]  /*10cc20*/  STL.64 [R1+0x2f18], R28 ;  /* 0x002f181c01007387 */ /* 0x000fe80000100a00 */
[----:B----4-:R-:W-:-:S05]  /*10cc30*/  IMAD.X R23, R24, 0x1, R9, P0 ;  /* 0x0000000118177824 */ /* 0x010fca00000e0609 */
[----:B------:R0:W-:Y:S04]  /*10cc40*/  STL.64 [R1+0x2ba8], R22 ;  /* 0x002ba81601007387 */ /* 0x0001e80000100a00 */
[----:B------:R-:W-:Y:S01]  /*10cc50*/  STL.64 [R1+0x2b90], R26 ;  /* 0x002b901a01007387 */ /* 0x000fe20000100a00 */
[----:B0-----:R-:W-:-:S03]  /*10cc60*/  IADD3 R22, P0, R10, R8, RZ ;  /* 0x000000080a167210 */ /* 0x001fc60007f1e0ff */
[----:B------:R-:W2:Y:S02]  /*10cc70*/  LDL R10, [R1+0x1680] ;  /* 0x00168000010a7983 */ /* 0x000ea40000100800 */
[----:B------:R-:W-:-:S05]  /*10cc80*/  IMAD.X R23, R25, 0x1, R9, P0 ;  /* 0x0000000119177824 */ /* 0x000fca00000e0609 */
[----:B------:R0:W-:Y:S02]  /*10cc90*/  STL.64 [R1+0x2bc0], R22 ;  /* 0x002bc01601007387 */ /* 0x0001e40000100a00 */
[-C--:B0-----:R-:W-:Y:S02]  /*10cca0*/  IADD3 R22, P0, R11, R8.reuse, RZ ;  /* 0x000000080b167210 */ /* 0x081fe40007f1e0ff */
[----:B------:R-:W3:Y:S03]  /*10ccb0*/  LDL R11, [R1+0x14cc] ;  /* 0x0014cc00010b7983 */ /* 0x000ee60000100800 */
        /* <DEDUP_REMOVED lines=15> */
[----:B------:R0:W-:Y:S02]  /*10cdb0*/  STL.64 [R1+0x2c50], R4 ;  /* 0x002c500401007387 */ /* 0x0001e40000100a00 */
[----:B0-----:R-:W-:-:S05]  /*10cdc0*/  IADD3 R4, P0, R6, R8, RZ ;  /* 0x0000000806047210 */ /* 0x001fca0007f1e0ff */
[--C-:B------:R-:W-:Y:S01]  /*10cdd0*/  IMAD.X R5, R7, 0x1, R9.reuse, P0 ;  /* 0x0000000107057824 */ /* 0x100fe200000e0609 */
[-C--:B------:R-:W-:Y:S01]  /*10cde0*/  IADD3 R2, P0, R3, R8.reuse, RZ ;  /* 0x0000000803027210 */ /* 0x080fe20007f1e0ff */
[----:B------:R-:W-:Y:S04]  /*10cdf0*/  STL.64 [R1+0x2c38], R14 ;  /* 0x002c380e01007387 */ /* 0x000fe80000100a00 */
[----:B------:R-:W-:Y:S01]  /*10ce00*/  IMAD.X R3, R12, 0x1, R9, P0 ;  /* 0x000000010c037824 */ /* 0x000fe200000e0609 */
[----:B------:R-:W4:Y:S04]  /*10ce10*/  LDL R6, [R1+0x165c] ;  /* 0x00165c0001067983 */ /* 0x000f280000100800 */
[----:B------:R-:W4:Y:S04]  /*10ce20*/  LDL R7, [R1+0x14d0] ;  /* 0x0014d00001077983 */ /* 0x000f280000100800 */
[----:B------:R-:W-:Y:S04]  /*10ce30*/  STL.64 [R1+0x2c68], R4 ;  /* 0x002c680401007387 */ /* 0x000fe80000100a00 */
[----:B------:R0:W-:Y:S04]  /*10ce40*/  STL.64 [R1+0x2c80], R2 ;  /* 0x002c800201007387 */ /* 0x0001e80000100a00 */
[----:B------:R-:W3:Y:S04]  /*10ce50*/  LDL R27, [R1+0x14d8] ;  /* 0x0014d800011b7983 */ /* 0x000ee80000100800 */
[----:B------:R-:W4:Y:S04]  /*10ce60*/  LDL R26, [R1+0x14d4] ;  /* 0x0014d400011a7983 */ /* 0x000f280000100800 */
[----:B------:R-:W4:Y:S01]  /*10ce70*/  LDL R12, [R1+0x1658] ;  /* 0x00165800010c7983 */ /* 0x000f220000100800 */
[----:B0-----:R-:W-:-:S03]  /*10ce80*/  IADD3 R2, P0, R13, R8, RZ ;  /* 0x000000080d027210 */ /* 0x001fc60007f1e0ff */
[----:B------:R-:W4:Y:S02]  /*10ce90*/  LDL R28, [R1+0x1654] ;  /* 0x00165400011c7983 */ /* 0x000f240000100800 */
[----:B--2---:R-:W-:Y:S02]  /*10cea0*/  IMAD.X R3, R10, 0x1, R9, P0 ;  /* 0x000000010a037824 */ /* 0x004fe400000e0609 */
[----:B---3--:R-:W-:Y:S04]  /*10ceb0*/  STL [R1+0x5d0c], R27 ;  /* 0x005d0c1b01007387 */ /* 0x008fe80000100800 */
[----:B----4-:R-:W-:Y:S04]  /*10cec0*/  STL [R1+0x5d10], R26 ;  /* 0x005d101a01007387 */ /* 0x010fe80000100800 */
[----:B------:R-:W2:Y:S04]  /*10ced0*/  LDL R29, [R1+0x1650] ;  /* 0x00165000011d7983 */ /* 0x000ea80000100800 */
[----:B------:R-:W3:Y:S04]  /*10cee0*/  LDL R24, [R1+0x14dc] ;  /* 0x0014dc0001187983 */ /* 0x000ee80000100800 */
[----:B------:R-:W4:Y:S04]  /*10cef0*/  LDL R13, [R1+0x163c] ;  /* 0x00163c00010d7983 */ /* 0x000f280000100800 */
[----:B------:R-:W4:Y:S04]  /*10cf00*/  LDL R25, [R1+0x14e0] ;  /* 0x0014e00001197983 */ /* 0x000f280000100800 */
[----:B------:R-:W4:Y:S04]  /*10cf10*/  LDL R10, [R1+0x1638] ;  /* 0x00163800010a7983 */ /* 0x000f280000100800 */
[----:B------:R0:W-:Y:S04]  /*10cf20*/  STL.64 [R1+0x2c98], R2 ;  /* 0x002c980201007387 */ /* 0x0001e80000100a00 */
[----:B------:R-:W4:Y:S04]  /*10cf30*/  LDL R22, [R1+0x14e4] ;  /* 0x0014e40001167983 */ /* 0x000f280000100800 */
        /* <DEDUP_REMOVED lines=19> */
[----:B0-----:R-:W4:Y:S04]  /*10d070*/  LDL R2, [R1+0x161c] ;  /* 0x00161c0001027983 */ /* 0x001f280000100800 */
[----:B------:R-:W4:Y:S04]  /*10d080*/  LDL R3, [R1+0x1520] ;  /* 0x0015200001037983 */ /* 0x000f280000100800 */
[----:B------:R0:W-:Y:S04]  /*10d090*/  STL.64 [R1+0x2cc8], R26 ;  /* 0x002cc81a01007387 */ /* 0x0001e80000100a00 */
[----:B0-----:R-:W2:Y:S04]  /*10d0a0*/  LDL.LU R26, [R1+0x5d10] ;  /* 0x005d1000011a7983 */ /* 0x001ea80000300800 */
[----:B------:R-:W4:Y:S01]  /*10d0b0*/  LDL R12, [R1+0x1614] ;  /* 0x00161400010c7983 */ /* 0x000f220000100800 */
[----:B--2---:R-:W-:-:S05]  /*10d0c0*/  IADD3 R26, P0, R26, R8, RZ ;  /* 0x000000081a1a7210 */ /* 0x004fca0007f1e0ff */
[----:B------:R-:W-:-:S05]  /*10d0d0*/  IMAD.X R27, R28, 0x1, R9, P0 ;  /* 0x000000011c1b7824 */ /* 0x000fca00000e0609 */
[----:B------:R0:W-:Y:S04]  /*10d0e0*/  STL.64 [R1+0x2ce0], R26 ;  /* 0x002ce01a01007387 */ /* 0x0001e80000100a00 */
[----:B0-----:R-:W2:Y:S02]  /*10d0f0*/  LDL.LU R27, [R1+0x5d0c] ;  /* 0x005d0c00011b7983 */ /* 0x001ea40000300800 */
[----:B--2---:R-:W-:-:S05]  /*10d100*/  IADD3 R26, P0, R27, R8, RZ ;  /* 0x000000081b1a7210 */ /* 0x004fca0007f1e0ff */
[----:B------:R-:W-:-:S05]  /*10d110*/  IMAD.X R27, R29, 0x1, R9, P0 ;  /* 0x000000011d1b7824 */ /* 0x000fca00000e0609 */
[----:B------:R3:W-:Y:S02]  /*10d120*/  STL.64 [R1+0x2cf8], R26 ;  /* 0x002cf81a01007387 */ /* 0x0007e40000100a00 */
[----:B---3--:R-:W-:-:S05]  /*10d130*/  IADD3 R26, P0, R24, R8, RZ ;  /* 0x00000008181a7210 */ /* 0x008fca0007f1e0ff */
[--C-:B----4-:R-:W-:Y:S01]  /*10d140*/  IMAD.X R27, R13, 0x1, R9.reuse, P0 ;  /* 0x000000010d1b7824 */ /* 0x110fe200000e0609 */
[-C--:B------:R-:W-:Y:S01]  /*10d150*/  IADD3 R24, P0, R25, R8.reuse, RZ ;  /* 0x0000000819187210 */ /* 0x080fe20007f1e0ff */
[----:B------:R-:W2:Y:S04]  /*10d160*/  LDL R13, [R1+0x1528] ;  /* 0x00152800010d7983 */ /* 0x000ea80000100800 */
[----:B------:R-:W-:Y:S01]  /*10d170*/  IMAD.X R25, R10, 0x1, R9, P0 ;  /* 0x000000010a197824 */ /* 0x000fe200000e0609 */
        /* <DEDUP_REMOVED lines=23> */
[----:B------:R0:W-:Y:S04]  /*10d2f0*/  STL.64 [R1+0x2a10], R16 ;  /* 0x002a101001007387 */ /* 0x0001e80000100a00 */
[----:B------:R-:W-:Y:S01]  /*10d300*/  IMAD.X R3, R6, 0x1, R9, P0 ;  /* 0x0000000106037824 */ /* 0x000fe200000e0609 */
[----:B------:R-:W4:Y:S04]  /*10d310*/  LDL R11, [R1+0x152c] ;  /* 0x00152c00010b7983 */ /* 0x000f280000100800 */
[----:B0-----:R-:W4:Y:S04]  /*10d320*/  LDL R17, [R1+0x160c] ;  /* 0x00160c0001117983 */ /* 0x001f280000100800 */
[----:B------:R0:W-:Y:S04]  /*10d330*/  STL.64 [R1+0x2a58], R2 ;  /* 0x002a580201007387 */ /* 0x0001e80000100a00 */
[----:B------:R-:W-:Y:S04]  /*10d340*/  STL.64 [R1+0x2a40], R4 ;  /* 0x002a400401007387 */ /* 0x000fe80000100a00 */
[----:B------:R-:W2:Y:S01]  /*10d350*/  LDL R29, [R1+0x1534] ;  /* 0x00153400011d7983 */ /* 0x000ea20000100800 */
[----:B0-----:R-:W-:-:S03]  /*10d360*/  IADD3 R2, P0, R7, R8, RZ ;  /* 0x0000000807027210 */ /* 0x001fc60007f1e0ff */
[----:B------:R-:W4:Y:S02]  /*10d370*/  LDL R14, [R1+0x1530] ;  /* 0x00153000010e7983 */ /* 0x000f240000100800 */
[----:B------:R-:W-:Y:S02]  /*10d380*/  IMAD.X R3, R12, 0x1, R9, P0 ;  /* 0x000000010c037824 */ /* 0x000fe400000e0609 */
[----:B--2---:R-:W-:Y:S04]  /*10d390*/  STL [R1+0x5d08], R29 ;  /* 0x005d081d01007387 */ /* 0x004fe80000100800 */
[----:B------:R-:W2:Y:S04]  /*10d3a0*/  LDL R26, [R1+0x1604] ;  /* 0x00160400011a7983 */ /* 0x000ea80000100800 */
[----:B------:R0:W-:Y:S04]  /*10d3b0*/  STL.64 [R1+0x2a70], R2 ;  /* 0x002a700201007387 */ /* 0x0001e80000100a00 */
[----:B------:R-:W2:Y:S04]  /*10d3c0*/  LDL R27, [R1+0x1538] ;  /* 0x00153800011b7983 */ /* 0x000ea80000100800 */
[----:B------:R-:W2:Y:S01]  /*10d3d0*/  LDL R24, [R1+0x1600] ;  /* 0x0016000001187983 */ /* 0x000ea20000100800 */
[----:B0-----:R-:W-:-:S03]  /*10d3e0*/  IADD3 R2, P0, R13, R8, RZ ;  /* 0x000000080d027210 */ /* 0x001fc60007f1e0ff */
[----:B------:R-:W2:Y:S02]  /*10d3f0*/  LDL R25, [R1+0x153c] ;  /* 0x00153c0001197983 */ /* 0x000ea40000100800 */
[--C-:B---3--:R-:W-:Y:S01]  /*10d400*/  IMAD.X R3, R10, 0x1, R9.reuse, P0 ;  /* 0x000000010a037824 */ /* 0x108fe200000e0609 */
[-C--:B----4-:R-:W-:Y:S01]  /*10d410*/  IADD3 R10, P0, R11, R8.reuse, RZ ;  /* 0x000000080b0a7210 */ /* 0x090fe20007f1e0ff */
[----:B------:R-:W3:Y:S04]  /*10d420*/  LDL R22, [R1+0x1540] ;  /* 0x0015400001167983 */ /* 0x000ee80000100800 */
        /* <DEDUP_REMOVED lines=17> */
[----:B------:R-:W2:Y:S01]  /*10d540*/  LDL R29, [R1+0x1608] ;  /* 0x00160800011d7983 */ /* 0x000ea20000100800 */
[----:B------:R-:W-:-:S03]  /*10d550*/  IADD3 R28, P0, R14, R8, RZ ;  /* 0x000000080e1c7210 */ /* 0x000fc60007f1e0ff */
[----:B------:R-:W4:Y:S04]  /*10d560*/  LDL R16, [R1+0x15d8] ;  /* 0x0015d80001107983 */ /* 0x000f280000100800 */
[----:B0-----:R-:W4:Y:S04]  /*10d570*/  LDL R10, [R1+0x15dc] ;  /* 0x0015dc00010a7983 */ /* 0x001f280000100800 */
[----:B------:R-:W4:Y:S04]  /*10d580*/  LDL R11, [R1+0x1560] ;  /* 0x00156000010b7983 */ /* 0x000f280000100800 */
[----:B------:R-:W4:Y:S04]  /*10d590*/  LDL R17, [R1+0x1564] ;  /* 0x0015640001117983 */ /* 0x000f280000100800 */
[----:B------:R-:W4:Y:S01]  /*10d5a0*/  LDL R14, [R1+0x1568] ;  /* 0x00156800010e7983 */ /* 0x000f220000100800 */
[----:B--2---:R-:W-:-:S05]  /*10d5b0*/  IMAD.X R29, R29, 0x1, R9, P0 ;  /* 0x000000011d1d7824 */ /* 0x004fca00000e0609 */
[----:B------:R0:W-:Y:S04]  /*10d5c0*/  STL.64 [R1+0x2ab8], R28 ;  /* 0x002ab81c01007387 */ /* 0x0001e80000100a00 */
[----:B0-----:R-:W2:Y:S02]  /*10d5d0*/  LDL.LU R29, [R1+0x5d08] ;  /* 0x005d0800011d7983 */ /* 0x001ea40000300800 */
[----:B--2---:R-:W-:-:S05]  /*10d5e0*/  IADD3 R28, P0, R29, R8, RZ ;  /* 0x000000081d1c7210 */ /* 0x004fca0007f1e0ff */
[----:B------:R-:W-:Y:S01]  /*10d5f0*/  IMAD.X R29, R26, 0x1, R9, P0 ;  /* 0x000000011a1d7824 */ /* 0x000fe200000e0609 */
[----:B------:R-:W-:-:S05]  /*10d600*/  IADD3 R26, P0, R27, R8, RZ ;  /* 0x000000081b1a7210 */ /* 0x000fca0007f1e0ff */
[----:B------:R-:W-:Y:S01]  /*10d610*/  IMAD.X R27, R24, 0x1, R9, P0 ;  /* 0x00000001181b7824 */ /* 0x000fe200000e0609 */
[----:B------:R0:W-:Y:S01]  /*10d620*/  STL.64 [R1+0x2ad0], R28 ;  /* 0x002ad01c01007387 */ /* 0x0001e20000100a00 */
[----:B------:R-:W-:-:S03]  /*10d630*/  IADD3 R24, P0, R25, R8, RZ ;  /* 0x0000000819187210 */ /* 0x000fc60007f1e0ff */
[----:B0-----:R-:W2:Y:S04]  /*10d640*/  LDL.LU.64 R28, [R1+0x5d00] ;  /* 0x005d0000011c7983 */ /* 0x001ea80000300a00 */
[----:B------:R0:W-:Y:S04]  /*10d650*/  STL.64 [R1+0x2ae8], R26 ;  /* 0x002ae81a01007387 */ /* 0x0001e80000100a00 */
[----:B0-----:R-:W2:Y:S04]  /*10d660*/  LDL.LU.64 R26, [R1+0x5cf8] ;  /* 0x005cf800011a7983 */ /* 0x001ea80000300a00 */
[----:B------:R-:W3:Y:S02]  /*10d670*/  LDL R25, [R1+0x15fc] ;  /* 0x0015fc0001197983 */ /* 0x000ee40000100800 */
[----:B---3--:R-:W-:-:S05]  /*10d680*/  IMAD.X R25, R25, 0x1, R9, P0 ;  /* 0x0000000119197824 */ /* 0x008fca00000e0609 */
[----:B------:R0:W-:Y:S02]  /*10d690*/  STL.64 [R1+0x2b00], R24 ;  /* 0x002b001801007387 */ /* 0x0001e40000100a00 */
[----:B0-----:R-:W-:-:S05]  /*10d6a0*/  IADD3 R24, P0, R22, R8, RZ ;  /* 0x0000000816187210 */ /* 0x001fca0007f1e0ff */
[----:B----4-:R-:W-:Y:S01]  /*10d6b0*/  IMAD.X R25, R15, 0x1, R9, P0 ;  /* 0x000000010f197824 */ /* 0x010fe200000e0609 */
[----:B------:R-:W-:-:S05]  /*10d6c0*/  IADD3 R22, P0, R23, R8, RZ ;  /* 0x0000000817167210 */ /* 0x000fca0007f1e0ff */
        /* <DEDUP_REMOVED lines=10> */
[----:B------:R0:W-:Y:S04]  /*10d770*/  STL.64 [R1+0x2b18], R24 ;  /* 0x002b181801007387 */ /* 0x0001e80000100a00 */
[--C-:B------:R-:W-:Y:S01]  /*10d780*/  IMAD.X R3, R12, 0x1, R9.reuse, P0 ;  /* 0x000000010c037824 */ /* 0x100fe200000e0609 */
[----:B------:R-:W-:Y:S01]  /*10d790*/  IADD3 R12, P0, R13, R8, RZ ;  /* 0x000000080d0c7210 */ /* 0x000fe20007f1e0ff */
[----:B0-----:R-:W3:Y:S04]  /*10d7a0*/  LDL.LU.64 R24, [R1+0x5cf0] ;  /* 0x005cf00001187983 */ /* 0x001ee80000300a00 */
[----:B------:R-:W4:Y:S01]  /*10d7b0*/  LDL R15, [R1+0x1580] ;  /* 0x00158000010f7983 */ /* 0x000f220000100800 */
[----:B------:R-:W-:-:S03]  /*10d7c0*/  IMAD.X R13, R10, 0x1, R9, P0 ;  /* 0x000000010a0d7824 */ /* 0x000fc600000e0609 */
[----:B------:R0:W-:Y:S01]  /*10d7d0*/  STL.64 [R1+0x2b30], R22 ;  /* 0x002b301601007387 */ /* 0x0001e20000100a00 */
[----:B------:R-:W-:-:S03]  /*10d7e0*/  IADD3 R10, P0, R11, R8, RZ ;  /* 0x000000080b0a7210 */ /* 0x000fc60007f1e0ff */
[----:B0-----:R-:W2:Y:S04]  /*10d7f0*/  LDL.LU.64 R22, [R1+0x5ce8] ;  /* 0x005ce80001167983 */ /* 0x001ea80000300a00 */
[----:B------:R0:W-:Y:S01]  /*10d800*/  STL.64 [R1+0x2b48], R20 ;  /* 0x002b481401007387 */ /* 0x0001e20000100a00 */
[----:B------:R-:W-:-:S03]  /*10d810*/  IMAD.X R11, R16, 0x1, R9, P0 ;  /* 0x00000001100b7824 */ /* 0x000fc600000e0609 */
[----:B0-----:R-:W3:Y:S04]  /*10d820*/  LDL.LU.64 R20, [R1+0x5ce0] ;  /* 0x005ce00001147983 */ /* 0x001ee80000300a00 */
[----:B------:R0:W-:Y:S01]  /*10d830*/  STL.64 [R1+0x2b60], R18 ;  /* 0x002b601201007387 */ /* 0x0001e20000100a00 */
[----:B------:R-:W-:-:S03]  /*10d840*/  IADD3 R16, P0, R17, R8, RZ ;  /* 0x0000000811107210 */ /* 0x000fc60007f1e0ff */
[----:B0-----:R-:W2:Y:S04]  /*10d850*/  LDL.LU.64 R18, [R1+0x5cd8] ;  /* 0x005cd80001127983 */ /* 0x001ea80000300a00 */
[----:B------:R0:W-:Y:S04]  /*10d860*/  STL.64 [R1+0x2b78], R4 ;  /* 0x002b780401007387 */ /* 0x0001e80000100a00 */
[----:B0-----:R-:W3:Y:S04]  /*10d870*/  LDL.LU.64 R4, [R1+0x5cd0] ;  /* 0x005cd00001047983 */ /* 0x001ee80000300a00 */
[----:B------:R0:W-:Y:S04]  /*10d880*/  STL.64 [R1+0x2908], R6 ;  /* 0x0029080601007387 */ /* 0x0001e80000100a00 */
[----:B0-----:R-:W2:Y:S04]  /*10d890*/  LDL.LU.64 R6, [R1+0x5cc8] ;  /* 0x005cc80001067983 */ /* 0x001ea80000300a00 */
[----:B------:R0:W-:Y:S04]  /*10d8a0*/  STL.64 [R1+0x2920], R2 ;  /* 0x0029200201007387 */ /* 0x0001e80000100a00 */
[----:B0-----:R-:W2:Y:S04]  /*10d8b0*/  LDL R2, [R1+0x289c] ;  /* 0x00289c0001027983 */ /* 0x001ea80000100800 */
[----:B------:R-:W2:Y:S04]  /*10d8c0*/  LDL R3, [R1+0x1584] ;  /* 0x0015840001037983 */ /* 0x000ea80000100800 */
[----:B------:R0:W-:Y:S04]  /*10d8d0*/  STL.64 [R1+0x2938], R12 ;  /* 0x0029380c01007387 */ /* 0x0001e80000100a00 */
[----:B0-----:R-:W4:Y:S04]  /*10d8e0*/  LDL.LU.64 R12, [R1+0x5cc0] ;  /* 0x005cc000010c7983 */ /* 0x001f280000300a00 */
[----:B------:R0:W-:Y:S04]  /*10d8f0*/  STL.64 [R1+0x2950], R10 ;  /* 0x0029500a01007387 */ /* 0x0001e80000100a00 */
[----:B0-----:R-:W3:Y:S04]  /*10d900*/  LDL.LU.64 R10, [R1+0x5cb8] ;  /* 0x005cb800010a7983 */ /* 0x001ee80000300a00 */
[----:B------:R-:W2:Y:S02]  /*10d910*/  LDL R17, [R1+0x15d4] ;  /* 0x0015d40001117983 */ /* 0x000ea40000100800 */
[----:B--2---:R-:W-:-:S05]  /*10d920*/  IMAD.X R17, R17, 0x1, R9, P0 ;  /* 0x0000000111117824 */ /* 0x004fca00000e0609 */
[----:B------:R0:W-:Y:S02]  /*10d930*/  STL.64 [R1+0x2968], R16 ;  /* 0x0029681001007387 */ /* 0x0001e40000100a00 */
[----:B0-----:R-:W-:-:S05]  /*10d940*/  IADD3 R16, P0, R14, R8, RZ ;  /* 0x000000080e107210 */ /* 0x001fca0007f1e0ff */
[----:B---3--:R-:W-:Y:S01]  /*10d950*/  IMAD.X R17, R10, 0x1, R9, P0 ;  /* 0x000000010a117824 */ /* 0x008fe200000e0609 */
[----:B------:R-:W-:-:S05]  /*10d960*/  IADD3 R10, P0, R11, R8, RZ ;  /* 0x000000080b0a7210 */ /* 0x000fca0007f1e0ff */
[----:B----4-:R-:W-:-:S05]  /*10d970*/  IMAD.X R11, R13, 0x1, R9, P0 ;  /* 0x000000010d0b7824 */ /* 0x010fca00000e0609 */
[----:B------:R0:W-:Y:S04]  /*10d980*/  STL.64 [R1+0x2998], R10 ;  /* 0x0029980a01007387 */ /* 0x0001e80000100a00 */
[----:B------:R1:W-:Y:S01]  /*10d990*/  STL.64 [R1+0x2980], R16 ;  /* 0x0029801001007387 */ /* 0x0003e20000100a00 */
[----:B0-----:R-:W-:-:S03]  /*10d9a0*/  IADD3 R10, P0, R12, R8, RZ ;  /* 0x000000080c0a7210 */ /* 0x001fc60007f1e0ff */
[----:B------:R0:W-:Y:S01]  /*10d9b0*/  STL.64 [R1+0x5c28], R12 ;  /* 0x005c280c01007387 */ /* 0x0001e20000100a00 */
[----:B-1----:R-:W-:Y:S01]  /*10d9c0*/  VIADD R16, R15, UR6 ;  /* 0x000000060f107c36 */ /* 0x002fe20008000000 */
[----:B------:R-:W-:Y:S01]  /*10d9d0*/  ULDC UR6, c[0x0][0x248] ;  /* 0x0000920000067ab9 */ /* 0x000fe20000000800 */
[----:B------:R-:W-:-:S03]  /*10d9e0*/  IMAD.X R11, R5, 0x1, R9, P0 ;  /* 0x00000001050b7824 */ /* 0x000fc600000e0609 */
[----:B------:R-:W-:Y:S01]  /*10d9f0*/  SHF.R.S32.HI R14, RZ, 0x1f, R16 ;  /* 0x0000001fff0e7819 */ /* 0x000fe20000011410 */
[----:B0-----:R-:W2:Y:S04]  /*10da00*/  LDL R13, [R1+0x158c] ;  /* 0x00158c00010d7983 */ /* 0x001ea80000100800 */
[----:B------:R-:W3:Y:S04]  /*10da10*/  LDL R12, [R1+0x2890] ;  /* 0x00289000010c7983 */ /* 0x000ee80000100800 */
[----:B------:R-:W-:Y:S04]  /*10da20*/  STL [R1+0x157c], R16 ;  /* 0x00157c1001007387 */ /* 0x000fe80000100800 */
[----:B------:R0:W-:Y:S04]  /*10da30*/  STL.64 [R1+0x29b0], R10 ;  /* 0x0029b00a01007387 */ /* 0x0001e80000100a00 */
[----:B------:R-:W-:Y:S01]  /*10da40*/  STL [R1+0x28a0], R14 ;  /* 0x0028a00e01007387 */ /* 0x000fe20000100800 */
[----:B0-----:R-:W-:-:S03]  /*10da50*/  IADD3 R10, P0, R16, R6, RZ ;  /* 0x00000006100a7210 */ /* 0x001fc60007f1e0ff */
[----:B------:R0:W-:Y:S02]  /*10da60*/  STL.64 [R1+0x5c30], R6 ;  /* 0x005c300601007387 */ /* 0x0001e40000100a00 */
[----:B------:R-:W-:Y:S02]  /*10da70*/  IMAD.X R11, R14, 0x1, R7, P0 ;  /* 0x000000010e0b7824 */ /* 0x000fe400000e0607 */
[----:B0-----:R-:W4:Y:S04]  /*10da80*/  LDL R6, [R1+0x2898] ;  /* 0x0028980001067983 */ /* 0x001f280000100800 */
[----:B------:R-:W2:Y:S04]  /*10da90*/  LDL R7, [R1+0x1588] ;  /* 0x0015880001077983 */ /* 0x000ea80000100800 */
[----:B------:R0:W-:Y:S02]  /*10daa0*/  STL.64 [R1+0x5698], R10 ;  /* 0x0056980a01007387 */ /* 0x0001e40000100a00 */
[----:B0-----:R-:W-:-:S05]  /*10dab0*/  IADD3 R10, P0, R16, R8, RZ ;  /* 0x00000008100a7210 */ /* 0x001fca0007f1e0ff */
[----:B------:R-:W-:-:S05]  /*10dac0*/  IMAD.X R11, R14, 0x1, R9, P0 ;  /* 0x000000010e0b7824 */ /* 0x000fca00000e0609 */
[----:B------:R0:W-:Y:S04]  /*10dad0*/  STL.64 [R1+0x56a8], R10 ;  /* 0x0056a80a01007387 */ /* 0x0001e80000100a00 */
[----:B0-----:R-:W3:Y:S04]  /*10dae0*/  LDL.LU.64 R10, [R1+0x5cb0] ;  /* 0x005cb000010a7983 */ /* 0x001ee80000300a00 */
[----:B------:R0:W-:Y:S04]  /*10daf0*/  STL.64 [R1+0x5c38], R8 ;  /* 0x005c380801007387 */ /* 0x0001e80000100a00 */
[----:B0-----:R-:W2:Y:S01]  /*10db00*/  LDL R9, [R1+0x2894] ;  /* 0x0028940001097983 */ /* 0x001ea20000100800 */
[----:B---3--:R-:W-:-:S05]  /*10db10*/  IADD3 R16, P0, R16, R10, RZ ;  /* 0x0000000a10107210 */ /* 0x008fca0007f1e0ff */
[----:B------:R-:W-:Y:S01]  /*10db20*/  IMAD.X R17, R14, 0x1, R11, P0 ;  /* 0x000000010e117824 */ /* 0x000fe200000e060b */
[----:B------:R-:W-:-:S05]  /*10db30*/  IADD3 R14, P0, R15, R10, RZ ;  /* 0x0000000a0f0e7210 */ /* 0x000fca0007f1e0ff */
[--C-:B------:R-:W-:Y:S01]  /*10db40*/  IMAD.X R15, R2, 0x1, R11.reuse, P0 ;  /* 0x00000001020f7824 */ /* 0x100fe200000e060b */
[-C--:B------:R-:W-:Y:S01]  /*10db50*/  IADD3 R2, P0, R3, R10.reuse, RZ ;  /* 0x0000000a03027210 */ /* 0x080fe20007f1e0ff */
[----:B------:R0:W-:Y:S04]  /*10db60*/  STL.64 [R1+0x56b0], R16 ;  /* 0x0056b01001007387 */ /* 0x0001e80000100a00 */
[----:B----4-:R-:W-:Y:S01]  /*10db70*/  IMAD.X R3, R6, 0x1, R11, P0 ;  /* 0x0000000106037824 */ /* 0x010fe200000e060b */
[----:B0-----:R-:W3:Y:S04]  /*10db80*/  LDL.LU.64 R16, [R1+0x5ca8] ;  /* 0x005ca80001107983 */ /* 0x001ee80000300a00 */
[----:B------:R0:W-:Y:S04]  /*10db90*/  STL.64 [R1+0x5690], R14 ;  /* 0x0056900e01007387 */ /* 0x0001e80000100a00 */
[----:B0-----:R-:W4:Y:S04]  /*10dba0*/  LDL.LU.64 R14, [R1+0x5ca0] ;  /* 0x005ca000010e7983 */ /* 0x001f280000300a00 */
[----:B------:R0:W-:Y:S04]  /*10dbb0*/  STL.64 [R1+0x5670], R2 ;  /* 0x0056700201007387 */ /* 0x0001e80000100a00 */
[----:B0-----:R-:W3:Y:S01]  /*10dbc0*/  LDL.LU.64 R2, [R1+0x5c98] ;  /* 0x005c980001027983 */ /* 0x001ee20000300a00 */
[----:B--2---:R-:W-:-:S05]  /*10dbd0*/  IADD3 R6, P0, R7, R10, RZ ;  /* 0x0000000a07067210 */ /* 0x004fca0007f1e0ff */
[----:B------:R-:W-:-:S05]  /*10dbe0*/  IMAD.X R7, R9, 0x1, R11, P0 ;  /* 0x0000000109077824 */ /* 0x000fca00000e060b */
[----:B------:R0:W-:Y:S02]  /*10dbf0*/  STL.64 [R1+0x5658], R6 ;  /* 0x0056580601007387 */ /* 0x0001e40000100a00 */
[----:B0-----:R-:W-:-:S05]  /*10dc00*/  IADD3 R6, P0, R13, R10, RZ ;  /* 0x0000000a0d067210 */ /* 0x001fca0007f1e0ff */
[----:B------:R-:W-:Y:S01]  /*10dc10*/  IMAD.X R7, R12, 0x1, R11, P0 ;  /* 0x000000010c077824 */ /* 0x000fe200000e060b */
[----:B------:R-:W-:-:S04]  /*10dc20*/  SHF.R.S32.HI R13, RZ, 0x1f, R0 ;  /* 0x0000001fff0d7819 */ /* 0x000fc80000011400 */
[----:B------:R0:W-:Y:S02]  /*10dc30*/  STL.64 [R1+0x5638], R6 ;  /* 0x0056380601007387 */ /* 0x0001e40000100a00 */
[----:B0-----:R-:W-:-:S05]  /*10dc40*/  IADD3 R6, P0, R0, R10, RZ ;  /* 0x0000000a00067210 */ /* 0x001fca0007f1e0ff */
[----:B------:R-:W-:-:S05]  /*10dc50*/  IMAD.X R7, R13, 0x1, R11, P0 ;  /* 0x000000010d077824 */ /* 0x000fca00000e060b */
[----:B------:R0:W-:Y:S01]  /*10dc60*/  STL.64 [R1+0x5618], R6 ;  /* 0x0056180601007387 */ /* 0x0001e20000100a00 */
[----:B---3--:R-:W-:Y:S02]  /*10dc70*/  SHF.R.S32.HI R12, RZ, 0x1f, R2 ;  /* 0x0000001fff0c7819 */ /* 0x008fe40000011402 */
[----:B0-----:R-:W-:-:S05]  /*10dc80*/  IADD3 R6, P0, R2, R10, RZ ;  /* 0x0000000a02067210 */ /* 0x001fca0007f1e0ff */
[----:B------:R-:W-:Y:S01]  /*10dc90*/  IMAD.X R7, R12, 0x1, R11, P0 ;  /* 0x000000010c077824 */ /* 0x000fe200000e060b */
[----:B------:R-:W-:-:S04]  /*10dca0*/  SHF.R.S32.HI R13, RZ, 0x1f, R3 ;  /* 0x0000001fff0d7819 */ /* 0x000fc80000011403 */
        /* <DEDUP_REMOVED lines=8> */
[----:B----4-:R-:W-:-:S03]  /*10dd30*/  SHF.R.S32.HI R13, RZ, 0x1f, R14 ;  /* 0x0000001fff0d7819 */ /* 0x010fc6000001140e */
        /* <DEDUP_REMOVED lines=30> */
[----:B------:R-:W-:Y:S02]  /*10df20*/  IMAD.X R3, R13, 0x1, R11, P0 ;  /* 0x000000010d037824 */ /* 0x000fe400000e060b */
[----:B------:R-:W2:Y:S01]  /*10df30*/  LDL R13, [R1] ;  /* 0x00000000010d7983 */ /* 0x000ea20000100800 */
[----:B------:R-:W-:-:S03]  /*10df40*/  SHF.R.S32.HI R12, RZ, 0x1f, R21 ;  /* 0x0000001fff0c7819 */ /* 0x000fc60000011415 */
[----:B------:R0:W-:Y:S04]  /*10df50*/  STL.64 [R1+0x54f8], R2 ;  /* 0x0054f80201007387 */ /* 0x0001e80000100a00 */
[----:B------:R-:W-:Y:S04]  /*10df60*/  STL.64 [R1+0x5c50], R20 ;  /* 0x005c501401007387 */ /* 0x000fe80000100a00 */
[----:B------:R-:W3:Y:S01]  /*10df70*/  LDL R4, [R1+0x283c] ;  /* 0x00283c0001047983 */ /* 0x000ee20000100800 */
[----:B0-----:R-:W-:-:S03]  /*10df80*/  IADD3 R2, P0, R21, R10, RZ ;  /* 0x0000000a15027210 */ /* 0x001fc60007f1e0ff */
[----:B------:R-:W4:Y:S02]  /*10df90*/  LDL R8, [R1+0x4] ;  /* 0x0000040001087983 */ /* 0x000f240000100800 */
[----:B------:R-:W-:-:S05]  /*10dfa0*/  IMAD.X R3, R12, 0x1, R11, P0 ;  /* 0x000000010c037824 */ /* 0x000fca00000e060b */
[----:B------:R0:W-:Y:S04]  /*10dfb0*/  STL.64 [R1+0x54d8], R2 ;  /* 0x0054d80201007387 */ /* 0x0001e80000100a00 */
[----:B------:R-:W4:Y:S04]  /*10dfc0*/  LDL R6, [R1+0x2838] ;  /* 0x0028380001067983 */ /* 0x000f280000100800 */
[----:B------:R-:W4:Y:S01]  /*10dfd0*/  LDL R7, [R1+0x8] ;  /* 0x0000080001077983 */ /* 0x000f220000100800 */
[----:B------:R-:W-:Y:S02]  /*10dfe0*/  SHF.R.S32.HI R12, RZ, 0x1f, R22 ;  /* 0x0000001fff0c7819 */ /* 0x000fe40000011416 */
[----:B0-----:R-:W-:Y:S01]  /*10dff0*/  IADD3 R2, P0, R22, R10, RZ ;  /* 0x0000000a16027210 */ /* 0x001fe20007f1e0ff */
[----:B------:R-:W4:Y:S01]  /*10e000*/  LDL R9, [R1+0x2834] ;  /* 0x0028340001097983 */ /* 0x000f220000100800 */
[----:B------:R-:W-:-:S03]  /*10e010*/  SHF.R.S32.HI R17, RZ, 0x1f, R23 ;  /* 0x0000001fff117819 */ /* 0x000fc60000011417 */
[--C-:B------:R-:W-:Y:S01]  /*10e020*/  IMAD.X R3, R12, 0x1, R11.reuse, P0 ;  /* 0x000000010c037824 */ /* 0x100fe200000e060b */
[----:B------:R-:W-:Y:S01]  /*10e030*/  IADD3 R14, P0, R23, R10, RZ ;  /* 0x0000000a170e7210 */ /* 0x000fe20007f1e0ff */
[----:B------:R-:W4:Y:S04]  /*10e040*/  LDL R5, [R1+0xc] ;  /* 0x00000c0001057983 */ /* 0x000f280000100800 */
[----:B------:R-:W-:Y:S01]  /*10e050*/  IMAD.X R15, R17, 0x1, R11, P0 ;  /* 0x00000001110f7824 */ /* 0x000fe200000e060b */
[----:B------:R0:W-:Y:S04]  /*10e060*/  STL.64 [R1+0x54b8], R2 ;  /* 0x0054b80201007387 */ /* 0x0001e80000100a00 */
[----:B------:R-:W4:Y:S04]  /*10e070*/  LDL R12, [R1+0x10] ;  /* 0x00001000010c7983 */ /* 0x000f280000100800 */
[----:B0-----:R-:W4:Y:S01]  /*10e080*/  LDL R3, [R1+0x2830] ;  /* 0x0028300001037983 */ /* 0x001f220000100800 */
        /* <DEDUP_REMOVED lines=26> */
[----:B------:R-:W-:Y:S03]  /*10e230*/  STL.64 [R1+0x5c70], R28 ;  /* 0x005c701c01007387 */ /* 0x000fe60000100a00 */
[----:B------:R-:W-:-:S05]  /*10e240*/  IMAD.X R15, R2, 0x1, R11, P0 ;  /* 0x00000001020f7824 */ /* 0x000fca00000e060b */
[----:B------:R2:W-:Y:S04]  /*10e250*/  STL.64 [R1+0x53f0], R14 ;  /* 0x0053f00e01007387 */ /* 0x0005e80000100a00 */
[----:B------:R-:W4:Y:S01]  /*10e260*/  LDL R2, [R1+0x282c] ;  /* 0x00282c0001027983 */ /* 0x000f220000100800 */
[----:B--2---:R-:W-:-:S03]  /*10e270*/  IADD3 R14, P0, R13, R10, RZ ;  /* 0x0000000a0d0e7210 */ /* 0x004fc60007f1e0ff */
[----:B------:R-:W2:Y:S02]  /*10e280*/  LDL R13, [R1+0x14] ;  /* 0x00001400010d7983 */ /* 0x000ea40000100800 */
[----:B---3--:R-:W-:-:S05]  /*10e290*/  IMAD.X R15, R4, 0x1, R11, P0 ;  /* 0x00000001040f7824 */ /* 0x008fca00000e060b */
[----:B------:R4:W-:Y:S02]  /*10e2a0*/  STL.64 [R1+0x53d0], R14 ;  /* 0x0053d00e01007387 */ /* 0x0009e40000100a00 */
[----:B----4-:R-:W-:-:S05]  /*10e2b0*/  IADD3 R14, P0, R8, R10, RZ ;  /* 0x0000000a080e7210 */ /* 0x010fca0007f1e0ff */
[----:B------:R-:W-:Y:S02]  /*10e2c0*/  IMAD.X R15, R6, 0x1, R11, P0 ;  /* 0x00000001060f7824 */ /* 0x000fe400000e060b */
[----:B------:R-:W3:Y:S04]  /*10e2d0*/  LDL R6, [R1+0x2828] ;  /* 0x0028280001067983 */ /* 0x000ee80000100800 */
[----:B------:R0:W-:Y:S04]  /*10e2e0*/  STL.64 [R1+0x53b0], R14 ;  /* 0x0053b00e01007387 */ /* 0x0001e80000100a00 */
[----:B------:R-:W4:Y:S01]  /*10e2f0*/  LDL R8, [R1+0x18] ;  /* 0x0000180001087983 */ /* 0x000f220000100800 */
[----:B0-----:R-:W-:-:S03]  /*10e300*/  IADD3 R14, P0, R7, R10, RZ ;  /* 0x0000000a070e7210 */ /* 0x001fc60007f1e0ff */
[----:B------:R-:W4:Y:S02]  /*10e310*/  LDL R7, [R1+0x2824] ;  /* 0x0028240001077983 */ /* 0x000f240000100800 */
[--C-:B------:R-:W-:Y:S01]  /*10e320*/  IMAD.X R15, R9, 0x1, R11.reuse, P0 ;  /* 0x00000001090f7824 */ /* 0x100fe200000e060b */
[-C--:B------:R-:W-:Y:S01]  /*10e330*/  IADD3 R4, P0, R5, R10.reuse, RZ ;  /* 0x0000000a05047210 */ /* 0x080fe20007f1e0ff */
[----:B------:R-:W4:Y:S04]  /*10e340*/  LDL R9, [R1+0x1c] ;  /* 0x00001c0001097983 */ /* 0x000f280000100800 */
[--C-:B------:R-:W-:Y:S01]  /*10e350*/  IMAD.X R5, R3, 0x1, R11.reuse, P0 ;  /* 0x0000000103057824 */ /* 0x100fe200000e060b */
[----:B------:R-:W-:Y:S01]  /*10e360*/  IADD3 R28, P0, R12, R10, RZ ;  /* 0x0000000a0c1c7210 */ /* 0x000fe20007f1e0ff */
[----:B------:R0:W-:Y:S04]  /*10e370*/  STL.64 [R1+0x5398], R14 ;  /* 0x0053980e01007387 */ /* 0x0001e80000100a00 */
        /* <DEDUP_REMOVED lines=14> */
[----:B-1----:R-:W4:Y:S04]  /*10e460*/  LDL R4, [R1+0x2804] ;  /* 0x0028040001047983 */ /* 0x002f280000100800 */
[----:B------:R-:W4:Y:S04]  /*10e470*/  LDL R5, [R1+0x3c] ;  /* 0x00003c0001057983 */ /* 0x000f280000100800 */
[----:B------:R-:W4:Y:S04]  /*10e480*/  LDL R3, [R1+0x2800] ;  /* 0x0028000001037983 */ /* 0x000f280000100800 */
[----:B------:R-:W4:Y:S01]  /*10e490*/  LDL R12, [R1+0x40] ;  /* 0x00004000010c7983 */ /* 0x000f220000100800 */
[----:B------:R-:W-:-:S05]  /*10e4a0*/  IMAD.X R29, R2, 0x1, R11, P0 ;  /* 0x00000001021d7824 */ /* 0x000fca00000e060b */
[----:B------:R2:W-:Y:S04]  /*10e4b0*/  STL.64 [R1+0x5358], R28 ;  /* 0x0053581c01007387 */ /* 0x0005e80000100a00 */
[----:B------:R-:W4:Y:S04]  /*10e4c0*/  LDL R15, [R1+0x27fc] ;  /* 0x0027fc00010f7983 */ /* 0x000f280000100800 */
[----:B------:R-:W4:Y:S01]  /*10e4d0*/  LDL R2, [R1+0x44] ;  /* 0x0000440001027983 */ /* 0x000f220000100800 */
[----:B--2---:R-:W-:-:S03]  /*10e4e0*/  IADD3 R28, P0, R13, R10, RZ ;  /* 0x0000000a0d1c7210 */ /* 0x004fc60007f1e0ff */
[----:B------:R-:W2:Y:S02]  /*10e4f0*/  LDL R13, [R1+0x27f8] ;  /* 0x0027f800010d7983 */ /* 0x000ea40000100800 */
[----:B---3--:R-:W-:Y:S02]  /*10e500*/  IMAD.X R29, R6, 0x1, R11, P0 ;  /* 0x00000001061d7824 */ /* 0x008fe400000e060b */
[----:B------:R-:W3:Y:S04]  /*10e510*/  LDL R6, [R1+0x48] ;  /* 0x0000480001067983 */ /* 0x000ee80000100800 */
[----:B------:R4:W-:Y:S02]  /*10e520*/  STL.64 [R1+0x5340], R28 ;  /* 0x0053401c01007387 */ /* 0x0009e40000100a00 */
[----:B----4-:R-:W-:-:S05]  /*10e530*/  IADD3 R28, P0, R8, R10, RZ ;  /* 0x0000000a081c7210 */ /* 0x010fca0007f1e0ff */
[----:B------:R-:W-:Y:S02]  /*10e540*/  IMAD.X R29, R7, 0x1, R11, P0 ;  /* 0x00000001071d7824 */ /* 0x000fe400000e060b */
[----:B------:R-:W4:Y:S04]  /*10e550*/  LDL R7, [R1+0x27f4] ;  /* 0x0027f40001077983 */ /* 0x000f280000100800 */
[----:B------:R0:W-:Y:S04]  /*10e560*/  STL.64 [R1+0x5320], R28 ;  /* 0x0053201c01007387 */ /* 0x0001e80000100a00 */
[----:B------:R-:W4:Y:S04]  /*10e570*/  LDL R8, [R1+0x4c] ;  /* 0x00004c0001087983 */ /* 0x000f280000100800 */
[----:B0-----:R-:W2:Y:S01]  /*10e580*/  LDL R29, [R1+0x2820] ;  /* 0x00282000011d7983 */ /* 0x001ea20000100800 */
[----:B------:R-:W-:-:S03]  /*10e590*/  IADD3 R28, P0, R9, R10, RZ ;  /* 0x0000000a091c7210 */ /* 0x000fc60007f1e0ff */
[----:B------:R-:W4:Y:S02]  /*10e5a0*/  LDL R9, [R1+0x27f0] ;  /* 0x0027f00001097983 */ /* 0x000f240000100800 */
        /* <DEDUP_REMOVED lines=26> */
[----:B------:R-:W2:Y:S01]  /*10e750*/  LDL R3, [R1+0x50] ;  /* 0x0000500001037983 */ /* 0x000ea20000100800 */
[----:B0-----:R-:W-:-:S03]  /*10e760*/  IADD3 R4, P0, R12, R10, RZ ;  /* 0x0000000a0c047210 */ /* 0x001fc60007f1e0ff */
[----:B------:R-:W2:Y:S02]  /*10e770*/  LDL R12, [R1+0x27ec] ;  /* 0x0027ec00010c7983 */ /* 0x000ea40000100800 */
[----:B------:R-:W-:-:S05]  /*10e780*/  IMAD.X R5, R15, 0x1, R11, P0 ;  /* 0x000000010f057824 */ /* 0x000fca00000e060b */
[----:B------:R0:W-:Y:S02]  /*10e790*/  STL.64 [R1+0x51f8], R4 ;  /* 0x0051f80401007387 */ /* 0x0001e40000100a00 */
[----:B0-----:R-:W-:-:S05]  /*10e7a0*/  IADD3 R4, P0, R2, R10, RZ ;  /* 0x0000000a02047210 */ /* 0x001fca0007f1e0ff */
[----:B------:R-:W-:Y:S02]  /*10e7b0*/  IMAD.X R5, R13, 0x1, R11, P0 ;  /* 0x000000010d057824 */ /* 0x000fe400000e060b */
[----:B------:R-:W2:Y:S04]  /*10e7c0*/  LDL R13, [R1+0x54] ;  /* 0x00005400010d7983 */ /* 0x000ea80000100800 */
[----:B------:R3:W-:Y:S04]  /*10e7d0*/  STL.64 [R1+0x51e0], R4 ;  /* 0x0051e00401007387 */ /* 0x0007e80000100a00 */
[----:B------:R-:W2:Y:S01]  /*10e7e0*/  LDL R2, [R1+0x27e8] ;  /* 0x0027e80001027983 */ /* 0x000ea20000100800 */
[----:B---3--:R-:W-:-:S03]  /*10e7f0*/  IADD3 R4, P0, R6, R10, RZ ;  /* 0x0000000a06047210 */ /* 0x008fc60007f1e0ff */
[----:B------:R-:W3:Y:S02]  /*10e800*/  LDL R6, [R1+0x58] ;  /* 0x0000580001067983 */ /* 0x000ee40000100800 */
[----:B----4-:R-:W-:Y:S02]  /*10e810*/  IMAD.X R5, R7, 0x1, R11, P0 ;  /* 0x0000000107057824 */ /* 0x010fe400000e060b */
[----:B------:R-:W4:Y:S04]  /*10e820*/  LDL R7, [R1+0x27e4] ;  /* 0x0027e40001077983 */ /* 0x000f280000100800 */
[----:B------:R0:W-:Y:S04]  /*10e830*/  STL.64 [R1+0x51c0], R4 ;  /* 0x0051c00401007387 */ /* 0x0001e80000100a00 */
[----:B------:R-:W2:Y:S01]  /*10e840*/  LDL R29, [R1+0x5c] ;  /* 0x00005c00011d7983 */ /* 0x000ea20000100800 */
[----:B0-----:R-:W-:-:S05]  /*10e850*/  IADD3 R4, P0, R8, R10, RZ ;  /* 0x0000000a08047210 */ /* 0x001fca0007f1e0ff */
[----:B------:R-:W-:Y:S01]  /*10e860*/  IMAD.X R5, R9, 0x1, R11, P0 ;  /* 0x0000000109057824 */ /* 0x000fe200000e060b */
[----:B--2---:R-:W-:Y:S04]  /*10e870*/  STL [R1+0x5c94], R29 ;  /* 0x005c941d01007387 */ /* 0x004fe80000100800 */
[----:B------:R-:W2:Y:S04]  /*10e880*/  LDL R26, [R1+0x27e0] ;  /* 0x0027e000011a7983 */ /* 0x000ea80000100800 */
[----:B------:R0:W-:Y:S04]  /*10e890*/  STL.64 [R1+0x51a0], R4 ;  /* 0x0051a00401007387 */ /* 0x0001e80000100a00 */
[----:B------:R-:W2:Y:S04]  /*10e8a0*/  LDL R27, [R1+0x60] ;  /* 0x00006000011b7983 */ /* 0x000ea80000100800 */
[----:B------:R-:W2:Y:S01]  /*10e8b0*/  LDL R24, [R1+0x27dc] ;  /* 0x0027dc0001187983 */ /* 0x000ea20000100800 */
[----:B0-----:R-:W-:-:S03]  /*10e8c0*/  IADD3 R4, P0, R3, R10, RZ ;  /* 0x0000000a03047210 */ /* 0x001fc60007f1e0ff */
[----:B------:R-:W2:Y:S02]  /*10e8d0*/  LDL R25, [R1+0x64] ;  /* 0x0000640001197983 */ /* 0x000ea40000100800 */
[--C-:B------:R-:W-:Y:S01]  /*10e8e0*/  IMAD.X R5, R12, 0x1, R11.reuse, P0 ;  /* 0x000000010c057824 */ /* 0x100fe200000e060b */
[-C--:B------:R-:W-:Y:S01]  /*10e8f0*/  IADD3 R28, P0, R13, R10.reuse, RZ ;  /* 0x0000000a0d1c7210 */ /* 0x080fe20007f1e0ff */
[----:B------:R-:W2:Y:S04]  /*10e900*/  LDL R22, [R1+0x27d8] ;  /* 0x0027d80001167983 */ /* 0x000ea80000100800 */
[----:B------:R-:W-:Y:S01]  /*10e910*/  IMAD.X R29, R2, 0x1, R11, P0 ;  /* 0x00000001021d7824 */ /* 0x000fe200000e060b */
[----:B------:R-:W2:Y:S04]  /*10e920*/  LDL R23, [R1+0x68] ;  /* 0x0000680001177983 */ /* 0x000ea80000100800 */
        /* <DEDUP_REMOVED lines=10> */
[----:B------:R0:W-:Y:S04]  /*10e9d0*/  STL.64 [R1+0x5168], R4 ;  /* 0x0051680401007387 */ /* 0x0001e80000100a00 */
[----:B------:R-:W2:Y:S04]  /*10e9e0*/  LDL R3, [R1+0x80] ;  /* 0x0000800001037983 */ /* 0x000ea80000100800 */
[----:B------:R-:W2:Y:S04]  /*10e9f0*/  LDL R12, [R1+0x27bc] ;  /* 0x0027bc00010c7983 */ /* 0x000ea80000100800 */
[----:B0-----:R-:W2:Y:S04]  /*10ea00*/  LDL R4, [R1+0x27c0] ;  /* 0x0027c00001047983 */ /* 0x001ea80000100800 */
[----:B------:R-:W2:Y:S04]  /*10ea10*/  LDL R13, [R1+0x84] ;  /* 0x00008400010d7983 */ /* 0x000ea80000100800 */
[----:B------:R3:W-:Y:S02]  /*10ea20*/  STL.64 [R1+0x5138], R28 ;  /* 0x0051381c01007387 */ /* 0x0007e40000100a00 */
[----:B---3--:R-:W-:-:S02]  /*10ea30*/  IADD3 R28, P0, R6, R10, RZ ;  /* 0x0000000a061c7210 */ /* 0x008fc40007f1e0ff */
[----:B------:R-:W3:Y:S03]  /*10ea40*/  LDL R6, [R1+0x27b8] ;  /* 0x0027b80001067983 */ /* 0x000ee60000100800 */
[----:B----4-:R-:W-:-:S05]  /*10ea50*/  IMAD.X R29, R7, 0x1, R11, P0 ;  /* 0x00000001071d7824 */ /* 0x010fca00000e060b */
[----:B------:R0:W-:Y:S04]  /*10ea60*/  STL.64 [R1+0x5108], R28 ;  /* 0x0051081c01007387 */ /* 0x0001e80000100a00 */
[----:B0-----:R-:W4:Y:S04]  /*10ea70*/  LDL.LU R29, [R1+0x5c94] ;  /* 0x005c9400011d7983 */ /* 0x001f280000300800 */
[----:B------:R-:W3:Y:S04]  /*10ea80*/  LDL R5, [R1+0x88] ;  /* 0x0000880001057983 */ /* 0x000ee80000100800 */
[----:B------:R-:W3:Y:S04]  /*10ea90*/  LDL R2, [R1+0x27b4] ;  /* 0x0027b40001027983 */ /* 0x000ee80000100800 */
[----:B------:R-:W3:Y:S01]  /*10eaa0*/  LDL R7, [R1+0x8c] ;  /* 0x00008c0001077983 */ /* 0x000ee20000100800 */
[----:B----4-:R-:W-:-:S05]  /*10eab0*/  IADD3 R28, P0, R29, R10, RZ ;  /* 0x0000000a1d1c7210 */ /* 0x010fca0007f1e0ff */
[----:B--2---:R-:W-:Y:S01]  /*10eac0*/  IMAD.X R29, R26, 0x1, R11, P0 ;  /* 0x000000011a1d7824 */ /* 0x004fe200000e060b */
        /* <DEDUP_REMOVED lines=12> */
[----:B------:R-:W-:Y:S01]  /*10eb90*/  IADD3 R14, P0, R15, R10, RZ ;  /* 0x0000000a0f0e7210 */ /* 0x000fe20007f1e0ff */
[----:B------:R-:W-:Y:S04]  /*10eba0*/  STL.64 [R1+0x50d0], R28 ;  /* 0x0050d01c01007387 */ /* 0x000fe80000100a00 */
[----:B------:R-:W-:Y:S01]  /*10ebb0*/  STL.64 [R1+0x50a0], R26 ;  /* 0x0050a01a01007387 */ /* 0x000fe20000100a00 */
[----:B------:R-:W-:-:S03]  /*10ebc0*/  IMAD.X R15, R8, 0x1, R11, P0 ;  /* 0x00000001080f7824 */ /* 0x000fc600000e060b */
[----:B------:R-:W-:Y:S04]  /*10ebd0*/  STL.64 [R1+0x5070], R24 ;  /* 0x0050701801007387 */ /* 0x000fe80000100a00 */
[----:B------:R-:W-:Y:S04]  /*10ebe0*/  STL.64 [R1+0x5038], R22 ;  /* 0x0050381601007387 */ /* 0x000fe80000100a00 */
[----:B------:R-:W-:Y:S04]  /*10ebf0*/  STL.64 [R1+0x5008], R20 ;  /* 0x0050081401007387 */ /* 0x000fe80000100a00 */
[----:B------:R-:W-:Y:S04]  /*10ec00*/  STL.64 [R1+0x4fd8], R18 ;  /* 0x004fd81201007387 */ /* 0x000fe80000100a00 */
[----:B------:R0:W-:Y:S04]  /*10ec10*/  STL.64 [R1+0x4f70], R14 ;  /* 0x004f700e01007387 */ /* 0x0001e80000100a00 */
[----:B------:R-:W-:Y:S04]  /*10ec20*/  STL.64 [R1+0x4fa0], R16 ;  /* 0x004fa01001007387 */ /* 0x000fe80000100a00 */
[----:B------:R-:W2:Y:S01]  /*10ec30*/  LDL R8, [R1+0x27b0] ;  /* 0x0027b00001087983 */ /* 0x000ea20000100800 */
[----:B0-----:R-:W-:-:S03]  /*10ec40*/  IADD3 R14, P0, R9, R10, RZ ;  /* 0x0000000a090e7210 */ /* 0x001fc60007f1e0ff */
[----:B------:R-:W4:Y:S02]  /*10ec50*/  LDL R9, [R1+0x90] ;  /* 0x0000900001097983 */ /* 0x000f240000100800 */
[----:B------:R-:W-:-:S05]  /*10ec60*/  IMAD.X R15, R4, 0x1, R11, P0 ;  /* 0x00000001040f7824 */ /* 0x000fca00000e060b */
[----:B------:R0:W-:Y:S02]  /*10ec70*/  STL.64 [R1+0x4f40], R14 ;  /* 0x004f400e01007387 */ /* 0x0001e40000100a00 */
[----:B0-----:R-:W-:-:S05]  /*10ec80*/  IADD3 R14, P0, R3, R10, RZ ;  /* 0x0000000a030e7210 */ /* 0x001fca0007f1e0ff */
[----:B------:R-:W-:Y:S02]  /*10ec90*/  IMAD.X R15, R12, 0x1, R11, P0 ;  /* 0x000000010c0f7824 */ /* 0x000fe400000e060b */
[----:B------:R-:W4:Y:S04]  /*10eca0*/  LDL R12, [R1+0x27ac] ;  /* 0x0027ac00010c7983 */ /* 0x000f280000100800 */
[----:B------:R0:W-:Y:S04]  /*10ecb0*/  STL.64 [R1+0x4f08], R14 ;  /* 0x004f080e01007387 */ /* 0x0001e80000100a00 */
[----:B------:R-:W4:Y:S01]  /*10ecc0*/  LDL R3, [R1+0x94] ;  /* 0x0000940001037983 */ /* 0x000f220000100800 */
[----:B0-----:R-:W-:-:S03]  /*10ecd0*/  IADD3 R14, P0, R13, R10, RZ ;  /* 0x0000000a0d0e7210 */ /* 0x001fc60007f1e0ff */
[----:B------:R-:W4:Y:S02]  /*10ece0*/  LDL R13, [R1+0x27a8] ;  /* 0x0027a800010d7983 */ /* 0x000f240000100800 */
[--C-:B---3--:R-:W-:Y:S01]  /*10ecf0*/  IMAD.X R15, R6, 0x1, R11.reuse, P0 ;  /* 0x00000001060f7824 */ /* 0x108fe200000e060b */
[-C--:B------:R-:W-:Y:S01]  /*10ed00*/  IADD3 R4, P0, R5, R10.reuse, RZ ;  /* 0x0000000a05047210 */ /* 0x080fe20007f1e0ff */
[----:B------:R-:W3:Y:S04]  /*10ed10*/  LDL R6, [R1+0x98] ;  /* 0x0000980001067983 */ /* 0x000ee80000100800 */
[--C-:B------:R-:W-:Y:S01]  /*10ed20*/  IMAD.X R5, R2, 0x1, R11.reuse, P0 ;  /* 0x0000000102057824 */ /* 0x100fe200000e060b */
[----:B------:R-:W-:Y:S01]  /*10ed30*/  IADD3 R28, P0, R7, R10, RZ ;  /* 0x0000000a071c7210 */ /* 0x000fe20007f1e0ff */
[----:B------:R0:W-:Y:S04]  /*10ed40*/  STL.64 [R1+0x4ed8], R14 ;  /* 0x004ed80e01007387 */ /* 0x0001e80000100a00 */
        /* <DEDUP_REMOVED lines=14> */
[----:B-1----:R-:W3:Y:S04]  /*10ee30*/  LDL R4, [R1+0x2788] ;  /* 0x0027880001047983 */ /* 0x002ee80000100800 */
[----:B------:R-:W3:Y:S04]  /*10ee40*/  LDL R5, [R1+0xbc] ;  /* 0x0000bc0001057983 */ /* 0x000ee80000100800 */
[----:B------:R-:W3:Y:S04]  /*10ee50*/  LDL R2, [R1+0x2784] ;  /* 0x0027840001027983 */ /* 0x000ee80000100800 */
[----:B------:R-:W3:Y:S01]  /*10ee60*/  LDL R7, [R1+0xd0] ;  /* 0x0000d00001077983 */ /* 0x000ee20000100800 */
[----:B--2---:R-:W-:-:S05]  /*10ee70*/  IMAD.X R29, R8, 0x1, R11, P0 ;  /* 0x00000001081d7824 */ /* 0x004fca00000e060b */
[----:B------:R4:W-:Y:S04]  /*10ee80*/  STL.64 [R1+0x4e70], R28 ;  /* 0x004e701c01007387 */ /* 0x0009e80000100a00 */
[----:B------:R-:W2:Y:S04]  /*10ee90*/  LDL R15, [R1+0x2780] ;  /* 0x00278000010f7983 */ /* 0x000ea80000100800 */
[----:B------:R-:W2:Y:S01]  /*10eea0*/  LDL R8, [R1+0xd4] ;  /* 0x0000d40001087983 */ /* 0x000ea20000100800 */
[----:B----4-:R-:W-:-:S03]  /*10eeb0*/  IADD3 R28, P0, R9, R10, RZ ;  /* 0x0000000a091c7210 */ /* 0x010fc60007f1e0ff */
[----:B------:R-:W4:Y:S02]  /*10eec0*/  LDL R9, [R1+0x277c] ;  /* 0x00277c0001097983 */ /* 0x000f240000100800 */
[----:B------:R-:W-:Y:S02]  /*10eed0*/  IMAD.X R29, R12, 0x1, R11, P0 ;  /* 0x000000010c1d7824 */ /* 0x000fe400000e060b */
[----:B------:R-:W4:Y:S04]  /*10eee0*/  LDL R12, [R1+0xd8] ;  /* 0x0000d800010c7983 */ /* 0x000f280000100800 */
[----:B------:R0:W-:Y:S02]  /*10eef0*/  STL.64 [R1+0x4e30], R28 ;  /* 0x004e301c01007387 */ /* 0x0001e40000100a00 */
[----:B0-----:R-:W-:-:S05]  /*10ef00*/  IADD3 R28, P0, R3, R10, RZ ;  /* 0x0000000a031c7210 */ /* 0x001fca0007f1e0ff */
[----:B------:R-:W-:Y:S02]  /*10ef10*/  IMAD.X R29, R13, 0x1, R11, P0 ;  /* 0x000000010d1d7824 */ /* 0x000fe400000e060b */
[----:B------:R-:W4:Y:S04]  /*10ef20*/  LDL R13, [R1+0x2778] ;  /* 0x00277800010d7983 */ /* 0x000f280000100800 */
[----:B------:R0:W-:Y:S04]  /*10ef30*/  STL.64 [R1+0x4e00], R28 ;  /* 0x004e001c01007387 */ /* 0x0001e80000100a00 */
[----:B------:R-:W4:Y:S04]  /*10ef40*/  LDL R3, [R1+0xdc] ;  /* 0x0000dc0001037983 */ /* 0x000f280000100800 */
[----:B0-----:R-:W2:Y:S01]  /*10ef50*/  LDL R29, [R1+0x27a4] ;  /* 0x0027a400011d7983 */ /* 0x001ea20000100800 */
[----:B---3--:R-:W-:-:S03]  /*10ef60*/  IADD3 R28, P0, R6, R10, RZ ;  /* 0x0000000a061c7210 */ /* 0x008fc60007f1e0ff */
[----:B------:R-:W3:Y:S02]  /*10ef70*/  LDL R6, [R1+0x2774] ;  /* 0x0027740001067983 */ /* 0x000ee40000100800 */
        /* <DEDUP_REMOVED lines=32> */
[----:B----4-:R-:W-:Y:S02]  /*10f180*/  IMAD.X R5, R9, 0x1, R11, P0 ;  /* 0x0000000109057824 */ /* 0x010fe400000e060b */
[----:B------:R-:W4:Y:S04]  /*10f190*/  LDL R9, [R1+0x104] ;  /* 0x0001040001097983 */ /* 0x000f280000100800 */
[----:B------:R0:W-:Y:S04]  /*10f1a0*/  STL.64 [R1+0x4bd0], R4 ;  /* 0x004bd00401007387 */ /* 0x0001e80000100a00 */
[----:B------:R-:W4:Y:S01]  /*10f1b0*/  LDL R8, [R1+0x276c] ;  /* 0x00276c0001087983 */ /* 0x000f220000100800 */
[----:B0-----:R-:W-:-:S03]  /*10f1c0*/  IADD3 R4, P0, R12, R10, RZ ;  /* 0x0000000a0c047210 */ /* 0x001fc60007f1e0ff */
[----:B------:R-:W4:Y:S02]  /*10f1d0*/  LDL R12, [R1+0x108] ;  /* 0x00010800010c7983 */ /* 0x000f240000100800 */
[----:B------:R-:W-:Y:S02]  /*10f1e0*/  IMAD.X R5, R13, 0x1, R11, P0 ;  /* 0x000000010d057824 */ /* 0x000fe400000e060b */
[----:B------:R-:W4:Y:S04]  /*10f1f0*/  LDL R13, [R1+0x2768] ;  /* 0x00276800010d7983 */ /* 0x000f280000100800 */
[----:B------:R0:W-:Y:S04]  /*10f200*/  STL.64 [R1+0x4ba0], R4 ;  /* 0x004ba00401007387 */ /* 0x0001e80000100a00 */
[----:B------:R-:W2:Y:S01]  /*10f210*/  LDL R29, [R1+0x10c] ;  /* 0x00010c00011d7983 */ /* 0x000ea20000100800 */
[----:B0-----:R-:W-:-:S05]  /*10f220*/  IADD3 R4, P0, R3, R10, RZ ;  /* 0x0000000a03047210 */ /* 0x001fca0007f1e0ff */
[----:B---3--:R-:W-:Y:S01]  /*10f230*/  IMAD.X R5, R6, 0x1, R11, P0 ;  /* 0x0000000106057824 */ /* 0x008fe200000e060b */
[----:B--2---:R-:W-:Y:S04]  /*10f240*/  STL [R1+0x5c90], R29 ;  /* 0x005c901d01007387 */ /* 0x004fe80000100800 */
[----:B------:R-:W2:Y:S04]  /*10f250*/  LDL R26, [R1+0x2764] ;  /* 0x00276400011a7983 */ /* 0x000ea80000100800 */
[----:B------:R0:W-:Y:S04]  /*10f260*/  STL.64 [R1+0x4b78], R4 ;  /* 0x004b780401007387 */ /* 0x0001e80000100a00 */
[----:B------:R-:W3:Y:S04]  /*10f270*/  LDL R27, [R1+0x110] ;  /* 0x00011000011b7983 */ /* 0x000ee80000100800 */
[----:B------:R-:W3:Y:S01]  /*10f280*/  LDL R24, [R1+0x2760] ;  /* 0x0027600001187983 */ /* 0x000ee20000100800 */
[----:B0-----:R-:W-:-:S03]  /*10f290*/  IADD3 R4, P0, R2, R10, RZ ;  /* 0x0000000a02047210 */ /* 0x001fc60007f1e0ff */
[----:B------:R-:W3:Y:S02]  /*10f2a0*/  LDL R25, [R1+0x114] ;  /* 0x0001140001197983 */ /* 0x000ee40000100800 */
[--C-:B------:R-:W-:Y:S01]  /*10f2b0*/  IMAD.X R5, R7, 0x1, R11.reuse, P0 ;  /* 0x0000000107057824 */ /* 0x100fe200000e060b */
[-C--:B----4-:R-:W-:Y:S01]  /*10f2c0*/  IADD3 R28, P0, R9, R10.reuse, RZ ;  /* 0x0000000a091c7210 */ /* 0x090fe20007f1e0ff */
        /* <DEDUP_REMOVED lines=18> */
[----:B------:R0:W-:Y:S02]  /*10f3f0*/  STL.64 [R1+0x4b08], R28 ;  /* 0x004b081c01007387 */ /* 0x0001e40000100a00 */
[----:B0-----:R-:W-:-:S02]  /*10f400*/  IADD3 R28, P0, R12, R10, RZ ;  /* 0x0000000a0c1c7210 */ /* 0x001fc40007f1e0ff */
[----:B------:R-:W4:Y:S03]  /*10f410*/  LDL R12, [R1+0x273c] ;  /* 0x00273c00010c7983 */ /* 0x000f260000100800 */
[----:B------:R-:W-:-:S05]  /*10f420*/  IMAD.X R29, R13, 0x1, R11, P0 ;  /* 0x000000010d1d7824 */ /* 0x000fca00000e060b */
[----:B------:R0:W-:Y:S04]  /*10f430*/  STL.64 [R1+0x4ae0], R28 ;  /* 0x004ae01c01007387 */ /* 0x0001e80000100a00 */
[----:B0-----:R-:W2:Y:S04]  /*10f440*/  LDL.LU R29, [R1+0x5c90] ;  /* 0x005c9000011d7983 */ /* 0x001ea80000300800 */
[----:B------:R-:W4:Y:S04]  /*10f450*/  LDL R5, [R1+0x168] ;  /* 0x0001680001057983 */ /* 0x000f280000100800 */
[----:B------:R-:W4:Y:S04]  /*10f460*/  LDL R8, [R1+0x2738] ;  /* 0x0027380001087983 */ /* 0x000f280000100800 */
[----:B------:R-:W4:Y:S01]  /*10f470*/  LDL R13, [R1+0x16c] ;  /* 0x00016c00010d7983 */ /* 0x000f220000100800 */
[----:B--2---:R-:W-:-:S05]  /*10f480*/  IADD3 R28, P0, R29, R10, RZ ;  /* 0x0000000a1d1c7210 */ /* 0x004fca0007f1e0ff */
[----:B------:R-:W-:Y:S01]  /*10f490*/  IMAD.X R29, R26, 0x1, R11, P0 ;  /* 0x000000011a1d7824 */ /* 0x000fe200000e060b */
[----:B---3--:R-:W-:-:S05]  /*10f4a0*/  IADD3 R26, P0, R27, R10, RZ ;  /* 0x0000000a1b1a7210 */ /* 0x008fca0007f1e0ff */
[----:B------:R-:W-:Y:S01]  /*10f4b0*/  IMAD.X R27, R24, 0x1, R11, P0 ;  /* 0x00000001181b7824 */ /* 0x000fe200000e060b */
[----:B------:R-:W-:-:S05]  /*10f4c0*/  IADD3 R24, P0, R25, R10, RZ ;  /* 0x0000000a19187210 */ /* 0x000fca0007f1e0ff */
        /* <DEDUP_REMOVED lines=21> */
[----:B------:R-:W3:Y:S02]  /*10f620*/  LDL R6, [R1+0xc70] ;  /* 0x000c700001067983 */ /* 0x000ee40000100800 */
        /* <DEDUP_REMOVED lines=33> */
[----:B--2---:R-:W-:-:S05]  /*10f840*/  IMAD.X R29, R3, 0x1, R11, P0 ;  /* 0x00000001031d7824 */ /* 0x004fca00000e060b */
[----:B------:R3:W-:Y:S04]  /*10f850*/  STL.64 [R1+0x4840], R28 ;  /* 0x0048401c01007387 */ /* 0x0007e80000100a00 */
[----:B------:R-:W2:Y:S04]  /*10f860*/  LDL R15, [R1+0x2704] ;  /* 0x00270400010f7983 */ /* 0x000ea80000100800 */
[----:B------:R-:W2:Y:S01]  /*10f870*/  LDL R3, [R1+0xd40] ;  /* 0x000d400001037983 */ /* 0x000ea20000100800 */
[----:B---3--:R-:W-:-:S03]  /*10f880*/  IADD3 R28, P0, R6, R10, RZ ;  /* 0x0000000a061c7210 */ /* 0x008fc60007f1e0ff */
[----:B------:R-:W3:Y:S02]  /*10f890*/  LDL R6, [R1+0x2700] ;  /* 0x0027000001067983 */ /* 0x000ee40000100800 */
[----:B----4-:R-:W-:Y:S02]  /*10f8a0*/  IMAD.X R29, R7, 0x1, R11, P0 ;  /* 0x00000001071d7824 */ /* 0x010fe400000e060b */
        /* <DEDUP_REMOVED lines=42> */
[----:B---3--:R-:W-:Y:S02]  /*10fb50*/  IMAD.X R5, R6, 0x1, R11, P0 ;  /* 0x0000000106057824 */ /* 0x008fe400000e060b */
[----:B------:R-:W3:Y:S04]  /*10fb60*/  LDL R6, [R1+0xd90] ;  /* 0x000d900001067983 */ /* 0x000ee80000100800 */
[----:B------:R4:W-:Y:S04]  /*10fb70*/  STL.64 [R1+0x45a0], R4 ;  /* 0x0045a00401007387 */ /* 0x0009e80000100a00 */
[----:B------:R-:W3:Y:S01]  /*10fb80*/  LDL R3, [R1+0x26f0] ;  /* 0x0026f00001037983 */ /* 0x000ee20000100800 */
[----:B----4-:R-:W-:-:S03]  /*10fb90*/  IADD3 R4, P0, R7, R10, RZ ;  /* 0x0000000a07047210 */ /* 0x010fc60007f1e0ff */
[----:B------:R-:W4:Y:S02]  /*10fba0*/  LDL R7, [R1+0xd94] ;  /* 0x000d940001077983 */ /* 0x000f240000100800 */
[----:B------:R-:W-:Y:S02]  /*10fbb0*/  IMAD.X R5, R9, 0x1, R11, P0 ;  /* 0x0000000109057824 */ /* 0x000fe400000e060b */
        /* <DEDUP_REMOVED lines=18> */
[----:B------:R-:W2:Y:S01]  /*10fce0*/  LDL R17, [R1+0x1108] ;  /* 0x0011080001117983 */ /* 0x000ea20000100800 */
[----:B0-----:R-:W-:-:S03]  /*10fcf0*/  IADD3 R4, P0, R8, R10, RZ ;  /* 0x0000000a08047210 */ /* 0x001fc60007f1e0ff */
[----:B------:R-:W2:Y:S04]  /*10fd00*/  LDL R14, [R1+0x26d0] ;  /* 0x0026d000010e7983 */ /* 0x000ea80000100800 */
[----:B------:R-:W2:Y:S04]  /*10fd10*/  LDL R15, [R1+0x110c] ;  /* 0x00110c00010f7983 */ /* 0x000ea80000100800 */
[----:B------:R-:W2:Y:S04]  /*10fd20*/  LDL R2, [R1+0x26cc] ;  /* 0x0026cc0001027983 */ /* 0x000ea80000100800 */
[----:B------:R-:W2:Y:S01]  /*10fd30*/  LDL R12, [R1+0x1130] ;  /* 0x00113000010c7983 */ /* 0x000ea20000100800 */
[----:B------:R-:W-:Y:S01]  /*10fd40*/  IMAD.X R5, R13, 0x1, R11, P0 ;  /* 0x000000010d057824 */ /* 0x000fe200000e060b */
[----:B---3--:R-:W-:-:S05]  /*10fd50*/  IADD3 R28, P0, R6, R10, RZ ;  /* 0x0000000a061c7210 */ /* 0x008fca0007f1e0ff */
[----:B------:R-:W-:Y:S01]  /*10fd60*/  IMAD.X R29, R3, 0x1, R11, P0 ;  /* 0x00000001031d7824 */ /* 0x000fe200000e060b */
[----:B------:R0:W-:Y:S04]  /*10fd70*/  STL.64 [R1+0x4508], R4 ;  /* 0x0045080401007387 */ /* 0x0001e80000100a00 */
[----:B------:R-:W3:Y:S04]  /*10fd80*/  LDL R8, [R1+0x1134] ;  /* 0x0011340001087983 */ /* 0x000ee80000100800 */
[----:B------:R-:W3:Y:S04]  /*10fd90*/  LDL R13, [R1+0x26c4] ;  /* 0x0026c400010d7983 */ /* 0x000ee80000100800 */
[----:B------:R-:W3:Y:S04]  /*10fda0*/  LDL R6, [R1+0x1138] ;  /* 0x0011380001067983 */ /* 0x000ee80000100800 */
[----:B0-----:R-:W3:Y:S04]  /*10fdb0*/  LDL R4, [R1+0x26c8] ;  /* 0x0026c80001047983 */ /* 0x001ee80000100800 */
[----:B------:R4:W-:Y:S02]  /*10fdc0*/  STL.64 [R1+0x44c8], R28 ;  /* 0x0044c81c01007387 */ /* 0x0009e40000100a00 */
[----:B----4-:R-:W-:-:S02]  /*10fdd0*/  IADD3 R28, P0, R7, R10, RZ ;  /* 0x0000000a071c7210 */ /* 0x010fc40007f1e0ff */
        /* <DEDUP_REMOVED lines=33> */
[----:B------:R-:W2:Y:S02]  /*10fff0*/  LDL R12, [R1+0x1164] ;  /* 0x00116400010c7983 */ /* 0x000ea40000100800 */
[----:B---3--:R-:W-:-:S05]  /*110000*/  IMAD.X R15, R4, 0x1, R11, P0 ;  /* 0x00000001040f7824 */ /* 0x008fca00000e060b */
[----:B------:R0:W-:Y:S02]  /*110010*/  STL.64 [R1+0x4258], R14 ;  /* 0x0042580e01007387 */ /* 0x0001e40000100a00 */
[----:B0-----:R-:W-:-:S05]  /*110020*/  IADD3 R14, P0, R8, R10, RZ ;  /* 0x0000000a080e7210 */ /* 0x001fca0007f1e0ff */
[----:B------:R-:W-:Y:S02]  /*110030*/  IMAD.X R15, R13, 0x1, R11, P0 ;  /* 0x000000010d0f7824 */ /* 0x000fe400000e060b */
[----:B------:R-:W3:Y:S04]  /*110040*/  LDL R13, [R1+0x26b4] ;  /* 0x0026b400010d7983 */ /* 0x000ee80000100800 */
[----:B------:R0:W-:Y:S04]  /*110050*/  STL.64 [R1+0x41d0], R14 ;  /* 0x0041d00e01007387 */ /* 0x0001e80000100a00 */
[----:B------:R-:W3:Y:S01]  /*110060*/  LDL R8, [R1+0x1168] ;  /* 0x0011680001087983 */ /* 0x000ee20000100800 */
[----:B0-----:R-:W-:-:S03]  /*110070*/  IADD3 R14, P0, R6, R10, RZ ;  /* 0x0000000a060e7210 */ /* 0x001fc60007f1e0ff */
[----:B------:R-:W3:Y:S02]  /*110080*/  LDL R6, [R1+0x26b0] ;  /* 0x0026b00001067983 */ /* 0x000ee40000100800 */
[--C-:B----4-:R-:W-:Y:S01]  /*110090*/  IMAD.X R15, R7, 0x1, R11.reuse, P0 ;  /* 0x00000001070f7824 */ /* 0x110fe200000e060b */
        /* <DEDUP_REMOVED lines=27> */
[----:B0-----:R-:W-:-:S03]  /*110250*/  IADD3 R28, P0, R12, R10, RZ ;  /* 0x0000000a0c1c7210 */ /* 0x001fc60007f1e0ff */
[----:B------:R-:W2:Y:S02]  /*110260*/  LDL R12, [R1+0x2684] ;  /* 0x00268400010c7983 */ /* 0x000ea40000100800 */
[----:B---3--:R-:W-:Y:S02]  /*110270*/  IMAD.X R29, R13, 0x1, R11, P0 ;  /* 0x000000010d1d7824 */ /* 0x008fe400000e060b */
[----:B------:R-:W3:Y:S04]  /*110280*/  LDL R13, [R1+0x11b8] ;  /* 0x0011b800010d7983 */ /* 0x000ee80000100800 */
[----:B------:R0:W-:Y:S02]  /*110290*/  STL.64 [R1+0x3f60], R28 ;  /* 0x003f601c01007387 */ /* 0x0001e40000100a00 */
[----:B0-----:R-:W-:-:S05]  /*1102a0*/  IADD3 R28, P0, R8, R10, RZ ;  /* 0x0000000a081c7210 */ /* 0x001fca0007f1e0ff */
[----:B------:R-:W-:Y:S02]  /*1102b0*/  IMAD.X R29, R6, 0x1, R11, P0 ;  /* 0x00000001061d7824 */ /* 0x000fe400000e060b */
[----:B------:R-:W3:Y:S04]  /*1102c0*/  LDL R6, [R1+0x2680] ;  /* 0x0026800001067983 */ /* 0x000ee80000100800 */
[----:B------:R0:W-:Y:S04]  /*1102d0*/  STL.64 [R1+0x3eb0], R28 ;  /* 0x003eb01c01007387 */ /* 0x0001e80000100a00 */
[----:B------:R-:W3:Y:S04]  /*1102e0*/  LDL R8, [R1+0x11bc] ;  /* 0x0011bc0001087983 */ /* 0x000ee80000100800 */
[----:B0-----:R-:W2:Y:S01]  /*1102f0*/  LDL R29, [R1+0x26ac] ;  /* 0x0026ac00011d7983 */ /* 0x001ea20000100800 */
[----:B----4-:R-:W-:-:S03]  /*110300*/  IADD3 R28, P0, R7, R10, RZ ;  /* 0x0000000a071c7210 */ /* 0x010fc60007f1e0ff */
        /* <DEDUP_REMOVED lines=39> */
[----:B------:R-:W-:Y:S02]  /*110580*/  IMAD.X R5, R6, 0x1, R11, P0 ;  /* 0x0000000106057824 */ /* 0x000fe400000e060b */
[----:B------:R-:W3:Y:S04]  /*110590*/  LDL R6, [R1+0x2670] ;  /* 0x0026700001067983 */ /* 0x000ee80000100800 */
[----:B------:R0:W-:Y:S04]  /*1105a0*/  STL.64 [R1+0x3888], R4 ;  /* 0x0038880401007387 */ /* 0x0001e80000100a00 */
[----:B------:R-:W2:Y:S01]  /*1105b0*/  LDL R29, [R1+0x11cc] ;  /* 0x0011cc00011d7983 */ /* 0x000ea20000100800 */
[----:B0-----:R-:W-:-:S05]  /*1105c0*/  IADD3 R4, P0, R8, R10, RZ ;  /* 0x0000000a08047210 */ /* 0x001fca0007f1e0ff */
[----:B----4-:R-:W-:Y:S01]  /*1105d0*/  IMAD.X R5, R7, 0x1, R11, P0 ;  /* 0x0000000107057824 */ /* 0x010fe200000e060b */
[----:B--2---:R-:W-:Y:S04]  /*1105e0*/  STL [R1+0x5c88], R29 ;  /* 0x005c881d01007387 */ /* 0x004fe80000100800 */
[----:B------:R-:W2:Y:S04]  /*1105f0*/  LDL R26, [R1+0x266c] ;  /* 0x00266c00011a7983 */ /* 0x000ea80000100800 */
        /* <DEDUP_REMOVED lines=11> */
[----:B------:R-:W4:Y:S01]  /*1106b0*/  LDL R17, [R1+0x11f4] ;  /* 0x0011f40001117983 */ /* 0x000f220000100800 */
[----:B0-----:R-:W-:-:S03]  /*1106c0*/  IADD3 R4, P0, R3, R10, RZ ;  /* 0x0000000a03047210 */ /* 0x001fc60007f1e0ff */
[----:B------:R-:W4:Y:S04]  /*1106d0*/  LDL R14, [R1+0x2654] ;  /* 0x00265400010e7983 */ /* 0x000f280000100800 */
[----:B------:R-:W4:Y:S04]  /*1106e0*/  LDL R15, [R1+0x11f8] ;  /* 0x0011f800010f7983 */ /* 0x000f280000100800 */
[----:B------:R-:W4:Y:S04]  /*1106f0*/  LDL R8, [R1+0x2650] ;  /* 0x0026500001087983 */ /* 0x000f280000100800 */
[----:B------:R-:W4:Y:S01]  /*110700*/  LDL R7, [R1+0x11fc] ;  /* 0x0011fc0001077983 */ /* 0x000f220000100800 */
[----:B------:R-:W-:Y:S01]  /*110710*/  IMAD.X R5, R9, 0x1, R11, P0 ;  /* 0x0000000109057824 */ /* 0x000fe200000e060b */
[----:B------:R-:W-:-:S05]  /*110720*/  IADD3 R28, P0, R12, R10, RZ ;  /* 0x0000000a0c1c7210 */ /* 0x000fca0007f1e0ff */
[----:B------:R-:W-:Y:S01]  /*110730*/  IMAD.X R29, R2, 0x1, R11, P0 ;  /* 0x00000001021d7824 */ /* 0x000fe200000e060b */
[----:B------:R0:W-:Y:S04]  /*110740*/  STL.64 [R1+0x3788], R4 ;  /* 0x0037880401007387 */ /* 0x0001e80000100a00 */
[----:B------:R-:W4:Y:S04]  /*110750*/  LDL R3, [R1+0x1230] ;  /* 0x0012300001037983 */ /* 0x000f280000100800 */
[----:B------:R-:W4:Y:S04]  /*110760*/  LDL R9, [R1+0x2648] ;  /* 0x0026480001097983 */ /* 0x000f280000100800 */
[----:B------:R-:W4:Y:S04]  /*110770*/  LDL R12, [R1+0x1234] ;  /* 0x00123400010c7983 */ /* 0x000f280000100800 */
[----:B0-----:R-:W4:Y:S04]  /*110780*/  LDL R4, [R1+0x264c] ;  /* 0x00264c0001047983 */ /* 0x001f280000100800 */
[----:B------:R3:W-:Y:S02]  /*110790*/  STL.64 [R1+0x3728], R28 ;  /* 0x0037281c01007387 */ /* 0x0007e40000100a00 */
[----:B---3--:R-:W-:-:S02]  /*1107a0*/  IADD3 R28, P0, R13, R10, RZ ;  /* 0x0000000a0d1c7210 */ /* 0x008fc40007f1e0ff */
[----:B------:R-:W3:Y:S03]  /*1107b0*/  LDL R13, [R1+0x2644] ;  /* 0x00264400010d7983 */ /* 0x000ee60000100800 */
[----:B------:R-:W-:-:S05]  /*1107c0*/  IMAD.X R29, R6, 0x1, R11, P0 ;  /* 0x00000001061d7824 */ /* 0x000fca00000e060b */
[----:B------:R0:W-:Y:S04]  /*1107d0*/  STL.64 [R1+0x36e0], R28 ;  /* 0x0036e01c01007387 */ /* 0x0001e80000100a00 */
[----:B0-----:R-:W2:Y:S04]  /*1107e0*/  LDL.LU R29, [R1+0x5c88] ;  /* 0x005c8800011d7983 */ /* 0x001ea80000300800 */
[----:B------:R-:W3:Y:S04]  /*1107f0*/  LDL R5, [R1+0x1238] ;  /* 0x0012380001057983 */ /* 0x000ee80000100800 */
[----:B------:R-:W3:Y:S04]  /*110800*/  LDL R2, [R1+0x2640] ;  /* 0x0026400001027983 */ /* 0x000ee80000100800 */
[----:B------:R-:W3:Y:S01]  /*110810*/  LDL R6, [R1+0x123c] ;  /* 0x00123c0001067983 */ /* 0x000ee20000100800 */
[----:B--2---:R-:W-:-:S05]  /*110820*/  IADD3 R28, P0, R29, R10, RZ ;  /* 0x0000000a1d1c7210 */ /* 0x004fca0007f1e0ff */
[----:B------:R-:W-:Y:S01]  /*110830*/  IMAD.X R29, R26, 0x1, R11, P0 ;  /* 0x000000011a1d7824 */ /* 0x000fe200000e060b */
[----:B----4-:R-:W-:-:S05]  /*110840*/  IADD3 R26, P0, R27, R10, RZ ;  /* 0x0000000a1b1a7210 */ /* 0x010fca0007f1e0ff */
        /* <DEDUP_REMOVED lines=131> */
[----:B------:R-:W3:Y:S01]  /*111080*/  LDL R17, [R1+0x1310] ;  /* 0x0013100001117983 */ /* 0x000ee20000100800 */
[----:B0-----:R-:W-:-:S03]  /*111090*/  IADD3 R4, P0, R2, R10, RZ ;  /* 0x0000000a02047210 */ /* 0x001fc60007f1e0ff */
[----:B------:R-:W3:Y:S04]  /*1110a0*/  LDL R14, [R1+0x25b8] ;  /* 0x0025b800010e7983 */ /* 0x000ee80000100800 */
[----:B------:R-:W3:Y:S04]  /*1110b0*/  LDL R15, [R1+0x1314] ;  /* 0x00131400010f7983 */ /* 0x000ee80000100800 */
[----:B------:R-:W3:Y:S04]  /*1110c0*/  LDL R3, [R1+0x25b4] ;  /* 0x0025b40001037983 */ /* 0x000ee80000100800 */
[----:B------:R-:W3:Y:S01]  /*1110d0*/  LDL R13, [R1+0x1318] ;  /* 0x00131800010d7983 */ /* 0x000ee20000100800 */
[----:B------:R-:W-:Y:S01]  /*1110e0*/  IMAD.X R5, R6, 0x1, R11, P0 ;  /* 0x0000000106057824 */ /* 0x000fe200000e060b */
[----:B----4-:R-:W-:-:S05]  /*1110f0*/  IADD3 R28, P0, R7, R10, RZ ;  /* 0x0000000a071c7210 */ /* 0x010fca0007f1e0ff */
[----:B------:R-:W-:Y:S01]  /*111100*/  IMAD.X R29, R8, 0x1, R11, P0 ;  /* 0x00000001081d7824 */ /* 0x000fe200000e060b */
[----:B------:R0:W-:Y:S04]  /*111110*/  STL.64 [R1+0x3370], R4 ;  /* 0x0033700401007387 */ /* 0x0001e80000100a00 */
[----:B------:R-:W4:Y:S04]  /*111120*/  LDL R2, [R1+0x131c] ;  /* 0x00131c0001027983 */ /* 0x000f280000100800 */
[----:B------:R-:W4:Y:S04]  /*111130*/  LDL R6, [R1+0x257c] ;  /* 0x00257c0001067983 */ /* 0x000f280000100800 */
[----:B------:R-:W4:Y:S04]  /*111140*/  LDL R7, [R1+0x1330] ;  /* 0x0013300001077983 */ /* 0x000f280000100800 */
[----:B0-----:R-:W4:Y:S04]  /*111150*/  LDL R4, [R1+0x25b0] ;  /* 0x0025b00001047983 */ /* 0x001f280000100800 */
[----:B------:R0:W-:Y:S04]  /*111160*/  STL.64 [R1+0x3388], R28 ;  /* 0x0033881c01007387 */ /* 0x0001e80000100a00 */
[----:B------:R-:W4:Y:S01]  /*111170*/  LDL R8, [R1+0x2578] ;  /* 0x0025780001087983 */ /* 0x000f220000100800 */
[----:B0-----:R-:W-:-:S05]  /*111180*/  IADD3 R28, P0, R9, R10, RZ ;  /* 0x0000000a091c7210 */ /* 0x001fca0007f1e0ff */
        /* <DEDUP_REMOVED lines=33> */
[----:B----4-:R-:W-:-:S05]  /*1113a0*/  IMAD.X R15, R4, 0x1, R11, P0 ;  /* 0x00000001040f7824 */ /* 0x010fca00000e060b */
        /* <DEDUP_REMOVED lines=90> */
[----:B------:R-:W3:Y:S01]  /*111950*/  LDL R29, [R1+0x13e4] ;  /* 0x0013e400011d7983 */ /* 0x000ee20000100800 */
[----:B0-----:R-:W-:-:S05]  /*111960*/  IADD3 R4, P0, R2, R10, RZ ;  /* 0x0000000a02047210 */ /* 0x001fca0007f1e0ff */
[--C-:B------:R-:W-:Y:S01]  /*111970*/  IMAD.X R5, R8, 0x1, R11.reuse, P0 ;  /* 0x0000000108057824 */ /* 0x100fe200000e060b */
[----:B--2---:R-:W-:Y:S01]  /*111980*/  IADD3 R28, P0, R9, R10, RZ ;  /* 0x0000000a091c7210 */ /* 0x004fe20007f1e0ff */
[----:B---3--:R0:W-:Y:S04]  /*111990*/  STL [R1+0x5c80], R29 ;  /* 0x005c801d01007387 */ /* 0x0081e80000100800 */
        /* <DEDUP_REMOVED lines=8> */
[----:B------:R-:W3:Y:S01]  /*111a20*/  LDL R21, [R1+0x13f4] ;  /* 0x0013f40001157983 */ /* 0x000ee20000100800 */
[----:B0-----:R-:W-:-:S03]  /*111a30*/  IMAD.X R29, R12, 0x1, R11, P0 ;  /* 0x000000010c1d7824 */ /* 0x001fc600000e060b */
[----:B------:R-:W3:Y:S04]  /*111a40*/  LDL R18, [R1+0x1734] ;  /* 0x0017340001127983 */ /* 0x000ee80000100800 */
[----:B------:R-:W3:Y:S04]  /*111a50*/  LDL R19, [R1+0x13f8] ;  /* 0x0013f80001137983 */ /* 0x000ee80000100800 */
[----:B------:R-:W3:Y:S04]  /*111a60*/  LDL R16, [R1+0x1730] ;  /* 0x0017300001107983 */ /* 0x000ee80000100800 */
[----:B------:R-:W3:Y:S04]  /*111a70*/  LDL R17, [R1+0x13fc] ;  /* 0x0013fc0001117983 */ /* 0x000ee80000100800 */
[----:B------:R-:W3:Y:S04]  /*111a80*/  LDL R14, [R1+0x172c] ;  /* 0x00172c00010e7983 */ /* 0x000ee80000100800 */
[----:B------:R-:W3:Y:S04]  /*111a90*/  LDL R15, [R1+0x1400] ;  /* 0x00140000010f7983 */ /* 0x000ee80000100800 */
[----:B-1----:R-:W3:Y:S04]  /*111aa0*/  LDL R4, [R1+0x1728] ;  /* 0x0017280001047983 */ /* 0x002ee80000100800 */
[----:B------:R-:W3:Y:S04]  /*111ab0*/  LDL R8, [R1+0x1404] ;  /* 0x0014040001087983 */ /* 0x000ee80000100800 */
[----:B------:R-:W3:Y:S04]  /*111ac0*/  LDL R2, [R1+0x1724] ;  /* 0x0017240001027983 */ /* 0x000ee80000100800 */
[----:B------:R-:W3:Y:S04]  /*111ad0*/  LDL R9, [R1+0x1408] ;  /* 0x0014080001097983 */ /* 0x000ee80000100800 */
[----:B------:R-:W3:Y:S04]  /*111ae0*/  LDL R12, [R1+0x1720] ;  /* 0x00172000010c7983 */ /* 0x000ee80000100800 */
[----:B------:R0:W-:Y:S02]  /*111af0*/  STL.64 [R1+0x2fa0], R28 ;  /* 0x002fa01c01007387 */ /* 0x0001e40000100a00 */
[----:B0-----:R-:W-:-:S02]  /*111b00*/  IADD3 R28, P0, R13, R10, RZ ;  /* 0x0000000a0d1c7210 */ /* 0x001fc40007f1e0ff */
[----:B------:R-:W3:Y:S03]  /*111b10*/  LDL R13, [R1+0x140c] ;  /* 0x00140c00010d7983 */ /* 0x000ee60000100800 */
[----:B------:R-:W-:-:S05]  /*111b20*/  IMAD.X R29, R3, 0x1, R11, P0 ;  /* 0x00000001031d7824 */ /* 0x000fca00000e060b */
[----:B------:R4:W-:Y:S02]  /*111b30*/  STL.64 [R1+0x2fb8], R28 ;  /* 0x002fb81c01007387 */ /* 0x0009e40000100a00 */
[----:B----4-:R-:W-:Y:S02]  /*111b40*/  IADD3 R28, P0, R6, R10, RZ ;  /* 0x0000000a061c7210 */ /* 0x010fe40007f1e0ff */
        /* <DEDUP_REMOVED lines=22> */
[----:B------:R0:W-:Y:S04]  /*111cb0*/  STL.64 [R1+0x2fe8], R28 ;  /* 0x002fe81c01007387 */ /* 0x0001e80000100a00 */
        /* <DEDUP_REMOVED lines=8> */
[----:B0-----:R-:W2:Y:S01]  /*111d40*/  LDL R29, [R1+0x1714] ;  /* 0x00171400011d7983 */ /* 0x001ea20000100800 */
[----:B-1----:R-:W-:-:S03]  /*111d50*/  IADD3 R14, P0, R8, R10, RZ ;  /* 0x0000000a080e7210 */ /* 0x002fc60007f1e0ff */
[----:B------:R-:W3:Y:S02]  /*111d60*/  LDL R8, [R1+0x1418] ;  /* 0x0014180001087983 */ /* 0x000ee40000100800 */
[----:B------:R-:W-:-:S05]  /*111d70*/  IMAD.X R15, R2, 0x1, R11, P0 ;  /* 0x00000001020f7824 */ /* 0x000fca00000e060b */
        /* <DEDUP_REMOVED lines=11> */
[----:B------:R-:W-:Y:S01]  /*111e30*/  IMAD.X R3, R5, 0x1, R11, P0 ;  /* 0x0000000105037824 */ /* 0x000fe200000e060b */
[----:B------:R-:W-:Y:S04]  /*111e40*/  STL.64 [R1+0x30d8], R14 ;  /* 0x0030d80e01007387 */ /* 0x000fe80000100a00 */
        /* <DEDUP_REMOVED lines=16> */
[----:B------:R-:W4:Y:S04]  /*111f50*/  LDL R5, [R1+0x1480] ;  /* 0x0014800001057983 */ /* 0x000f280000100800 */
[----:B------:R-:W4:Y:S04]  /*111f60*/  LDL R15, [R1+0x16d8] ;  /* 0x0016d800010f7983 */ /* 0x000f280000100800 */
[----:B------:R-:W4:Y:S01]  /*111f70*/  LDL R7, [R1+0x1484] ;  /* 0x0014840001077983 */ /* 0x000f220000100800 */
[----:B--2---:R-:W-:Y:S01]  /*111f80*/  IMAD.X R3, R29, 0x1, R11, P0 ;  /* 0x000000011d037824 */ /* 0x004fe200000e060b */
[----:B---3--:R-:W-:-:S04]  /*111f90*/  IADD3 R28, P0, R8, R10, RZ ;  /* 0x0000000a081c7210 */ /* 0x008fc80007f1e0ff */
[----:B------:R0:W-:Y:S04]  /*111fa0*/  STL.64 [R1+0x2d78], R2 ;  /* 0x002d780201007387 */ /* 0x0001e80000100a00 */
[----:B------:R-:W2:Y:S04]  /*111fb0*/  LDL R8, [R1+0x16d0] ;  /* 0x0016d00001087983 */ /* 0x000ea80000100800 */
[----:B0-----:R-:W3:Y:S04]  /*111fc0*/  LDL R2, [R1+0x16d4] ;  /* 0x0016d40001027983 */ /* 0x001ee80000100800 */
[----:B------:R-:W2:Y:S01]  /*111fd0*/  LDL R3, [R1+0x1488] ;  /* 0x0014880001037983 */ /* 0x000ea20000100800 */
[----:B------:R-:W-:-:S03]  /*111fe0*/  IMAD.X R29, R12, 0x1, R11, P0 ;  /* 0x000000010c1d7824 */ /* 0x000fc600000e060b */
[----:B------:R-:W2:Y:S04]  /*111ff0*/  LDL R12, [R1+0x148c] ;  /* 0x00148c00010c7983 */ /* 0x000ea80000100800 */
[----:B------:R0:W-:Y:S02]  /*112000*/  STL.64 [R1+0x2d90], R28 ;  /* 0x002d901c01007387 */ /* 0x0001e40000100a00 */
[----:B0-----:R-:W-:-:S05]  /*112010*/  IADD3 R28, P0, R9, R10, RZ ;  /* 0x0000000a091c7210 */ /* 0x001fca0007f1e0ff */
[----:B------:R-:W-:Y:S02]  /*112020*/  IMAD.X R29, R13, 0x1, R11, P0 ;  /* 0x000000010d1d7824 */ /* 0x000fe400000e060b */
[----:B------:R-:W2:Y:S04]  /*112030*/  LDL R13, [R1+0x16cc] ;  /* 0x0016cc00010d7983 */ /* 0x000ea80000100800 */
[----:B------:R0:W-:Y:S04]  /*112040*/  STL.64 [R1+0x2da8], R28 ;  /* 0x002da81c01007387 */ /* 0x0001e80000100a00 */
[----:B------:R-:W2:Y:S04]  /*112050*/  LDL R9, [R1+0x1490] ;  /* 0x0014900001097983 */ /* 0x000ea80000100800 */
[----:B0-----:R-:W3:Y:S01]  /*112060*/  LDL R29, [R1+0x16f8] ;  /* 0x0016f800011d7983 */ /* 0x001ee20000100800 */
[----:B----4-:R-:W-:-:S03]  /*112070*/  IADD3 R28, P0, R6, R10, RZ ;  /* 0x0000000a061c7210 */ /* 0x010fc60007f1e0ff */
[----:B------:R-:W4:Y:S02]  /*112080*/  LDL R6, [R1+0x16c8] ;  /* 0x0016c80001067983 */ /* 0x000f240000100800 */
[----:B---3--:R-:W-:-:S05]  /*112090*/  IMAD.X R29, R29, 0x1, R11, P0 ;  /* 0x000000011d1d7824 */ /* 0x008fca00000e060b */
        /* <DEDUP_REMOVED lines=18> */
[----:B------:R-:W-:Y:S01]  /*1121c0*/  STL.64 [R1+0x2e38], R20 ;  /* 0x002e381401007387 */ /* 0x000fe20000100a00 */
[----:B0-----:R-:W-:-:S05]  /*1121d0*/  IADD3 R16, P0, R14, R10, RZ ;  /* 0x0000000a0e107210 */ /* 0x001fca0007f1e0ff */
[----:B------:R-:W-:Y:S01]  /*1121e0*/  IMAD.X R17, R4, 0x1, R11, P0 ;  /* 0x0000000104117824 */ /* 0x000fe200000e060b */
[----:B------:R-:W-:-:S04]  /*1121f0*/  IADD3 R4, P0, R5, R10, RZ ;  /* 0x0000000a05047210 */ /* 0x000fc80007f1e0ff */
[----:B------:R-:W-:Y:S01]  /*112200*/  STL.64 [R1+0x2e68], R16 ;  /* 0x002e681001007387 */ /* 0x000fe20000100a00 */
[--C-:B------:R-:W-:Y:S01]  /*112210*/  IMAD.X R5, R15, 0x1, R11.reuse, P0 ;  /* 0x000000010f057824 */ /* 0x100fe200000e060b */
[-C--:B------:R-:W-:Y:S02]  /*112220*/  IADD3 R14, P0, R7, R10.reuse, RZ ;  /* 0x0000000a070e7210 */ /* 0x080fe40007f1e0ff */
[----:B------:R-:W3:Y:S04]  /*112230*/  LDL R7, [R1+0x1494] ;  /* 0x0014940001077983 */ /* 0x000ee80000100800 */
[----:B------:R0:W-:Y:S04]  /*112240*/  STL.64 [R1+0x2e80], R4 ;  /* 0x002e800401007387 */ /* 0x0001e80000100a00 */
[----:B------:R-:W3:Y:S04]  /*112250*/  LDL R29, [R1+0x1498] ;  /* 0x00149800011d7983 */ /* 0x000ee80000100800 */
[----:B0-----:R-:W3:Y:S01]  /*112260*/  LDL R4, [R1+0x16c4] ;  /* 0x0016c40001047983 */ /* 0x001ee20000100800 */
[----:B------:R-:W-:Y:S01]  /*112270*/  IMAD.X R15, R2, 0x1, R11, P0 ;  /* 0x00000001020f7824 */ /* 0x000fe200000e060b */
[----:B--2---:R-:W-:-:S05]  /*112280*/  IADD3 R2, P0, R3, R10, RZ ;  /* 0x0000000a03027210 */ /* 0x004fca0007f1e0ff */
[----:B------:R-:W-:Y:S01]  /*112290*/  IMAD.X R3, R8, 0x1, R11, P0 ;  /* 0x0000000108037824 */ /* 0x000fe200000e060b */
[----:B------:R-:W-:Y:S04]  /*1122a0*/  STL.64 [R1+0x2e98], R14 ;  /* 0x002e980e01007387 */ /* 0x000fe80000100a00 */
[----:B------:R0:W-:Y:S04]  /*1122b0*/  STL.64 [R1+0x2eb0], R2 ;  /* 0x002eb00201007387 */ /* 0x0001e80000100a00 */
[----:B------:R-:W2:Y:S01]  /*1122c0*/  LDL R5, [R1+0x149c] ;  /* 0x00149c0001057983 */ /* 0x000ea20000100800 */
[----:B0-----:R-:W-:-:S03]  /*1122d0*/  IADD3 R2, P0, R12, R10, RZ ;  /* 0x0000000a0c027210 */ /* 0x001fc60007f1e0ff */
[----:B------:R-:W2:Y:S02]  /*1122e0*/  LDL R12, [R1+0x16bc] ;  /* 0x0016bc00010c7983 */ /* 0x000ea40000100800 */
[----:B------:R-:W-:Y:S02]  /*1122f0*/  IMAD.X R3, R13, 0x1, R11, P0 ;  /* 0x000000010d037824 */ /* 0x000fe400000e060b */
[----:B------:R-:W2:Y:S04]  /*112300*/  LDL R13, [R1+0x14a0] ;  /* 0x0014a000010d7983 */ /* 0x000ea80000100800 */
[----:B------:R0:W-:Y:S04]  /*112310*/  STL.64 [R1+0x2ec8], R2 ;  /* 0x002ec80201007387 */ /* 0x0001e80000100a00 */
[----:B------:R-:W2:Y:S04]  /*112320*/  LDL R26, [R1+0x16b8] ;  /* 0x0016b800011a7983 */ /* 0x000ea80000100800 */
[----:B------:R-:W2:Y:S04]  /*112330*/  LDL R27, [R1+0x14a4] ;  /* 0x0014a400011b7983 */ /* 0x000ea80000100800 */
[----:B------:R-:W2:Y:S01]  /*112340*/  LDL R24, [R1+0x16b4] ;  /* 0x0016b40001187983 */ /* 0x000ea20000100800 */
[----:B0-----:R-:W-:-:S05]  /*112350*/  IADD3 R2, P0, R9, R10, RZ ;  /* 0x0000000a09027210 */ /* 0x001fca0007f1e0ff */
[----:B----4-:R-:W-:-:S05]  /*112360*/  IMAD.X R3, R6, 0x1, R11, P0 ;  /* 0x0000000106037824 */ /* 0x010fca00000e060b */
        /* <DEDUP_REMOVED lines=15> */
[----:B------:R-:W4:Y:S01]  /*112460*/  LDL R9, [R1+0x14c4] ;  /* 0x0014c40001097983 */ /* 0x000f220000100800 */
[----:B---3--:R-:W-:-:S05]  /*112470*/  IADD3 R6, P0, R7, R10, RZ ;  /* 0x0000000a07067210 */ /* 0x008fca0007f1e0ff */
[--C-:B------:R-:W-:Y:S01]  /*112480*/  IMAD.X R7, R4, 0x1, R11.reuse, P0 ;  /* 0x0000000104077824 */ /* 0x100fe200000e060b */
[----:B------:R-:W-:Y:S01]  /*112490*/  IADD3 R28, P0, R29, R10, RZ ;  /* 0x0000000a1d1c7210 */ /* 0x000fe20007f1e0ff */
[----:B------:R-:W3:Y:S04]  /*1124a0*/  LDL R4, [R1+0x1684] ;  /* 0x0016840001047983 */ /* 0x000ee80000100800 */
[----:B------:R0:W-:Y:S04]  /*1124b0*/  STL.64 [R1+0x2ef8], R6 ;  /* 0x002ef80601007387 */ /* 0x0001e80000100a00 */
[----:B------:R-:W2:Y:S04]  /*1124c0*/  LDL R29, [R1+0x16c0] ;  /* 0x0016c000011d7983 */ /* 0x000ea80000100800 */
[----:B0-----:R-:W3:Y:S04]  /*1124d0*/  LDL R6, [R1+0x14c8] ;  /* 0x0014c80001067983 */ /* 0x001ee80000100800 */
[----:B------:R-:W3:Y:S01]  /*1124e0*/  LDL R7, [R1+0x1680] ;  /* 0x0016800001077983 */ /* 0x000ee20000100800 */
[----:B--2---:R-:W-:-:S05]  /*1124f0*/  IMAD.X R29, R29, 0x1, R11, P0 ;  /* 0x000000011d1d7824 */ /* 0x004fca00000e060b */
[----:B------:R0:W-:Y:S02]  /*112500*/  STL.64 [R1+0x2f10], R28 ;  /* 0x002f101c01007387 */ /* 0x0001e40000100a00 */
[----:B0-----:R-:W-:-:S05]  /*112510*/  IADD3 R28, P0, R5, R10, RZ ;  /* 0x0000000a051c7210 */ /* 0x001fca0007f1e0ff */
[----:B------:R-:W-:Y:S02]  /*112520*/  IMAD.X R29, R12, 0x1, R11, P0 ;  /* 0x000000010c1d7824 */ /* 0x000fe400000e060b */
[----:B------:R-:W2:Y:S04]  /*112530*/  LDL R12, [R1+0x14cc] ;  /* 0x0014cc00010c7983 */ /* 0x000ea80000100800 */
[----:B------:R0:W-:Y:S04]  /*112540*/  STL.64 [R1+0x2b88], R28 ;  /* 0x002b881c01007387 */ /* 0x0001e80000100a00 */
[----:B------:R-:W2:Y:S01]  /*112550*/  LDL R5, [R1+0x165c] ;  /* 0x00165c0001057983 */ /* 0x000ea20000100800 */
[----:B0-----:R-:W-:-:S03]  /*112560*/  IADD3 R28, P0, R13, R10, RZ ;  /* 0x0000000a0d1c7210 */ /* 0x001fc60007f1e0ff */
[----:B------:R-:W2:Y:S02]  /*112570*/  LDL R13, [R1+0x14d0] ;  /* 0x0014d000010d7983 */ /* 0x000ea40000100800 */
[----:B------:R-:W-:Y:S01]  /*112580*/  IMAD.X R29, R26, 0x1, R11, P0 ;  /* 0x000000011a1d7824 */ /* 0x000fe200000e060b */
[----:B------:R-:W-:-:S05]  /*112590*/  IADD3 R26, P0, R27, R10, RZ ;  /* 0x0000000a1b1a7210 */ /* 0x000fca0007f1e0ff */
        /* <DEDUP_REMOVED lines=27> */
[----:B---3--:R-:W-:-:S05]  /*112750*/  IMAD.X R3, R4, 0x1, R11, P0 ;  /* 0x0000000104037824 */ /* 0x008fca00000e060b */
[----:B------:R0:W-:Y:S04]  /*112760*/  STL.64 [R1+0x2c78], R2 ;  /* 0x002c780201007387 */ /* 0x0001e80000100a00 */
[----:B------:R-:W3:Y:S01]  /*112770*/  LDL R29, [R1+0x14d8] ;  /* 0x0014d800011d7983 */ /* 0x000ee20000100800 */
[----:B0-----:R-:W-:-:S03]  /*112780*/  IADD3 R2, P0, R6, R10, RZ ;  /* 0x0000000a06027210 */ /* 0x001fc60007f1e0ff */
[----:B------:R-:W4:Y:S02]  /*112790*/  LDL R6, [R1+0x1654] ;  /* 0x0016540001067983 */ /* 0x000f240000100800 */
[----:B------:R-:W-:Y:S02]  /*1127a0*/  IMAD.X R3, R7, 0x1, R11, P0 ;  /* 0x0000000107037824 */ /* 0x000fe400000e060b */
[----:B---3--:R-:W-:Y:S04]  /*1127b0*/  STL [R1+0x5c7c], R29 ;  /* 0x005c7c1d01007387 */ /* 0x008fe80000100800 */
[----:B------:R2:W-:Y:S04]  /*1127c0*/  STL.64 [R1+0x2c90], R2 ;  /* 0x002c900201007387 */ /* 0x0005e80000100a00 */
[----:B------:R-:W3:Y:S04]  /*1127d0*/  LDL R7, [R1+0x1650] ;  /* 0x0016500001077983 */ /* 0x000ee80000100800 */
[----:B------:R-:W3:Y:S04]  /*1127e0*/  LDL R26, [R1+0x14e0] ;  /* 0x0014e000011a7983 */ /* 0x000ee80000100800 */
[----:B------:R-:W3:Y:S01]  /*1127f0*/  LDL R24, [R1+0x1638] ;  /* 0x0016380001187983 */ /* 0x000ee20000100800 */
[----:B--2---:R-:W-:-:S03]  /*112800*/  IADD3 R2, P0, R12, R10, RZ ;  /* 0x0000000a0c027210 */ /* 0x004fc60007f1e0ff */
[----:B------:R-:W2:Y:S02]  /*112810*/  LDL R12, [R1+0x14dc] ;  /* 0x0014dc00010c7983 */ /* 0x000ea40000100800 */
[----:B------:R-:W-:Y:S01]  /*112820*/  IMAD.X R3, R5, 0x1, R11, P0 ;  /* 0x0000000105037824 */ /* 0x000fe200000e060b */
[----:B------:R-:W-:-:S05]  /*112830*/  IADD3 R28, P0, R13, R10, RZ ;  /* 0x0000000a0d1c7210 */ /* 0x000fca0007f1e0ff */
[----:B----4-:R-:W-:Y:S01]  /*112840*/  IMAD.X R29, R8, 0x1, R11, P0 ;  /* 0x00000001081d7824 */ /* 0x010fe200000e060b */
        /* <DEDUP_REMOVED lines=17> */
[----:B------:R0:W-:Y:S04]  /*112960*/  STL.64 [R1+0x2cc0], R28 ;  /* 0x002cc01c01007387 */ /* 0x0001e80000100a00 */
[----:B------:R-:W4:Y:S04]  /*112970*/  LDL R3, [R1+0x1524] ;  /* 0x0015240001037983 */ /* 0x000f280000100800 */
[----:B------:R-:W4:Y:S01]  /*112980*/  LDL R8, [R1+0x1614] ;  /* 0x0016140001087983 */ /* 0x000f220000100800 */
[----:B0-----:R-:W-:-:S03]  /*112990*/  IADD3 R28, P0, R9, R10, RZ ;  /* 0x0000000a091c7210 */ /* 0x001fc60007f1e0ff */
[----:B------:R-:W4:Y:S02]  /*1129a0*/  LDL R9, [R1+0x1528] ;  /* 0x0015280001097983 */ /* 0x000f240000100800 */
[----:B------:R-:W-:-:S05]  /*1129b0*/  IMAD.X R29, R6, 0x1, R11, P0 ;  /* 0x00000001061d7824 */ /* 0x000fca00000e060b */
[----:B------:R0:W-:Y:S04]  /*1129c0*/  STL.64 [R1+0x2cd8], R28 ;  /* 0x002cd81c01007387 */ /* 0x0001e80000100a00 */
[----:B0-----:R-:W3:Y:S04]  /*1129d0*/  LDL.LU R29, [R1+0x5c7c] ;  /* 0x005c7c00011d7983 */ /* 0x001ee80000300800 */
[----:B------:R-:W4:Y:S01]  /*1129e0*/  LDL R6, [R1+0x1610] ;  /* 0x0016100001067983 */ /* 0x000f220000100800 */
[----:B---3--:R-:W-:-:S05]  /*1129f0*/  IADD3 R28, P0, R29, R10, RZ ;  /* 0x0000000a1d1c7210 */ /* 0x008fca0007f1e0ff */
[----:B------:R-:W-:Y:S02]  /*112a00*/  IMAD.X R29, R7, 0x1, R11, P0 ;  /* 0x00000001071d7824 */ /* 0x000fe400000e060b */
[----:B------:R-:W3:Y:S04]  /*112a10*/  LDL R7, [R1+0x152c] ;  /* 0x00152c0001077983 */ /* 0x000ee80000100800 */
[----:B------:R0:W-:Y:S04]  /*112a20*/  STL.64 [R1+0x2cf0], R28 ;  /* 0x002cf01c01007387 */ /* 0x0001e80000100a00 */
[----:B0-----:R-:W4:Y:S01]  /*112a30*/  LDL R29, [R1+0x163c] ;  /* 0x00163c00011d7983 */ /* 0x001f220000100800 */
[----:B--2---:R-:W-:-:S03]  /*112a40*/  IADD3 R28, P0, R12, R10, RZ ;  /* 0x0000000a0c1c7210 */ /* 0x004fc60007f1e0ff */
[----:B------:R-:W2:Y:S02]  /*112a50*/  LDL R12, [R1+0x160c] ;  /* 0x00160c00010c7983 */ /* 0x000ea40000100800 */
[----:B----4-:R-:W-:-:S05]  /*112a60*/  IMAD.X R29, R29, 0x1, R11, P0 ;  /* 0x000000011d1d7824 */ /* 0x010fca00000e060b */
        /* <DEDUP_REMOVED lines=27> */
[----:B------:R0:W-:Y:S04]  /*112c20*/  STL.64 [R1+0x2a20], R16 ;  /* 0x002a201001007387 */ /* 0x0001e80000100a00 */
[----:B------:R-:W4:Y:S01]  /*112c30*/  LDL R13, [R1+0x1608] ;  /* 0x00160800010d7983 */ /* 0x000f220000100800 */
[----:B------:R-:W-:-:S03]  /*112c40*/  IMAD.X R3, R8, 0x1, R11, P0 ;  /* 0x0000000108037824 */ /* 0x000fc600000e060b */
[----:B0-----:R-:W4:Y:S04]  /*112c50*/  LDL R17, [R1+0x1530] ;  /* 0x0015300001117983 */ /* 0x001f280000100800 */
[----:B------:R-:W-:Y:S04]  /*112c60*/  STL.64 [R1+0x2a50], R4 ;  /* 0x002a500401007387 */ /* 0x000fe80000100a00 */
[----:B------:R0:W-:Y:S04]  /*112c70*/  STL.64 [R1+0x2a68], R2 ;  /* 0x002a680201007387 */ /* 0x0001e80000100a00 */
[----:B------:R-:W3:Y:S04]  /*112c80*/  LDL R29, [R1+0x1538] ;  /* 0x00153800011d7983 */ /* 0x000ee80000100800 */
[----:B------:R-:W4:Y:S01]  /*112c90*/  LDL R14, [R1+0x1534] ;  /* 0x00153400010e7983 */ /* 0x000f220000100800 */
[----:B0-----:R-:W-:-:S05]  /*112ca0*/  IADD3 R2, P0, R9, R10, RZ ;  /* 0x0000000a09027210 */ /* 0x001fca0007f1e0ff */
[----:B------:R-:W-:Y:S01]  /*112cb0*/  IMAD.X R3, R6, 0x1, R11, P0 ;  /* 0x0000000106037824 */ /* 0x000fe200000e060b */
[----:B---3--:R-:W-:Y:S04]  /*112cc0*/  STL [R1+0x5c78], R29 ;  /* 0x005c781d01007387 */ /* 0x008fe80000100800 */
[----:B------:R0:W-:Y:S04]  /*112cd0*/  STL.64 [R1+0x2a80], R2 ;  /* 0x002a800201007387 */ /* 0x0001e80000100a00 */
[----:B------:R-:W3:Y:S04]  /*112ce0*/  LDL R15, [R1+0x153c] ;  /* 0x00153c00010f7983 */ /* 0x000ee80000100800 */
[----:B------:R-:W3:Y:S04]  /*112cf0*/  LDL R26, [R1+0x15fc] ;  /* 0x0015fc00011a7983 */ /* 0x000ee80000100800 */
[----:B------:R-:W3:Y:S04]  /*112d00*/  LDL R27, [R1+0x1540] ;  /* 0x00154000011b7983 */ /* 0x000ee80000100800 */
[----:B------:R-:W3:Y:S01]  /*112d10*/  LDL R24, [R1+0x15f8] ;  /* 0x0015f80001187983 */ /* 0x000ee20000100800 */
[----:B0-----:R-:W-:-:S05]  /*112d20*/  IADD3 R2, P0, R7, R10, RZ ;  /* 0x0000000a07027210 */ /* 0x001fca0007f1e0ff */
[----:B--2---:R-:W-:Y:S01]  /*112d30*/  IMAD.X R3, R12, 0x1, R11, P0 ;  /* 0x000000010c037824 */ /* 0x004fe200000e060b */
[----:B----4-:R-:W-:-:S05]  /*112d40*/  IADD3 R16, P0, R17, R10, RZ ;  /* 0x0000000a11107210 */ /* 0x010fca0007f1e0ff */
[----:B------:R-:W-:Y:S01]  /*112d50*/  IMAD.X R17, R13, 0x1, R11, P0 ;  /* 0x000000010d117824 */ /* 0x000fe200000e060b */
[----:B------:R0:W-:Y:S04]  /*112d60*/  STL.64 [R1+0x2a98], R2 ;  /* 0x002a980201007387 */ /* 0x0001e80000100a00 */
[----:B------:R-:W2:Y:S04]  /*112d70*/  LDL R25, [R1+0x1544] ;  /* 0x0015440001197983 */ /* 0x000ea80000100800 */
        /* <DEDUP_REMOVED lines=17> */
[----:B------:R-:W3:Y:S01]  /*112e90*/  LDL R29, [R1+0x1604] ;  /* 0x00160400011d7983 */ /* 0x000ee20000100800 */
[----:B------:R-:W-:-:S03]  /*112ea0*/  IADD3 R28, P0, R14, R10, RZ ;  /* 0x0000000a0e1c7210 */ /* 0x000fc60007f1e0ff */
[----:B------:R-:W4:Y:S04]  /*112eb0*/  LDL R14, [R1+0x156c] ;  /* 0x00156c00010e7983 */ /* 0x000f280000100800 */
[----:B0-----:R-:W4:Y:S04]  /*112ec0*/  LDL R16, [R1+0x15d4] ;  /* 0x0015d40001107983 */ /* 0x001f280000100800 */
[----:B------:R-:W4:Y:S01]  /*112ed0*/  LDL R17, [R1+0x1568] ;  /* 0x0015680001117983 */ /* 0x000f220000100800 */
[----:B---3--:R-:W-:-:S05]  /*112ee0*/  IMAD.X R29, R29, 0x1, R11, P0 ;  /* 0x000000011d1d7824 */ /* 0x008fca00000e060b */
[----:B------:R0:W-:Y:S04]  /*112ef0*/  STL.64 [R1+0x2ac8], R28 ;  /* 0x002ac81c01007387 */ /* 0x0001e80000100a00 */
[----:B0-----:R-:W3:Y:S02]  /*112f00*/  LDL.LU R29, [R1+0x5c78] ;  /* 0x005c7800011d7983 */ /* 0x001ee40000300800 */
[----:B---3--:R-:W-:Y:S02]  /*112f10*/  IADD3 R28, P0, R29, R10, RZ ;  /* 0x0000000a1d1c7210 */ /* 0x008fe40007f1e0ff */
[----:B------:R-:W3:Y:S03]  /*112f20*/  LDL R29, [R1+0x1600] ;  /* 0x00160000011d7983 */ /* 0x000ee60000100800 */
[----:B---3--:R-:W-:-:S05]  /*112f30*/  IMAD.X R29, R29, 0x1, R11, P0 ;  /* 0x000000011d1d7824 */ /* 0x008fca00000e060b */
[----:B------:R0:W-:Y:S02]  /*112f40*/  STL.64 [R1+0x2ae0], R28 ;  /* 0x002ae01c01007387 */ /* 0x0001e40000100a00 */
[-C--:B0-----:R-:W-:Y:S02]  /*112f50*/  IADD3 R28, P0, R15, R10.reuse, RZ ;  /* 0x0000000a0f1c7210 */ /* 0x081fe40007f1e0ff */
[----:B------:R-:W3:Y:S03]  /*112f60*/  LDL.LU R15, [R1+0x157c] ;  /* 0x00157c00010f7983 */ /* 0x000ee60000300800 */
[----:B------:R-:W-:Y:S01]  /*112f70*/  IMAD.X R29, R26, 0x1, R11, P0 ;  /* 0x000000011a1d7824 */ /* 0x000fe200000e060b */
[----:B------:R-:W-:-:S05]  /*112f80*/  IADD3 R26, P0, R27, R10, RZ ;  /* 0x0000000a1b1a7210 */ /* 0x000fca0007f1e0ff */
[----:B------:R-:W-:Y:S01]  /*112f90*/  IMAD.X R27, R24, 0x1, R11, P0 ;  /* 0x00000001181b7824 */ /* 0x000fe200000e060b */
[----:B--2---:R-:W-:-:S05]  /*112fa0*/  IADD3 R24, P0, R25, R10, RZ ;  /* 0x0000000a19187210 */ /* 0x004fca0007f1e0ff */
        /* <DEDUP_REMOVED lines=12> */
[-C--:B------:R-:W-:Y:S01]  /*113070*/  IADD3 R6, P0, R7, R10.reuse, RZ ;  /* 0x0000000a07067210 */ /* 0x080fe20007f1e0ff */
[----:B0-----:R-:W2:Y:S04]  /*113080*/  LDL.LU.64 R28, [R1+0x5c70] ;  /* 0x005c7000011c7983 */ /* 0x001ea80000300a00 */
[----:B------:R0:W-:Y:S01]  /*113090*/  STL.64 [R1+0x2b10], R26 ;  /* 0x002b101a01007387 */ /* 0x0001e20000100a00 */
[----:B------:R-:W-:Y:S01]  /*1130a0*/  IMAD.X R7, R2, 0x1, R11, P0 ;  /* 0x0000000102077824 */ /* 0x000fe200000e060b */
[----:B------:R-:W-:-:S02]  /*1130b0*/  IADD3 R2, P0, R3, R10, RZ ;  /* 0x0000000a03027210 */ /* 0x000fc40007f1e0ff */
[----:B0-----:R-:W4:Y:S04]  /*1130c0*/  LDL.LU.64 R26, [R1+0x5c68] ;  /* 0x005c6800011a7983 */ /* 0x001f280000300a00 */
[----:B------:R0:W-:Y:S01]  /*1130d0*/  STL.64 [R1+0x2b28], R24 ;  /* 0x002b281801007387 */ /* 0x0001e20000100a00 */
[--C-:B------:R-:W-:Y:S01]  /*1130e0*/  IMAD.X R3, R12, 0x1, R11.reuse, P0 ;  /* 0x000000010c037824 */ /* 0x100fe200000e060b */
[----:B------:R-:W-:Y:S02]  /*1130f0*/  IADD3 R12, P0, R13, R10, RZ ;  /* 0x0000000a0d0c7210 */ /* 0x000fe40007f1e0ff */
[----:B0-----:R-:W2:Y:S04]  /*113100*/  LDL.LU.64 R24, [R1+0x5c60] ;  /* 0x005c600001187983 */ /* 0x001ea80000300a00 */
[----:B------:R0:W-:Y:S01]  /*113110*/  STL.64 [R1+0x2b40], R22 ;  /* 0x002b401601007387 */ /* 0x0001e20000100a00 */
[----:B------:R-:W-:-:S03]  /*113120*/  IMAD.X R13, R16, 0x1, R11, P0 ;  /* 0x00000001100d7824 */ /* 0x000fc600000e060b */
[----:B0-----:R-:W4:Y:S04]  /*113130*/  LDL.LU.64 R22, [R1+0x5c58] ;  /* 0x005c580001167983 */ /* 0x001f280000300a00 */
[----:B------:R0:W-:Y:S04]  /*113140*/  STL.64 [R1+0x2b58], R20 ;  /* 0x002b581401007387 */ /* 0x0001e80000100a00 */
[----:B0-----:R-:W2:Y:S04]  /*113150*/  LDL.LU.64 R20, [R1+0x5c50] ;  /* 0x005c500001147983 */ /* 0x001ea80000300a00 */
[----:B------:R0:W-:Y:S01]  /*113160*/  STL.64 [R1+0x2b70], R18 ;  /* 0x002b701201007387 */ /* 0x0001e20000100a00 */
[----:B------:R-:W-:-:S03]  /*113170*/  IADD3 R16, P0, R17, R10, RZ ;  /* 0x0000000a11107210 */ /* 0x000fc60007f1e0ff */
[----:B0-----:R-:W4:Y:S04]  /*113180*/  LDL.LU.64 R18, [R1+0x5c48] ;  /* 0x005c480001127983 */ /* 0x001f280000300a00 */
[----:B------:R0:W-:Y:S04]  /*113190*/  STL.64 [R1+0x2900], R4 ;  /* 0x0029000401007387 */ /* 0x0001e80000100a00 */
[----:B0-----:R-:W3:Y:S04]  /*1131a0*/  LDL.LU.64 R4, [R1+0x5c40] ;  /* 0x005c400001047983 */ /* 0x001ee80000300a00 */
[----:B------:R0:W-:Y:S04]  /*1131b0*/  STL.64 [R1+0x2918], R8 ;  /* 0x0029180801007387 */ /* 0x0001e80000100a00 */
[----:B0-----:R-:W2:Y:S04]  /*1131c0*/  LDL.LU.64 R8, [R1+0x5c38] ;  /* 0x005c380001087983 */ /* 0x001ea80000300a00 */
[----:B------:R0:W-:Y:S04]  /*1131d0*/  STL.64 [R1+0x2930], R6 ;  /* 0x0029300601007387 */ /* 0x0001e80000100a00 */
[----:B0-----:R-:W4:Y:S04]  /*1131e0*/  LDL.LU.64 R6, [R1+0x5c30] ;  /* 0x005c300001067983 */ /* 0x001f280000300a00 */
[----:B------:R0:W-:Y:S04]  /*1131f0*/  STL.64 [R1+0x2948], R2 ;  /* 0x0029480201007387 */ /* 0x0001e80000100a00 */
[----:B0-----:R-:W2:Y:S04]  /*113200*/  LDL.LU R2, [R1+0x28a0] ;  /* 0x0028a00001027983 */ /* 0x001ea80000300800 */
[----:B------:R-:W2:Y:S04]  /*113210*/  LDL.LU R3, [R1+0x1580] ;  /* 0x0015800001037983 */ /* 0x000ea80000300800 */
[----:B------:R0:W-:Y:S04]  /*113220*/  STL.64 [R1+0x2960], R12 ;  /* 0x0029600c01007387 */ /* 0x0001e80000100a00 */
[----:B0-----:R-:W3:Y:S04]  /*113230*/  LDL.LU.64 R12, [R1+0x5c28] ;  /* 0x005c2800010c7983 */ /* 0x001ee80000300a00 */
[----:B------:R-:W4:Y:S02]  /*113240*/  LDL R17, [R1+0x15d0] ;  /* 0x0015d00001117983 */ /* 0x000f240000100800 */
[----:B----4-:R-:W-:-:S05]  /*113250*/  IMAD.X R17, R17, 0x1, R11, P0 ;  /* 0x0000000111117824 */ /* 0x010fca00000e060b */
[----:B------:R0:W-:Y:S02]  /*113260*/  STL.64 [R1+0x2978], R16 ;  /* 0x0029781001007387 */ /* 0x0001e40000100a00 */
[----:B0-----:R-:W-:-:S05]  /*113270*/  IADD3 R16, P0, R14, R10, RZ ;  /* 0x0000000a0e107210 */ /* 0x001fca0007f1e0ff */
[--C-:B---3--:R-:W-:Y:S02]  /*113280*/  IMAD.X R17, R13, 0x1, R11.reuse, P0 ;  /* 0x000000010d117824 */ /* 0x108fe400000e060b */
[----:B------:R-:W3:Y:S04]  /*113290*/  LDL.LU R13, [R1+0x5c24] ;  /* 0x005c2400010d7983 */ /* 0x000ee80000300800 */
[----:B------:R0:W-:Y:S02]  /*1132a0*/  STL.64 [R1+0x2990], R16 ;  /* 0x0029901001007387 */ /* 0x0001e40000100a00 */
[----:B0-----:R-:W-:Y:S02]  /*1132b0*/  IADD3 R16, P0, R12, R10, RZ ;  /* 0x0000000a0c107210 */ /* 0x001fe40007f1e0ff */
[----:B------:R-:W4:Y:S03]  /*1132c0*/  LDL.LU R12, [R1+0x5c20] ;  /* 0x005c2000010c7983 */ /* 0x000f260000300800 */
[----:B------:R-:W-:-:S02]  /*1132d0*/  IMAD.X R17, R5, 0x1, R11, P0 ;  /* 0x0000000105117824 */ /* 0x000fc400000e060b */
[----:B------:R-:W-:Y:S01]  /*1132e0*/  VIADD R5, R15, UR6 ;  /* 0x000000060f057c36 */ /* 0x000fe20008000000 */
[----:B------:R-:W-:Y:S02]  /*1132f0*/  ULDC UR6, c[0x0][0x248] ;  /* 0x0000920000067ab9 */ /* 0x000fe40000000800 */
[----:B------:R0:W-:Y:S02]  /*113300*/  STL.64 [R1+0x29a8], R16 ;  /* 0x0029a81001007387 */ /* 0x0001e40000100a00 */
[----:B------:R-:W-:Y:S02]  /*113310*/  SHF.R.S32.HI R14, RZ, 0x1f, R5 ;  /* 0x0000001fff0e7819 */ /* 0x000fe40000011405 */
[----:B------:R1:W-:Y:S01]  /*113320*/  STL.64 [R1+0x5b60], R6 ;  /* 0x005b600601007387 */ /* 0x0003e20000100a00 */
[----:B0-----:R-:W-:-:S03]  /*113330*/  IADD3 R16, P0, R5, R6, RZ ;  /* 0x0000000605107210 */ /* 0x001fc60007f1e0ff */
[----:B-1----:R-:W3:Y:S02]  /*113340*/  LDL.LU R6, [R1+0x2894] ;  /* 0x0028940001067983 */ /* 0x002ee40000300800 */
[----:B------:R-:W-:Y:S02]  /*113350*/  IMAD.X R17, R14, 0x1, R7, P0 ;  /* 0x000000010e117824 */ /* 0x000fe400000e0607 */
[----:B------:R-:W3:Y:S04]  /*113360*/  LDL.LU R7, [R1+0x158c] ;  /* 0x00158c0001077983 */ /* 0x000ee80000300800 */
[----:B------:R0:W-:Y:S04]  /*113370*/  STL.64 [R1+0x56b8], R16 ;  /* 0x0056b81001007387 */ /* 0x0001e80000100a00 */
[----:B--2---:R1:W-:Y:S01]  /*113380*/  STL.64 [R1+0x5b68], R8 ;  /* 0x005b680801007387 */ /* 0x0043e20000100a00 */
[----:B0-----:R-:W-:-:S03]  /*113390*/  IADD3 R16, P0, R5, R8, RZ ;  /* 0x0000000805107210 */ /* 0x001fc60007f1e0ff */
[----:B-1----:R-:W2:Y:S02]  /*1133a0*/  LDL.LU R8, [R1+0x1588] ;  /* 0x0015880001087983 */ /* 0x002ea40000300800 */
[----:B------:R-:W-:Y:S02]  /*1133b0*/  IMAD.X R17, R14, 0x1, R9, P0 ;  /* 0x000000010e117824 */ /* 0x000fe400000e0609 */
[----:B------:R-:W2:Y:S04]  /*1133c0*/  LDL.LU R9, [R1+0x2890] ;  /* 0x0028900001097983 */ /* 0x000ea80000300800 */
[----:B------:R0:W-:Y:S04]  /*1133d0*/  STL.64 [R1+0x56c0], R16 ;  /* 0x0056c01001007387 */ /* 0x0001e80000100a00 */
[----:B------:R1:W-:Y:S01]  /*1133e0*/  STL.64 [R1+0x5b70], R10 ;  /* 0x005b700a01007387 */ /* 0x0003e20000100a00 */
[----:B0-----:R-:W-:-:S03]  /*1133f0*/  IADD3 R16, P0, R5, R10, RZ ;  /* 0x0000000a05107210 */ /* 0x001fc60007f1e0ff */
[----:B-1----:R-:W2:Y:S02]  /*113400*/  LDL.LU R10, [R1+0x289c] ;  /* 0x00289c00010a7983 */ /* 0x002ea40000300800 */
[----:B------:R-:W-:Y:S02]  /*113410*/  IMAD.X R17, R14, 0x1, R11, P0 ;  /* 0x000000010e117824 */ /* 0x000fe400000e060b */
[----:B------:R-:W2:Y:S04]  /*113420*/  LDL.LU R11, [R1+0x1584] ;  /* 0x00158400010b7983 */ /* 0x000ea80000300800 */
[----:B------:R4:W-:Y:S02]  /*113430*/  STL.64 [R1+0x56c8], R16 ;  /* 0x0056c81001007387 */ /* 0x0009e40000100a00 */
[----:B----4-:R-:W-:-:S05]  /*113440*/  IADD3 R16, P0, R5, R12, RZ ;  /* 0x0000000c05107210 */ /* 0x010fca0007f1e0ff */
[----:B---3--:R-:W-:Y:S01]  /*113450*/  IMAD.X R17, R14, 0x1, R13, P0 ;  /* 0x000000010e117824 */ /* 0x008fe200000e060d */
[----:B------:R-:W-:-:S05]  /*113460*/  IADD3 R14, P0, R15, R12, RZ ;  /* 0x0000000c0f0e7210 */ /* 0x000fca0007f1e0ff */
[--C-:B------:R-:W-:Y:S01]  /*113470*/  IMAD.X R15, R2, 0x1, R13.reuse, P0 ;  /* 0x00000001020f7824 */ /* 0x100fe200000e060d */
[----:B------:R-:W-:Y:S01]  /*113480*/  IADD3 R2, P0, R3, R12, RZ ;  /* 0x0000000c03027210 */ /* 0x000fe20007f1e0ff */
[----:B------:R0:W-:Y:S04]  /*113490*/  STL.64 [R1+0x56d0], R16 ;  /* 0x0056d01001007387 */ /* 0x0001e80000100a00 */
[----:B0-----:R-:W3:Y:S04]  /*1134a0*/  LDL.LU.64 R16, [R1+0x5c18] ;  /* 0x005c180001107983 */ /* 0x001ee80000300a00 */
[----:B------:R0:W-:Y:S04]  /*1134b0*/  STL.64 [R1+0x56a0], R14 ;  /* 0x0056a00e01007387 */ /* 0x0001e80000100a00 */
[----:B0-----:R-:W4:Y:S01]  /*1134c0*/  LDL.LU.64 R14, [R1+0x5c10] ;  /* 0x005c1000010e7983 */ /* 0x001f220000300a00 */
[----:B--2---:R-:W-:-:S05]  /*1134d0*/  IMAD.X R3, R10, 0x1, R13, P0 ;  /* 0x000000010a037824 */ /* 0x004fca00000e060d */
[----:B------:R0:W-:Y:S01]  /*1134e0*/  STL.64 [R1+0x5678], R2 ;  /* 0x0056780201007387 */ /* 0x0001e20000100a00 */
[----:B------:R-:W-:-:S03]  /*1134f0*/  IADD3 R10, P0, R11, R12, RZ ;  /* 0x0000000c0b0a7210 */ /* 0x000fc60007f1e0ff */
[----:B0-----:R-:W2:Y:S04]  /*113500*/  LDL.LU.64 R2, [R1+0x5c08] ;  /* 0x005c080001027983 */ /* 0x001ea80000300a00 */
[----:B------:R-:W3:Y:S02]  /*113510*/  LDL.LU R11, [R1+0x2898] ;  /* 0x00289800010b7983 */ /* 0x000ee40000300800 */
[----:B---3--:R-:W-:-:S05]  /*113520*/  IMAD.X R11, R11, 0x1, R13, P0 ;  /* 0x000000010b0b7824 */ /* 0x008fca00000e060d */
[----:B------:R0:W-:Y:S02]  /*113530*/  STL.64 [R1+0x5648], R10 ;  /* 0x0056480a01007387 */ /* 0x0001e40000100a00 */
[----:B0-----:R-:W-:-:S05]  /*113540*/  IADD3 R10, P0, R8, R12, RZ ;  /* 0x0000000c080a7210 */ /* 0x001fca0007f1e0ff */
[----:B------:R-:W-:Y:S01]  /*113550*/  IMAD.X R11, R6, 0x1, R13, P0 ;  /* 0x00000001060b7824 */ /* 0x000fe200000e060d */
[----:B------:R-:W-:-:S05]  /*113560*/  IADD3 R6, P0, R7, R12, RZ ;  /* 0x0000000c07067210 */ /* 0x000fca0007f1e0ff */
[----:B------:R-:W-:Y:S01]  /*113570*/  IMAD.X R7, R9, 0x1, R13, P0 ;  /* 0x0000000109077824 */ /* 0x000fe200000e060d */
[----:B------:R-:W-:Y:S01]  /*113580*/  STL.64 [R1+0x5620], R10 ;  /* 0x0056200a01007387 */ /* 0x000fe20000100a00 */
[----:B------:R-:W-:-:S03]  /*113590*/  SHF.R.S32.HI R8, RZ, 0x1f, R0 ;  /* 0x0000001fff087819 */ /* 0x000fc60000011400 */
[----:B------:R0:W-:Y:S04]  /*1135a0*/  STL.64 [R1+0x55f8], R6 ;  /* 0x0055f80601007387 */ /* 0x0001e80000100a00 */
[----:B------:R-:W-:Y:S01]  /*1135b0*/  STL [R1+0x5b14], R0 ;  /* 0x005b140001007387 */ /* 0x000fe20000100800 */
[----:B0-----:R-:W-:-:S05]  /*1135c0*/  IADD3 R6, P0, R0, R12, RZ ;  /* 0x0000000c00067210 */ /* 0x001fca0007f1e0ff */
[----:B------:R-:W-:Y:S01]  /*1135d0*/  IMAD.X R7, R8, 0x1, R13, P0 ;  /* 0x0000000108077824 */ /* 0x000fe200000e060d */
[----:B--2---:R-:W-:-:S04]  /*1135e0*/  SHF.R.S32.HI R9, RZ, 0x1f, R2 ;  /* 0x0000001fff097819 */ /* 0x004fc80000011402 */
[----:B------:R0:W-:Y:S02]  /*1135f0*/  STL.64 [R1+0x55c8], R6 ;  /* 0x0055c80601007387 */ /* 0x0001e40000100a00 */
[----:B0-----:R-:W-:-:S05]  /*113600*/  IADD3 R6, P0, R2, R12, RZ ;  /* 0x0000000c02067210 */ /* 0x001fca0007f1e0ff */
[----:B------:R-:W-:Y:S01]  /*113610*/  IMAD.X R7, R9, 0x1, R13, P0 ;  /* 0x0000000109077824 */ /* 0x000fe200000e060d */
[----:B------:R-:W-:-:S04]  /*113620*/  IADD3 R8, P0, R3, R12, RZ ;  /* 0x0000000c03087210 */ /* 0x000fc80007f1e0ff */
[----:B------:R0:W-:Y:S04]  /*113630*/  STL.64 [R1+0x5598], R6 ;  /* 0x0055980601007387 */ /* 0x0001e80000100a00 */
[----:B------:R1:W-:Y:S01]  /*113640*/  STL.64 [R1+0x5b08], R2 ;  /* 0x005b080201007387 */ /* 0x0003e20000100a00 */
[----:B0-----:R-:W-:Y:S02]  /*113650*/  SHF.R.S32.HI R6, RZ, 0x1f, R3 ;  /* 0x0000001fff067819 */ /* 0x001fe40000011403 */
[----:B------:R-:W-:-:S03]  /*113660*/  SHF.R.S32.HI R7, RZ, 0x1f, R4 ;  /* 0x0000001fff077819 */ /* 0x000fc60000011404 */
[--C-:B------:R-:W-:Y:S01]  /*113670*/  IMAD.X R9, R6, 0x1, R13.reuse, P0 ;  /* 0x0000000106097824 */ /* 0x100fe200000e060d */
[----:B-1----:R-:W-:Y:S01]  /*113680*/  IADD3 R2, P0, R4, R12, RZ ;  /* 0x0000000c04027210 */ /* 0x002fe20007f1e0ff */
[----:B------:R-:W-:Y:S04]  /*113690*/  STL [R1+0x5b48], R4 ;  /* 0x005b480401007387 */ /* 0x000fe80000100800 */
[----:B------:R-:W-:Y:S01]  /*1136a0*/  IMAD.X R3, R7, 0x1, R13, P0 ;  /* 0x0000000107037824 */ /* 0x000fe200000e060d */
[----:B------:R-:W-:Y:S01]  /*1136b0*/  STL.64 [R1+0x5570], R8 ;  /* 0x0055700801007387 */ /* 0x000fe20000100a00 */
[----:B----4-:R-:W-:-:S03]  /*1136c0*/  SHF.R.S32.HI R7, RZ, 0x1f, R14 ;  /* 0x0000001fff077819 */ /* 0x010fc6000001140e */
[----:B------:R0:W-:Y:S04]  /*1136d0*/  STL.64 [R1+0x5540], R2 ;  /* 0x0055400201007387 */ /* 0x0001e80000100a00 */
[----:B------:R-:W-:Y:S01]  /*1136e0*/  STL [R1+0x5b28], R14 ;  /* 0x005b280e01007387 */ /* 0x000fe20000100800 */
[----:B0-----:R-:W-:-:S05]  /*1136f0*/  IADD3 R2, P0, R14, R12, RZ ;  /* 0x0000000c0e027210 */ /* 0x001fca0007f1e0ff */
[----:B------:R-:W-:Y:S01]  /*113700*/  IMAD.X R3, R7, 0x1, R13, P0 ;  /* 0x0000000107037824 */ /* 0x000fe200000e060d */
[----:B------:R-:W-:-:S04]  /*113710*/  SHF.R.S32.HI R6, RZ, 0x1f, R15 ;  /* 0x0000001fff067819 */ /* 0x000fc8000001140f */
        /* <DEDUP_REMOVED lines=20> */
[----:B------:R0:W-:Y:S04]  /*113860*/  STL.64 [R1+0x5438], R2 ;  /* 0x0054380201007387 */ /* 0x0001e80000100a00 */
[----:B------:R-:W2:Y:S04]  /*113870*/  LDL.LU R17, [R1] ;  /* 0x0000000001117983 */ /* 0x000ea80000300800 */
[----:B------:R-:W3:Y:S04]  /*113880*/  LDL.LU R15, [R1+0x283c] ;  /* 0x00283c00010f7983 */ /* 0x000ee80000300800 */
[----:B------:R-:W4:Y:S01]  /*113890*/  LDL.LU R14, [R1+0x4] ;  /* 0x00000400010e7983 */ /* 0x000f220000300800 */
[----:B0-----:R-:W-:-:S05]  /*1138a0*/  IADD3 R2, P0, R20, R12, RZ ;  /* 0x0000000c14027210 */ /* 0x001fca0007f1e0ff */
[----:B------:R-:W-:-:S05]  /*1138b0*/  IMAD.X R3, R7, 0x1, R13, P0 ;  /* 0x0000000107037824 */ /* 0x000fca00000e060d */
[----:B------:R0:W-:Y:S04]  /*1138c0*/  STL.64 [R1+0x5410], R2 ;  /* 0x0054100201007387 */ /* 0x0001e80000100a00 */
[----:B------:R-:W4:Y:S04]  /*1138d0*/  LDL.LU R16, [R1+0x2838] ;  /* 0x0028380001107983 */ /* 0x000f280000300800 */
[----:B0-----:R-:W4:Y:S04]  /*1138e0*/  LDL.LU R2, [R1+0x8] ;  /* 0x0000080001027983 */ /* 0x001f280000300800 */
[----:B------:R-:W4:Y:S04]  /*1138f0*/  LDL.LU R6, [R1+0x2834] ;  /* 0x0028340001067983 */ /* 0x000f280000300800 */
[----:B------:R-:W4:Y:S01]  /*113900*/  LDL.LU R3, [R1+0xc] ;  /* 0x00000c0001037983 */ /* 0x000f220000300800 */
[----:B------:R-:W-:-:S02]  /*113910*/  SHF.R.S32.HI R7, RZ, 0x1f, R21 ;  /* 0x0000001fff077819 */ /* 0x000fc40000011415 */
[----:B------:R-:W-:Y:S01]  /*113920*/  IADD3 R8, P0, R21, R12, RZ ;  /* 0x0000000c15087210 */ /* 0x000fe20007f1e0ff */
[----:B------:R-:W4:Y:S04]  /*113930*/  LDL.LU R4, [R1+0x2830] ;  /* 0x0028300001047983 */ /* 0x000f280000300800 */
[----:B------:R-:W4:Y:S01]  /*113940*/  LDL.LU R0, [R1+0x10] ;  /* 0x0000100001007983 */ /* 0x000f220000300800 */
[----:B------:R-:W-:-:S05]  /*113950*/  IMAD.X R9, R7, 0x1, R13, P0 ;  /* 0x0000000107097824 */ /* 0x000fca00000e060d */
[----:B------:R0:W-:Y:S04]  /*113960*/  STL.64 [R1+0x53e8], R8 ;  /* 0x0053e80801007387 */ /* 0x0001e80000100a00 */
[----:B------:R-:W4:Y:S01]  /*113970*/  LDL.LU R10, [R1+0x282c] ;  /* 0x00282c00010a7983 */ /* 0x000f220000300800 */
[----:B------:R-:W-:-:S03]  /*113980*/  IADD3 R18, P0, R22, R12, RZ ;  /* 0x0000000c16127210 */ /* 0x000fc60007f1e0ff */
[----:B------:R-:W4:Y:S01]  /*113990*/  LDL R11, [R1+0x14] ;  /* 0x00001400010b7983 */ /* 0x000f220000100800 */
[----:B0-----:R-:W-:-:S03]  /*1139a0*/  SHF.R.S32.HI R9, RZ, 0x1f, R22 ;  /* 0x0000001fff097819 */ /* 0x001fc60000011416 */
[----:B------:R-:W4:Y:S02]  /*1139b0*/  LDL.LU R8, [R1+0x2828] ;  /* 0x0028280001087983 */ /* 0x000f240000300800 */
[----:B------:R-:W-:Y:S01]  /*1139c0*/  IMAD.X R19, R9, 0x1, R13, P0 ;  /* 0x0000000109137824 */ /* 0x000fe200000e060d */
[----:B------:R-:W-:-:S04]  /*1139d0*/  SHF.R.S32.HI R7, RZ, 0x1f, R23 ;  /* 0x0000001fff077819 */ /* 0x000fc80000011417 */
[----:B------:R0:W-:Y:S01]  /*1139e0*/  STL.64 [R1+0x53b8], R18 ;  /* 0x0053b81201007387 */ /* 0x0001e20000100a00 */
[----:B------:R-:W-:Y:S02]  /*1139f0*/  SHF.R.S32.HI R20, RZ, 0x1f, R24 ;  /* 0x0000001fff147819 */ /* 0x000fe40000011418 */
[----:B0-----:R-:W-:-:S05]  /*113a00*/  IADD3 R18, P0, R23, R12, RZ ;  /* 0x0000000c17127210 */ /* 0x001fca0007f1e0ff */
[----:B------:R-:W-:Y:S02]  /*113a10*/  IMAD.X R19, R7, 0x1, R13, P0 ;  /* 0x0000000107137824 */ /* 0x000fe400000e060d */
[----:B------:R-:W4:Y:S04]  /*113a20*/  LDL R7, [R1+0x18] ;  /* 0x0000180001077983 */ /* 0x000f280000100800 */
        /* <DEDUP_REMOVED lines=15> */
[----:B------:R-:W-:Y:S02]  /*113b20*/  IMAD.X R19, R9, 0x1, R13, P0 ;  /* 0x0000000109137824 */ /* 0x000fe400000e060d */
[----:B------:R-:W4:Y:S04]  /*113b30*/  LDL.LU R9, [R1+0x2824] ;  /* 0x0028240001097983 */ /* 0x000f280000300800 */
[----:B------:R0:W-:Y:S01]  /*113b40*/  STL.64 [R1+0x52e0], R18 ;  /* 0x0052e01201007387 */ /* 0x0001e20000100a00 */
[----:B------:R-:W-:Y:S02]  /*113b50*/  SHF.R.S32.HI R20, RZ, 0x1f, R29 ;  /* 0x0000001fff147819 */ /* 0x000fe4000001141d */
[----:B0-----:R-:W-:-:S05]  /*113b60*/  IADD3 R18, P0, R28, R12, RZ ;  /* 0x0000000c1c127210 */ /* 0x001fca0007f1e0ff */
[----:B------:R-:W-:-:S05]  /*113b70*/  IMAD.X R19, R21, 0x1, R13, P0 ;  /* 0x0000000115137824 */ /* 0x000fca00000e060d */
[----:B------:R0:W-:Y:S02]  /*113b80*/  STL.64 [R1+0x52b0], R18 ;  /* 0x0052b01201007387 */ /* 0x0001e40000100a00 */
[----:B0-----:R-:W-:-:S05]  /*113b90*/  IADD3 R18, P0, R29, R12, RZ ;  /* 0x0000000c1d127210 */ /* 0x001fca0007f1e0ff */
[----:B------:R-:W-:-:S05]  /*113ba0*/  IMAD.X R19, R20, 0x1, R13, P0 ;  /* 0x0000000114137824 */ /* 0x000fca00000e060d */
[----:B------:R2:W-:Y:S02]  /*113bb0*/  STL.64 [R1+0x5280], R18 ;  /* 0x0052801201007387 */ /* 0x0005e40000100a00 */
[----:B--2---:R-:W-:-:S05]  /*113bc0*/  IADD3 R18, P0, R17, R12, RZ ;  /* 0x0000000c11127210 */ /* 0x004fca0007f1e0ff */
[----:B---3--:R-:W-:Y:S01]  /*113bd0*/  IMAD.X R19, R15, 0x1, R13, P0 ;  /* 0x000000010f137824 */ /* 0x008fe200000e060d */
[----:B----4-:R-:W-:-:S05]  /*113be0*/  IADD3 R14, P0, R14, R12, RZ ;  /* 0x0000000c0e0e7210 */ /* 0x010fca0007f1e0ff */
[----:B------:R-:W-:-:S05]  /*113bf0*/  IMAD.X R15, R16, 0x1, R13, P0 ;  /* 0x00000001100f7824 */ /* 0x000fca00000e060d */
[----:B------:R0:W-:Y:S02]  /*113c00*/  STL.64 [R1+0x5228], R14 ;  /* 0x0052280e01007387 */ /* 0x0001e40000100a00 */
[----:B0-----:R-:W-:-:S05]  /*113c10*/  IADD3 R14, P0, R2, R12, RZ ;  /* 0x0000000c020e7210 */ /* 0x001fca0007f1e0ff */
[--C-:B------:R-:W-:Y:S01]  /*113c20*/  IMAD.X R15, R6, 0x1, R13.reuse, P0 ;  /* 0x00000001060f7824 */ /* 0x100fe200000e060d */
[----:B------:R-:W-:Y:S01]  /*113c30*/  IADD3 R2, P0, R3, R12, RZ ;  /* 0x0000000c03027210 */ /* 0x000fe20007f1e0ff */
[----:B------:R-:W-:Y:S04]  /*113c40*/  STL.64 [R1+0x5258], R18 ;  /* 0x0052581201007387 */ /* 0x000fe80000100a00 */
[----:B------:R-:W2:Y:S01]  /*113c50*/  LDL R6, [R1+0x1c] ;  /* 0x00001c0001067983 */ /* 0x000ea20000100800 */
[----:B------:R-:W-:-:S03]  /*113c60*/  IMAD.X R3, R4, 0x1, R13, P0 ;  /* 0x0000000104037824 */ /* 0x000fc600000e060d */
[----:B------:R-:W-:Y:S04]  /*113c70*/  STL.64 [R1+0x5200], R14 ;  /* 0x0052000e01007387 */ /* 0x000fe80000100a00 */
[----:B------:R0:W-:Y:S02]  /*113c80*/  STL.64 [R1+0x51d0], R2 ;  /* 0x0051d00201007387 */ /* 0x0001e40000100a00 */
[----:B0-----:R-:W-:-:S05]  /*113c90*/  IADD3 R2, P0, R0, R12, RZ ;  /* 0x0000000c00027210 */ /* 0x001fca0007f1e0ff */
[----:B------:R-:W-:-:S05]  /*113ca0*/  IMAD.X R3, R10, 0x1, R13, P0 ;  /* 0x000000010a037824 */ /* 0x000fca00000e060d */
[----:B------:R0:W-:Y:S04]  /*113cb0*/  STL.64 [R1+0x51a8], R2 ;  /* 0x0051a80201007387 */ /* 0x0001e80000100a00 */
[----:B------:R-:W3:Y:S04]  /*113cc0*/  LDL.LU R29, [R1+0x20] ;  /* 0x00002000011d7983 */ /* 0x000ee80000300800 */
[----:B------:R-:W4:Y:S01]  /*113cd0*/  LDL.LU R28, [R1+0x24] ;  /* 0x00002400011c7983 */ /* 0x000f220000300800 */
[----:B0-----:R-:W-:-:S05]  /*113ce0*/  IADD3 R2, P0, R11, R12, RZ ;  /* 0x0000000c0b027210 */ /* 0x001fca0007f1e0ff */
[----:B------:R-:W-:Y:S01]  /*113cf0*/  IMAD.X R3, R8, 0x1, R13, P0 ;  /* 0x0000000108037824 */ /* 0x000fe200000e060d */
[----:B----4-:R-:W-:Y:S04]  /*113d00*/  STL [R1+0x5bfc], R28 ;  /* 0x005bfc1c01007387 */ /* 0x010fe80000100800 */
[----:B------:R0:W-:Y:S04]  /*113d10*/  STL.64 [R1+0x5160], R2 ;  /* 0x0051600201007387 */ /* 0x0001e80000100a00 */
[----:B---3--:R-:W-:Y:S04]  /*113d20*/  STL [R1+0x5c00], R29 ;  /* 0x005c001d01007387 */ /* 0x008fe80000100800 */
[----:B------:R-:W3:Y:S04]  /*113d30*/  LDL.LU R27, [R1+0x28] ;  /* 0x00002800011b7983 */ /* 0x000ee80000300800 */
[----:B------:R-:W4:Y:S04]  /*113d40*/  LDL.LU R25, [R1+0x2814] ;  /* 0x0028140001197983 */ /* 0x000f280000300800 */
[----:B------:R-:W4:Y:S04]  /*113d50*/  LDL.LU R24, [R1+0x2c] ;  /* 0x00002c0001187983 */ /* 0x000f280000300800 */
[----:B------:R-:W4:Y:S04]  /*113d60*/  LDL.LU R26, [R1+0x2810] ;  /* 0x00281000011a7983 */ /* 0x000f280000300800 */
[----:B------:R-:W4:Y:S04]  /*113d70*/  LDL.LU R23, [R1+0x30] ;  /* 0x0000300001177983 */ /* 0x000f280000300800 */
[----:B------:R-:W4:Y:S04]  /*113d80*/  LDL.LU R21, [R1+0x280c] ;  /* 0x00280c0001157983 */ /* 0x000f280000300800 */
[----:B------:R-:W4:Y:S04]  /*113d90*/  LDL.LU R20, [R1+0x34] ;  /* 0x0000340001147983 */ /* 0x000f280000300800 */
[----:B------:R-:W4:Y:S01]  /*113da0*/  LDL.LU R22, [R1+0x2808] ;  /* 0x0028080001167983 */ /* 0x000f220000300800 */
[----:B0-----:R-:W-:-:S03]  /*113db0*/  IADD3 R2, P0, R7, R12, RZ ;  /* 0x0000000c07027210 */ /* 0x001fc60007f1e0ff */
[----:B------:R-:W4:Y:S04]  /*113dc0*/  LDL.LU R7, [R1+0x38] ;  /* 0x0000380001077983 */ /* 0x000f280000300800 */
[----:B------:R-:W4:Y:S01]  /*113dd0*/  LDL.LU R19, [R1+0x2804] ;  /* 0x0028040001137983 */ /* 0x000f220000300800 */
[----:B------:R-:W-:-:S03]  /*113de0*/  IMAD.X R3, R9, 0x1, R13, P0 ;  /* 0x0000000109037824 */ /* 0x000fc600000e060d */
[----:B------:R-:W4:Y:S04]  /*113df0*/  LDL.LU R18, [R1+0x3c] ;  /* 0x00003c0001127983 */ /* 0x000f280000300800 */
[----:B------:R-:W4:Y:S04]  /*113e00*/  LDL.LU R17, [R1+0x2800] ;  /* 0x0028000001117983 */ /* 0x000f280000300800 */
[----:B------:R0:W-:Y:S04]  /*113e10*/  STL.64 [R1+0x5110], R2 ;  /* 0x0051100201007387 */ /* 0x0001e80000100a00 */
[----:B------:R-:W4:Y:S04]  /*113e20*/  LDL.LU R16, [R1+0x40] ;  /* 0x0000400001107983 */ /* 0x000f280000300800 */
[----:B------:R-:W4:Y:S04]  /*113e30*/  LDL.LU R15, [R1+0x27fc] ;  /* 0x0027fc00010f7983 */ /* 0x000f280000300800 */
[----:B------:R-:W4:Y:S04]  /*113e40*/  LDL.LU R14, [R1+0x44] ;  /* 0x00004400010e7983 */ /* 0x000f280000300800 */
[----:B------:R-:W4:Y:S04]  /*113e50*/  LDL.LU R4, [R1+0x27f8] ;  /* 0x0027f80001047983 */ /* 0x000f280000300800 */
[----:B0-----:R-:W4:Y:S04]  /*113e60*/  LDL.LU R2, [R1+0x48] ;  /* 0x0000480001027983 */ /* 0x001f280000300800 */
[----:B------:R-:W4:Y:S04]  /*113e70*/  LDL.LU R8, [R1+0x27f4] ;  /* 0x0027f40001087983 */ /* 0x000f280000300800 */
[----:B------:R-:W3:Y:S01]  /*113e80*/  LDL.LU R29, [R1+0x2820] ;  /* 0x00282000011d7983 */ /* 0x000ee20000300800 */
[----:B--2---:R-:W-:-:S03]  /*113e90*/  IADD3 R28, P0, R6, R12, RZ ;  /* 0x0000000c061c7210 */ /* 0x004fc60007f1e0ff */
[----:B------:R-:W2:Y:S04]  /*113ea0*/  LDL.LU R3, [R1+0x4c] ;  /* 0x00004c0001037983 */ /* 0x000ea80000300800 */
[----:B------:R-:W2:Y:S04]  /*113eb0*/  LDL.LU R0, [R1+0x27f0] ;  /* 0x0027f00001007983 */ /* 0x000ea80000300800 */
[----:B------:R-:W2:Y:S04]  /*113ec0*/  LDL.LU R10, [R1+0x50] ;  /* 0x00005000010a7983 */ /* 0x000ea80000300800 */
[----:B------:R-:W2:Y:S04]  /*113ed0*/  LDL.LU R11, [R1+0x27ec] ;  /* 0x0027ec00010b7983 */ /* 0x000ea80000300800 */
[----:B------:R-:W2:Y:S04]  /*113ee0*/  LDL.LU R9, [R1+0x54] ;  /* 0x0000540001097983 */ /* 0x000ea80000300800 */
[----:B------:R-:W2:Y:S01]  /*113ef0*/  LDL.LU R6, [R1+0x27e8] ;  /* 0x0027e80001067983 */ /* 0x000ea20000300800 */
[----:B---3--:R-:W-:-:S05]  /*113f00*/  IMAD.X R29, R29, 0x1, R13, P0 ;  /* 0x000000011d1d7824 */ /* 0x008fca00000e060d */
[----:B------:R0:W-:Y:S04]  /*113f10*/  STL.64 [R1+0x50c8], R28 ;  /* 0x0050c81c01007387 */ /* 0x0001e80000100a00 */
[----:B0-----:R-:W3:Y:S02]  /*113f20*/  LDL.LU R29, [R1+0x5c00] ;  /* 0x005c0000011d7983 */ /* 0x001ee40000300800 */
[----:B---3--:R-:W-:Y:S02]  /*113f30*/  IADD3 R28, P0, R29, R12, RZ ;  /* 0x0000000c1d1c7210 */ /* 0x008fe40007f1e0ff */
[----:B------:R-:W3:Y:S03]  /*113f40*/  LDL.LU R29, [R1+0x281c] ;  /* 0x00281c00011d7983 */ /* 0x000ee60000300800 */
[----:B---3--:R-:W-:-:S05]  /*113f50*/  IMAD.X R29, R29, 0x1, R13, P0 ;  /* 0x000000011d1d7824 */ /* 0x008fca00000e060d */
[----:B------:R0:W-:Y:S04]  /*113f60*/  STL.64 [R1+0x5078], R28 ;  /* 0x0050781c01007387 */ /* 0x0001e80000100a00 */
[----:B0-----:R-:W3:Y:S04]  /*113f70*/  LDL.LU R28, [R1+0x5bfc] ;  /* 0x005bfc00011c7983 */ /* 0x001ee80000300800 */
[----:B------:R-:W4:Y:S01]  /*113f80*/  LDL.LU R29, [R1+0x2818] ;  /* 0x00281800011d7983 */ /* 0x000f220000300800 */
[----:B---3--:R-:W-:-:S05]  /*113f90*/  IADD3 R28, P0, R28, R12, RZ ;  /* 0x0000000c1c1c7210 */ /* 0x008fca0007f1e0ff */
        /* <DEDUP_REMOVED lines=16> */
[----:B------:R-:W-:Y:S01]  /*1140a0*/  IMAD.X R19, R17, 0x1, R13, P0 ;  /* 0x0000000111137824 */ /* 0x000fe200000e060d */
[----:B------:R-:W-:-:S05]  /*1140b0*/  IADD3 R16, P0, R16, R12, RZ ;  /* 0x0000000c10107210 */ /* 0x000fca0007f1e0ff */
[--C-:B------:R-:W-:Y:S01]  /*1140c0*/  IMAD.X R17, R15, 0x1, R13.reuse, P0 ;  /* 0x000000010f117824 */ /* 0x100fe200000e060d */
[----:B------:R-:W-:Y:S01]  /*1140d0*/  IADD3 R14, P0, R14, R12, RZ ;  /* 0x0000000c0e0e7210 */ /* 0x000fe20007f1e0ff */
[----:B------:R-:W-:Y:S04]  /*1140e0*/  STL.64 [R1+0x4f48], R24 ;  /* 0x004f481801007387 */ /* 0x000fe80000100a00 */
[----:B------:R-:W3:Y:S01]  /*1140f0*/  LDL.LU R7, [R1+0x58] ;  /* 0x0000580001077983 */ /* 0x000ee20000300800 */
[----:B------:R-:W-:-:S03]  /*114100*/  IMAD.X R15, R4, 0x1, R13, P0 ;  /* 0x00000001040f7824 */ /* 0x000fc600000e060d */
[----:B------:R-:W-:Y:S04]  /*114110*/  STL.64 [R1+0x4eb0], R20 ;  /* 0x004eb01401007387 */ /* 0x000fe80000100a00 */
[----:B------:R-:W-:Y:S04]  /*114120*/  STL.64 [R1+0x4e68], R18 ;  /* 0x004e681201007387 */ /* 0x000fe80000100a00 */
[----:B------:R0:W-:Y:S02]  /*114130*/  STL.64 [R1+0x4dd8], R14 ;  /* 0x004dd80e01007387 */ /* 0x0001e40000100a00 */
[----:B0-----:R-:W-:-:S05]  /*114140*/  IADD3 R14, P0, R2, R12, RZ ;  /* 0x0000000c020e7210 */ /* 0x001fca0007f1e0ff */
[--C-:B------:R-:W-:Y:S01]  /*114150*/  IMAD.X R15, R8, 0x1, R13.reuse, P0 ;  /* 0x00000001080f7824 */ /* 0x100fe200000e060d */
[----:B--2---:R-:W-:Y:S01]  /*114160*/  IADD3 R2, P0, R3, R12, RZ ;  /* 0x0000000c03027210 */ /* 0x004fe20007f1e0ff */
[----:B------:R-:W-:Y:S04]  /*114170*/  STL.64 [R1+0x4e18], R16 ;  /* 0x004e181001007387 */ /* 0x000fe80000100a00 */
[----:B------:R-:W2:Y:S01]  /*114180*/  LDL.LU R8, [R1+0x27e4] ;  /* 0x0027e40001087983 */ /* 0x000ea20000300800 */
[----:B------:R-:W-:-:S03]  /*114190*/  IMAD.X R3, R0, 0x1, R13, P0 ;  /* 0x0000000100037824 */ /* 0x000fc600000e060d */
[----:B------:R-:W-:Y:S04]  /*1141a0*/  STL.64 [R1+0x4d80], R14 ;  /* 0x004d800e01007387 */ /* 0x000fe80000100a00 */
[----:B------:R0:W-:Y:S02]  /*1141b0*/  STL.64 [R1+0x4d38], R2 ;  /* 0x004d380201007387 */ /* 0x0001e40000100a00 */
[----:B0-----:R-:W-:-:S05]  /*1141c0*/  IADD3 R2, P0, R10, R12, RZ ;  /* 0x0000000c0a027210 */ /* 0x001fca0007f1e0ff */
[----:B------:R-:W-:-:S05]  /*1141d0*/  IMAD.X R3, R11, 0x1, R13, P0 ;  /* 0x000000010b037824 */ /* 0x000fca00000e060d */
[----:B------:R0:W-:Y:S04]  /*1141e0*/  STL.64 [R1+0x4ce8], R2 ;  /* 0x004ce80201007387 */ /* 0x0001e80000100a00 */
[----:B------:R-:W4:Y:S01]  /*1141f0*/  LDL.LU R29, [R1+0x60] ;  /* 0x00006000011d7983 */ /* 0x000f220000300800 */
[----:B0-----:R-:W-:-:S05]  /*114200*/  IADD3 R2, P0, R9, R12, RZ ;  /* 0x0000000c09027210 */ /* 0x001fca0007f1e0ff */
[----:B------:R-:W-:Y:S02]  /*114210*/  IMAD.X R3, R6, 0x1, R13, P0 ;  /* 0x0000000106037824 */ /* 0x000fe400000e060d */
[----:B------:R-:W4:Y:S04]  /*114220*/  LDL.LU R6, [R1+0x27dc] ;  /* 0x0027dc0001067983 */ /* 0x000f280000300800 */
[----:B------:R-:W4:Y:S04]  /*114230*/  LDL.LU R28, [R1+0x64] ;  /* 0x00006400011c7983 */ /* 0x000f280000300800 */
[----:B------:R-:W-:Y:S01]  /*114240*/  STL.64 [R1+0x4ca0], R2 ;  /* 0x004ca00201007387 */ /* 0x000fe20000100a00 */
[----:B---3--:R-:W-:-:S05]  /*114250*/  IADD3 R10, P0, R7, R12, RZ ;  /* 0x0000000c070a7210 */ /* 0x008fca0007f1e0ff */
[----:B--2---:R-:W-:Y:S01]  /*114260*/  IMAD.X R11, R8, 0x1, R13, P0 ;  /* 0x00000001080b7824 */ /* 0x004fe200000e060d */
[----:B----4-:R0:W-:Y:S04]  /*114270*/  STL [R1+0x5bf4], R28 ;  /* 0x005bf41c01007387 */ /* 0x0101e80000100800 */
[----:B0-----:R-:W2:Y:S04]  /*114280*/  LDL.LU R28, [R1+0x5c] ;  /* 0x00005c00011c7983 */ /* 0x001ea80000300800 */
[----:B------:R-:W-:Y:S04]  /*114290*/  STL [R1+0x5bf8], R29 ;  /* 0x005bf81d01007387 */ /* 0x000fe80000100800 */
        /* <DEDUP_REMOVED lines=20> */
[----:B------:R0:W-:Y:S04]  /*1143e0*/  STL.64 [R1+0x4c50], R10 ;  /* 0x004c500a01007387 */ /* 0x0001e80000100a00 */
[----:B0-----:R-:W4:Y:S04]  /*1143f0*/  LDL.LU R10, [R1+0x27b0] ;  /* 0x0027b000010a7983 */ /* 0x001f280000300800 */
[----:B------:R-:W4:Y:S04]  /*114400*/  LDL.LU R11, [R1+0x90] ;  /* 0x00009000010b7983 */ /* 0x000f280000300800 */
[----:B------:R-:W4:Y:S04]  /*114410*/  LDL.LU R8, [R1+0x27ac] ;  /* 0x0027ac0001087983 */ /* 0x000f280000300800 */
[----:B------:R-:W3:Y:S01]  /*114420*/  LDL.LU R29, [R1+0x27e0] ;  /* 0x0027e000011d7983 */ /* 0x000ee20000300800 */
[----:B--2---:R-:W-:-:S05]  /*114430*/  IADD3 R28, P0, R28, R12, RZ ;  /* 0x0000000c1c1c7210 */ /* 0x004fca0007f1e0ff */
[----:B---3--:R-:W-:-:S05]  /*114440*/  IMAD.X R29, R29, 0x1, R13, P0 ;  /* 0x000000011d1d7824 */ /* 0x008fca00000e060d */
[----:B------:R0:W-:Y:S04]  /*114450*/  STL.64 [R1+0x4c08], R28 ;  /* 0x004c081c01007387 */ /* 0x0001e80000100a00 */
[----:B0-----:R-:W2:Y:S02]  /*114460*/  LDL.LU R29, [R1+0x5bf8] ;  /* 0x005bf800011d7983 */ /* 0x001ea40000300800 */
[----:B--2---:R-:W-:-:S05]  /*114470*/  IADD3 R28, P0, R29, R12, RZ ;  /* 0x0000000c1d1c7210 */ /* 0x004fca0007f1e0ff */
[----:B------:R-:W-:-:S05]  /*114480*/  IMAD.X R29, R6, 0x1, R13, P0 ;  /* 0x00000001061d7824 */ /* 0x000fca00000e060d */
[----:B------:R0:W-:Y:S04]  /*114490*/  STL.64 [R1+0x4bb8], R28 ;  /* 0x004bb81c01007387 */ /* 0x0001e80000100a00 */
[----:B0-----:R-:W2:Y:S04]  /*1144a0*/  LDL.LU R28, [R1+0x5bf4] ;  /* 0x005bf400011c7983 */ /* 0x001ea80000300800 */
[----:B------:R-:W3:Y:S01]  /*1144b0*/  LDL.LU R6, [R1+0x94] ;  /* 0x0000940001067983 */ /* 0x000ee20000300800 */
[----:B--2---:R-:W-:-:S05]  /*1144c0*/  IADD3 R28, P0, R28, R12, RZ ;  /* 0x0000000c1c1c7210 */ /* 0x004fca0007f1e0ff */
[----:B------:R-:W-:Y:S01]  /*1144d0*/  IMAD.X R29, R27, 0x1, R13, P0 ;  /* 0x000000011b1d7824 */ /* 0x000fe200000e060d */
[----:B----4-:R-:W-:-:S05]  /*1144e0*/  IADD3 R26, P0, R26, R12, RZ ;  /* 0x0000000c1a1a7210 */ /* 0x010fca0007f1e0ff */
[----:B------:R-:W-:Y:S01]  /*1144f0*/  IMAD.X R27, R25, 0x1, R13, P0 ;  /* 0x00000001191b7824 */ /* 0x000fe200000e060d */
[----:B------:R-:W-:-:S05]  /*114500*/  IADD3 R24, P0, R24, R12, RZ ;  /* 0x0000000c18187210 */ /* 0x000fca0007f1e0ff */
[--C-:B------:R-:W-:Y:S01]  /*114510*/  IMAD.X R25, R23, 0x1, R13.reuse, P0 ;  /* 0x0000000117197824 */ /* 0x100fe200000e060d */
[-C--:B------:R-:W-:Y:S01]  /*114520*/  IADD3 R22, P0, R22, R12.reuse, RZ ;  /* 0x0000000c16167210 */ /* 0x080fe20007f1e0ff */
[----:B------:R-:W-:Y:S04]  /*114530*/  STL.64 [R1+0x4b70], R28 ;  /* 0x004b701c01007387 */ /* 0x000fe80000100a00 */
[----:B------:R-:W-:Y:S01]  /*114540*/  IMAD.X R23, R21, 0x1, R13, P0 ;  /* 0x0000000115177824 */ /* 0x000fe200000e060d */
[----:B------:R-:W-:Y:S04]  /*114550*/  STL.64 [R1+0x4b20], R26 ;  /* 0x004b201a01007387 */ /* 0x000fe80000100a00 */
[----:B------:R0:W-:Y:S02]  /*114560*/  STL.64 [R1+0x4a88], R22 ;  /* 0x004a881601007387 */ /* 0x0001e40000100a00 */
[----:B0-----:R-:W-:-:S05]  /*114570*/  IADD3 R22, P0, R9, R12, RZ ;  /* 0x0000000c09167210 */ /* 0x001fca0007f1e0ff */
[--C-:B------:R-:W-:Y:S01]  /*114580*/  IMAD.X R23, R19, 0x1, R13.reuse, P0 ;  /* 0x0000000113177824 */ /* 0x100fe200000e060d */
[----:B------:R-:W-:Y:S01]  /*114590*/  IADD3 R18, P0, R18, R12, RZ ;  /* 0x0000000c12127210 */ /* 0x000fe20007f1e0ff */
[----:B------:R-:W-:Y:S04]  /*1145a0*/  STL.64 [R1+0x4ad8], R24 ;  /* 0x004ad81801007387 */ /* 0x000fe80000100a00 */
[----:B------:R-:W2:Y:S01]  /*1145b0*/  LDL.LU R9, [R1+0x27a8] ;  /* 0x0027a80001097983 */ /* 0x000ea20000300800 */
        /* <DEDUP_REMOVED lines=12> */
[----:B------:R-:W4:Y:S01]  /*114680*/  LDL.LU R7, [R1+0x98] ;  /* 0x0000980001077983 */ /* 0x000f220000300800 */
[----:B------:R-:W-:-:S03]  /*114690*/  IMAD.X R3, R4, 0x1, R13, P0 ;  /* 0x0000000104037824 */ /* 0x000fc600000e060d */
[----:B------:R-:W-:Y:S04]  /*1146a0*/  STL.64 [R1+0x4910], R14 ;  /* 0x0049100e01007387 */ /* 0x000fe80000100a00 */
[----:B------:R0:W-:Y:S02]  /*1146b0*/  STL.64 [R1+0x48c0], R2 ;  /* 0x0048c00201007387 */ /* 0x0001e40000100a00 */
[----:B0-----:R-:W-:-:S05]  /*1146c0*/  IADD3 R2, P0, R0, R12, RZ ;  /* 0x0000000c00027210 */ /* 0x001fca0007f1e0ff */
[----:B------:R-:W-:-:S05]  /*1146d0*/  IMAD.X R3, R10, 0x1, R13, P0 ;  /* 0x000000010a037824 */ /* 0x000fca00000e060d */
[----:B------:R0:W-:Y:S04]  /*1146e0*/  STL.64 [R1+0x4878], R2 ;  /* 0x0048780201007387 */ /* 0x0001e80000100a00 */
[----:B------:R-:W3:Y:S04]  /*1146f0*/  LDL.LU R29, [R1+0x9c] ;  /* 0x00009c00011d7983 */ /* 0x000ee80000300800 */
[----:B------:R-:W2:Y:S01]  /*114700*/  LDL.LU R28, [R1+0xa0] ;  /* 0x0000a000011c7983 */ /* 0x000ea20000300800 */
[----:B0-----:R-:W-:-:S05]  /*114710*/  IADD3 R2, P0, R11, R12, RZ ;  /* 0x0000000c0b027210 */ /* 0x001fca0007f1e0ff */
[----:B------:R-:W-:Y:S01]  /*114720*/  IMAD.X R3, R8, 0x1, R13, P0 ;  /* 0x0000000108037824 */ /* 0x000fe200000e060d */
[----:B--2---:R-:W-:Y:S04]  /*114730*/  STL [R1+0x5bec], R28 ;  /* 0x005bec1c01007387 */ /* 0x004fe80000100800 */
[----:B------:R0:W-:Y:S04]  /*114740*/  STL.64 [R1+0x4828], R2 ;  /* 0x0048280201007387 */ /* 0x0001e80000100a00 */
[----:B---3--:R-:W-:Y:S04]  /*114750*/  STL [R1+0x5bf0], R29 ;  /* 0x005bf01d01007387 */ /* 0x008fe80000100800 */
[----:B------:R-:W2:Y:S04]  /*114760*/  LDL.LU R27, [R1+0xa4] ;  /* 0x0000a400011b7983 */ /* 0x000ea80000300800 */
[----:B------:R-:W3:Y:S04]  /*114770*/  LDL.LU R25, [R1+0x2798] ;  /* 0x0027980001197983 */ /* 0x000ee80000300800 */
[----:B------:R-:W3:Y:S04]  /*114780*/  LDL.LU R24, [R1+0xa8] ;  /* 0x0000a80001187983 */ /* 0x000ee80000300800 */
[----:B------:R-:W3:Y:S04]  /*114790*/  LDL.LU R26, [R1+0x2794] ;  /* 0x00279400011a7983 */ /* 0x000ee80000300800 */
[----:B------:R-:W3:Y:S04]  /*1147a0*/  LDL.LU R23, [R1+0xac] ;  /* 0x0000ac0001177983 */ /* 0x000ee80000300800 */
[----:B------:R-:W3:Y:S04]  /*1147b0*/  LDL.LU R21, [R1+0x2790] ;  /* 0x0027900001157983 */ /* 0x000ee80000300800 */
[----:B------:R-:W3:Y:S04]  /*1147c0*/  LDL R20, [R1+0xb0] ;  /* 0x0000b00001147983 */ /* 0x000ee80000100800 */
[----:B------:R-:W3:Y:S01]  /*1147d0*/  LDL.LU R22, [R1+0x278c] ;  /* 0x00278c0001167983 */ /* 0x000ee20000300800 */
[----:B0-----:R-:W-:-:S03]  /*1147e0*/  IADD3 R2, P0, R6, R12, RZ ;  /* 0x0000000c06027210 */ /* 0x001fc60007f1e0ff */
[----:B------:R-:W3:Y:S04]  /*1147f0*/  LDL R6, [R1+0xb4] ;  /* 0x0000b40001067983 */ /* 0x000ee80000100800 */
[----:B------:R-:W3:Y:S01]  /*114800*/  LDL.LU R19, [R1+0x2788] ;  /* 0x0027880001137983 */ /* 0x000ee20000300800 */
[----:B------:R-:W-:-:S03]  /*114810*/  IMAD.X R3, R9, 0x1, R13, P0 ;  /* 0x0000000109037824 */ /* 0x000fc600000e060d */
[----:B------:R-:W3:Y:S04]  /*114820*/  LDL R18, [R1+0xbc] ;  /* 0x0000bc0001127983 */ /* 0x000ee80000100800 */
[----:B------:R-:W3:Y:S04]  /*114830*/  LDL.LU R17, [R1+0x2784] ;  /* 0x0027840001117983 */ /* 0x000ee80000300800 */
[----:B------:R0:W-:Y:S04]  /*114840*/  STL.64 [R1+0x47d0], R2 ;  /* 0x0047d00201007387 */ /* 0x0001e80000100a00 */
[----:B------:R-:W3:Y:S04]  /*114850*/  LDL.LU R16, [R1+0xd0] ;  /* 0x0000d00001107983 */ /* 0x000ee80000300800 */
[----:B------:R-:W3:Y:S04]  /*114860*/  LDL.LU R15, [R1+0x2780] ;  /* 0x00278000010f7983 */ /* 0x000ee80000300800 */
[----:B------:R-:W3:Y:S04]  /*114870*/  LDL.LU R14, [R1+0xd4] ;  /* 0x0000d400010e7983 */ /* 0x000ee80000300800 */
[----:B------:R-:W3:Y:S04]  /*114880*/  LDL.LU R4, [R1+0x277c] ;  /* 0x00277c0001047983 */ /* 0x000ee80000300800 */
[----:B0-----:R-:W3:Y:S04]  /*114890*/  LDL.LU R2, [R1+0xd8] ;  /* 0x0000d80001027983 */ /* 0x001ee80000300800 */
[----:B------:R-:W3:Y:S04]  /*1148a0*/  LDL.LU R8, [R1+0x2778] ;  /* 0x0027780001087983 */ /* 0x000ee80000300800 */
[----:B------:R-:W2:Y:S01]  /*1148b0*/  LDL.LU R29, [R1+0x27a4] ;  /* 0x0027a400011d7983 */ /* 0x000ea20000300800 */
[----:B----4-:R-:W-:-:S03]  /*1148c0*/  IADD3 R28, P0, R7, R12, RZ ;  /* 0x0000000c071c7210 */ /* 0x010fc60007f1e0ff */
[----:B------:R-:W4:Y:S04]  /*1148d0*/  LDL.LU R3, [R1+0xdc] ;  /* 0x0000dc0001037983 */ /* 0x000f280000300800 */
[----:B------:R-:W4:Y:S04]  /*1148e0*/  LDL.LU R0, [R1+0x2774] ;  /* 0x0027740001007983 */ /* 0x000f280000300800 */
[----:B------:R-:W4:Y:S04]  /*1148f0*/  LDL.LU R10, [R1+0x100] ;  /* 0x00010000010a7983 */ /* 0x000f280000300800 */
[----:B------:R-:W4:Y:S04]  /*114900*/  LDL.LU R11, [R1+0x2770] ;  /* 0x00277000010b7983 */ /* 0x000f280000300800 */
[----:B------:R-:W4:Y:S04]  /*114910*/  LDL.LU R9, [R1+0x104] ;  /* 0x0001040001097983 */ /* 0x000f280000300800 */
[----:B------:R-:W4:Y:S01]  /*114920*/  LDL.LU R7, [R1+0x276c] ;  /* 0x00276c0001077983 */ /* 0x000f220000300800 */
[----:B--2---:R-:W-:-:S05]  /*114930*/  IMAD.X R29, R29, 0x1, R13, P0 ;  /* 0x000000011d1d7824 */ /* 0x004fca00000e060d */
[----:B------:R0:W-:Y:S04]  /*114940*/  STL.64 [R1+0x4780], R28 ;  /* 0x0047801c01007387 */ /* 0x0001e80000100a00 */
[----:B0-----:R-:W2:Y:S02]  /*114950*/  LDL.LU R29, [R1+0x5bf0] ;  /* 0x005bf000011d7983 */ /* 0x001ea40000300800 */
[----:B--2---:R-:W-:Y:S02]  /*114960*/  IADD3 R28, P0, R29, R12, RZ ;  /* 0x0000000c1d1c7210 */ /* 0x004fe40007f1e0ff */
[----:B------:R-:W2:Y:S03]  /*114970*/  LDL.LU R29, [R1+0x27a0] ;  /* 0x0027a000011d7983 */ /* 0x000ea60000300800 */
[----:B--2---:R-:W-:-:S05]  /*114980*/  IMAD.X R29, R29, 0x1, R13, P0 ;  /* 0x000000011d1d7824 */ /* 0x004fca00000e060d */
[----:B------:R0:W-:Y:S04]  /*114990*/  STL.64 [R1+0x4738], R28 ;  /* 0x0047381c01007387 */ /* 0x0001e80000100a00 */
[----:B0-----:R-:W2:Y:S04]  /*1149a0*/  LDL.LU R28, [R1+0x5bec] ;  /* 0x005bec00011c7983 */ /* 0x001ea80000300800 */
[----:B------:R-:W3:Y:S01]  /*1149b0*/  LDL.LU R29, [R1+0x279c] ;  /* 0x00279c00011d7983 */ /* 0x000ee20000300800 */
[----:B--2---:R-:W-:-:S05]  /*1149c0*/  IADD3 R28, P0, R28, R12, RZ ;  /* 0x0000000c1c1c7210 */ /* 0x004fca0007f1e0ff */
        /* <DEDUP_REMOVED lines=21> */
[----:B------:R-:W2:Y:S01]  /*114b20*/  LDL.LU R6, [R1+0x108] ;  /* 0x0001080001067983 */ /* 0x000ea20000300800 */
[----:B------:R-:W-:-:S03]  /*114b30*/  IMAD.X R15, R4, 0x1, R13, P0 ;  /* 0x00000001040f7824 */ /* 0x000fc600000e060d */
[----:B------:R-:W-:Y:S04]  /*114b40*/  STL.64 [R1+0x4578], R20 ;  /* 0x0045781401007387 */ /* 0x000fe80000100a00 */
[----:B------:R-:W-:Y:S04]  /*114b50*/  STL.64 [R1+0x4528], R18 ;  /* 0x0045281201007387 */ /* 0x000fe80000100a00 */
[----:B------:R0:W-:Y:S02]  /*114b60*/  STL.64 [R1+0x4490], R14 ;  /* 0x0044900e01007387 */ /* 0x0001e40000100a00 */
[----:B0-----:R-:W-:-:S05]  /*114b70*/  IADD3 R14, P0, R2, R12, RZ ;  /* 0x0000000c020e7210 */ /* 0x001fca0007f1e0ff */
[--C-:B------:R-:W-:Y:S01]  /*114b80*/  IMAD.X R15, R8, 0x1, R13.reuse, P0 ;  /* 0x00000001080f7824 */ /* 0x100fe200000e060d */
[----:B----4-:R-:W-:Y:S01]  /*114b90*/  IADD3 R2, P0, R3, R12, RZ ;  /* 0x0000000c03027210 */ /* 0x010fe20007f1e0ff */
[----:B------:R-:W-:Y:S04]  /*114ba0*/  STL.64 [R1+0x44e0], R16 ;  /* 0x0044e01001007387 */ /* 0x000fe80000100a00 */
[----:B------:R-:W3:Y:S01]  /*114bb0*/  LDL.LU R8, [R1+0x2768] ;  /* 0x0027680001087983 */ /* 0x000ee20000300800 */
        /* <DEDUP_REMOVED lines=12> */
[----:B--2---:R-:W-:-:S05]  /*114c80*/  IADD3 R10, P0, R6, R12, RZ ;  /* 0x0000000c060a7210 */ /* 0x004fca0007f1e0ff */
[----:B---3--:R-:W-:Y:S01]  /*114c90*/  IMAD.X R11, R8, 0x1, R13, P0 ;  /* 0x00000001080b7824 */ /* 0x008fe200000e060d */
        /* <DEDUP_REMOVED lines=25> */
[----:B------:R-:W4:Y:S04]  /*114e30*/  LDL R11, [R1+0xc70] ;  /* 0x000c7000010b7983 */ /* 0x000f280000100800 */
        /* <DEDUP_REMOVED lines=10> */
[----:B------:R-:W3:Y:S01]  /*114ee0*/  LDL R7, [R1+0xc74] ;  /* 0x000c740001077983 */ /* 0x000ee20000100800 */
        /* <DEDUP_REMOVED lines=28> */
[----:B------:R-:W4:Y:S01]  /*1150b0*/  LDL R6, [R1+0xc78] ;  /* 0x000c780001067983 */ /* 0x000f220000100800 */
[----:B------:R-:W-:-:S03]  /*1150c0*/  IMAD.X R3, R4, 0x1, R13, P0 ;  /* 0x0000000104037824 */ /* 0x000fc600000e060d */
[----:B------:R-:W-:Y:S04]  /*1150d0*/  STL.64 [R1+0x39c0], R14 ;  /* 0x0039c00e01007387 */ /* 0x000fe80000100a00 */
[----:B------:R0:W-:Y:S02]  /*1150e0*/  STL.64 [R1+0x3918], R2 ;  /* 0x0039180201007387 */ /* 0x0001e40000100a00 */
[----:B0-----:R-:W-:-:S05]  /*1150f0*/  IADD3 R2, P0, R0, R12, RZ ;  /* 0x0000000c00027210 */ /* 0x001fca0007f1e0ff */
[----:B------:R-:W-:-:S05]  /*115100*/  IMAD.X R3, R10, 0x1, R13, P0 ;  /* 0x000000010a037824 */ /* 0x000fca00000e060d */
[----:B------:R0:W-:Y:S04]  /*115110*/  STL.64 [R1+0x3868], R2 ;  /* 0x0038680201007387 */ /* 0x0001e80000100a00 */
[----:B------:R-:W3:Y:S04]  /*115120*/  LDL R28, [R1+0xca0] ;  /* 0x000ca000011c7983 */ /* 0x000ee80000100800 */
[----:B------:R-:W2:Y:S01]  /*115130*/  LDL R29, [R1+0xc7c] ;  /* 0x000c7c00011d7983 */ /* 0x000ea20000100800 */
[----:B0-----:R-:W-:-:S05]  /*115140*/  IADD3 R2, P0, R11, R12, RZ ;  /* 0x0000000c0b027210 */ /* 0x001fca0007f1e0ff */
[----:B------:R-:W-:Y:S01]  /*115150*/  IMAD.X R3, R8, 0x1, R13, P0 ;  /* 0x0000000108037824 */ /* 0x000fe200000e060d */
[----:B---3--:R-:W-:Y:S04]  /*115160*/  STL [R1+0x5bdc], R28 ;  /* 0x005bdc1c01007387 */ /* 0x008fe80000100800 */
[----:B------:R0:W-:Y:S04]  /*115170*/  STL.64 [R1+0x37c0], R2 ;  /* 0x0037c00201007387 */ /* 0x0001e80000100a00 */
[----:B--2---:R-:W-:Y:S04]  /*115180*/  STL [R1+0x5be0], R29 ;  /* 0x005be01d01007387 */ /* 0x004fe80000100800 */
[----:B------:R-:W2:Y:S04]  /*115190*/  LDL R27, [R1+0xca4] ;  /* 0x000ca400011b7983 */ /* 0x000ea80000100800 */
[----:B------:R-:W3:Y:S04]  /*1151a0*/  LDL.LU R25, [R1+0x271c] ;  /* 0x00271c0001197983 */ /* 0x000ee80000300800 */
[----:B------:R-:W3:Y:S04]  /*1151b0*/  LDL R24, [R1+0xca8] ;  /* 0x000ca80001187983 */ /* 0x000ee80000100800 */
[----:B------:R-:W3:Y:S04]  /*1151c0*/  LDL.LU R26, [R1+0x2718] ;  /* 0x00271800011a7983 */ /* 0x000ee80000300800 */
[----:B------:R-:W3:Y:S04]  /*1151d0*/  LDL R23, [R1+0xcac] ;  /* 0x000cac0001177983 */ /* 0x000ee80000100800 */
        /* <DEDUP_REMOVED lines=10> */
[----:B------:R-:W3:Y:S04]  /*115280*/  LDL R16, [R1+0xd0c] ;  /* 0x000d0c0001107983 */ /* 0x000ee80000100800 */
[----:B------:R-:W3:Y:S04]  /*115290*/  LDL.LU R15, [R1+0x2704] ;  /* 0x00270400010f7983 */ /* 0x000ee80000300800 */
[----:B------:R-:W3:Y:S04]  /*1152a0*/  LDL R14, [R1+0xd40] ;  /* 0x000d4000010e7983 */ /* 0x000ee80000100800 */
[----:B------:R-:W3:Y:S04]  /*1152b0*/  LDL.LU R4, [R1+0x2700] ;  /* 0x0027000001047983 */ /* 0x000ee80000300800 */
[----:B0-----:R-:W3:Y:S04]  /*1152c0*/  LDL R2, [R1+0xd44] ;  /* 0x000d440001027983 */ /* 0x001ee80000100800 */
[----:B------:R-:W3:Y:S04]  /*1152d0*/  LDL.LU R8, [R1+0x26fc] ;  /* 0x0026fc0001087983 */ /* 0x000ee80000300800 */
[----:B------:R-:W2:Y:S01]  /*1152e0*/  LDL.LU R29, [R1+0x2728] ;  /* 0x00272800011d7983 */ /* 0x000ea20000300800 */
[----:B----4-:R-:W-:-:S03]  /*1152f0*/  IADD3 R28, P0, R6, R12, RZ ;  /* 0x0000000c061c7210 */ /* 0x010fc60007f1e0ff */
[----:B------:R-:W4:Y:S04]  /*115300*/  LDL R3, [R1+0xd48] ;  /* 0x000d480001037983 */ /* 0x000f280000100800 */
[----:B------:R-:W4:Y:S04]  /*115310*/  LDL.LU R0, [R1+0x26f8] ;  /* 0x0026f80001007983 */ /* 0x000f280000300800 */
[----:B------:R-:W4:Y:S04]  /*115320*/  LDL R10, [R1+0xd4c] ;  /* 0x000d4c00010a7983 */ /* 0x000f280000100800 */
[----:B------:R-:W4:Y:S04]  /*115330*/  LDL.LU R11, [R1+0x26f4] ;  /* 0x0026f400010b7983 */ /* 0x000f280000300800 */
[----:B------:R-:W4:Y:S04]  /*115340*/  LDL R9, [R1+0xd90] ;  /* 0x000d900001097983 */ /* 0x000f280000100800 */
        /* <DEDUP_REMOVED lines=32> */
[----:B------:R-:W2:Y:S01]  /*115550*/  LDL R7, [R1+0xd94] ;  /* 0x000d940001077983 */ /* 0x000ea20000100800 */
        /* <DEDUP_REMOVED lines=15> */
[----:B------:R-:W4:Y:S01]  /*115650*/  LDL R29, [R1+0xd9c] ;  /* 0x000d9c00011d7983 */ /* 0x000f220000100800 */
[----:B0-----:R-:W-:-:S05]  /*115660*/  IADD3 R2, P0, R9, R12, RZ ;  /* 0x0000000c09027210 */ /* 0x001fca0007f1e0ff */
[----:B------:R-:W-:Y:S02]  /*115670*/  IMAD.X R3, R6, 0x1, R13, P0 ;  /* 0x0000000106037824 */ /* 0x000fe400000e060d */
[----:B------:R-:W4:Y:S04]  /*115680*/  LDL.LU R6, [R1+0x26e4] ;  /* 0x0026e40001067983 */ /* 0x000f280000300800 */
[----:B------:R-:W4:Y:S04]  /*115690*/  LDL R28, [R1+0x10f8] ;  /* 0x0010f800011c7983 */ /* 0x000f280000100800 */
[----:B------:R-:W-:Y:S01]  /*1156a0*/  STL.64 [R1+0x32b8], R2 ;  /* 0x0032b80201007387 */ /* 0x000fe20000100a00 */
[----:B--2---:R-:W-:-:S05]  /*1156b0*/  IADD3 R10, P0, R7, R12, RZ ;  /* 0x0000000c070a7210 */ /* 0x004fca0007f1e0ff */
[----:B---3--:R-:W-:Y:S01]  /*1156c0*/  IMAD.X R11, R8, 0x1, R13, P0 ;  /* 0x00000001080b7824 */ /* 0x008fe200000e060d */
[----:B----4-:R0:W-:Y:S04]  /*1156d0*/  STL [R1+0x5bd4], R28 ;  /* 0x005bd41c01007387 */ /* 0x0101e80000100800 */
[----:B0-----:R-:W2:Y:S04]  /*1156e0*/  LDL R28, [R1+0xd98] ;  /* 0x000d9800011c7983 */ /* 0x001ea80000100800 */
        /* <DEDUP_REMOVED lines=85> */
[----:B0-----:R-:W-:-:S03]  /*115c40*/  IADD3 R2, P0, R6, R12, RZ ;  /* 0x0000000c06027210 */ /* 0x001fc60007f1e0ff */
[----:B------:R-:W3:Y:S04]  /*115c50*/  LDL.LU R6, [R1+0x1198] ;  /* 0x0011980001067983 */ /* 0x000ee80000300800 */
[----:B------:R-:W3:Y:S01]  /*115c60*/  LDL.LU R19, [R1+0x2690] ;  /* 0x0026900001137983 */ /* 0x000ee20000300800 */
[----:B------:R-:W-:-:S03]  /*115c70*/  IMAD.X R3, R9, 0x1, R13, P0 ;  /* 0x0000000109037824 */ /* 0x000fc600000e060d */
[----:B------:R-:W3:Y:S04]  /*115c80*/  LDL.LU R18, [R1+0x119c] ;  /* 0x00119c0001127983 */ /* 0x000ee80000300800 */
        /* <DEDUP_REMOVED lines=227> */
[----:B0-----:R-:W-:-:S03]  /*116ac0*/  IADD3 R2, P0, R9, R12, RZ ;  /* 0x0000000c09027210 */ /* 0x001fc60007f1e0ff */
[----:B------:R-:W4:Y:S04]  /*116ad0*/  LDL.LU R9, [R1+0x25ec] ;  /* 0x0025ec0001097983 */ /* 0x000f280000300800 */
[----:B------:R-:W4:Y:S01]  /*116ae0*/  LDL.LU R28, [R1+0x12f0] ;  /* 0x0012f000011c7983 */ /* 0x000f220000300800 */
[----:B------:R-:W-:-:S05]  /*116af0*/  IMAD.X R3, R6, 0x1, R13, P0 ;  /* 0x0000000106037824 */ /* 0x000fca00000e060d */
        /* <DEDUP_REMOVED lines=158> */
[----:B------:R-:W4:Y:S04]  /*1174e0*/  LDL.LU R29, [R1+0x13e8] ;  /* 0x0013e800011d7983 */ /* 0x000f280000300800 */
[----:B------:R-:W4:Y:S01]  /*1174f0*/  LDL.LU R28, [R1+0x13ec] ;  /* 0x0013ec00011c7983 */ /* 0x000f220000300800 */
[----:B0-----:R-:W-:-:S05]  /*117500*/  IADD3 R2, P0, R8, R12, RZ ;  /* 0x0000000c08027210 */ /* 0x001fca0007f1e0ff */
[----:B------:R-:W-:Y:S01]  /*117510*/  IMAD.X R3, R7, 0x1, R13, P0 ;  /* 0x0000000107037824 */ /* 0x000fe200000e060d */
[----:B--2---:R-:W-:-:S05]  /*117520*/  IADD3 R10, P0, R9, R12, RZ ;  /* 0x0000000c090a7210 */ /* 0x004fca0007f1e0ff */
[----:B---3--:R-:W-:Y:S01]  /*117530*/  IMAD.X R11, R6, 0x1, R13, P0 ;  /* 0x00000001060b7824 */ /* 0x008fe200000e060d */
[----:B----4-:R0:W-:Y:S04]  /*117540*/  STL [R1+0x5ba4], R28 ;  /* 0x005ba41c01007387 */ /* 0x0101e80000100800 */
[----:B------:R1:W-:Y:S04]  /*117550*/  STL.64 [R1+0x2610], R2 ;  /* 0x0026100201007387 */ /* 0x0003e80000100a00 */
        /* <DEDUP_REMOVED lines=16> */
[----:B-1----:R-:W4:Y:S04]  /*117660*/  LDL.LU R2, [R1+0x1720] ;  /* 0x0017200001027983 */ /* 0x002f280000300800 */
        /* <DEDUP_REMOVED lines=9> */
[----:B------:R-:W4:Y:S04]  /*117700*/  LDL.LU R6, [R1+0x141c] ;  /* 0x00141c0001067983 */ /* 0x000f280000300800 */
[----:B------:R-:W3:Y:S01]  /*117710*/  LDL.LU R29, [R1+0x1744] ;  /* 0x00174400011d7983 */ /* 0x000ee20000300800 */
[----:B--2---:R-:W-:-:S05]  /*117720*/  IADD3 R28, P0, R28, R12, RZ ;  /* 0x0000000c1c1c7210 */ /* 0x004fca0007f1e0ff */
[----:B---3--:R-:W-:-:S05]  /*117730*/  IMAD.X R29, R29, 0x1, R13, P0 ;  /* 0x000000011d1d7824 */ /* 0x008fca00000e060d */
[----:B------:R0:W-:Y:S04]  /*117740*/  STL.64 [R1+0x2600], R28 ;  /* 0x0026001c01007387 */ /* 0x0001e80000100a00 */
[----:B0-----:R-:W2:Y:S02]  /*117750*/  LDL.LU R29, [R1+0x5ba8] ;  /* 0x005ba800011d7983 */ /* 0x001ea40000300800 */
[----:B--2---:R-:W-:Y:S02]  /*117760*/  IADD3 R28, P0, R29, R12, RZ ;  /* 0x0000000c1d1c7210 */ /* 0x004fe40007f1e0ff */
[----:B------:R-:W2:Y:S03]  /*117770*/  LDL.LU R29, [R1+0x1740] ;  /* 0x00174000011d7983 */ /* 0x000ea60000300800 */
[----:B--2---:R-:W-:-:S05]  /*117780*/  IMAD.X R29, R29, 0x1, R13, P0 ;  /* 0x000000011d1d7824 */ /* 0x004fca00000e060d */
[----:B------:R0:W-:Y:S04]  /*117790*/  STL.64 [R1+0x25f8], R28 ;  /* 0x0025f81c01007387 */ /* 0x0001e80000100a00 */
[----:B0-----:R-:W2:Y:S02]  /*1177a0*/  LDL.LU R28, [R1+0x5ba4] ;  /* 0x005ba400011c7983 */ /* 0x001ea40000300800 */
[----:B--2---:R-:W-:-:S05]  /*1177b0*/  IADD3 R28, P0, R28, R12, RZ ;  /* 0x0000000c1c1c7210 */ /* 0x004fca0007f1e0ff */
[----:B------:R-:W-:Y:S01]  /*1177c0*/  IMAD.X R29, R27, 0x1, R13, P0 ;  /* 0x000000011b1d7824 */ /* 0x000fe200000e060d */
[----:B----4-:R-:W-:-:S05]  /*1177d0*/  IADD3 R26, P0, R26, R12, RZ ;  /* 0x0000000c1a1a7210 */ /* 0x010fca0007f1e0ff */
        /* <DEDUP_REMOVED lines=10> */
[----:B------:R-:W2:Y:S04]  /*117880*/  LDL.LU R7, [R1+0x16fc] ;  /* 0x0016fc0001077983 */ /* 0x000ea80000300800 */
[----:B------:R-:W-:Y:S04]  /*117890*/  STL.64 [R1+0x25b8], R22 ;  /* 0x0025b81601007387 */ /* 0x000fe80000100a00 */
        /* <DEDUP_REMOVED lines=13> */
[----:B0-----:R-:W-:-:S03]  /*117970*/  IADD3 R2, P0, R9, R12, RZ ;  /* 0x0000000c09027210 */ /* 0x001fc60007f1e0ff */
[----:B------:R-:W3:Y:S02]  /*117980*/  LDL.LU R9, [R1+0x1440] ;  /* 0x0014400001097983 */ /* 0x000ee40000300800 */
[----:B------:R-:W-:-:S05]  /*117990*/  IMAD.X R3, R4, 0x1, R13, P0 ;  /* 0x0000000104037824 */ /* 0x000fca00000e060d */
[----:B------:R0:W-:Y:S02]  /*1179a0*/  STL.64 [R1+0x1778], R2 ;  /* 0x0017780201007387 */ /* 0x0001e40000100a00 */
[----:B0-----:R-:W-:-:S05]  /*1179b0*/  IADD3 R2, P0, R0, R12, RZ ;  /* 0x0000000c00027210 */ /* 0x001fca0007f1e0ff */
[----:B------:R-:W-:-:S05]  /*1179c0*/  IMAD.X R3, R10, 0x1, R13, P0 ;  /* 0x000000010a037824 */ /* 0x000fca00000e060d */
[----:B------:R0:W-:Y:S02]  /*1179d0*/  STL.64 [R1+0x1770], R2 ;  /* 0x0017700201007387 */ /* 0x0001e40000100a00 */
[----:B0-----:R-:W-:-:S05]  /*1179e0*/  IADD3 R2, P0, R11, R12, RZ ;  /* 0x0000000c0b027210 */ /* 0x001fca0007f1e0ff */
[----:B------:R-:W-:-:S05]  /*1179f0*/  IMAD.X R3, R8, 0x1, R13, P0 ;  /* 0x0000000108037824 */ /* 0x000fca00000e060d */
[----:B------:R-:W-:Y:S04]  /*117a00*/  STL.64 [R1+0x1768], R2 ;  /* 0x0017680201007387 */ /* 0x000fe80000100a00 */
[----:B------:R-:W4:Y:S04]  /*117a10*/  LDL.LU R27, [R1+0x1448] ;  /* 0x00144800011b7983 */ /* 0x000f280000300800 */
[----:B------:R-:W3:Y:S04]  /*117a20*/  LDL.LU R29, [R1+0x16f0] ;  /* 0x0016f000011d7983 */ /* 0x000ee80000300800 */
[----:B------:R-:W2:Y:S04]  /*117a30*/  LDL.LU R26, [R1+0x144c] ;  /* 0x00144c00011a7983 */ /* 0x000ea80000300800 */
[----:B--2---:R0:W-:Y:S04]  /*117a40*/  STL [R1+0x5b98], R26 ;  /* 0x005b981a01007387 */ /* 0x0041e80000100800 */
[----:B0-----:R-:W2:Y:S04]  /*117a50*/  LDL.LU R26, [R1+0x1444] ;  /* 0x00144400011a7983 */ /* 0x001ea80000300800 */
[----:B----4-:R0:W-:Y:S01]  /*117a60*/  STL [R1+0x5b9c], R27 ;  /* 0x005b9c1b01007387 */ /* 0x0101e20000100800 */
[----:B------:R-:W-:-:S05]  /*117a70*/  IADD3 R2, P0, R6, R12, RZ ;  /* 0x0000000c06027210 */ /* 0x000fca0007f1e0ff */
[----:B------:R-:W-:Y:S01]  /*117a80*/  IMAD.X R3, R7, 0x1, R13, P0 ;  /* 0x0000000107037824 */ /* 0x000fe200000e060d */
[----:B--2---:R3:W-:Y:S04]  /*117a90*/  STL [R1+0x5ba0], R26 ;  /* 0x005ba01a01007387 */ /* 0x0047e80000100800 */
        /* <DEDUP_REMOVED lines=11> */
[----:B------:R-:W4:Y:S04]  /*117b50*/  LDL.LU R17, [R1+0x16d8] ;  /* 0x0016d80001117983 */ /* 0x000f280000300800 */
[----:B------:R-:W4:Y:S04]  /*117b60*/  LDL.LU R16, [R1+0x1484] ;  /* 0x0014840001107983 */ /* 0x000f280000300800 */
[----:B------:R-:W4:Y:S04]  /*117b70*/  LDL.LU R15, [R1+0x16d4] ;  /* 0x0016d400010f7983 */ /* 0x000f280000300800 */
[----:B------:R-:W4:Y:S04]  /*117b80*/  LDL.LU R14, [R1+0x1488] ;  /* 0x00148800010e7983 */ /* 0x000f280000300800 */
[----:B------:R-:W4:Y:S04]  /*117b90*/  LDL.LU R4, [R1+0x16d0] ;  /* 0x0016d00001047983 */ /* 0x000f280000300800 */
[----:B------:R-:W4:Y:S04]  /*117ba0*/  LDL.LU R7, [R1+0x148c] ;  /* 0x00148c0001077983 */ /* 0x000f280000300800 */
[----:B0-----:R-:W2:Y:S01]  /*117bb0*/  LDL.LU R27, [R1+0x16f8] ;  /* 0x0016f800011b7983 */ /* 0x001ea20000300800 */
[----:B---3--:R-:W-:-:S03]  /*117bc0*/  IADD3 R26, P0, R9, R12, RZ ;  /* 0x0000000c091a7210 */ /* 0x008fc60007f1e0ff */
[----:B-1----:R-:W3:Y:S04]  /*117bd0*/  LDL.LU R2, [R1+0x16cc] ;  /* 0x0016cc0001027983 */ /* 0x002ee80000300800 */
[----:B------:R-:W3:Y:S04]  /*117be0*/  LDL.LU R3, [R1+0x1490] ;  /* 0x0014900001037983 */ /* 0x000ee80000300800 */
[----:B------:R-:W3:Y:S04]  /*117bf0*/  LDL.LU R0, [R1+0x16c8] ;  /* 0x0016c80001007983 */ /* 0x000ee80000300800 */
[----:B------:R-:W3:Y:S04]  /*117c00*/  LDL.LU R10, [R1+0x1494] ;  /* 0x00149400010a7983 */ /* 0x000ee80000300800 */
[----:B------:R-:W3:Y:S04]  /*117c10*/  LDL.LU R11, [R1+0x16c4] ;  /* 0x0016c400010b7983 */ /* 0x000ee80000300800 */
[----:B------:R-:W3:Y:S04]  /*117c20*/  LDL.LU R8, [R1+0x1498] ;  /* 0x0014980001087983 */ /* 0x000ee80000300800 */
[----:B------:R-:W3:Y:S01]  /*117c30*/  LDL.LU R9, [R1+0x16c0] ;  /* 0x0016c00001097983 */ /* 0x000ee20000300800 */
[----:B--2---:R-:W-:-:S05]  /*117c40*/  IMAD.X R27, R27, 0x1, R13, P0 ;  /* 0x000000011b1b7824 */ /* 0x004fca00000e060d */
[----:B------:R0:W-:Y:S04]  /*117c50*/  STL.64 [R1+0x1758], R26 ;  /* 0x0017581a01007387 */ /* 0x0001e80000100a00 */
[----:B0-----:R-:W2:Y:S04]  /*117c60*/  LDL.LU R26, [R1+0x5ba0] ;  /* 0x005ba000011a7983 */ /* 0x001ea80000300800 */
[----:B------:R-:W4:Y:S01]  /*117c70*/  LDL.LU R27, [R1+0x16f4] ;  /* 0x0016f400011b7983 */ /* 0x000f220000300800 */
[----:B--2---:R-:W-:-:S05]  /*117c80*/  IADD3 R26, P0, R26, R12, RZ ;  /* 0x0000000c1a1a7210 */ /* 0x004fca0007f1e0ff */
[----:B----4-:R-:W-:-:S05]  /*117c90*/  IMAD.X R27, R27, 0x1, R13, P0 ;  /* 0x000000011b1b7824 */ /* 0x010fca00000e060d */
[----:B------:R0:W-:Y:S04]  /*117ca0*/  STL.64 [R1+0x1750], R26 ;  /* 0x0017501a01007387 */ /* 0x0001e80000100a00 */
[----:B0-----:R-:W2:Y:S02]  /*117cb0*/  LDL.LU R27, [R1+0x5b9c] ;  /* 0x005b9c00011b7983 */ /* 0x001ea40000300800 */
[----:B--2---:R-:W-:-:S05]  /*117cc0*/  IADD3 R26, P0, R27, R12, RZ ;  /* 0x0000000c1b1a7210 */ /* 0x004fca0007f1e0ff */
[----:B------:R-:W-:-:S05]  /*117cd0*/  IMAD.X R27, R29, 0x1, R13, P0 ;  /* 0x000000011d1b7824 */ /* 0x000fca00000e060d */
[----:B------:R0:W-:Y:S04]  /*117ce0*/  STL.64 [R1+0x1748], R26 ;  /* 0x0017481a01007387 */ /* 0x0001e80000100a00 */
[----:B0-----:R-:W2:Y:S02]  /*117cf0*/  LDL.LU R26, [R1+0x5b98] ;  /* 0x005b9800011a7983 */ /* 0x001ea40000300800 */
[----:B--2---:R-:W-:-:S05]  /*117d00*/  IADD3 R26, P0, R26, R12, RZ ;  /* 0x0000000c1a1a7210 */ /* 0x004fca0007f1e0ff */
[----:B------:R-:W-:-:S05]  /*117d10*/  IMAD.X R27, R28, 0x1, R13, P0 ;  /* 0x000000011c1b7824 */ /* 0x000fca00000e060d */
[----:B------:R0:W-:Y:S02]  /*117d20*/  STL.64 [R1+0x1740], R26 ;  /* 0x0017401a01007387 */ /* 0x0001e40000100a00 */
[----:B0-----:R-:W-:-:S05]  /*117d30*/  IADD3 R26, P0, R25, R12, RZ ;  /* 0x0000000c191a7210 */ /* 0x001fca0007f1e0ff */
[----:B------:R-:W-:Y:S01]  /*117d40*/  IMAD.X R27, R23, 0x1, R13, P0 ;  /* 0x00000001171b7824 */ /* 0x000fe200000e060d */
[----:B------:R-:W-:-:S05]  /*117d50*/  IADD3 R22, P0, R22, R12, RZ ;  /* 0x0000000c16167210 */ /* 0x000fca0007f1e0ff */
[----:B------:R-:W-:-:S05]  /*117d60*/  IMAD.X R23, R24, 0x1, R13, P0 ;  /* 0x0000000118177824 */ /* 0x000fca00000e060d */
[----:B------:R0:W-:Y:S02]  /*117d70*/  STL.64 [R1+0x1730], R22 ;  /* 0x0017301601007387 */ /* 0x0001e40000100a00 */
[----:B0-----:R-:W-:-:S05]  /*117d80*/  IADD3 R22, P0, R21, R12, RZ ;  /* 0x0000000c15167210 */ /* 0x001fca0007f1e0ff */
        /* <DEDUP_REMOVED lines=13> */
[----:B------:R-:W-:Y:S04]  /*117e60*/  STL.64 [R1+0x1718], R18 ;  /* 0x0017181201007387 */ /* 0x000fe80000100a00 */
[----:B------:R0:W-:Y:S02]  /*117e70*/  STL.64 [R1+0x16f8], R14 ;  /* 0x0016f80e01007387 */ /* 0x0001e40000100a00 */
[----:B0-----:R-:W-:-:S05]  /*117e80*/  IADD3 R14, P0, R7, R12, RZ ;  /* 0x0000000c070e7210 */ /* 0x001fca0007f1e0ff */
[--C-:B---3--:R-:W-:Y:S01]  /*117e90*/  IMAD.X R15, R2, 0x1, R13.reuse, P0 ;  /* 0x00000001020f7824 */ /* 0x108fe200000e060d */
[----:B------:R-:W-:Y:S01]  /*117ea0*/  IADD3 R2, P0, R3, R12, RZ ;  /* 0x0000000c03027210 */ /* 0x000fe20007f1e0ff */
[----:B------:R-:W-:Y:S04]  /*117eb0*/  STL.64 [R1+0x1710], R16 ;  /* 0x0017101001007387 */ /* 0x000fe80000100a00 */
[----:B------:R-:W3:Y:S01]  /*117ec0*/  LDL.LU R7, [R1+0x16bc] ;  /* 0x0016bc0001077983 */ /* 0x000ee20000300800 */
[----:B------:R-:W-:-:S05]  /*117ed0*/  IMAD.X R3, R0, 0x1, R13, P0 ;  /* 0x0000000100037824 */ /* 0x000fca00000e060d */
[----:B------:R0:W-:Y:S04]  /*117ee0*/  STL.64 [R1+0x16e8], R2 ;  /* 0x0016e80201007387 */ /* 0x0001e80000100a00 */
[----:B------:R-:W-:Y:S01]  /*117ef0*/  STL.64 [R1+0x16f0], R14 ;  /* 0x0016f00e01007387 */ /* 0x000fe20000100a00 */
        /* <DEDUP_REMOVED lines=76> */
[----:B------:R-:W3:Y:S01]  /*1183c0*/  LDL.LU R6, [R1+0x14dc] ;  /* 0x0014dc0001067983 */ /* 0x000ee20000300800 */
[----:B------:R-:W-:-:S03]  /*1183d0*/  IMAD.X R3, R4, 0x1, R13, P0 ;  /* 0x0000000104037824 */ /* 0x000fc600000e060d */
[----:B------:R-:W-:Y:S04]  /*1183e0*/  STL.64 [R1+0x1490], R14 ;  /* 0x0014900e01007387 */ /* 0x000fe80000100a00 */
        /* <DEDUP_REMOVED lines=12> */
[----:B----4-:R-:W-:Y:S01]  /*1184b0*/  STL [R1+0x5b88], R27 ;  /* 0x005b881b01007387 */ /* 0x010fe20000100800 */
[----:B------:R-:W-:-:S05]  /*1184c0*/  IADD3 R2, P0, R7, R12, RZ ;  /* 0x0000000c07027210 */ /* 0x000fca0007f1e0ff */
[----:B------:R-:W-:Y:S01]  /*1184d0*/  IMAD.X R3, R9, 0x1, R13, P0 ;  /* 0x0000000109037824 */ /* 0x000fe200000e060d */
[----:B--2---:R-:W-:Y:S04]  /*1184e0*/  STL [R1+0x5b8c], R26 ;  /* 0x005b8c1a01007387 */ /* 0x004fe80000100800 */
        /* <DEDUP_REMOVED lines=15> */
[----:B0-----:R-:W4:Y:S04]  /*1185e0*/  LDL.LU R2, [R1+0x1614] ;  /* 0x0016140001027983 */ /* 0x001f280000300800 */
[----:B------:R-:W2:Y:S01]  /*1185f0*/  LDL.LU R27, [R1+0x163c] ;  /* 0x00163c00011b7983 */ /* 0x000ea20000300800 */
[----:B---3--:R-:W-:-:S03]  /*118600*/  IADD3 R26, P0, R6, R12, RZ ;  /* 0x0000000c061a7210 */ /* 0x008fc60007f1e0ff */
        /* <DEDUP_REMOVED lines=38> */
[----:B------:R-:W2:Y:S01]  /*118870*/  LDL.LU R7, [R1+0x1538] ;  /* 0x0015380001077983 */ /* 0x000ea20000300800 */
[--C-:B------:R-:W-:Y:S01]  /*118880*/  IMAD.X R15, R2, 0x1, R13.reuse, P0 ;  /* 0x00000001020f7824 */ /* 0x100fe200000e060d */
[----:B---3--:R-:W-:Y:S02]  /*118890*/  IADD3 R2, P0, R3, R12, RZ ;  /* 0x0000000c03027210 */ /* 0x008fe40007f1e0ff */
[----:B------:R-:W-:Y:S04]  /*1188a0*/  STL.64 [R1+0x13f8], R22 ;  /* 0x0013f81601007387 */ /* 0x000fe80000100a00 */
[----:B------:R-:W-:Y:S01]  /*1188b0*/  STL.64 [R1+0x13f0], R20 ;  /* 0x0013f01401007387 */ /* 0x000fe20000100a00 */
[----:B------:R-:W-:-:S03]  /*1188c0*/  IMAD.X R3, R4, 0x1, R13, P0 ;  /* 0x0000000104037824 */ /* 0x000fc600000e060d */
[----:B------:R-:W-:Y:S04]  /*1188d0*/  STL.64 [R1+0x13e8], R18 ;  /* 0x0013e81201007387 */ /* 0x000fe80000100a00 */
[----:B------:R0:W-:Y:S04]  /*1188e0*/  STL.64 [R1+0x13d8], R14 ;  /* 0x0013d80e01007387 */ /* 0x0001e80000100a00 */
[----:B------:R-:W-:Y:S04]  /*1188f0*/  STL.64 [R1+0x13e0], R16 ;  /* 0x0013e01001007387 */ /* 0x000fe80000100a00 */
[----:B0-----:R-:W3:Y:S04]  /*118900*/  LDL.LU R15, [R1+0x1600] ;  /* 0x00160000010f7983 */ /* 0x001ee80000300800 */
[----:B------:R0:W-:Y:S02]  /*118910*/  STL.64 [R1+0x13d0], R2 ;  /* 0x0013d00201007387 */ /* 0x0001e40000100a00 */
[----:B0-----:R-:W-:-:S05]  /*118920*/  IADD3 R2, P0, R0, R12, RZ ;  /* 0x0000000c00027210 */ /* 0x001fca0007f1e0ff */
[----:B------:R-:W-:-:S05]  /*118930*/  IMAD.X R3, R10, 0x1, R13, P0 ;  /* 0x000000010a037824 */ /* 0x000fca00000e060d */
[----:B------:R0:W-:Y:S02]  /*118940*/  STL.64 [R1+0x13a8], R2 ;  /* 0x0013a80201007387 */ /* 0x0001e40000100a00 */
[----:B0-----:R-:W-:-:S05]  /*118950*/  IADD3 R2, P0, R11, R12, RZ ;  /* 0x0000000c0b027210 */ /* 0x001fca0007f1e0ff */
[----:B------:R-:W-:-:S05]  /*118960*/  IMAD.X R3, R8, 0x1, R13, P0 ;  /* 0x0000000108037824 */ /* 0x000fca00000e060d */
[----:B------:R0:W-:Y:S04]  /*118970*/  STL.64 [R1+0x13a0], R2 ;  /* 0x0013a00201007387 */ /* 0x0001e80000100a00 */
[----:B------:R-:W4:Y:S04]  /*118980*/  LDL.LU R0, [R1+0x153c] ;  /* 0x00153c0001007983 */ /* 0x000f280000300800 */
[----:B------:R-:W4:Y:S04]  /*118990*/  LDL.LU R29, [R1+0x15f8] ;  /* 0x0015f800011d7983 */ /* 0x000f280000300800 */
[----:B------:R-:W2:Y:S01]  /*1189a0*/  LDL.LU R10, [R1+0x1544] ;  /* 0x00154400010a7983 */ /* 0x000ea20000300800 */
[----:B0-----:R-:W-:-:S05]  /*1189b0*/  IADD3 R2, P0, R9, R12, RZ ;  /* 0x0000000c09027210 */ /* 0x001fca0007f1e0ff */
[----:B------:R-:W-:-:S05]  /*1189c0*/  IMAD.X R3, R6, 0x1, R13, P0 ;  /* 0x0000000106037824 */ /* 0x000fca00000e060d */
[----:B------:R-:W-:Y:S04]  /*1189d0*/  STL.64 [R1+0x1378], R2 ;  /* 0x0013780201007387 */ /* 0x000fe80000100a00 */
[----:B------:R-:W4:Y:S04]  /*1189e0*/  LDL.LU R14, [R1+0x15f4] ;  /* 0x0015f400010e7983 */ /* 0x000f280000300800 */
[----:B------:R-:W3:Y:S04]  /*1189f0*/  LDL.LU R11, [R1+0x1548] ;  /* 0x00154800010b7983 */ /* 0x000ee80000300800 */
[----:B---3--:R0:W-:Y:S04]  /*118a00*/  STL [R1+0x5b78], R11 ;  /* 0x005b780b01007387 */ /* 0x0081e80000100800 */
[----:B0-----:R-:W3:Y:S04]  /*118a10*/  LDL.LU R11, [R1+0x1540] ;  /* 0x00154000010b7983 */ /* 0x001ee80000300800 */
[----:B--2---:R-:W-:Y:S01]  /*118a20*/  STL [R1+0x5b7c], R10 ;  /* 0x005b7c0a01007387 */ /* 0x004fe20000100800 */
[----:B------:R-:W-:-:S05]  /*118a30*/  IADD3 R2, P0, R7, R12, RZ ;  /* 0x0000000c07027210 */ /* 0x000fca0007f1e0ff */
[----:B------:R-:W-:Y:S01]  /*118a40*/  IMAD.X R3, R15, 0x1, R13, P0 ;  /* 0x000000010f037824 */ /* 0x000fe200000e060d */
        /* <DEDUP_REMOVED lines=22> */
[----:B------:R-:W2:Y:S01]  /*118bb0*/  LDL.LU R11, [R1+0x15fc] ;  /* 0x0015fc00010b7983 */ /* 0x000ea20000300800 */
[----:B----4-:R-:W-:-:S03]  /*118bc0*/  IADD3 R10, P0, R0, R12, RZ ;  /* 0x0000000c000a7210 */ /* 0x010fc60007f1e0ff */
[----:B------:R-:W4:Y:S04]  /*118bd0*/  LDL.LU R3, [R1+0x15a8] ;  /* 0x0015a80001037983 */ /* 0x000f280000300800 */
[----:B------:R-:W4:Y:S01]  /*118be0*/  LDL.LU R0, [R1+0x1574] ;  /* 0x0015740001007983 */ /* 0x000f220000300800 */
[----:B--2---:R-:W-:-:S05]  /*118bf0*/  IMAD.X R11, R11, 0x1, R13, P0 ;  /* 0x000000010b0b7824 */ /* 0x004fca00000e060d */
        /* <DEDUP_REMOVED lines=8> */
[----:B------:R0:W-:Y:S04]  /*118c80*/  STL.64 [R1+0x1338], R10 ;  /* 0x0013380a01007387 */ /* 0x0001e80000100a00 */
[----:B0-----:R-:W2:Y:S02]  /*118c90*/  LDL.LU R11, [R1+0x5b78] ;  /* 0x005b7800010b7983 */ /* 0x001ea40000300800 */
[----:B--2---:R-:W-:-:S05]  /*118ca0*/  IADD3 R10, P0, R11, R12, RZ ;  /* 0x0000000c0b0a7210 */ /* 0x004fca0007f1e0ff */
[----:B------:R-:W-:Y:S01]  /*118cb0*/  IMAD.X R11, R8, 0x1, R13, P0 ;  /* 0x00000001080b7824 */ /* 0x000fe200000e060d */
[----:B---3--:R-:W-:-:S05]  /*118cc0*/  IADD3 R8, P0, R9, R12, RZ ;  /* 0x0000000c09087210 */ /* 0x008fca0007f1e0ff */
[--C-:B------:R-:W-:Y:S01]  /*118cd0*/  IMAD.X R9, R6, 0x1, R13.reuse, P0 ;  /* 0x0000000106097824 */ /* 0x100fe200000e060d */
[-C--:B------:R-:W-:Y:S01]  /*118ce0*/  IADD3 R6, P0, R7, R12.reuse, RZ ;  /* 0x0000000c07067210 */ /* 0x080fe20007f1e0ff */
[----:B------:R0:W-:Y:S04]  /*118cf0*/  STL.64 [R1+0x1330], R10 ;  /* 0x0013300a01007387 */ /* 0x0001e80000100a00 */
[----:B------:R-:W-:Y:S01]  /*118d00*/  IMAD.X R7, R27, 0x1, R13, P0 ;  /* 0x000000011b077824 */ /* 0x000fe200000e060d */
[----:B0-----:R-:W2:Y:S04]  /*118d10*/  LDL.LU.64 R10, [R1+0x5b70] ;  /* 0x005b7000010a7983 */ /* 0x001ea80000300a00 */
[----:B------:R0:W-:Y:S04]  /*118d20*/  STL.64 [R1+0x1318], R8 ;  /* 0x0013180801007387 */ /* 0x0001e80000100a00 */
[----:B0-----:R-:W3:Y:S04]  /*118d30*/  LDL.LU.64 R8, [R1+0x5b68] ;  /* 0x005b680001087983 */ /* 0x001ee80000300a00 */
[----:B------:R-:W2:Y:S04]  /*118d40*/  LDL.LU R14, [R1+0x15a0] ;  /* 0x0015a000010e7983 */ /* 0x000ea80000300800 */
[----:B------:R0:W-:Y:S04]  /*118d50*/  STL.64 [R1+0x1310], R6 ;  /* 0x0013100601007387 */ /* 0x0001e80000100a00 */
[----:B0-----:R-:W3:Y:S01]  /*118d60*/  LDL.LU.64 R6, [R1+0x5b60] ;  /* 0x005b600001067983 */ /* 0x001ee20000300a00 */
[----:B------:R-:W-:-:S05]  /*118d70*/  IADD3 R26, P0, R26, R12, RZ ;  /* 0x0000000c1a1a7210 */ /* 0x000fca0007f1e0ff */
[----:B------:R-:W-:-:S05]  /*118d80*/  IMAD.X R27, R28, 0x1, R13, P0 ;  /* 0x000000011c1b7824 */ /* 0x000fca00000e060d */
[----:B------:R0:W-:Y:S02]  /*118d90*/  STL.64 [R1+0x12f8], R26 ;  /* 0x0012f81a01007387 */ /* 0x0001e40000100a00 */
[----:B0-----:R-:W-:-:S05]  /*118da0*/  IADD3 R26, P0, R25, R12, RZ ;  /* 0x0000000c191a7210 */ /* 0x001fca0007f1e0ff */
[----:B------:R-:W-:Y:S01]  /*118db0*/  IMAD.X R27, R23, 0x1, R13, P0 ;  /* 0x00000001171b7824 */ /* 0x000fe200000e060d */
[----:B------:R-:W-:-:S05]  /*118dc0*/  IADD3 R22, P0, R22, R12, RZ ;  /* 0x0000000c16167210 */ /* 0x000fca0007f1e0ff */
[----:B------:R-:W-:-:S05]  /*118dd0*/  IMAD.X R23, R24, 0x1, R13, P0 ;  /* 0x0000000118177824 */ /* 0x000fca00000e060d */
[----:B------:R0:W-:Y:S04]  /*118de0*/  STL.64 [R1+0x12e8], R22 ;  /* 0x0012e81601007387 */ /* 0x0001e80000100a00 */
[----:B------:R-:W-:Y:S01]  /*118df0*/  STL.64 [R1+0x12f0], R26 ;  /* 0x0012f01a01007387 */ /* 0x000fe20000100a00 */
[----:B0-----:R-:W-:-:S03]  /*118e00*/  IADD3 R22, P0, R4, R12, RZ ;  /* 0x0000000c04167210 */ /* 0x001fc60007f1e0ff */
[----:B------:R-:W2:Y:S02]  /*118e10*/  LDL.LU R4, [R1+0x15a4] ;  /* 0x0015a40001047983 */ /* 0x000ea40000300800 */
        /* <DEDUP_REMOVED lines=9> */
[----:B------:R0:W-:Y:S04]  /*118eb0*/  STL.64 [R1+0x12b8], R16 ;  /* 0x0012b81001007387 */ /* 0x0001e80000100a00 */
[----:B------:R-:W-:Y:S01]  /*118ec0*/  STL.64 [R1+0x12d0], R18 ;  /* 0x0012d01201007387 */ /* 0x000fe20000100a00 */
[----:B0-----:R-:W-:-:S03]  /*118ed0*/  IADD3 R16, P0, R2, R12, RZ ;  /* 0x0000000c02107210 */ /* 0x001fc60007f1e0ff */
[----:B------:R-:W2:Y:S02]  /*118ee0*/  LDL.LU R2, [R1+0x28a8] ;  /* 0x0028a80001027983 */ /* 0x000ea40000300800 */
[----:B----4-:R-:W-:Y:S01]  /*118ef0*/  IMAD.X R17, R3, 0x1, R13, P0 ;  /* 0x0000000103117824 */ /* 0x010fe200000e060d */
[----:B------:R-:W-:-:S04]  /*118f00*/  SHF.R.S32.HI R15, RZ, 0x1f, R0 ;  /* 0x0000001fff0f7819 */ /* 0x000fc80000011400 */
[----:B------:R3:W-:Y:S02]  /*118f10*/  STL.64 [R1+0x12b0], R16 ;  /* 0x0012b01001007387 */ /* 0x0007e40000100a00 */
[----:B---3--:R-:W-:-:S05]  /*118f20*/  IADD3 R16, P0, R0, R6, RZ ;  /* 0x0000000600107210 */ /* 0x008fca0007f1e0ff */
[----:B------:R-:W-:-:S05]  /*118f30*/  IMAD.X R17, R15, 0x1, R7, P0 ;  /* 0x000000010f117824 */ /* 0x000fca00000e0607 */
[----:B------:R0:W-:Y:S02]  /*118f40*/  STL.64 [R1+0x1258], R16 ;  /* 0x0012581001007387 */ /* 0x0001e40000100a00 */
[----:B0-----:R-:W-:-:S05]  /*118f50*/  IADD3 R16, P0, R0, R8, RZ ;  /* 0x0000000800107210 */ /* 0x001fca0007f1e0ff */
[----:B------:R-:W-:-:S05]  /*118f60*/  IMAD.X R17, R15, 0x1, R9, P0 ;  /* 0x000000010f117824 */ /* 0x000fca00000e0609 */
[----:B------:R2:W-:Y:S04]  /*118f70*/  STL.64 [R1+0x1250], R16 ;  /* 0x0012501001007387 */ /* 0x0005e80000100a00 */
[----:B------:R-:W3:Y:S01]  /*118f80*/  LDL.LU R3, [R1+0x28ac] ;  /* 0x0028ac0001037983 */ /* 0x000ee20000300800 */
        /* <DEDUP_REMOVED lines=9> */
[----:B------:R0:W-:Y:S04]  /*119020*/  STL.64 [R1+0x1238], R16 ;  /* 0x0012381001007387 */ /* 0x0001e80000100a00 */
[----:B------:R-:W2:Y:S01]  /*119030*/  LDL.LU R0, [R1+0x3618] ;  /* 0x0036180001007983 */ /* 0x000ea20000300800 */
[----:B0-----:R-:W-:-:S05]  /*119040*/  IADD3 R16, P0, R14, R8, RZ ;  /* 0x000000080e107210 */ /* 0x001fca0007f1e0ff */
[----:B------:R-:W-:-:S05]  /*119050*/  IMAD.X R17, R15, 0x1, R9, P0 ;  /* 0x000000010f117824 */ /* 0x000fca00000e0609 */
[----:B------:R0:W-:Y:S02]  /*119060*/  STL.64 [R1+0x1230], R16 ;  /* 0x0012301001007387 */ /* 0x0001e40000100a00 */
[----:B0-----:R-:W-:-:S05]  /*119070*/  IADD3 R16, P0, R14, R10, RZ ;  /* 0x0000000a0e107210 */ /* 0x001fca0007f1e0ff */
        /* <DEDUP_REMOVED lines=30> */
[----:B---3--:R-:W-:-:S04]  /*119260*/  SHF.R.S32.HI R15, RZ, 0x1f, R3 ;  /* 0x0000001fff0f7819 */ /* 0x008fc80000011403 */
        /* <DEDUP_REMOVED lines=9> */
[----:B------:R-:W-:-:S05]  /*119300*/  IADD3 R2, P0, R3, R12, RZ ;  /* 0x0000000c03027210 */ /* 0x000fca0007f1e0ff */
[----:B------:R-:W-:Y:S01]  /*119310*/  IMAD.X R3, R15, 0x1, R13, P0 ;  /* 0x000000010f037824 */ /* 0x000fe200000e060d */
[----:B------:R-:W-:Y:S01]  /*119320*/  STL.64 [R1+0x1168], R16 ;  /* 0x0011681001007387 */ /* 0x000fe20000100a00 */
[----:B--2---:R-:W-:-:S03]  /*119330*/  SHF.R.S32.HI R15, RZ, 0x1f, R0 ;  /* 0x0000001fff0f7819 */ /* 0x004fc60000011400 */
        /* <DEDUP_REMOVED lines=11> */
[----:B------:R-:W-:Y:S02]  /*1193f0*/  IMAD.X R3, R15, 0x1, R13, P0 ;  /* 0x000000010f037824 */ /* 0x000fe400000e060d */
[----:B------:R-:W-:Y:S01]  /*119400*/  VIADD R15, R5, UR6 ;  /* 0x00000006050f7c36 */ /* 0x000fe20008000000 */
[----:B------:R-:W-:Y:S01]  /*119410*/  ULDC UR6, c[0x0][0x248] ;  /* 0x0000920000067ab9 */ /* 0x000fe20000000800 */
[----:B------:R-:W2:Y:S04]  /*119420*/  LDL.LU R5, [R1+0x5b58] ;  /* 0x005b580001057983 */ /* 0x000ea80000300800 */
        /* <DEDUP_REMOVED lines=11> */
[C---:B0-----:R-:W-:Y:S01]  /*1194e0*/  IADD3 R2, P0, R15.reuse, R12, RZ ;  /* 0x0000000c0f027210 */ /* 0x041fe20007f1e0ff */
[----:B------:R-:W-:Y:S01]  /*1194f0*/  VIADD R15, R15, UR6 ;  /* 0x000000060f0f7c36 */ /* 0x000fe20008000000 */
[----:B------:R-:W-:-:S03]  /*119500*/  ULDC UR6, c[0x0][0x248] ;  /* 0x0000920000067ab9 */ /* 0x000fc60000000800 */
        /* <DEDUP_REMOVED lines=508> */
[----:B------:R-:W-:Y:S02]  /*11b4d0*/  VIADD R15, R15, UR6 ;  /* 0x000000060f0f7c36 */ /* 0x000fe40008000000 */
[----:B--2---:R-:W-:Y:S01]  /*11b4e0*/  IMAD.MOV.U32 R17, RZ, RZ, R5 ;  /* 0x000000ffff117224 */ /* 0x004fe200078e0005 */
[----:B------:R-:W-:Y:S01]  /*11b4f0*/  ULDC UR6, c[0x0][0x248] ;  /* 0x0000920000067ab9 */ /* 0x000fe20000000800 */
[----:B------:R-:W-:Y:S01]  /*11b500*/  IMAD.X R3, R16, 0x1, R13, P0 ;  /* 0x0000000110037824 */ /* 0x000fe200000e060d */
[----:B------:R-:W-:-:S04]  /*11b510*/  SHF.R.S32.HI R16, RZ, 0x1f, R15 ;  /* 0x0000001fff107819 */ /* 0x000fc8000001140f */
[----:B------:R0:W-:Y:S04]  /*11b520*/  STL.64 [R1+0x4080], R2 ;  /* 0x0040800201007387 */ /* 0x0001e80000100a00 */
[----:B------:R-:W2:Y:S04]  /*11b530*/  LDL.LU R19, [R1+0xc0] ;  /* 0x0000c00001137983 */ /* 0x000ea80000300800 */
[----:B------:R-:W2:Y:S01]  /*11b540*/  LDL.LU R18, [R1+0xc4] ;  /* 0x0000c40001127983 */ /* 0x000ea20000300800 */
[----:B0-----:R-:W-:-:S05]  /*11b550*/  IADD3 R2, P0, R15, R6, RZ ;  /* 0x000000060f027210 */ /* 0x001fca0007f1e0ff */
[----:B------:R-:W-:-:S05]  /*11b560*/  IMAD.X R3, R16, 0x1, R7, P0 ;  /* 0x0000000110037824 */ /* 0x000fca00000e0607 */
[----:B------:R0:W-:Y:S04]  /*11b570*/  STL.64 [R1+0x4058], R2 ;  /* 0x0040580201007387 */ /* 0x0001e80000100a00 */
[----:B------:R-:W3:Y:S04]  /*11b580*/  LDL.LU R14, [R1+0xc8] ;  /* 0x0000c800010e7983 */ /* 0x000ee80000300800 */
[----:B------:R-:W3:Y:S01]  /*11b590*/  LDL.LU R0, [R1+0xcc] ;  /* 0x0000cc0001007983 */ /* 0x000ee20000300800 */
[----:B0-----:R-:W-:-:S05]  /*11b5a0*/  IADD3 R2, P0, R15, R8, RZ ;  /* 0x000000080f027210 */ /* 0x001fca0007f1e0ff */
[----:B------:R-:W-:-:S05]  /*11b5b0*/  IMAD.X R3, R16, 0x1, R9, P0 ;  /* 0x0000000110037824 */ /* 0x000fca00000e0609 */
[----:B------:R0:W-:Y:S02]  /*11b5c0*/  STL.64 [R1+0x4078], R2 ;  /* 0x0040780201007387 */ /* 0x0001e40000100a00 */
[----:B0-----:R-:W-:-:S05]  /*11b5d0*/  IADD3 R2, P0, R15, R10, RZ ;  /* 0x0000000a0f027210 */ /* 0x001fca0007f1e0ff */
[----:B------:R-:W-:-:S05]  /*11b5e0*/  IMAD.X R3, R16, 0x1, R11, P0 ;  /* 0x0000000110037824 */ /* 0x000fca00000e060b */
[----:B------:R0:W-:Y:S04]  /*11b5f0*/  STL.64 [R1+0x40b8], R2 ;  /* 0x0040b80201007387 */ /* 0x0001e80000100a00 */
[----:B------:R-:W4:Y:S04]  /*11b600*/  LDL.LU R4, [R1+0xec] ;  /* 0x0000ec0001047983 */ /* 0x000f280000300800 */
[----:B------:R-:W2:Y:S01]  /*11b610*/  LDL.LU R5, [R1+0xf0] ;  /* 0x0000f00001057983 */ /* 0x000ea20000300800 */
[----:B0-----:R-:W-:-:S05]  /*11b620*/  IADD3 R2, P0, R15, R12, RZ ;  /* 0x0000000c0f027210 */ /* 0x001fca0007f1e0ff */
[----:B------:R-:W-:Y:S01]  /*11b630*/  IMAD.X R3, R16, 0x1, R13, P0 ;  /* 0x0000000110037824 */ /* 0x000fe200000e060d */
[----:B--2---:R0:W-:Y:S04]  /*11b640*/  STL [R1+0x5b4c], R5 ;  /* 0x005b4c0501007387 */ /* 0x0041e80000100800 */
[----:B------:R1:W-:Y:S04]  /*11b650*/  STL.64 [R1+0x40e8], R2 ;  /* 0x0040e80201007387 */ /* 0x0003e80000100a00 */
[----:B0-----:R-:W4:Y:S01]  /*11b660*/  LDL.LU R5, [R1+0xe8] ;  /* 0x0000e80001057983 */ /* 0x001f220000300800 */
[----:B------:R-:W-:Y:S01]  /*11b670*/  VIADD R15, R15, UR6 ;  /* 0x000000060f0f7c36 */ /* 0x000fe20008000000 */
[----:B------:R-:W-:-:S02]  /*11b680*/  F2FP.SATFINITE.E5M2.F32.PACK_AB_MERGE_C R18, R18, R19, RZ ;  /* 0x000000131212723e */ /* 0x000fc400048060ff */
[----:B---3--:R-:W-:Y:S01]  /*11b690*/  F2FP.SATFINITE.E5M2.F32.PACK_AB_MERGE_C R0, R0, R14, RZ ;  /* 0x0000000e0000723e */ /* 0x008fe200048060ff */
[----:B------:R-:W-:Y:S01]  /*11b6a0*/  ULDC UR6, c[0x0][0x248] ;  /* 0x0000920000067ab9 */ /* 0x000fe20000000800 */
[----:B------:R-:W-:Y:S02]  /*11b6b0*/  SHF.R.S32.HI R16, RZ, 0x1f, R15 ;  /* 0x0000001fff107819 */ /* 0x000fe4000001140f */
[----:B-1----:R-:W-:-:S05]  /*11b6c0*/  IADD3 R2, P0, R15, R6, RZ ;  /* 0x000000060f027210 */ /* 0x002fca0007f1e0ff */
[----:B------:R-:W-:Y:S01]  /*11b6d0*/  IMAD.X R3, R16, 0x1, R7, P0 ;  /* 0x0000000110037824 */ /* 0x000fe200000e0607 */
[----:B----4-:R0:W-:Y:S04]  /*11b6e0*/  STL.64 [R1+0x5b50], R4 ;  /* 0x005b500401007387 */ /* 0x0101e80000100a00 */
        /* <DEDUP_REMOVED lines=8> */
[----:B------:R0:W-:Y:S02]  /*11b770*/  STL.64 [R1+0x40b0], R2 ;  /* 0x0040b00201007387 */ /* 0x0001e40000100a00 */
[----:B0-----:R-:W-:-:S05]  /*11b780*/  IADD3 R2, P0, R15, R8, RZ ;  /* 0x000000080f027210 */ /* 0x001fca0007f1e0ff */
[----:B------:R-:W-:-:S05]  /*11b790*/  IMAD.X R3, R16, 0x1, R9, P0 ;  /* 0x0000000110037824 */ /* 0x000fca00000e0609 */
[----:B------:R0:W-:Y:S04]  /*11b7a0*/  STL.64 [R1+0x40e0], R2 ;  /* 0x0040e00201007387 */ /* 0x0001e80000100a00 */
[----:B0-----:R-:W4:Y:S04]  /*11b7b0*/  LDL.LU R2, [R1+0x140] ;  /* 0x0001400001027983 */ /* 0x001f280000300800 */
[----:B------:R-:W4:Y:S04]  /*11b7c0*/  LDL.LU R3, [R1+0x144] ;  /* 0x0001440001037983 */ /* 0x000f280000300800 */
[----:B------:R-:W4:Y:S04]  /*11b7d0*/  LDL.LU R23, [R1+0x148] ;  /* 0x0001480001177983 */ /* 0x000f280000300800 */
[----:B------:R-:W4:Y:S04]  /*11b7e0*/  LDL.LU R22, [R1+0x14c] ;  /* 0x00014c0001167983 */ /* 0x000f280000300800 */
[----:B------:R0:W-:Y:S04]  /*11b7f0*/  STL [R1+0x5a48], R18 ;  /* 0x005a481201007387 */ /* 0x0001e80000100800 */
[----:B------:R-:W4:Y:S04]  /*11b800*/  LDL.LU R21, [R1+0x150] ;  /* 0x0001500001157983 */ /* 0x000f280000300800 */
[----:B------:R-:W4:Y:S01]  /*11b810*/  LDL.LU R20, [R1+0x154] ;  /* 0x0001540001147983 */ /* 0x000f220000300800 */
[----:B0-----:R-:W-:-:S03]  /*11b820*/  IADD3 R18, P0, R15, R10, RZ ;  /* 0x0000000a0f127210 */ /* 0x001fc60007f1e0ff */
[----:B------:R-:W-:Y:S02]  /*11b830*/  STL [R1+0x5a50], R0 ;  /* 0x005a500001007387 */ /* 0x000fe40000100800 */
[----:B------:R-:W-:-:S05]  /*11b840*/  IMAD.X R19, R16, 0x1, R11, P0 ;  /* 0x0000000110137824 */ /* 0x000fca00000e060b */
[----:B------:R0:W-:Y:S04]  /*11b850*/  STL.64 [R1+0x40a8], R18 ;  /* 0x0040a81201007387 */ /* 0x0001e80000100a00 */
[----:B0-----:R-:W4:Y:S04]  /*11b860*/  LDL.LU R19, [R1+0x158] ;  /* 0x0001580001137983 */ /* 0x001f280000300800 */
[----:B------:R-:W4:Y:S04]  /*11b870*/  LDL.LU R18, [R1+0x15c] ;  /* 0x00015c0001127983 */ /* 0x000f280000300800 */
[----:B------:R-:W4:Y:S04]  /*11b880*/  LDL.LU R14, [R1+0x170] ;  /* 0x00017000010e7983 */ /* 0x000f280000300800 */
[----:B------:R-:W4:Y:S01]  /*11b890*/  LDL.LU R0, [R1+0x174] ;  /* 0x0001740001007983 */ /* 0x000f220000300800 */
[----:B--2---:R-:W-:-:S02]  /*11b8a0*/  F2FP.SATFINITE.E5M2.F32.PACK_AB_MERGE_C R5, R5, R4, RZ ;  /* 0x000000040505723e */ /* 0x004fc400048060ff */
[----:B------:R-:W-:-:S03]  /*11b8b0*/  IADD3 R4, P0, R15, R12, RZ ;  /* 0x0000000c0f047210 */ /* 0x000fc60007f1e0ff */
[----:B------:R0:W-:Y:S02]  /*11b8c0*/  STL [R1+0x5a30], R5 ;  /* 0x005a300501007387 */ /* 0x0001e40000100800 */
[----:B0-----:R-:W-:-:S05]  /*11b8d0*/  IMAD.X R5, R16, 0x1, R13, P0 ;  /* 0x0000000110057824 */ /* 0x001fca00000e060d */
[----:B------:R0:W-:Y:S04]  /*11b8e0*/  STL.64 [R1+0x40a0], R4 ;  /* 0x0040a00401007387 */ /* 0x0001e80000100a00 */
[----:B0-----:R-:W2:Y:S04]  /*11b8f0*/  LDL.LU.64 R4, [R1+0x5b50] ;  /* 0x005b500001047983 */ /* 0x001ea80000300a00 */
[----:B------:R-:W4:Y:S01]  /*11b900*/  LDL.LU R16, [R1+0xf4] ;  /* 0x0000f40001107983 */ /* 0x000f220000300800 */
[----:B--2---:R-:W-:-:S03]  /*11b910*/  F2FP.SATFINITE.E5M2.F32.PACK_AB_MERGE_C R4, R4, R5, RZ ;  /* 0x000000050404723e */ /* 0x004fc600048060ff */
[----:B------:R-:W2:Y:S04]  /*11b920*/  LDL.LU R5, [R1+0x5b4c] ;  /* 0x005b4c0001057983 */ /* 0x000ea80000300800 */
[----:B------:R0:W-:Y:S04]  /*11b930*/  STL [R1+0x5a38], R4 ;  /* 0x005a380401007387 */ /* 0x0001e80000100800 */
[----:B0-----:R-:W2:Y:S01]  /*11b940*/  LDL.LU R4, [R1+0x5b48] ;  /* 0x005b480001047983 */ /* 0x001ea20000300800 */
[----:B------:R-:W-:Y:S01]  /*11b950*/  VIADD R15, R15, UR6 ;  /* 0x000000060f0f7c36 */ /* 0x000fe20008000000 */
[----:B---3--:R-:W-:-:S02]  /*11b960*/  F2FP.SATFINITE.E5M2.F32.PACK_AB_MERGE_C R29, R28, R29, RZ ;  /* 0x0000001d1c1d723e */ /* 0x008fc400048060ff */
[----:B----4-:R-:W-:Y:S02]  /*11b970*/  F2FP.SATFINITE.E5M2.F32.PACK_AB_MERGE_C R27, R26, R27, RZ ;  /* 0x0000001b1a1b723e */ /* 0x010fe400048060ff */
[----:B------:R-:W-:Y:S02]  /*11b980*/  F2FP.SATFINITE.E5M2.F32.PACK_AB_MERGE_C R22, R22, R23, RZ ;  /* 0x000000171616723e */ /* 0x000fe400048060ff */
[----:B------:R-:W-:Y:S02]  /*11b990*/  F2FP.SATFINITE.E5M2.F32.PACK_AB_MERGE_C R0, R0, R14, RZ ;  /* 0x0000000e0000723e */ /* 0x000fe400048060ff */
[----:B------:R-:W-:Y:S02]  /*11b9a0*/  IADD3 R28, P0, R15, R6, RZ ;  /* 0x000000060f1c7210 */ /* 0x000fe40007f1e0ff */
[----:B------:R-:W-:Y:S01]  /*11b9b0*/  F2FP.SATFINITE.E5M2.F32.PACK_AB_MERGE_C R26, R24, R25, RZ ;  /* 0x00000019181a723e */ /* 0x000fe200048060ff */
[----:B------:R-:W-:Y:S01]  /*11b9c0*/  ULDC UR6, c[0x0][0x248] ;  /* 0x0000920000067ab9 */ /* 0x000fe20000000800 */
[----:B--2---:R-:W-:-:S02]  /*11b9d0*/  F2FP.SATFINITE.E5M2.F32.PACK_AB_MERGE_C R16, R16, R5, RZ ;  /* 0x000000051010723e */ /* 0x004fc400048060ff */
[----:B------:R-:W2:Y:S04]  /*11b9e0*/  LDL.LU R5, [R1+0x5b44] ;  /* 0x005b440001057983 */ /* 0x000ea80000300800 */
[----:B------:R0:W-:Y:S04]  /*11b9f0*/  STL [R1+0x5a10], R16 ;  /* 0x005a101001007387 */ /* 0x0001e80000100800 */
[----:B------:R1:W-:Y:S01]  /*11ba00*/  STL [R1+0x5a18], R29 ;  /* 0x005a181d01007387 */ /* 0x0003e20000100800 */
[----:B0-----:R-:W-:-:S05]  /*11ba10*/  SHF.R.S32.HI R16, RZ, 0x1f, R15 ;  /* 0x0000001fff107819 */ /* 0x001fca000001140f */
[----:B-1----:R-:W-:Y:S01]  /*11ba20*/  IMAD.X R29, R16, 0x1, R7, P0 ;  /* 0x00000001101d7824 */ /* 0x002fe200000e0607 */
[----:B------:R-:W-:-:S04]  /*11ba30*/  IADD3 R24, P0, R15, R8, RZ ;  /* 0x000000080f187210 */ /* 0x000fc80007f1e0ff */
[----:B------:R-:W-:Y:S04]  /*11ba40*/  STL.64 [R1+0x3ff0], R28 ;  /* 0x003ff01c01007387 */ /* 0x000fe80000100a00 */
[----:B------:R-:W-:Y:S01]  /*11ba50*/  STL [R1+0x59b8], R27 ;  /* 0x0059b81b01007387 */ /* 0x000fe20000100800 */
[----:B------:R-:W-:-:S03]  /*11ba60*/  IMAD.X R25, R16, 0x1, R9, P0 ;  /* 0x0000000110197824 */ /* 0x000fc600000e0609 */
[----:B------:R0:W-:Y:S04]  /*11ba70*/  STL [R1+0x5b38], R8 ;  /* 0x005b380801007387 */ /* 0x0001e80000100800 */
[----:B------:R-:W-:Y:S04]  /*11ba80*/  STL [R1+0x59bc], R26 ;  /* 0x0059bc1a01007387 */ /* 0x000fe80000100800 */
[----:B------:R-:W-:Y:S01]  /*11ba90*/  STL [R1+0x5b3c], R9 ;  /* 0x005b3c0901007387 */ /* 0x000fe20000100800 */
[----:B0-----:R-:W-:-:S03]  /*11baa0*/  F2FP.SATFINITE.E5M2.F32.PACK_AB_MERGE_C R8, R3, R2, RZ ;  /* 0x000000020308723e */ /* 0x001fc600048060ff */
[----:B------:R-:W3:Y:S04]  /*11bab0*/  LDL.LU R2, [R1+0x178] ;  /* 0x0001780001027983 */ /* 0x000ee80000300800 */
[----:B------:R-:W-:Y:S04]  /*11bac0*/  STL.64 [R1+0x3fb0], R24 ;  /* 0x003fb01801007387 */ /* 0x000fe80000100a00 */
[----:B------:R-:W3:Y:S04]  /*11bad0*/  LDL.LU R3, [R1+0x17c] ;  /* 0x00017c0001037983 */ /* 0x000ee80000300800 */
[----:B------:R0:W-:Y:S04]  /*11bae0*/  STL [R1+0x5980], R8 ;  /* 0x0059800801007387 */ /* 0x0001e80000100800 */
[----:B------:R-:W-:Y:S01]  /*11baf0*/  STL [R1+0x5988], R22 ;  /* 0x0059881601007387 */ /* 0x000fe20000100800 */
[----:B0-----:R-:W-:-:S03]  /*11bb00*/  IADD3 R8, P0, R15, R10, RZ ;  /* 0x0000000a0f087210 */ /* 0x001fc60007f1e0ff */
[----:B------:R0:W-:Y:S02]  /*11bb10*/  STL [R1+0x5b2c], R10 ;  /* 0x005b2c0a01007387 */ /* 0x0001e40000100800 */
[----:B------:R-:W-:-:S05]  /*11bb20*/  IMAD.X R9, R16, 0x1, R11, P0 ;  /* 0x0000000110097824 */ /* 0x000fca00000e060b */
[----:B------:R1:W-:Y:S01]  /*11bb30*/  STL.64 [R1+0x3f80], R8 ;  /* 0x003f800801007387 */ /* 0x0003e20000100a00 */
[----:B0-----:R-:W-:Y:S02]  /*11bb40*/  F2FP.SATFINITE.E5M2.F32.PACK_AB_MERGE_C R10, R20, R21, RZ ;  /* 0x00000015140a723e */ /* 0x001fe400048060ff */
[----:B-1----:R-:W-:-:S03]  /*11bb50*/  IADD3 R8, P0, R15, R12, RZ ;  /* 0x0000000c0f087210 */ /* 0x002fc60007f1e0ff */
[----:B------:R-:W-:Y:S02]  /*11bb60*/  STL [R1+0x594c], R10 ;  /* 0x00594c0a01007387 */ /* 0x000fe40000100800 */
[----:B------:R-:W-:Y:S02]  /*11bb70*/  IMAD.X R9, R16, 0x1, R13, P0 ;  /* 0x0000000110097824 */ /* 0x000fe400000e060d */
[----:B------:R-:W-:Y:S04]  /*11bb80*/  STL.64 [R1+0x5b20], R12 ;  /* 0x005b200c01007387 */ /* 0x000fe80000100a00 */
[----:B------:R0:W-:Y:S02]  /*11bb90*/  STL.64 [R1+0x3f78], R8 ;  /* 0x003f780801007387 */ /* 0x0001e40000100a00 */
[----:B0-----:R-:W-:-:S05]  /*11bba0*/  F2FP.SATFINITE.E5M2.F32.PACK_AB_MERGE_C R8, R18, R19, RZ ;  /* 0x000000131208723e */ /* 0x001fca00048060ff */
[----:B------:R0:W-:Y:S01]  /*11bbb0*/  STL [R1+0x5954], R8 ;  /* 0x0059540801007387 */ /* 0x0001e20000100800 */
[----:B--2---:R-:W-:-:S05]  /*11bbc0*/  IMAD.MOV.U32 R18, RZ, RZ, R5 ;  /* 0x000000ffff127224 */ /* 0x004fca00078e0005 */
[----:B------:R-:W-:Y:S04]  /*11bbd0*/  STL [R1+0x5b40], R18 ;  /* 0x005b401201007387 */ /* 0x000fe80000100800 */
[----:B------:R-:W-:Y:S04]  /*11bbe0*/  STL [R1+0x5914], R0 ;  /* 0x0059140001007387 */ /* 0x000fe80000100800 */
[----:B------:R-:W2:Y:S04]  /*11bbf0*/  LDL.LU R9, [R1+0x180] ;  /* 0x0001800001097983 */ /* 0x000ea80000300800 */
[----:B0-----:R-:W2:Y:S04]  /*11bc00*/  LDL.LU R8, [R1+0x184] ;  /* 0x0001840001087983 */ /* 0x001ea80000300800 */
[----:B------:R-:W4:Y:S04]  /*11bc10*/  LDL.LU R10, [R1+0x190] ;  /* 0x00019000010a7983 */ /* 0x000f280000300800 */
[----:B----4-:R0:W-:Y:S04]  /*11bc20*/  STL.64 [R1+0x5b30], R10 ;  /* 0x005b300a01007387 */ /* 0x0101e80000100a00 */
[----:B0-----:R-:W4:Y:S04]  /*11bc30*/  LDL.LU R10, [R1+0x188] ;  /* 0x00018800010a7983 */ /* 0x001f280000300800 */
[----:B------:R-:W4:Y:S04]  /*11bc40*/  LDL.LU R11, [R1+0x18c] ;  /* 0x00018c00010b7983 */ /* 0x000f280000300800 */
[----:B------:R-:W4:Y:S04]  /*11bc50*/  LDL.LU R14, [R1+0x194] ;  /* 0x00019400010e7983 */ /* 0x000f280000300800 */
[----:B------:R-:W4:Y:S04]  /*11bc60*/  LDL.LU R12, [R1+0x198] ;  /* 0x00019800010c7983 */ /* 0x000f280000300800 */
[----:B------:R-:W4:Y:S04]  /*11bc70*/  LDL.LU R13, [R1+0x19c] ;  /* 0x00019c00010d7983 */ /* 0x000f280000300800 */
[----:B------:R-:W4:Y:S04]  /*11bc80*/  LDL.LU R0, [R1+0x1a8] ;  /* 0x0001a80001007983 */ /* 0x000f280000300800 */
[----:B------:R-:W4:Y:S01]  /*11bc90*/  LDL.LU R5, [R1+0x1ac] ;  /* 0x0001ac0001057983 */ /* 0x000f220000300800 */
[----:B---3--:R-:W-:Y:S01]  /*11bca0*/  F2FP.SATFINITE.E5M2.F32.PACK_AB_MERGE_C R16, R3, R2, RZ ;  /* 0x000000020310723e */ /* 0x008fe200048060ff */
[----:B------:R-:W-:Y:S01]  /*11bcb0*/  VIADD R15, R15, UR6 ;  /* 0x000000060f0f7c36 */ /* 0x000fe20008000000 */
[----:B--2---:R-:W-:Y:S01]  /*11bcc0*/  F2FP.SATFINITE.E5M2.F32.PACK_AB_MERGE_C R8, R8, R9, RZ ;  /* 0x000000090808723e */ /* 0x004fe200048060ff */
[----:B------:R-:W-:-:S03]  /*11bcd0*/  ULDC UR6, c[0x0][0x248] ;  /* 0x0000920000067ab9 */ /* 0x000fc60000000800 */
[----:B------:R-:W-:Y:S01]  /*11bce0*/  IADD3 R18, P0, R15, R6, RZ ;  /* 0x000000060f127210 */ /* 0x000fe20007f1e0ff */
[----:B----4-:R0:W-:Y:S04]  /*11bcf0*/  STL.64 [R1+0x5b18], R4 ;  /* 0x005b180401007387 */ /* 0x0101e80000100a00 */
[----:B0-----:R-:W2:Y:S04]  /*11bd00*/  LDL.LU R4, [R1+0x1a0] ;  /* 0x0001a00001047983 */ /* 0x001ea80000300800 */
[----:B------:R-:W2:Y:S04]  /*11bd10*/  LDL.LU R5, [R1+0x1a4] ;  /* 0x0001a40001057983 */ /* 0x000ea80000300800 */
[----:B------:R-:W3:Y:S04]  /*11bd20*/  LDL.LU R29, [R1+0x1b4] ;  /* 0x0001b400011d7983 */ /* 0x000ee80000300800 */
[----:B------:R-:W4:Y:S04]  /*11bd30*/  LDL.LU R2, [R1+0x1b8] ;  /* 0x0001b80001027983 */ /* 0x000f280000300800 */
[----:B------:R-:W4:Y:S04]  /*11bd40*/  LDL.LU R3, [R1+0x1bc] ;  /* 0x0001bc0001037983 */ /* 0x000f280000300800 */
[----:B------:R0:W-:Y:S04]  /*11bd50*/  STL [R1+0x5910], R16 ;  /* 0x0059101001007387 */ /* 0x0001e80000100800 */
[----:B------:R-:W3:Y:S04]  /*11bd60*/  LDL.LU R28, [R1+0x1c0] ;  /* 0x0001c000011c7983 */ /* 0x000ee80000300800 */
[----:B------:R-:W3:Y:S04]  /*11bd70*/  LDL.LU R27, [R1+0x1c4] ;  /* 0x0001c400011b7983 */ /* 0x000ee80000300800 */
[----:B------:R-:W4:Y:S04]  /*11bd80*/  LDL.LU R26, [R1+0x1c8] ;  /* 0x0001c800011a7983 */ /* 0x000f280000300800 */
[----:B------:R-:W4:Y:S04]  /*11bd90*/  LDL.LU R25, [R1+0x1cc] ;  /* 0x0001cc0001197983 */ /* 0x000f280000300800 */
[----:B------:R-:W3:Y:S04]  /*11bda0*/  LDL.LU R24, [R1+0x1d0] ;  /* 0x0001d00001187983 */ /* 0x000ee80000300800 */
[----:B------:R-:W3:Y:S04]  /*11bdb0*/  LDL.LU R23, [R1+0x1d4] ;  /* 0x0001d40001177983 */ /* 0x000ee80000300800 */
[----:B------:R-:W3:Y:S04]  /*11bdc0*/  LDL.LU R22, [R1+0x1d8] ;  /* 0x0001d80001167983 */ /* 0x000ee80000300800 */
[----:B------:R-:W3:Y:S01]  /*11bdd0*/  LDL.LU R21, [R1+0x1dc] ;  /* 0x0001dc0001157983 */ /* 0x000ee20000300800 */
[----:B0-----:R-:W-:-:S05]  /*11bde0*/  SHF.R.S32.HI R16, RZ, 0x1f, R15 ;  /* 0x0000001fff107819 */ /* 0x001fca000001140f */
[----:B------:R-:W-:-:S05]  /*11bdf0*/  IMAD.X R19, R16, 0x1, R7, P0 ;  /* 0x0000000110137824 */ /* 0x000fca00000e0607 */
[----:B------:R0:W-:Y:S04]  /*11be00*/  STL.64 [R1+0x3ed8], R18 ;  /* 0x003ed81201007387 */ /* 0x0001e80000100a00 */
[----:B0-----:R-:W3:Y:S04]  /*11be10*/  LDL.LU R18, [R1+0x5b40] ;  /* 0x005b400001127983 */ /* 0x001ee80000300800 */
[----:B------:R-:W3:Y:S04]  /*11be20*/  LDL.LU R20, [R1+0x1e0] ;  /* 0x0001e00001147983 */ /* 0x000ee80000300800 */
[----:B------:R-:W3:Y:S04]  /*11be30*/  LDL.LU R19, [R1+0x1e4] ;  /* 0x0001e40001137983 */ /* 0x000ee80000300800 */
[----:B------:R-:W2:Y:S04]  /*11be40*/  LDL.LU R9, [R1+0x5b3c] ;  /* 0x005b3c0001097983 */ /* 0x000ea80000300800 */
[----:B------:R0:W-:Y:S04]  /*11be50*/  STL [R1+0x58c8], R8 ;  /* 0x0058c80801007387 */ /* 0x0001e80000100800 */
[----:B0-----:R-:W4:Y:S01]  /*11be60*/  LDL.LU R8, [R1+0x5b38] ;  /* 0x005b380001087983 */ /* 0x001f220000300800 */
[----:B------:R-:W-:-:S05]  /*11be70*/  F2FP.SATFINITE.E5M2.F32.PACK_AB_MERGE_C R11, R11, R10, RZ ;  /* 0x0000000a0b0b723e */ /* 0x000fca00048060ff */
[----:B------:R2:W-:Y:S01]  /*11be80*/  STL [R1+0x58cc], R11 ;  /* 0x0058cc0b01007387 */ /* 0x0005e20000100800 */
[----:B----4-:R-:W-:-:S05]  /*11be90*/  IADD3 R10, P0, R15, R8, RZ ;  /* 0x000000080f0a7210 */ /* 0x010fca0007f1e0ff */
[----:B--2---:R-:W-:-:S05]  /*11bea0*/  IMAD.X R11, R16, 0x1, R9, P0 ;  /* 0x00000001100b7824 */ /* 0x004fca00000e0609 */
[----:B------:R0:W-:Y:S04]  /*11beb0*/  STL.64 [R1+0x3e98], R10 ;  /* 0x003e980a01007387 */ /* 0x0001e80000100a00 */
[----:B0-----:R-:W2:Y:S02]  /*11bec0*/  LDL.LU.64 R10, [R1+0x5b30] ;  /* 0x005b3000010a7983 */ /* 0x001ea40000300a00 */
[----:B--2---:R-:W-:Y:S02]  /*11bed0*/  F2FP.SATFINITE.E5M2.F32.PACK_AB_MERGE_C R14, R14, R10, RZ ;  /* 0x0000000a0e0e723e */ /* 0x004fe400048060ff */
[----:B------:R-:W2:Y:S01]  /*11bee0*/  LDL.LU R10, [R1+0x5b2c] ;  /* 0x005b2c00010a7983 */ /* 0x000ea20000300800 */
[----:B------:R-:W-:-:S03]  /*11bef0*/  F2FP.SATFINITE.E5M2.F32.PACK_AB_MERGE_C R13, R13, R12, RZ ;  /* 0x0000000c0d0d723e */ /* 0x000fc600048060ff */
[----:B------:R0:W-:Y:S04]  /*11bf00*/  STL [R1+0x5888], R14 ;  /* 0x0058880e01007387 */ /* 0x0001e80000100800 */
[----:B0-----:R-:W4:Y:S04]  /*11bf10*/  LDL.LU R14, [R1+0x5b28] ;  /* 0x005b2800010e7983 */ /* 0x001f280000300800 */
[----:B------:R0:W-:Y:S01]  /*11bf20*/  STL [R1+0x588c], R13 ;  /* 0x00588c0d01007387 */ /* 0x0001e20000100800 */
[----:B--2---:R-:W-:-:S05]  /*11bf30*/  IADD3 R12, P0, R15, R10, RZ ;  /* 0x0000000a0f0c7210 */ /* 0x004fca0007f1e0ff */
[----:B0-----:R-:W-:-:S05]  /*11bf40*/  IMAD.X R13, R16, 0x1, R11, P0 ;  /* 0x00000001100d7824 */ /* 0x001fca00000e060b */
[----:B------:R0:W-:Y:S04]  /*11bf50*/  STL.64 [R1+0x3e60], R12 ;  /* 0x003e600c01007387 */ /* 0x0001e80000100a00 */
[----:B0-----:R-:W2:Y:S01]  /*11bf60*/  LDL.LU.64 R12, [R1+0x5b20] ;  /* 0x005b2000010c7983 */ /* 0x001ea20000300a00 */
[----:B------:R-:W-:-:S05]  /*11bf70*/  F2FP.SATFINITE.E5M2.F32.PACK_AB_MERGE_C R5, R5, R4, RZ ;  /* 0x000000040505723e */ /* 0x000fca00048060ff */
[----:B------:R0:W-:Y:S01]  /*11bf80*/  STL [R1+0x5834], R5 ;  /* 0x0058340501007387 */ /* 0x0001e20000100800 */
[----:B--2---:R-:W-:-:S05]  /*11bf90*/  IADD3 R4, P0, R15, R12, RZ ;  /* 0x0000000c0f047210 */ /* 0x004fca0007f1e0ff */
[----:B0-----:R-:W-:-:S05]  /*11bfa0*/  IMAD.X R5, R16, 0x1, R13, P0 ;  /* 0x0000000110057824 */ /* 0x001fca00000e060d */
[----:B------:R0:W-:Y:S04]  /*11bfb0*/  STL.64 [R1+0x3e58], R4 ;  /* 0x003e580401007387 */ /* 0x0001e80000100a00 */
[----:B0-----:R-:W2:Y:S04]  /*11bfc0*/  LDL.LU.64 R4, [R1+0x5b18] ;  /* 0x005b180001047983 */ /* 0x001ea80000300a00 */
[----:B------:R-:W4:Y:S01]  /*11bfd0*/  LDL.LU R16, [R1+0x1b0] ;  /* 0x0001b00001107983 */ /* 0x000f220000300800 */
[----:B------:R-:W-:Y:S01]  /*11bfe0*/  VIADD R15, R15, UR6 ;  /* 0x000000060f0f7c36 */ /* 0x000fe20008000000 */
[----:B------:R-:W-:-:S02]  /*11bff0*/  F2FP.SATFINITE.E5M2.F32.PACK_AB_MERGE_C R25, R25, R26, RZ ;  /* 0x0000001a1919723e */ /* 0x000fc400048060ff */
[----:B---3--:R-:W-:Y:S02]  /*11c000*/  F2FP.SATFINITE.E5M2.F32.PACK_AB_MERGE_C R28, R27, R28, RZ ;  /* 0x0000001c1b1c723e */ /* 0x008fe400048060ff */
[----:B------:R-:W-:Y:S02]  /*11c010*/  F2FP.SATFINITE.E5M2.F32.PACK_AB_MERGE_C R21, R21, R22, RZ ;  /* 0x000000161515723e */ /* 0x000fe400048060ff */
[----:B------:R-:W-:Y:S01]  /*11c020*/  F2FP.SATFINITE.E5M2.F32.PACK_AB_MERGE_C R24, R23, R24, RZ ;  /* 0x000000181718723e */ /* 0x000fe200048060ff */
[----:B------:R-:W-:Y:S01]  /*11c030*/  ULDC UR6, c[0x0][0x248] ;  /* 0x0000920000067ab9 */ /* 0x000fe20000000800 */
[----:B--2---:R-:W-:Y:S02]  /*11c040*/  F2FP.SATFINITE.E5M2.F32.PACK_AB_MERGE_C R5, R5, R0, RZ ;  /* 0x000000000505723e */ /* 0x004fe400048060ff */
[----:B----4-:R-:W-:Y:S01]  /*11c050*/  F2FP.SATFINITE.E5M2.F32.PACK_AB_MERGE_C R16, R29, R16, RZ ;  /* 0x000000101d10723e */ /* 0x010fe200048060ff */
[----:B------:R-:W2:Y:S04]  /*11c060*/  LDL.LU R0, [R1+0x5b14] ;  /* 0x005b140001007983 */ /* 0x000ea80000300800 */
[----:B------:R0:W-:Y:S01]  /*11c070*/  STL [R1+0x583c], R5 ;  /* 0x00583c0501007387 */ /* 0x0001e20000100800 */
[----:B------:R-:W-:-:S02]  /*11c080*/  F2FP.SATFINITE.E5M2.F32.PACK_AB_MERGE_C R29, R3, R2, RZ ;  /* 0x00000002031d723e */ /* 0x000fc400048060ff */
[----:B------:R-:W-:Y:S01]  /*11c090*/  IADD3 R2, P0, R15, R6, RZ ;  /* 0x000000060f027210 */ /* 0x000fe20007f1e0ff */
[----:B0-----:R-:W3:Y:S04]  /*11c0a0*/  LDL.LU R5, [R1+0x5b10] ;  /* 0x005b100001057983 */ /* 0x001ee80000300800 */
[----:B------:R0:W-:Y:S02]  /*11c0b0*/  STL [R1+0x57e0], R16 ;  /* 0x0057e01001007387 */ /* 0x0001e40000100800 */
[----:B0-----:R-:W-:-:S05]  /*11c0c0*/  SHF.R.S32.HI R16, RZ, 0x1f, R15 ;  /* 0x0000001fff107819 */ /* 0x001fca000001140f */
[C---:B------:R-:W-:Y:S01]  /*11c0d0*/  IMAD.X R3, R16.reuse, 0x1, R7, P0 ;  /* 0x0000000110037824 */ /* 0x040fe200000e0607 */
[C---:B------:R-:W-:Y:S01]  /*11c0e0*/  IADD3 R26, P0, R15.reuse, R8, RZ ;  /* 0x000000080f1a7210 */ /* 0x040fe20007f1e0ff */
[----:B------:R-:W-:Y:S04]  /*11c0f0*/  STL [R1+0x57e8], R29 ;  /* 0x0057e81d01007387 */ /* 0x000fe80000100800 */
[C---:B------:R-:W-:Y:S01]  /*11c100*/  IMAD.X R27, R16.reuse, 0x1, R9, P0 ;  /* 0x00000001101b7824 */ /* 0x040fe200000e0609 */
[----:B------:R-:W-:Y:S01]  /*11c110*/  IADD3 R22, P0, R15, R10, RZ ;  /* 0x0000000a0f167210 */ /* 0x000fe20007f1e0ff */
[----:B------:R0:W-:Y:S04]  /*11c120*/  STL.64 [R1+0x3da8], R2 ;  /* 0x003da80201007387 */ /* 0x0001e80000100a00 */
[----:B------:R-:W-:Y:S01]  /*11c130*/  IMAD.X R23, R16, 0x1, R11, P0 ;  /* 0x0000000110177824 */ /* 0x000fe200000e060b */
[----:B0-----:R-:W4:Y:S04]  /*11c140*/  LDL.LU.64 R2, [R1+0x5b08] ;  /* 0x005b080001027983 */ /* 0x001f280000300a00 */
[----:B------:R-:W-:Y:S04]  /*11c150*/  STL [R1+0x57a4], R28 ;  /* 0x0057a41c01007387 */ /* 0x000fe80000100800 */
[----:B------:R-:W-:Y:S04]  /*11c160*/  STL [R1+0x57ac], R25 ;  /* 0x0057ac1901007387 */ /* 0x000fe80000100800 */
[----:B------:R-:W-:Y:S04]  /*11c170*/  STL.64 [R1+0x3d68], R26 ;  /* 0x003d681a01007387 */ /* 0x000fe80000100a00 */
[----:B------:R-:W-:Y:S04]  /*11c180*/  STL [R1+0x5774], R24 ;  /* 0x0057741801007387 */ /* 0x000fe80000100800 */
[----:B------:R0:W-:Y:S04]  /*11c190*/  STL [R1+0x5778], R21 ;  /* 0x0057781501007387 */ /* 0x0001e80000100800 */
[----:B------:R1:W-:Y:S01]  /*11c1a0*/  STL.64 [R1+0x3d38], R22 ;  /* 0x003d381601007387 */ /* 0x0003e20000100a00 */
[----:B0-----:R-:W-:-:S03]  /*11c1b0*/  F2FP.SATFINITE.E5M2.F32.PACK_AB_MERGE_C R21, R19, R20, RZ ;  /* 0x000000141315723e */ /* 0x001fc600048060ff */
[----:B-1----:R-:W2:Y:S04]  /*11c1c0*/  LDL.LU R23, [R1+0x4f60] ;  /* 0x004f600001177983 */ /* 0x002ea80000300800 */
[----:B------:R-:W3:Y:S04]  /*11c1d0*/  LDL.LU R20, [R1+0x4f64] ;  /* 0x004f640001147983 */ /* 0x000ee80000300800 */
[----:B------:R-:W4:Y:S04]  /*11c1e0*/  LDL.LU R19, [R1+0x4f68] ;  /* 0x004f680001137983 */ /* 0x000f280000300800 */
[----:B------:R0:W-:Y:S04]  /*11c1f0*/  STL [R1+0x575c], R21 ;  /* 0x00575c1501007387 */ /* 0x0001e80000100800 */
[----:B------:R-:W2:Y:S04]  /*11c200*/  LDL.LU R22, [R1+0x4f6c] ;  /* 0x004f6c0001167983 */ /* 0x000ea80000300800 */
[----:B0-----:R-:W2:Y:S01]  /*11c210*/  LDL.LU R21, [R1+0x4f78] ;  /* 0x004f780001157983 */ /* 0x001ea20000300800 */
[----:B------:R-:W-:-:S05]  /*11c220*/  IADD3 R24, P0, R15, R12, RZ ;  /* 0x0000000c0f187210 */ /* 0x000fca0007f1e0ff */
[----:B------:R-:W-:-:S05]  /*11c230*/  IMAD.X R25, R16, 0x1, R13, P0 ;  /* 0x0000000110197824 */ /* 0x000fca00000e060d */
[----:B------:R0:W-:Y:S01]  /*11c240*/  STL.64 [R1+0x3d30], R24 ;  /* 0x003d301801007387 */ /* 0x0001e20000100a00 */
[----:B------:R-:W-:Y:S01]  /*11c250*/  VIADD R15, R15, UR6 ;  /* 0x000000060f0f7c36 */ /* 0x000fe20008000000 */
[----:B------:R-:W-:Y:S02]  /*11c260*/  ULDC.64 UR6, c[0x0][0x228] ;  /* 0x00008a0000067ab9 */ /* 0x000fe40000000a00 */
[----:B------:R-:W-:Y:S02]  /*11c270*/  UMOV UR4, UR7 ;  /* 0x0000000700047c82 */ /* 0x000fe40008000000 */
[----:B------:R-:W-:Y:S01]  /*11c280*/  SHF.R.S32.HI R16, RZ, 0x1f, R15 ;  /* 0x0000001fff107819 */ /* 0x000fe2000001140f */
[----:B------:R-:W-:Y:S01]  /*11c290*/  UMOV UR60, UR6 ;  /* 0x00000006003c7c82 */ /* 0x000fe20008000000 */
[----:B------:R-:W-:Y:S01]  /*11c2a0*/  ULDC.64 UR6, c[0x0][0x228] ;  /* 0x00008a0000067ab9 */ /* 0x000fe20000000a00 */
[----:B---3--:R-:W-:Y:S02]  /*11c2b0*/  ISETP.GE.AND P2, PT, R20, UR5, PT ;  /* 0x0000000514007c0c */ /* 0x008fe4000bf46270 */
[----:B------:R-:W3:Y:S01]  /*11c2c0*/  LDL.LU R20, [R1+0x4f7c] ;  /* 0x004f7c0001147983 */ /* 0x000ee20000300800 */
[----:B----4-:R-:W-:-:S03]  /*11c2d0*/  ISETP.GE.AND P1, PT, R19, UR4, PT ;  /* 0x0000000413007c0c */ /* 0x010fc6000bf26270 */
[----:B------:R-:W4:Y:S01]  /*11c2e0*/  LDL.LU R19, [R1+0x4f80] ;  /* 0x004f800001137983 */ /* 0x000f220000300800 */
[----:B--2---:R-:W-:Y:S02]  /*11c2f0*/  ISETP.GE.AND P0, PT, R23, UR21, PT ;  /* 0x0000001517007c0c */ /* 0x004fe4000bf06270 */
[----:B------:R-:W-:-:S11]  /*11c300*/  LOP3.LUT R5, R5, 0xfeffffff, RZ, 0xc0, !PT ;  /* 0xfeffffff05057812 */ /* 0x000fd600078ec0ff */
[----:B------:R-:W-:Y:S02]  /*11c310*/  @P0 LOP3.LUT R5, R5, 0x1000000, RZ, 0xfc, !PT ;  /* 0x0100000005050812 */ /* 0x000fe400078efcff */
[----:B0-----:R-:W-:Y:S02]  /*11c320*/  IADD3 R24, P0, R15, R6, RZ ;  /* 0x000000060f187210 */ /* 0x001fe40007f1e0ff */
[----:B------:R-:W-:-:S04]  /*11c330*/  LOP3.LUT R5, R5, 0xff7fffff, RZ, 0xc0, !PT ;  /* 0xff7fffff05057812 */ /* 0x000fc800078ec0ff */
[----:B------:R-:W-:Y:S01]  /*11c340*/  @P2 LOP3.LUT R5, R5, 0x800000, RZ, 0xfc, !PT ;  /* 0x0080000005052812 */ /* 0x000fe200078efcff */
[----:B------:R-:W-:Y:S01]  /*11c350*/  IMAD.X R25, R16, 0x1, R7, P0 ;  /* 0x0000000110197824 */ /* 0x000fe200000e0607 */
[----:B------:R-:W-:Y:S01]  /*11c360*/  UMOV UR5, UR7 ;  /* 0x0000000700057c82 */ /* 0x000fe20008000000 */
[----:B------:R-:W-:Y:S01]  /*11c370*/  UMOV UR61, UR6 ;  /* 0x00000006003d7c82 */ /* 0x000fe20008000000 */
[----:B------:R-:W-:Y:S01]  /*11c380*/  LOP3.LUT R5, R5, 0xffbfffff, RZ, 0xc0, !PT ;  /* 0xffbfffff05057812 */ /* 0x000fe200078ec0ff */
[----:B------:R-:W-:Y:S02]  /*11c390*/  ULDC.64 UR6, c[0x0][0x228] ;  /* 0x00008a0000067ab9 */ /* 0x000fe40000000a00 */
[----:B------:R-:W-:Y:S01]  /*11c3a0*/  UMOV UR4, UR7 ;  /* 0x0000000700047c82 */ /* 0x000fe20008000000 */
[----:B------:R-:W-:Y:S01]  /*11c3b0*/  @P1 LOP3.LUT R5, R5, 0x400000, RZ, 0xfc, !PT ;  /* 0x0040000005051812 */ /* 0x000fe200078efcff */
[----:B------:R-:W-:Y:S01]  /*11c3c0*/  STL.64 [R1+0x3d08], R24 ;  /* 0x003d081801007387 */ /* 0x000fe20000100a00 */
[----:B------:R-:W-:-:S02]  /*11c3d0*/  ISETP.GE.AND P1, PT, R21, UR4, PT ;  /* 0x0000000415007c0c */ /* 0x000fc4000bf26270 */
[----:B------:R-:W-:Y:S01]  /*11c3e0*/  ISETP.GE.AND P2, PT, R22, UR5, PT ;  /* 0x0000000516007c0c */ /* 0x000fe2000bf46270 */
[----:B------:R-:W2:Y:S01]  /*11c3f0*/  LDL.LU R21, [R1+0x4f84] ;  /* 0x004f840001157983 */ /* 0x000ea20000300800 */
[----:B------:R-:W-:-:S05]  /*11c400*/  IADD3 R22, P0, R15, R8, RZ ;  /* 0x000000080f167210 */ /* 0x000fca0007f1e0ff */
[----:B------:R-:W-:-:S05]  /*11c410*/  IMAD.X R23, R16, 0x1, R9, P0 ;  /* 0x0000000110177824 */ /* 0x000fca00000e0609 */
[----:B------:R0:W-:Y:S01]  /*11c420*/  STL.64 [R1+0x3d28], R22 ;  /* 0x003d281601007387 */ /* 0x0001e20000100a00 */
[----:B------:R-:W-:Y:S01]  /*11c430*/  UMOV UR45, UR6 ;  /* 0x00000006002d7c82 */ /* 0x000fe20008000000 */
[----:B------:R-:W-:Y:S01]  /*11c440*/  LOP3.LUT R5, R5, 0xffdfffff, RZ, 0xc0, !PT ;  /* 0xffdfffff05057812 */ /* 0x000fe200078ec0ff */
[----:B------:R-:W-:Y:S01]  /*11c450*/  ULDC.64 UR6, c[0x0][0x228] ;  /* 0x00008a0000067ab9 */ /* 0x000fe20000000a00 */
[----:B0-----:R-:W-:Y:S01]  /*11c460*/  IADD3 R22, P0, R15, R10, RZ ;  /* 0x0000000a0f167210 */ /* 0x001fe20007f1e0ff */
[----:B------:R-:W-:-:S04]  /*11c470*/  UMOV UR5, UR7 ;  /* 0x0000000700057c82 */ /* 0x000fc80008000000 */
[----:B------:R-:W-:Y:S01]  /*11c480*/  IMAD.X R23, R16, 0x1, R11, P0 ;  /* 0x0000000110177824 */ /* 0x000fe200000e060b */
[----:B------:R-:W-:-:S04]  /*11c490*/  @P2 LOP3.LUT R5, R5, 0x200000, RZ, 0xfc, !PT ;  /* 0x0020000005052812 */ /* 0x000fc800078efcff */
[----:B------:R0:W-:Y:S04]  /*11c4a0*/  STL.64 [R1+0x3d60], R22 ;  /* 0x003d601601007387 */ /* 0x0001e80000100a00 */
[----:B0-----:R-:W2:Y:S01]  /*11c4b0*/  LDL.LU R23, [R1+0x4fa8] ;  /* 0x004fa80001177983 */ /* 0x001ea20000300800 */
[----:B------:R-:W-:Y:S01]  /*11c4c0*/  LOP3.LUT R5, R5, 0xffefffff, RZ, 0xc0, !PT ;  /* 0xffefffff05057812 */ /* 0x000fe200078ec0ff */
[----:B------:R-:W-:Y:S01]  /*11c4d0*/  UMOV UR44, UR6 ;  /* 0x00000006002c7c82 */ /* 0x000fe20008000000 */
[----:B------:R-:W-:Y:S02]  /*11c4e0*/  ULDC.64 UR6, c[0x0][0x228] ;  /* 0x00008a0000067ab9 */ /* 0x000fe40000000a00 */
[----:B------:R-:W-:Y:S01]  /*11c4f0*/  UMOV UR4, UR7 ;  /* 0x0000000700047c82 */ /* 0x000fe20008000000 */
[----:B------:R-:W-:-:S02]  /*11c500*/  @P1 LOP3.LUT R5, R5, 0x100000, RZ, 0xfc, !PT ;  /* 0x0010000005051812 */ /* 0x000fc400078efcff */
[----:B---3--:R-:W-:Y:S02]  /*11c510*/  ISETP.GE.AND P2, PT, R20, UR5, PT ;  /* 0x0000000514007c0c */ /* 0x008fe4000bf46270 */
[----:B------:R-:W3:Y:S01]  /*11c520*/  LDL.LU R20, [R1+0x4fac] ;  /* 0x004fac0001147983 */ /* 0x000ee20000300800 */
[----:B----4-:R-:W-:-:S03]  /*11c530*/  ISETP.GE.AND P1, PT, R19, UR4, PT ;  /* 0x0000000413007c0c */ /* 0x010fc6000bf26270 */
[----:B------:R-:W4:Y:S01]  /*11c540*/  LDL.LU R19, [R1+0x4fb0] ;  /* 0x004fb00001137983 */ /* 0x000f220000300800 */
[----:B------:R-:W-:Y:S01]  /*11c550*/  LOP3.LUT R5, R5, 0xfff7ffff, RZ, 0xc0, !PT ;  /* 0xfff7ffff05057812 */ /* 0x000fe200078ec0ff */
[----:B------:R-:W-:Y:S01]  /*11c560*/  UMOV UR43, UR6 ;  /* 0x00000006002b7c82 */ /* 0x000fe20008000000 */
[----:B------:R-:W-:Y:S01]  /*11c570*/  ULDC.64 UR6, c[0x0][0x228] ;  /* 0x00008a0000067ab9 */ /* 0x000fe20000000a00 */
[----:B------:R-:W4:Y:S03]  /*11c580*/  LDL.LU R22, [R1+0x4fb4] ;  /* 0x004fb40001167983 */ /* 0x000f260000300800 */
[----:B------:R-:W-:Y:S01]  /*11c590*/  @P2 LOP3.LUT R5, R5, 0x80000, RZ, 0xfc, !PT ;  /* 0x0008000005052812 */ /* 0x000fe200078efcff */
[----:B------:R-:W-:-:S03]  /*11c5a0*/  UMOV UR4, UR7 ;  /* 0x0000000700047c82 */ /* 0x000fc60008000000 */
[----:B------:R-:W-:-:S04]  /*11c5b0*/  LOP3.LUT R5, R5, 0xfffbffff, RZ, 0xc0, !PT ;  /* 0xfffbffff05057812 */ /* 0x000fc800078ec0ff */
[----:B------:R-:W-:Y:S02]  /*11c5c0*/  @P1 LOP3.LUT R5, R5, 0x40000, RZ, 0xfc, !PT ;  /* 0x0004000005051812 */ /* 0x000fe400078efcff */
[----:B------:R-:W-:Y:S02]  /*11c5d0*/  IADD3 R24, P0, R15, R12, RZ ;  /* 0x0000000c0f187210 */ /* 0x000fe40007f1e0ff */
[----:B--2---:R-:W-:-:S03]  /*11c5e0*/  ISETP.GE.AND P1, PT, R21, UR4, PT ;  /* 0x0000000415007c0c */ /* 0x004fc6000bf26270 */
[----:B------:R-:W-:Y:S01]  /*11c5f0*/  IMAD.X R25, R16, 0x1, R13, P0 ;  /* 0x0000000110197824 */ /* 0x000fe200000e060d */
[----:B------:R-:W2:Y:S01]  /*11c600*/  LDL.LU R21, [R1+0x4fc0] ;  /* 0x004fc00001157983 */ /* 0x000ea20000300800 */
[----:B------:R-:W-:Y:S02]  /*11c610*/  ULDC.64 UR4, c[0x0][0x228] ;  /* 0x00008a0000047ab9 */ /* 0x000fe40000000a00 */
[----:B------:R-:W-:Y:S01]  /*11c620*/  UMOV UR7, UR5 ;  /* 0x0000000500077c82 */ /* 0x000fe20008000000 */
[----:B------:R-:W-:Y:S01]  /*11c630*/  UMOV UR5, UR9 ;  /* 0x0000000900057c82 */ /* 0x000fe20008000000 */
[----:B------:R0:W-:Y:S01]  /*11c640*/  STL.64 [R1+0x3da0], R24 ;  /* 0x003da01801007387 */ /* 0x0001e20000100a00 */
[----:B------:R-:W-:Y:S01]  /*11c650*/  LOP3.LUT R5, R5, 0xfffdffff, RZ, 0xc0, !PT ;  /* 0xfffdffff05057812 */ /* 0x000fe200078ec0ff */
[----:B------:R-:W-:Y:S01]  /*11c660*/  UMOV UR40, UR8 ;  /* 0x0000000800287c82 */ /* 0x000fe20008000000 */
[----:B------:R-:W-:Y:S01]  /*11c670*/  ULDC.64 UR8, c[0x0][0x228] ;  /* 0x00008a0000087ab9 */ /* 0x000fe20000000a00 */
[----:B------:R-:W-:Y:S01]  /*11c680*/  UMOV UR48, UR4 ;  /* 0x0000000400307c82 */ /* 0x000fe20008000000 */
[----:B------:R-:W-:Y:S01]  /*11c690*/  UMOV UR4, UR9 ;  /* 0x0000000900047c82 */ /* 0x000fe20008000000 */
[----:B------:R-:W-:-:S02]  /*11c6a0*/  @P1 LOP3.LUT R5, R5, 0x20000, RZ, 0xfc, !PT ;  /* 0x0002000005051812 */ /* 0x000fc400078efcff */
[----:B---3--:R-:W-:Y:S02]  /*11c6b0*/  ISETP.GE.AND P2, PT, R20, UR5, PT ;  /* 0x0000000514007c0c */ /* 0x008fe4000bf46270 */
[----:B------:R-:W3:Y:S01]  /*11c6c0*/  LDL.LU R20, [R1+0x4fc4] ;  /* 0x004fc40001147983 */ /* 0x000ee20000300800 */
[----:B----4-:R-:W-:-:S03]  /*11c6d0*/  ISETP.GE.AND P1, PT, R19, UR4, PT ;  /* 0x0000000413007c0c */ /* 0x010fc6000bf26270 */
[----:B------:R-:W4:Y:S01]  /*11c6e0*/  LDL.LU R19, [R1+0x4fd0] ;  /* 0x004fd00001137983 */ /* 0x000f220000300800 */
[----:B------:R-:W-:Y:S02]  /*11c6f0*/  ISETP.GE.AND P0, PT, R23, UR7, PT ;  /* 0x0000000717007c0c */ /* 0x000fe4000bf06270 */
[----:B------:R-:W-:Y:S01]  /*11c700*/  LOP3.LUT R5, R5, 0xfffeffff, RZ, 0xc0, !PT ;  /* 0xfffeffff05057812 */ /* 0x000fe200078ec0ff */
[----:B------:R-:W-:Y:S01]  /*11c710*/  UMOV UR52, UR6 ;  /* 0x0000000600347c82 */ /* 0x000fe20008000000 */
[----:B------:R-:W-:Y:S02]  /*11c720*/  ULDC UR6, c[0x0][0x248] ;  /* 0x0000920000067ab9 */ /* 0x000fe40000000800 */
[----:B------:R-:W-:Y:S01]  /*11c730*/  VIADD R15, R15, UR6 ;  /* 0x000000060f0f7c36 */ /* 0x000fe20008000000 */
[----:B------:R-:W-:-:S06]  /*11c740*/  ULDC.64 UR6, c[0x0][0x228] ;  /* 0x00008a0000067ab9 */ /* 0x000fcc0000000a00 */
[----:B------:R-:W-:Y:S02]  /*11c750*/  @P0 LOP3.LUT R5, R5, 0x10000, RZ, 0xfc, !PT ;  /* 0x0001000005050812 */ /* 0x000fe400078efcff */
[----:B------:R-:W-:Y:S02]  /*11c760*/  SHF.R.S32.HI R16, RZ, 0x1f, R15 ;  /* 0x0000001fff107819 */ /* 0x000fe4000001140f */
[----:B------:R-:W-:Y:S02]  /*11c770*/  LOP3.LUT R5, R5, 0xffff7fff, RZ, 0xc0, !PT ;  /* 0xffff7fff05057812 */ /* 0x000fe400078ec0ff */
[----:B0-----:R-:W-:Y:S02]  /*11c780*/  IADD3 R24, P0, R15, R6, RZ ;  /* 0x000000060f187210 */ /* 0x001fe40007f1e0ff */
[----:B------:R-:W-:Y:S01]  /*11c790*/  @P2 LOP3.LUT R5, R5, 0x8000, RZ, 0xfc, !PT ;  /* 0x0000800005052812 */ /* 0x000fe200078efcff */
[----:B------:R-:W-:Y:S02]  /*11c7a0*/  UMOV UR5, UR7 ;  /* 0x0000000700057c82 */ /* 0x000fe40008000000 */
[----:B------:R-:W-:Y:S01]  /*11c7b0*/  IMAD.X R25, R16, 0x1, R7, P0 ;  /* 0x0000000110197824 */ /* 0x000fe200000e0607 */
[----:B------:R-:W-:Y:S01]  /*11c7c0*/  UMOV UR49, UR6 ;  /* 0x0000000600317c82 */ /* 0x000fe20008000000 */
[----:B------:R-:W-:Y:S01]  /*11c7d0*/  LOP3.LUT R5, R5, 0xffffbfff, RZ, 0xc0, !PT ;  /* 0xffffbfff05057812 */ /* 0x000fe200078ec0ff */
[----:B------:R-:W-:-:S02]  /*11c7e0*/  ULDC.64 UR6, c[0x0][0x228] ;  /* 0x00008a0000067ab9 */ /* 0x000fc40000000a00 */
[----:B------:R-:W-:Y:S01]  /*11c7f0*/  UMOV UR4, UR7 ;  /* 0x0000000700047c82 */ /* 0x000fe20008000000 */
[----:B------:R-:W-:Y:S01]  /*11c800*/  @P1 LOP3.LUT R5, R5, 0x4000, RZ, 0xfc, !PT ;  /* 0x0000400005051812 */ /* 0x000fe200078efcff */
[----:B------:R-:W-:Y:S01]  /*11c810*/  STL.64 [R1+0x3d58], R24 ;  /* 0x003d581801007387 */ /* 0x000fe20000100a00 */
[----:B--2---:R-:W-:Y:S02]  /*11c820*/  ISETP.GE.AND P1, PT, R21, UR4, PT ;  /* 0x0000000415007c0c */ /* 0x004fe4000bf26270 */
        /* <DEDUP_REMOVED lines=23> */
[----:B------:R-:W-:-:S03]  /*11c9a0*/  LOP3.LUT R5, R5, 0xfffff7ff, RZ, 0xc0, !PT ;  /* 0xfffff7ff05057812 */ /* 0x000fc600078ec0ff */
[----:B------:R-:W4:Y:S01]  /*11c9b0*/  LDL.LU R22, [R1+0x5004] ;  /* 0x0050040001167983 */ /* 0x000f220000300800 */
[----:B------:R-:W-:Y:S01]  /*11c9c0*/  UMOV UR58, UR6 ;  /* 0x00000006003a7c82 */ /* 0x000fe20008000000 */
[----:B------:R-:W-:Y:S01]  /*11c9d0*/  ULDC.64 UR6, c[0x0][0x228] ;  /* 0x00008a0000067ab9 */ /* 0x000fe20000000a00 */
[----:B------:R-:W-:Y:S01]  /*11c9e0*/  @P2 LOP3.LUT R5, R5, 0x800, RZ, 0xfc, !PT ;  /* 0x0000080005052812 */ /* 0x000fe200078efcff */
[----:B------:R-:W-:-:S03]  /*11c9f0*/  UMOV UR4, UR7 ;  /* 0x0000000700047c82 */ /* 0x000fc60008000000 */
[----:B------:R-:W-:-:S04]  /*11ca00*/  LOP3.LUT R5, R5, 0xfffffbff, RZ, 0xc0, !PT ;  /* 0xfffffbff05057812 */ /* 0x000fc800078ec0ff */
[----:B------:R-:W-:Y:S02]  /*11ca10*/  @P1 LOP3.LUT R5, R5, 0x400, RZ, 0xfc, !PT ;  /* 0x0000040005051812 */ /* 0x000fe400078efcff */
[----:B------:R-:W-:Y:S02]  /*11ca20*/  IADD3 R24, P0, R15, R12, RZ ;  /* 0x0000000c0f187210 */ /* 0x000fe40007f1e0ff */
[----:B--2---:R-:W-:Y:S01]  /*11ca30*/  ISETP.GE.AND P1, PT, R21, UR4, PT ;  /* 0x0000000415007c0c */ /* 0x004fe2000bf26270 */
[----:B------:R-:W-:Y:S01]  /*11ca40*/  UMOV UR53, UR8 ;  /* 0x0000000800357c82 */ /* 0x000fe20008000000 */
[----:B------:R-:W2:Y:S01]  /*11ca50*/  LDL.LU R21, [R1+0x5010] ;  /* 0x0050100001157983 */ /* 0x000ea20000300800 */
[----:B------:R-:W-:Y:S01]  /*11ca60*/  IMAD.X R25, R16, 0x1, R13, P0 ;  /* 0x0000000110197824 */ /* 0x000fe200000e060d */
[----:B------:R-:W-:Y:S01]  /*11ca70*/  ULDC.64 UR4, c[0x0][0x228] ;  /* 0x00008a0000047ab9 */ /* 0x000fe20000000a00 */
[----:B------:R-:W-:Y:S01]  /*11ca80*/  ULDC.64 UR8, c[0x0][0x228] ;  /* 0x00008a0000087ab9 */ /* 0x000fe20000000a00 */
        /* <DEDUP_REMOVED lines=8> */
[----:B------:R-:W-:Y:S01]  /*11cb10*/  @P1 LOP3.LUT R5, R5, 0x200, RZ, 0xfc, !PT ;  /* 0x0000020005051812 */ /* 0x000fe200078efcff */
[----:B------:R-:W-:Y:S01]  /*11cb20*/  UMOV UR57, UR6 ;  /* 0x0000000600397c82 */ /* 0x000fe20008000000 */
[----:B------:R-:W-:Y:S01]  /*11cb30*/  ULDC UR6, c[0x0][0x248] ;  /* 0x0000920000067ab9 */ /* 0x000fe20000000800 */
[----:B---3--:R-:W-:-:S02]  /*11cb40*/  ISETP.GE.AND P2, PT, R20, UR5, PT ;  /* 0x0000000514007c0c */ /* 0x008fc4000bf46270 */
[----:B------:R-:W3:Y:S01]  /*11cb50*/  LDL.LU R20, [R1+0x5014] ;  /* 0x0050140001147983 */ /* 0x000ee20000300800 */
[----:B----4-:R-:W-:-:S03]  /*11cb60*/  ISETP.GE.AND P1, PT, R19, UR4, PT ;  /* 0x0000000413007c0c */ /* 0x010fc6000bf26270 */
[----:B------:R-:W4:Y:S01]  /*11cb70*/  LDL.LU R19, [R1+0x5018] ;  /* 0x0050180001137983 */ /* 0x000f220000300800 */
[----:B------:R-:W-:Y:S01]  /*11cb80*/  ISETP.GE.AND P0, PT, R23, UR7, PT ;  /* 0x0000000717007c0c */ /* 0x000fe2000bf06270 */
[----:B------:R-:W-:Y:S01]  /*11cb90*/  VIADD R15, R15, UR6 ;  /* 0x000000060f0f7c36 */ /* 0x000fe20008000000 */
[----:B------:R-:W-:Y:S01]  /*11cba0*/  LOP3.LUT R5, R5, 0xfffffeff, RZ, 0xc0, !PT ;  /* 0xfffffeff05057812 */ /* 0x000fe200078ec0ff */
[----:B------:R-:W-:-:S03]  /*11cbb0*/  ULDC.64 UR6, c[0x0][0x228] ;  /* 0x00008a0000067ab9 */ /* 0x000fc60000000a00 */
[----:B------:R-:W-:-:S07]  /*11cbc0*/  SHF.R.S32.HI R16, RZ, 0x1f, R15 ;  /* 0x0000001fff107819 */ /* 0x000fce000001140f */
[----:B------:R-:W-:Y:S02]  /*11cbd0*/  @P0 LOP3.LUT R5, R5, 0x100, RZ, 0xfc, !PT ;  /* 0x0000010005050812 */ /* 0x000fe400078efcff */
[----:B0-----:R-:W-:Y:S02]  /*11cbe0*/  IADD3 R24, P0, R15, R6, RZ ;  /* 0x000000060f187210 */ /* 0x001fe40007f1e0ff */
[----:B------:R-:W-:-:S03]  /*11cbf0*/  LOP3.LUT R5, R5, 0xffffff7f, RZ, 0xc0, !PT ;  /* 0xffffff7f05057812 */ /* 0x000fc600078ec0ff */
[----:B------:R-:W-:Y:S01]  /*11cc00*/  IMAD.X R25, R16, 0x1, R7, P0 ;  /* 0x0000000110197824 */ /* 0x000fe200000e0607 */
[----:B------:R-:W-:Y:S01]  /*11cc10*/  UMOV UR5, UR7 ;  /* 0x0000000700057c82 */ /* 0x000fe20008000000 */
[----:B------:R-:W-:Y:S02]  /*11cc20*/  @P2 LOP3.LUT R5, R5, 0x80, RZ, 0xfc, !PT ;  /* 0x0000008005052812 */ /* 0x000fe400078efcff */
[----:B------:R-:W-:Y:S01]  /*11cc30*/  ISETP.GE.AND P2, PT, R22, UR5, PT ;  /* 0x0000000516007c0c */ /* 0x000fe2000bf46270 */
[----:B------:R0:W-:Y:S04]  /*11cc40*/  STL.64 [R1+0x3dd0], R24 ;  /* 0x003dd01801007387 */ /* 0x0001e80000100a00 */
[----:B------:R-:W4:Y:S01]  /*11cc50*/  LDL.LU R22, [R1+0x501c] ;  /* 0x00501c0001167983 */ /* 0x000f220000300800 */
[----:B------:R-:W-:Y:S01]  /*11cc60*/  LOP3.LUT R5, R5, 0xffffffbf, RZ, 0xc0, !PT ;  /* 0xffffffbf05057812 */ /* 0x000fe200078ec0ff */
[----:B------:R-:W-:Y:S01]  /*11cc70*/  UMOV UR42, UR6 ;  /* 0x00000006002a7c82 */ /* 0x000fe20008000000 */
[----:B------:R-:W-:Y:S01]  /*11cc80*/  ULDC.64 UR6, c[0x0][0x228] ;  /* 0x00008a0000067ab9 */ /* 0x000fe20000000a00 */
[----:B0-----:R-:W-:Y:S01]  /*11cc90*/  IADD3 R24, P0, R15, R8, RZ ;  /* 0x000000080f187210 */ /* 0x001fe20007f1e0ff */
[----:B------:R-:W-:-:S04]  /*11cca0*/  UMOV UR4, UR7 ;  /* 0x0000000700047c82 */ /* 0x000fc80008000000 */
[----:B------:R-:W-:Y:S01]  /*11ccb0*/  IMAD.X R25, R16, 0x1, R9, P0 ;  /* 0x0000000110197824 */ /* 0x000fe200000e0609 */
[----:B------:R-:W-:Y:S02]  /*11ccc0*/  @P1 LOP3.LUT R5, R5, 0x40, RZ, 0xfc, !PT ;  /* 0x0000004005051812 */ /* 0x000fe400078efcff */
[----:B--2---:R-:W-:Y:S02]  /*11ccd0*/  ISETP.GE.AND P1, PT, R21, UR4, PT ;  /* 0x0000000415007c0c */ /* 0x004fe4000bf26270 */
[----:B------:R0:W-:Y:S04]  /*11cce0*/  STL.64 [R1+0x3e00], R24 ;  /* 0x003e001801007387 */ /* 0x0001e80000100a00 */
[----:B------:R-:W2:Y:S01]  /*11ccf0*/  LDL.LU R21, [R1+0x5040] ;  /* 0x0050400001157983 */ /* 0x000ea20000300800 */
[----:B------:R-:W-:Y:S01]  /*11cd00*/  UMOV UR50, UR6 ;  /* 0x0000000600327c82 */ /* 0x000fe20008000000 */
[----:B------:R-:W-:Y:S01]  /*11cd10*/  LOP3.LUT R5, R5, 0xffffffdf, RZ, 0xc0, !PT ;  /* 0xffffffdf05057812 */ /* 0x000fe200078ec0ff */
[----:B------:R-:W-:-:S02]  /*11cd20*/  ULDC.64 UR6, c[0x0][0x228] ;  /* 0x00008a0000067ab9 */ /* 0x000fc40000000a00 */
[----:B------:R-:W-:Y:S01]  /*11cd30*/  UMOV UR5, UR7 ;  /* 0x0000000700057c82 */ /* 0x000fe20008000000 */
[----:B------:R-:W-:Y:S01]  /*11cd40*/  @P2 LOP3.LUT R5, R5, 0x20, RZ, 0xfc, !PT ;  /* 0x0000002005052812 */ /* 0x000fe200078efcff */
[----:B------:R-:W-:Y:S01]  /*11cd50*/  UMOV UR24, UR6 ;  /* 0x0000000600187c82 */ /* 0x000fe20008000000 */
[----:B------:R-:W-:Y:S02]  /*11cd60*/  ULDC.64 UR6, c[0x0][0x228] ;  /* 0x00008a0000067ab9 */ /* 0x000fe40000000a00 */
[----:B------:R-:W-:Y:S01]  /*11cd70*/  LOP3.LUT R5, R5, 0xffffffef, RZ, 0xc0, !PT ;  /* 0xffffffef05057812 */ /* 0x000fe200078ec0ff */
[----:B------:R-:W-:-:S03]  /*11cd80*/  UMOV UR4, UR7 ;  /* 0x0000000700047c82 */ /* 0x000fc60008000000 */
[----:B------:R-:W-:Y:S02]  /*11cd90*/  @P1 LOP3.LUT R5, R5, 0x10, RZ, 0xfc, !PT ;  /* 0x0000001005051812 */ /* 0x000fe400078efcff */
[----:B---3--:R-:W-:Y:S02]  /*11cda0*/  ISETP.GE.AND P2, PT, R20, UR5, PT ;  /* 0x0000000514007c0c */ /* 0x008fe4000bf46270 */
[----:B------:R-:W3:Y:S01]  /*11cdb0*/  LDL.LU R20, [R1+0x5044] ;  /* 0x0050440001147983 */ /* 0x000ee20000300800 */
[----:B----4-:R-:W-:-:S03]  /*11cdc0*/  ISETP.GE.AND P1, PT, R19, UR4, PT ;  /* 0x0000000413007c0c */ /* 0x010fc6000bf26270 */
[----:B------:R-:W4:Y:S01]  /*11cdd0*/  LDL.LU R19, [R1+0x5048] ;  /* 0x0050480001137983 */ /* 0x000f220000300800 */
[----:B------:R-:W-:Y:S01]  /*11cde0*/  LOP3.LUT R5, R5, 0xfffffff7, RZ, 0xc0, !PT ;  /* 0xfffffff705057812 */ /* 0x000fe200078ec0ff */
[----:B------:R-:W-:Y:S01]  /*11cdf0*/  UMOV UR47, UR6 ;  /* 0x00000006002f7c82 */ /* 0x000fe20008000000 */
[----:B0-----:R-:W-:Y:S01]  /*11ce00*/  IADD3 R24, P0, R15, R10, RZ ;  /* 0x0000000a0f187210 */ /* 0x001fe20007f1e0ff */
[----:B------:R-:W-:-:S03]  /*11ce10*/  ULDC.64 UR6, c[0x0][0x228] ;  /* 0x00008a0000067ab9 */ /* 0x000fc60000000a00 */
[----:B------:R-:W-:Y:S01]  /*11ce20*/  @P2 LOP3.LUT R5, R5, 0x8, RZ, 0xfc, !PT ;  /* 0x0000000805052812 */ /* 0x000fe200078efcff */
[----:B------:R-:W-:-:S03]  /*11ce30*/  UMOV UR4, UR7 ;  /* 0x0000000700047c82 */ /* 0x000fc60008000000 */
[----:B------:R-:W-:Y:S01]  /*11ce40*/  LOP3.LUT R5, R5, 0xfffffffb, RZ, 0xc0, !PT ;  /* 0xfffffffb05057812 */ /* 0x000fe200078ec0ff */
[----:B------:R-:W-:Y:S01]  /*11ce50*/  IMAD.X R25, R16, 0x1, R11, P0 ;  /* 0x0000000110197824 */ /* 0x000fe200000e060b */
[----:B------:R-:W-:Y:S01]  /*11ce60*/  UMOV UR46, UR8 ;  /* 0x00000008002e7c82 */ /* 0x000fe20008000000 */
[----:B------:R-:W-:Y:S01]  /*11ce70*/  ULDC.64 UR8, c[0x0][0x228] ;  /* 0x00008a0000087ab9 */ /* 0x000fe20000000a00 */
[----:B------:R-:W-:Y:S01]  /*11ce80*/  @P1 LOP3.LUT R5, R5, 0x4, RZ, 0xfc, !PT ;  /* 0x0000000405051812 */ /* 0x000fe200078efcff */
[----:B------:R-:W-:Y:S01]  /*11ce90*/  UMOV UR21, UR8 ;  /* 0x0000000800157c82 */ /* 0x000fe20008000000 */
[----:B------:R-:W-:Y:S02]  /*11cea0*/  ISETP.GE.AND P1, PT, R22, UR4, PT ;  /* 0x0000000416007c0c */ /* 0x000fe4000bf26270 */
[----:B------:R-:W-:Y:S01]  /*11ceb0*/  IADD3 R22, P0, R15, R12, RZ ;  /* 0x0000000c0f167210 */ /* 0x000fe20007f1e0ff */
[----:B------:R-:W-:Y:S02]  /*11cec0*/  ULDC.64 UR4, c[0x0][0x228] ;  /* 0x00008a0000047ab9 */ /* 0x000fe40000000a00 */
[----:B------:R-:W-:Y:S01]  /*11ced0*/  UMOV UR7, UR5 ;  /* 0x0000000500077c82 */ /* 0x000fe20008000000 */
[----:B------:R-:W-:Y:S01]  /*11cee0*/  UMOV UR5, UR9 ;  /* 0x0000000900057c82 */ /* 0x000fe20008000000 */
[----:B------:R-:W-:Y:S01]  /*11cef0*/  ULDC.64 UR8, c[0x0][0x228] ;  /* 0x00008a0000087ab9 */ /* 0x000fe20000000a00 */
[----:B------:R-:W-:-:S02]  /*11cf00*/  IMAD.X R23, R16, 0x1, R13, P0 ;  /* 0x0000000110177824 */ /* 0x000fc400000e060d */
[----:B------:R-:W-:Y:S01]  /*11cf10*/  IMAD.U32 R16, RZ, RZ, UR8 ;  /* 0x00000008ff107e24 */ /* 0x000fe2000f8e00ff */
[----:B------:R-:W-:Y:S04]  /*11cf20*/  STL.64 [R1+0x3e28], R24 ;  /* 0x003e281801007387 */ /* 0x000fe80000100a00 */
[----:B------:R0:W-:Y:S01]  /*11cf30*/  STL.64 [R1+0x3e50], R22 ;  /* 0x003e501601007387 */ /* 0x0001e20000100a00 */
[----:B------:R-:W-:-:S03]  /*11cf40*/  LOP3.LUT R5, R5, 0xfffffffd, RZ, 0xc0, !PT ;  /* 0xfffffffd05057812 */ /* 0x000fc600078ec0ff */
[----:B------:R1:W-:Y:S01]  /*11cf50*/  STL [R1+0x184], R16 ;  /* 0x0001841001007387 */ /* 0x0003e20000100800 */
[----:B------:R-:W-:Y:S01]  /*11cf60*/  UMOV UR56, UR6 ;  /* 0x0000000600387c82 */ /* 0x000fe20008000000 */
[----:B------:R-:W-:Y:S01]  /*11cf70*/  @P1 LOP3.LUT R5, R5, 0x2, RZ, 0xfc, !PT ;  /* 0x0000000205051812 */ /* 0x000fe200078efcff */
[----:B------:R-:W-:Y:S01]  /*11cf80*/  ULDC UR6, c[0x0][0x248] ;  /* 0x0000920000067ab9 */ /* 0x000fe20000000800 */
[----:B--2---:R-:W-:Y:S01]  /*11cf90*/  ISETP.GE.AND P0, PT, R21, UR7, PT ;  /* 0x0000000715007c0c */ /* 0x004fe2000bf06270 */
[----:B0-----:R-:W2:Y:S04]  /*11cfa0*/  LDL.LU R22, [R1+0x504c] ;  /* 0x00504c0001167983 */ /* 0x001ea80000300800 */
[----:B------:R-:W2:Y:S01]  /*11cfb0*/  LDL.LU R21, [R1+0x5058] ;  /* 0x0050580001157983 */ /* 0x000ea20000300800 */
[----:B------:R-:W-:Y:S01]  /*11cfc0*/  VIADD R15, R15, UR6 ;  /* 0x000000060f0f7c36 */ /* 0x000fe20008000000 */
[----:B------:R-:W-:Y:S01]  /*11cfd0*/  LOP3.LUT R5, R5, 0xfffffffe, RZ, 0xc0, !PT ;  /* 0xfffffffe05057812 */ /* 0x000fe200078ec0ff */
[----:B------:R-:W-:Y:S01]  /*11cfe0*/  UMOV UR55, UR4 ;  /* 0x0000000400377c82 */ /* 0x000fe20008000000 */
[----:B------:R-:W-:Y:S01]  /*11cff0*/  LOP3.LUT R4, R4, 0x7fffffff, RZ, 0xc0, !PT ;  /* 0x7fffffff04047812 */ /* 0x000fe200078ec0ff */
[----:B------:R-:W-:Y:S01]  /*11d000*/  ULDC.64 UR6, c[0x0][0x228] ;  /* 0x00008a0000067ab9 */ /* 0x000fe20000000a00 */
[----:B-1----:R-:W-:-:S02]  /*11d010*/  SHF.R.S32.HI R16, RZ, 0x1f, R15 ;  /* 0x0000001fff107819 */ /* 0x002fc4000001140f */
[----:B------:R-:W-:Y:S02]  /*11d020*/  @P0 LOP3.LUT R5, R5, 0x1, RZ, 0xfc, !PT ;  /* 0x0000000105050812 */ /* 0x000fe400078efcff */
[----:B------:R-:W-:-:S05]  /*11d030*/  IADD3 R24, P0, R15, R6, RZ ;  /* 0x000000060f187210 */ /* 0x000fca0007f1e0ff */
[----:B------:R-:W-:-:S05]  /*11d040*/  IMAD.X R25, R16, 0x1, R7, P0 ;  /* 0x0000000110197824 */ /* 0x000fca00000e0607 */
[----:B------:R-:W-:Y:S01]  /*11d050*/  STL.64 [R1+0x3e20], R24 ;  /* 0x003e201801007387 */ /* 0x000fe20000100a00 */
[----:B------:R-:W-:Y:S01]  /*11d060*/  UMOV UR4, UR9 ;  /* 0x0000000900047c82 */ /* 0x000fe20008000000 */
[----:B------:R-:W-:Y:S01]  /*11d070*/  ULDC.64 UR8, c[0x0][0x228] ;  /* 0x00008a0000087ab9 */ /* 0x000fe20000000a00 */
[----:B---3--:R-:W-:Y:S02]  /*11d080*/  ISETP.GE.AND P2, PT, R20, UR5, PT ;  /* 0x0000000514007c0c */ /* 0x008fe4000bf46270 */
[----:B------:R-:W3:Y:S01]  /*11d090*/  LDL.LU R20, [R1+0x505c] ;  /* 0x00505c0001147983 */ /* 0x000ee20000300800 */
[----:B----4-:R-:W-:-:S03]  /*11d0a0*/  ISETP.GE.AND P1, PT, R19, UR4, PT ;  /* 0x0000000413007c0c */ /* 0x010fc6000bf26270 */
[----:B------:R-:W4:Y:S01]  /*11d0b0*/  LDL.LU R19, [R1+0x5068] ;  /* 0x0050680001137983 */ /* 0x000f220000300800 */
[----:B------:R-:W-:Y:S02]  /*11d0c0*/  ULDC.64 UR4, c[0x0][0x228] ;  /* 0x00008a0000047ab9 */ /* 0x000fe40000000a00 */
[----:B------:R-:W-:-:S04]  /*11d0d0*/  IMAD.U32 R23, RZ, RZ, UR4 ;  /* 0x00000004ff177e24 */ /* 0x000fc8000f8e00ff */
[----:B------:R-:W-:Y:S01]  /*11d0e0*/  @P2 LOP3.LUT R4, R4, 0x80000000, RZ, 0xfc, !PT ;  /* 0x8000000004042812 */ /* 0x000fe200078efcff */
[----:B------:R0:W-:Y:S03]  /*11d0f0*/  STL [R1+0x180], R23 ;  /* 0x0001801701007387 */ /* 0x0001e60000100800 */
[----:B------:R-:W-:Y:S01]  /*11d100*/  LOP3.LUT R4, R4, 0xbfffffff, RZ, 0xc0, !PT ;  /* 0xbfffffff04047812 */ /* 0x000fe200078ec0ff */
[----:B------:R-:W-:-:S03]  /*11d110*/  UMOV UR4, UR7 ;  /* 0x0000000700047c82 */ /* 0x000fc60008000000 */
[----:B------:R-:W-:Y:S01]  /*11d120*/  @P1 LOP3.LUT R4, R4, 0x40000000, RZ, 0xfc, !PT ;  /* 0x4000000004041812 */ /* 0x000fe200078efcff */
[----:B0-----:R-:W-:-:S03]  /*11d130*/  IMAD.U32 R23, RZ, RZ, UR6 ;  /* 0x00000006ff177e24 */ /* 0x001fc6000f8e00ff */
[----:B------:R-:W-:Y:S01]  /*11d140*/  LOP3.LUT R4, R4, 0xdfffffff, RZ, 0xc0, !PT ;  /* 0xdfffffff04047812 */ /* 0x000fe200078ec0ff */
[----:B------:R-:W-:Y:S01]  /*11d150*/  ULDC.64 UR6, c[0x0][0x228] ;  /* 0x00008a0000067ab9 */ /* 0x000fe20000000a00 */
[----:B------:R0:W-:Y:S01]  /*11d160*/  STL [R1+0x17c], R23 ;  /* 0x00017c1701007387 */ /* 0x0001e20000100800 */
[----:B--2---:R-:W-:Y:S02]  /*11d170*/  ISETP.GE.AND P2, PT, R22, UR5, PT ;  /* 0x0000000516007c0c */ /* 0x004fe4000bf46270 */
[----:B------:R-:W-:Y:S02]  /*11d180*/  IADD3 R22, P0, R15, R8, RZ ;  /* 0x000000080f167210 */ /* 0x000fe40007f1e0ff */
[----:B------:R-:W-:Y:S01]  /*11d190*/  ISETP.GE.AND P1, PT, R21, UR4, PT ;  /* 0x0000000415007c0c */ /* 0x000fe2000bf26270 */
[----:B------:R-:W-:Y:S02]  /*11d1a0*/  ULDC.64 UR4, c[0x0][0x228] ;  /* 0x00008a0000047ab9 */ /* 0x000fe40000000a00 */
[----:B------:R-:W-:-:S02]  /*11d1b0*/  IMAD.U32 R21, RZ, RZ, UR4 ;  /* 0x00000004ff157e24 */ /* 0x000fc4000f8e00ff */
[----:B0-----:R-:W-:-:S05]  /*11d1c0*/  IMAD.X R23, R16, 0x1, R9, P0 ;  /* 0x0000000110177824 */ /* 0x001fca00000e0609 */
[----:B------:R0:W-:Y:S04]  /*11d1d0*/  STL.64 [R1+0x3e48], R22 ;  /* 0x003e481601007387 */ /* 0x0001e80000100a00 */
[----:B------:R1:W-:Y:S04]  /*11d1e0*/  STL [R1+0x178], R21 ;  /* 0x0001781501007387 */ /* 0x0003e80000100800 */
[----:B0-----:R-:W2:Y:S01]  /*11d1f0*/  LDL.LU R22, [R1+0x506c] ;  /* 0x00506c0001167983 */ /* 0x001ea20000300800 */
[----:B------:R-:W-:Y:S01]  /*11d200*/  @P2 LOP3.LUT R4, R4, 0x20000000, RZ, 0xfc, !PT ;  /* 0x2000000004042812 */ /* 0x000fe200078efcff */
[----:B-1----:R-:W-:Y:S01]  /*11d210*/  IMAD.U32 R21, RZ, RZ, UR6 ;  /* 0x00000006ff157e24 */ /* 0x002fe2000f8e00ff */
[----:B------:R-:W-:Y:S01]  /*11d220*/  UMOV UR4, UR7 ;  /* 0x0000000700047c82 */ /* 0x000fe20008000000 */
[----:B------:R-:W-:-:S03]  /*11d230*/  ULDC UR6, c[0x0][0x248] ;  /* 0x0000920000067ab9 */ /* 0x000fc60000000800 */
[----:B------:R0:W-:Y:S01]  /*11d240*/  STL [R1+0x174], R21 ;  /* 0x0001741501007387 */ /* 0x0001e20000100800 */
[----:B------:R-:W-:-:S04]  /*11d250*/  LOP3.LUT R4, R4, 0xefffffff, RZ, 0xc0, !PT ;  /* 0xefffffff04047812 */ /* 0x000fc800078ec0ff */
[----:B------:R-:W-:Y:S02]  /*11d260*/  @P1 LOP3.LUT R4, R4, 0x10000000, RZ, 0xfc, !PT ;  /* 0x1000000004041812 */ /* 0x000fe400078efcff */
[----:B---3--:R-:W-:Y:S02]  /*11d270*/  ISETP.GE.AND P2, PT, R20, UR5, PT ;  /* 0x0000000514007c0c */ /* 0x008fe4000bf46270 */
[----:B------:R-:W-:-:S05]  /*11d280*/  IADD3 R20, P0, R15, R10, RZ ;  /* 0x0000000a0f147210 */ /* 0x000fca0007f1e0ff */
[----:B0-----:R-:W-:-:S05]  /*11d290*/  IMAD.X R21, R16, 0x1, R11, P0 ;  /* 0x0000000110157824 */ /* 0x001fca00000e060b */
[----:B------:R0:W-:Y:S04]  /*11d2a0*/  STL.64 [R1+0x3e90], R20 ;  /* 0x003e901401007387 */ /* 0x0001e80000100a00 */
[----:B0-----:R-:W3:Y:S04]  /*11d2b0*/  LDL.LU R21, [R1+0x5090] ;  /* 0x0050900001157983 */ /* 0x001ee80000300800 */
[----:B------:R-:W3:Y:S01]  /*11d2c0*/  LDL.LU R20, [R1+0x5094] ;  /* 0x0050940001147983 */ /* 0x000ee20000300800 */
[----:B----4-:R-:W-:Y:S02]  /*11d2d0*/  ISETP.GE.AND P1, PT, R19, UR4, PT ;  /* 0x0000000413007c0c */ /* 0x010fe4000bf26270 */
[----:B------:R-:W-:Y:S01]  /*11d2e0*/  LOP3.LUT R4, R4, 0xf7ffffff, RZ, 0xc0, !PT ;  /* 0xf7ffffff04047812 */ /* 0x000fe200078ec0ff */
[----:B------:R-:W4:Y:S01]  /*11d2f0*/  LDL.LU R19, [R1+0x5098] ;  /* 0x0050980001137983 */ /* 0x000f220000300800 */
[----:B------:R-:W-:-:S02]  /*11d300*/  ULDC.64 UR4, c[0x0][0x228] ;  /* 0x00008a0000047ab9 */ /* 0x000fc40000000a00 */
[----:B------:R-:W-:Y:S01]  /*11d310*/  @P2 LOP3.LUT R4, R4, 0x8000000, RZ, 0xfc, !PT ;  /* 0x0800000004042812 */ /* 0x000fe200078efcff */
[----:B------:R-:W-:-:S03]  /*11d320*/  IMAD.U32 R23, RZ, RZ, UR4 ;  /* 0x00000004ff177e24 */ /* 0x000fc6000f8e00ff */
[----:B------:R-:W-:Y:S01]  /*11d330*/  LOP3.LUT R4, R4, 0xfbffffff, RZ, 0xc0, !PT ;  /* 0xfbffffff04047812 */ /* 0x000fe200078ec0ff */
[----:B------:R-:W-:-:S03]  /*11d340*/  UMOV UR4, UR5 ;  /* 0x0000000500047c82 */ /* 0x000fc60008000000 */
[----:B------:R-:W-:Y:S01]  /*11d350*/  @P1 LOP3.LUT R4, R4, 0x4000000, RZ, 0xfc, !PT ;  /* 0x0400000004041812 */ /* 0x000fe200078efcff */
[----:B------:R0:W-:Y:S01]  /*11d360*/  STL [R1+0x170], R23 ;  /* 0x0001701701007387 */ /* 0x0001e20000100800 */
[----:B--2---:R-:W-:Y:S02]  /*11d370*/  ISETP.GE.AND P1, PT, R22, UR4, PT ;  /* 0x0000000416007c0c */ /* 0x004fe4000bf26270 */
[----:B------:R-:W-:Y:S01]  /*11d380*/  IADD3 R22, P0, R15, R12, RZ ;  /* 0x0000000c0f167210 */ /* 0x000fe20007f1e0ff */
[----:B------:R-:W-:-:S04]  /*11d390*/  ULDC.64 UR4, c[0x0][0x228] ;  /* 0x00008a0000047ab9 */ /* 0x000fc80000000a00 */
[----:B0-----:R-:W-:Y:S02]  /*11d3a0*/  IMAD.X R23, R16, 0x1, R13, P0 ;  /* 0x0000000110177824 */ /* 0x001fe400000e060d */
[----:B------:R-:W-:Y:S01]  /*11d3b0*/  IMAD.U32 R16, RZ, RZ, UR4 ;  /* 0x00000004ff107e24 */ /* 0x000fe2000f8e00ff */
[----:B------:R-:W-:Y:S01]  /*11d3c0*/  UMOV UR7, UR5 ;  /* 0x0000000500077c82 */ /* 0x000fe20008000000 */
[----:B------:R-:W-:Y:S01]  /*11d3d0*/  ULDC.64 UR4, c[0x0][0x228] ;  /* 0x00008a0000047ab9 */ /* 0x000fe20000000a00 */
[----:B------:R-:W-:Y:S04]  /*11d3e0*/  STL.64 [R1+0x3ed0], R22 ;  /* 0x003ed01601007387 */ /* 0x000fe80000100a00 */
[----:B------:R0:W-:Y:S02]  /*11d3f0*/  STL [R1+0x16c], R16 ;  /* 0x00016c1001007387 */ /* 0x0001e40000100800 */
[----:B0-----:R-:W-:-:S05]  /*11d400*/  IMAD.U32 R16, RZ, RZ, UR4 ;  /* 0x00000004ff107e24 */ /* 0x001fca000f8e00ff */
[----:B------:R0:W-:Y:S02]  /*11d410*/  STL [R1+0x168], R16 ;  /* 0x0001681001007387 */ /* 0x0001e40000100800 */
[----:B0-----:R-:W-:-:S05]  /*11d420*/  IMAD.U32 R16, RZ, RZ, UR8 ;  /* 0x00000008ff107e24 */ /* 0x001fca000f8e00ff */
[----:B------:R0:W-:Y:S04]  /*11d430*/  STL [R1+0x164], R16 ;  /* 0x0001641001007387 */ /* 0x0001e80000100800 */
[----:B------:R-:W2:Y:S01]  /*11d440*/  LDL.LU R22, [R1+0x509c] ;  /* 0x00509c0001167983 */ /* 0x000ea20000300800 */
[----:B------:R-:W-:-:S04]  /*11d450*/  LOP3.LUT R4, R4, 0xfdffffff, RZ, 0xc0, !PT ;  /* 0xfdffffff04047812 */ /* 0x000fc800078ec0ff */
[----:B------:R-:W-:Y:S01]  /*11d460*/  @P1 LOP3.LUT R4, R4, 0x2000000, RZ, 0xfc, !PT ;  /* 0x0200000004041812 */ /* 0x000fe200078efcff */
[----:B------:R-:W-:-:S03]  /*11d470*/  VIADD R15, R15, UR6 ;  /* 0x000000060f0f7c36 */ /* 0x000fc60008000000 */
[----:B------:R-:W-:Y:S02]  /*11d480*/  LOP3.LUT R4, R4, 0xfeffffff, RZ, 0xc0, !PT ;  /* 0xfeffffff04047812 */ /* 0x000fe400078ec0ff */
[----:B0-----:R-:W-:Y:S01]  /*11d490*/  SHF.R.S32.HI R16, RZ, 0x1f, R15 ;  /* 0x0000001fff107819 */ /* 0x001fe2000001140f */
[----:B------:R-:W-:Y:S01]  /*11d4a0*/  UMOV UR4, UR9 ;  /* 0x0000000900047c82 */ /* 0x000fe20008000000 */
[----:B------:R-:W-:Y:S01]  /*11d4b0*/  ULDC.64 UR8, c[0x0][0x228] ;  /* 0x00008a0000087ab9 */ /* 0x000fe20000000a00 */
[----:B---3--:R-:W-:Y:S02]  /*11d4c0*/  ISETP.GE.AND P2, PT, R20, UR5, PT ;  /* 0x0000000514007c0c */ /* 0x008fe4000bf46270 */
[----:B------:R-:W3:Y:S01]  /*11d4d0*/  LDL.LU R20, [R1+0x50a8] ;  /* 0x0050a80001147983 */ /* 0x000ee20000300800 */
[----:B------:R-:W-:-:S03]  /*11d4e0*/  ISETP.GE.AND P0, PT, R21, UR7, PT ;  /* 0x0000000715007c0c */ /* 0x000fc6000bf06270 */
[----:B------:R-:W3:Y:S01]  /*11d4f0*/  LDL.LU R21, [R1+0x50ac] ;  /* 0x0050ac0001157983 */ /* 0x000ee20000300800 */
[----:B----4-:R-:W-:Y:S01]  /*11d500*/  ISETP.GE.AND P1, PT, R19, UR4, PT ;  /* 0x0000000413007c0c */ /* 0x010fe2000bf26270 */
[----:B------:R-:W-:Y:S01]  /*11d510*/  ULDC.64 UR4, c[0x0][0x228] ;  /* 0x00008a0000047ab9 */ /* 0x000fe20000000a00 */
[----:B------:R-:W-:-:S07]  /*11d520*/  ULDC.64 UR6, c[0x0][0x228] ;  /* 0x00008a0000067ab9 */ /* 0x000fce0000000a00 */
[----:B------:R-:W-:Y:S02]  /*11d530*/  @P0 LOP3.LUT R4, R4, 0x1000000, RZ, 0xfc, !PT ;  /* 0x0100000004040812 */ /* 0x000fe400078efcff */
[----:B------:R-:W-:-:S05]  /*11d540*/  IADD3 R24, P0, R15, R6, RZ ;  /* 0x000000060f187210 */ /* 0x000fca0007f1e0ff */
[----:B------:R-:W-:-:S05]  /*11d550*/  IMAD.X R25, R16, 0x1, R7, P0 ;  /* 0x0000000110197824 */ /* 0x000fca00000e0607 */
[----:B------:R-:W-:Y:S04]  /*11d560*/  STL.64 [R1+0x3e88], R24 ;  /* 0x003e881801007387 */ /* 0x000fe80000100a00 */
[----:B------:R-:W4:Y:S01]  /*11d570*/  LDL.LU R19, [R1+0x50b0] ;  /* 0x0050b00001137983 */ /* 0x000f220000300800 */
[----:B------:R-:W-:Y:S01]  /*11d580*/  LOP3.LUT R4, R4, 0xff7fffff, RZ, 0xc0, !PT ;  /* 0xff7fffff04047812 */ /* 0x000fe200078ec0ff */
[----:B------:R-:W-:-:S03]  /*11d590*/  IMAD.U32 R23, RZ, RZ, UR4 ;  /* 0x00000004ff177e24 */ /* 0x000fc6000f8e00ff */
[----:B------:R-:W-:Y:S02]  /*11d5a0*/  @P2 LOP3.LUT R4, R4, 0x800000, RZ, 0xfc, !PT ;  /* 0x0080000004042812 */ /* 0x000fe400078efcff */
[----:B------:R0:W-:Y:S02]  /*11d5b0*/  STL [R1+0x160], R23 ;  /* 0x0001601701007387 */ /* 0x0001e40000100800 */
        /* <DEDUP_REMOVED lines=8> */
[----:B------:R-:W-:-:S05]  /*11d640*/  IADD3 R22, P0, R15, R8, RZ ;  /* 0x000000080f167210 */ /* 0x000fca0007f1e0ff */
[----:B0-----:R-:W-:-:S06]  /*11d650*/  IMAD.X R23, R16, 0x1, R9, P0 ;  /* 0x0000000110177824 */ /* 0x001fcc00000e0609 */
[----:B------:R-:W-:-:S04]  /*11d660*/  @P2 LOP3.LUT R4, R4, 0x200000, RZ, 0xfc, !PT ;  /* 0x0020000004042812 */ /* 0x000fc800078efcff */
[----:B------:R-:W-:Y:S02]  /*11d670*/  LOP3.LUT R4, R4, 0xffefffff, RZ, 0xc0, !PT ;  /* 0xffefffff04047812 */ /* 0x000fe400078ec0ff */
[----:B---3--:R-:W-:Y:S01]  /*11d680*/  ISETP.GE.AND P1, PT, R20, UR4, PT ;  /* 0x0000000414007c0c */ /* 0x008fe2000bf26270 */
[----:B------:R-:W-:Y:S01]  /*11d690*/  ULDC.64 UR4, c[0x0][0x228] ;  /* 0x00008a0000047ab9 */ /* 0x000fe20000000a00 */
[----:B------:R-:W2:Y:S04]  /*11d6a0*/  LDL.LU R20, [R1+0x50b4] ;  /* 0x0050b40001147983 */ /* 0x000ea80000300800 */
[----:B------:R0:W-:Y:S02]  /*11d6b0*/  STL.64 [R1+0x3ec8], R22 ;  /* 0x003ec81601007387 */ /* 0x0001e40000100a00 */
[----:B0-----:R-:W-:Y:S01]  /*11d6c0*/  IMAD.U32 R22, RZ, RZ, UR4 ;  /* 0x00000004ff167e24 */ /* 0x001fe2000f8e00ff */
[----:B------:R-:W-:-:S04]  /*11d6d0*/  UMOV UR4, UR7 ;  /* 0x0000000700047c82 */ /* 0x000fc80008000000 */
[----:B------:R0:W-:Y:S01]  /*11d6e0*/  STL [R1+0x158], R22 ;  /* 0x0001581601007387 */ /* 0x0001e20000100800 */
[----:B------:R-:W-:Y:S01]  /*11d6f0*/  @P1 LOP3.LUT R4, R4, 0x100000, RZ, 0xfc, !PT ;  /* 0x0010000004041812 */ /* 0x000fe200078efcff */
[----:B0-----:R-:W-:Y:S01]  /*11d700*/  IMAD.U32 R22, RZ, RZ, UR6 ;  /* 0x00000006ff167e24 */ /* 0x001fe2000f8e00ff */
[----:B----4-:R-:W-:Y:S02]  /*11d710*/  ISETP.GE.AND P1, PT, R19, UR4, PT ;  /* 0x0000000413007c0c */ /* 0x010fe4000bf26270 */
[----:B------:R-:W-:Y:S02]  /*11d720*/  ISETP.GE.AND P2, PT, R21, UR5, PT ;  /* 0x0000000515007c0c */ /* 0x000fe4000bf46270 */
[----:B------:R-:W-:Y:S01]  /*11d730*/  LOP3.LUT R4, R4, 0xfff7ffff, RZ, 0xc0, !PT ;  /* 0xfff7ffff04047812 */ /* 0x000fe200078ec0ff */
[----:B------:R-:W-:Y:S01]  /*11d740*/  ULDC.64 UR4, c[0x0][0x228] ;  /* 0x00008a0000047ab9 */ /* 0x000fe20000000a00 */
[----:B------:R0:W-:Y:S04]  /*11d750*/  STL [R1+0x154], R22 ;  /* 0x0001541601007387 */ /* 0x0001e80000100800 */
[----:B------:R-:W3:Y:S01]  /*11d760*/  LDL.LU R19, [R1+0x50d8] ;  /* 0x0050d80001137983 */ /* 0x000ee20000300800 */
[----:B------:R-:W-:Y:S01]  /*11d770*/  IMAD.U32 R21, RZ, RZ, UR4 ;  /* 0x00000004ff157e24 */ /* 0x000fe2000f8e00ff */
[----:B------:R-:W-:Y:S01]  /*11d780*/  ULDC UR6, c[0x0][0x248] ;  /* 0x0000920000067ab9 */ /* 0x000fe20000000800 */
[----:B0-----:R-:W-:-:S02]  /*11d790*/  IADD3 R22, P0, R15, R10, RZ ;  /* 0x0000000a0f167210 */ /* 0x001fc40007f1e0ff */
[----:B------:R-:W-:-:S03]  /*11d7a0*/  @P2 LOP3.LUT R4, R4, 0x80000, RZ, 0xfc, !PT ;  /* 0x0008000004042812 */ /* 0x000fc600078efcff */
[----:B------:R-:W-:Y:S01]  /*11d7b0*/  IMAD.X R23, R16, 0x1, R11, P0 ;  /* 0x0000000110177824 */ /* 0x000fe200000e060b */
[----:B------:R-:W-:Y:S01]  /*11d7c0*/  LOP3.LUT R4, R4, 0xfffbffff, RZ, 0xc0, !PT ;  /* 0xfffbffff04047812 */ /* 0x000fe200078ec0ff */
[----:B------:R-:W-:-:S03]  /*11d7d0*/  UMOV UR4, UR5 ;  /* 0x0000000500047c82 */ /* 0x000fc60008000000 */
[----:B------:R-:W-:Y:S01]  /*11d7e0*/  STL.64 [R1+0x3f00], R22 ;  /* 0x003f001601007387 */ /* 0x000fe20000100a00 */
[----:B------:R-:W-:-:S03]  /*11d7f0*/  @P1 LOP3.LUT R4, R4, 0x40000, RZ, 0xfc, !PT ;  /* 0x0004000004041812 */ /* 0x000fc600078efcff */
[----:B------:R0:W-:Y:S04]  /*11d800*/  STL [R1+0x150], R21 ;  /* 0x0001501501007387 */ /* 0x0001e80000100800 */
[----:B0-----:R-:W4:Y:S01]  /*11d810*/  LDL.LU R21, [R1+0x50dc] ;  /* 0x0050dc0001157983 */ /* 0x001f220000300800 */
[----:B------:R-:W-:-:S05]  /*11d820*/  IADD3 R22, P0, R15, R12, RZ ;  /* 0x0000000c0f167210 */ /* 0x000fca0007f1e0ff */
[----:B------:R-:W-:Y:S01]  /*11d830*/  IMAD.X R23, R16, 0x1, R13, P0 ;  /* 0x0000000110177824 */ /* 0x000fe200000e060d */
[----:B--2---:R-:W-:Y:S01]  /*11d840*/  ISETP.GE.AND P1, PT, R20, UR4, PT ;  /* 0x0000000414007c0c */ /* 0x004fe2000bf26270 */
[----:B------:R-:W-:Y:S01]  /*11d850*/  ULDC.64 UR4, c[0x0][0x228] ;  /* 0x00008a0000047ab9 */ /* 0x000fe20000000a00 */
[----:B------:R-:W2:Y:S01]  /*11d860*/  LDL.LU R20, [R1+0x50e0] ;  /* 0x0050e00001147983 */ /* 0x000ea20000300800 */
[----:B------:R-:W-:Y:S01]  /*11d870*/  IMAD.U32 R16, RZ, RZ, UR4 ;  /* 0x00000004ff107e24 */ /* 0x000fe2000f8e00ff */
[----:B------:R-:W-:Y:S02]  /*11d880*/  UMOV UR7, UR5 ;  /* 0x0000000500077c82 */ /* 0x000fe40008000000 */
[----:B------:R-:W-:Y:S01]  /*11d890*/  STL.64 [R1+0x3f28], R22 ;  /* 0x003f281601007387 */ /* 0x000fe20000100a00 */
[----:B------:R-:W-:-:S03]  /*11d8a0*/  ULDC.64 UR4, c[0x0][0x228] ;  /* 0x00008a0000047ab9 */ /* 0x000fc60000000a00 */
[----:B------:R0:W-:Y:S02]  /*11d8b0*/  STL [R1+0x14c], R16 ;  /* 0x00014c1001007387 */ /* 0x0001e40000100800 */
[----:B0-----:R-:W-:-:S05]  /*11d8c0*/  IMAD.U32 R16, RZ, RZ, UR4 ;  /* 0x00000004ff107e24 */ /* 0x001fca000f8e00ff */
[----:B------:R0:W-:Y:S02]  /*11d8d0*/  STL [R1+0x148], R16 ;  /* 0x0001481001007387 */ /* 0x0001e40000100800 */
[----:B0-----:R-:W-:Y:S01]  /*11d8e0*/  IMAD.U32 R16, RZ, RZ, UR8 ;  /* 0x00000008ff107e24 */ /* 0x001fe2000f8e00ff */
[----:B---3--:R-:W-:-:S04]  /*11d8f0*/  ISETP.GE.AND P0, PT, R19, UR7, PT ;  /* 0x0000000713007c0c */ /* 0x008fc8000bf06270 */
[----:B------:R0:W-:Y:S04]  /*11d900*/  STL [R1+0x144], R16 ;  /* 0x0001441001007387 */ /* 0x0001e80000100800 */
[----:B------:R-:W3:Y:S04]  /*11d910*/  LDL.LU R22, [R1+0x50e4] ;  /* 0x0050e40001167983 */ /* 0x000ee80000300800 */
[----:B------:R-:W3:Y:S01]  /*11d920*/  LDL.LU R19, [R1+0x50f0] ;  /* 0x0050f00001137983 */ /* 0x000ee20000300800 */
[----:B------:R-:W-:-:S04]  /*11d930*/  LOP3.LUT R4, R4, 0xfffdffff, RZ, 0xc0, !PT ;  /* 0xfffdffff04047812 */ /* 0x000fc800078ec0ff */
[----:B------:R-:W-:Y:S01]  /*11d940*/  @P1 LOP3.LUT R4, R4, 0x20000, RZ, 0xfc, !PT ;  /* 0x0002000004041812 */ /* 0x000fe200078efcff */
[----:B------:R-:W-:Y:S01]  /*11d950*/  VIADD R15, R15, UR6 ;  /* 0x000000060f0f7c36 */ /* 0x000fe20008000000 */
[----:B------:R-:W-:Y:S01]  /*11d960*/  UMOV UR4, UR9 ;  /* 0x0000000900047c82 */ /* 0x000fe20008000000 */
[----:B------:R-:W-:Y:S01]  /*11d970*/  ULDC.64 UR6, c[0x0][0x228] ;  /* 0x00008a0000067ab9 */ /* 0x000fe20000000a00 */
[----:B------:R-:W-:Y:S01]  /*11d980*/  LOP3.LUT R4, R4, 0xfffeffff, RZ, 0xc0, !PT ;  /* 0xfffeffff04047812 */ /* 0x000fe200078ec0ff */
[----:B------:R-:W-:Y:S01]  /*11d990*/  ULDC.64 UR8, c[0x0][0x228] ;  /* 0x00008a0000087ab9 */ /* 0x000fe20000000a00 */
[----:B0-----:R-:W-:Y:S02]  /*11d9a0*/  SHF.R.S32.HI R16, RZ, 0x1f, R15 ;  /* 0x0000001fff107819 */ /* 0x001fe4000001140f */
[----:B------:R-:W-:Y:S02]  /*11d9b0*/  @P0 LOP3.LUT R4, R4, 0x10000, RZ, 0xfc, !PT ;  /* 0x0001000004040812 */ /* 0x000fe400078efcff */
[----:B----4-:R-:W-:-:S02]  /*11d9c0*/  ISETP.GE.AND P2, PT, R21, UR5, PT ;  /* 0x0000000515007c0c */ /* 0x010fc4000bf46270 */
[----:B------:R-:W-:-:S11]  /*11d9d0*/  LOP3.LUT R4, R4, 0xffff7fff, RZ, 0xc0, !PT ;  /* 0xffff7fff04047812 */ /* 0x000fd600078ec0ff */
[----:B------:R-:W-:-:S04]  /*11d9e0*/  @P2 LOP3.LUT R4, R4, 0x8000, RZ, 0xfc, !PT ;  /* 0x0000800004042812 */ /* 0x000fc800078efcff */
[----:B------:R-:W-:Y:S02]  /*11d9f0*/  LOP3.LUT R4, R4, 0xffffbfff, RZ, 0xc0, !PT ;  /* 0xffffbfff04047812 */ /* 0x000fe400078ec0ff */
[----:B--2---:R-:W-:Y:S02]  /*11da00*/  ISETP.GE.AND P1, PT, R20, UR4, PT ;  /* 0x0000000414007c0c */ /* 0x004fe4000bf26270 */
[----:B------:R-:W-:Y:S01]  /*11da10*/  IADD3 R20, P0, R15, R6, RZ ;  /* 0x000000060f147210 */ /* 0x000fe20007f1e0ff */
[----:B------:R-:W-:-:S04]  /*11da20*/  ULDC.64 UR4, c[0x0][0x228] ;  /* 0x00008a0000047ab9 */ /* 0x000fc80000000a00 */
[----:B------:R-:W-:-:S05]  /*11da30*/  IMAD.X R21, R16, 0x1, R7, P0 ;  /* 0x0000000110157824 */ /* 0x000fca00000e0607 */
[----:B------:R0:W-:Y:S04]  /*11da40*/  STL.64 [R1+0x3ef8], R20 ;  /* 0x003ef81401007387 */ /* 0x0001e80000100a00 */
[----:B0-----:R-:W2:Y:S04]  /*11da50*/  LDL.LU R21, [R1+0x50f4] ;  /* 0x0050f40001157983 */ /* 0x001ea80000300800 */
[----:B------:R-:W4:Y:S01]  /*11da60*/  LDL.LU R20, [R1+0x5100] ;  /* 0x0051000001147983 */ /* 0x000f220000300800 */
[----:B------:R-:W-:Y:S01]  /*11da70*/  IMAD.U32 R23, RZ, RZ, UR4 ;  /* 0x00000004ff177e24 */ /* 0x000fe2000f8e00ff */
[----:B------:R-:W-:-:S04]  /*11da80*/  UMOV UR4, UR7 ;  /* 0x0000000700047c82 */ /* 0x000fc80008000000 */
[----:B------:R0:W-:Y:S01]  /*11da90*/  STL [R1+0x140], R23 ;  /* 0x0001401701007387 */ /* 0x0001e20000100800 */
[----:B------:R-:W-:Y:S01]  /*11daa0*/  @P1 LOP3.LUT R4, R4, 0x4000, RZ, 0xfc, !PT ;  /* 0x0000400004041812 */ /* 0x000fe200078efcff */
[----:B0-----:R-:W-:Y:S01]  /*11dab0*/  IMAD.U32 R23, RZ, RZ, UR6 ;  /* 0x00000006ff177e24 */ /* 0x001fe2000f8e00ff */
[----:B---3--:R-:W-:Y:S02]  /*11dac0*/  ISETP.GE.AND P1, PT, R19, UR4, PT ;  /* 0x0000000413007c0c */ /* 0x008fe4000bf26270 */
[----:B------:R-:W-:Y:S02]  /*11dad0*/  ISETP.GE.AND P2, PT, R22, UR5, PT ;  /* 0x0000000516007c0c */ /* 0x000fe4000bf46270 */
[----:B------:R-:W-:Y:S01]  /*11dae0*/  LOP3.LUT R4, R4, 0xffffdfff, RZ, 0xc0, !PT ;  /* 0xffffdfff04047812 */ /* 0x000fe200078ec0ff */
[----:B------:R-:W-:Y:S01]  /*11daf0*/  ULDC.64 UR6, c[0x0][0x228] ;  /* 0x00008a0000067ab9 */ /* 0x000fe20000000a00 */
[----:B------:R0:W-:Y:S04]  /*11db00*/  STL [R1+0x13c], R23 ;  /* 0x00013c1701007387 */ /* 0x0001e80000100800 */
[----:B------:R-:W3:Y:S01]  /*11db10*/  LDL.LU R19, [R1+0x5104] ;  /* 0x0051040001137983 */ /* 0x000ee20000300800 */
[----:B------:R-:W-:Y:S01]  /*11db20*/  IADD3 R22, P0, R15, R8, RZ ;  /* 0x000000080f167210 */ /* 0x000fe20007f1e0ff */
[----:B------:R-:W-:-:S03]  /*11db30*/  ULDC.64 UR4, c[0x0][0x228] ;  /* 0x00008a0000047ab9 */ /* 0x000fc60000000a00 */
[----:B------:R-:W-:Y:S01]  /*11db40*/  @P2 LOP3.LUT R4, R4, 0x2000, RZ, 0xfc, !PT ;  /* 0x0000200004042812 */ /* 0x000fe200078efcff */
[----:B0-----:R-:W-:-:S03]  /*11db50*/  IMAD.X R23, R16, 0x1, R9, P0 ;  /* 0x0000000110177824 */ /* 0x001fc600000e0609 */
[----:B------:R-:W-:Y:S02]  /*11db60*/  LOP3.LUT R4, R4, 0xffffefff, RZ, 0xc0, !PT ;  /* 0xffffefff04047812 */ /* 0x000fe400078ec0ff */
[----:B------:R0:W-:Y:S02]  /*11db70*/  STL.64 [R1+0x3f20], R22 ;  /* 0x003f201601007387 */ /* 0x0001e40000100a00 */
[----:B------:R-:W-:Y:S01]  /*11db80*/  @P1 LOP3.LUT R4, R4, 0x1000, RZ, 0xfc, !PT ;  /* 0x0000100004041812 */ /* 0x000fe200078efcff */
[----:B0-----:R-:W-:Y:S01]  /*11db90*/  IMAD.U32 R22, RZ, RZ, UR4 ;  /* 0x00000004ff167e24 */ /* 0x001fe2000f8e00ff */
[----:B------:R-:W-:-:S04]  /*11dba0*/  UMOV UR4, UR7 ;  /* 0x0000000700047c82 */ /* 0x000fc80008000000 */
[----:B------:R0:W-:Y:S02]  /*11dbb0*/  STL [R1+0x138], R22 ;  /* 0x0001381601007387 */ /* 0x0001e40000100800 */
[----:B0-----:R-:W-:Y:S01]  /*11dbc0*/  IMAD.U32 R22, RZ, RZ, UR6 ;  /* 0x00000006ff167e24 */ /* 0x001fe2000f8e00ff */
[----:B------:R-:W-:Y:S01]  /*11dbd0*/  LOP3.LUT R4, R4, 0xfffff7ff, RZ, 0xc0, !PT ;  /* 0xfffff7ff04047812 */ /* 0x000fe200078ec0ff */
[----:B------:R-:W-:-:S03]  /*11dbe0*/  ULDC UR6, c[0x0][0x248] ;  /* 0x0000920000067ab9 */ /* 0x000fc60000000800 */
[----:B------:R0:W-:Y:S01]  /*11dbf0*/  STL [R1+0x134], R22 ;  /* 0x0001341601007387 */ /* 0x0001e20000100800 */
[----:B----4-:R-:W-:Y:S02]  /*11dc00*/  ISETP.GE.AND P1, PT, R20, UR4, PT ;  /* 0x0000000414007c0c */ /* 0x010fe4000bf26270 */
[----:B------:R-:W-:Y:S02]  /*11dc10*/  IADD3 R20, P0, R15, R10, RZ ;  /* 0x0000000a0f147210 */ /* 0x000fe40007f1e0ff */
[----:B--2---:R-:W-:Y:S01]  /*11dc20*/  ISETP.GE.AND P2, PT, R21, UR5, PT ;  /* 0x0000000515007c0c */ /* 0x004fe2000bf46270 */
[----:B------:R-:W-:Y:S02]  /*11dc30*/  ULDC.64 UR4, c[0x0][0x228] ;  /* 0x00008a0000047ab9 */ /* 0x000fe40000000a00 */
[----:B------:R-:W-:Y:S01]  /*11dc40*/  IMAD.X R21, R16, 0x1, R11, P0 ;  /* 0x0000000110157824 */ /* 0x000fe200000e060b */
[----:B0-----:R-:W-:-:S04]  /*11dc50*/  IADD3 R22, P0, R15, R12, RZ ;  /* 0x0000000c0f167210 */ /* 0x001fc80007f1e0ff */
[----:B------:R0:W-:Y:S01]  /*11dc60*/  STL.64 [R1+0x3f50], R20 ;  /* 0x003f501401007387 */ /* 0x0001e20000100a00 */
[----:B------:R-:W-:-:S04]  /*11dc70*/  IMAD.X R23, R16, 0x1, R13, P0 ;  /* 0x0000000110177824 */ /* 0x000fc800000e060d */
[----:B------:R-:W-:Y:S01]  /*11dc80*/  @P2 LOP3.LUT R4, R4, 0x800, RZ, 0xfc, !PT ;  /* 0x0000080004042812 */ /* 0x000fe200078efcff */
[----:B0-----:R-:W2:Y:S01]  /*11dc90*/  LDL.LU R20, [R1+0x5128] ;  /* 0x0051280001147983 */ /* 0x001ea20000300800 */
[----:B------:R-:W-:Y:S02]  /*11dca0*/  IMAD.U32 R21, RZ, RZ, UR4 ;  /* 0x00000004ff157e24 */ /* 0x000fe4000f8e00ff */
[----:B------:R-:W-:Y:S01]  /*11dcb0*/  LOP3.LUT R4, R4, 0xfffffbff, RZ, 0xc0, !PT ;  /* 0xfffffbff04047812 */ /* 0x000fe200078ec0ff */
[----:B------:R-:W-:Y:S02]  /*11dcc0*/  UMOV UR4, UR5 ;  /* 0x0000000500047c82 */ /* 0x000fe40008000000 */
[----:B------:R-:W-:Y:S04]  /*11dcd0*/  STL [R1+0x130], R21 ;  /* 0x0001301501007387 */ /* 0x000fe80000100800 */
[----:B------:R0:W-:Y:S01]  /*11dce0*/  STL.64 [R1+0x3f70], R22 ;  /* 0x003f701601007387 */ /* 0x0001e20000100a00 */
[----:B------:R-:W-:-:S02]  /*11dcf0*/  @P1 LOP3.LUT R4, R4, 0x400, RZ, 0xfc, !PT ;  /* 0x0000040004041812 */ /* 0x000fc400078efcff */
[----:B---3--:R-:W-:Y:S01]  /*11dd00*/  ISETP.GE.AND P1, PT, R19, UR4, PT ;  /* 0x0000000413007c0c */ /* 0x008fe2000bf26270 */
[----:B------:R-:W-:Y:S01]  /*11dd10*/  ULDC.64 UR4, c[0x0][0x228] ;  /* 0x00008a0000047ab9 */ /* 0x000fe20000000a00 */
[----:B0-----:R-:W3:Y:S04]  /*11dd20*/  LDL.LU R22, [R1+0x512c] ;  /* 0x00512c0001167983 */ /* 0x001ee80000300800 */
[----:B------:R-:W4:Y:S01]  /*11dd30*/  LDL.LU R19, [R1+0x5130] ;  /* 0x0051300001137983 */ /* 0x000f220000300800 */
[----:B------:R-:W-:Y:S01]  /*11dd40*/  IMAD.U32 R16, RZ, RZ, UR4 ;  /* 0x00000004ff107e24 */ /* 0x000fe2000f8e00ff */
[----:B------:R-:W-:Y:S01]  /*11dd50*/  UMOV UR7, UR5 ;  /* 0x0000000500077c82 */ /* 0x000fe20008000000 */
[----:B------:R-:W-:-:S03]  /*11dd60*/  ULDC.64 UR4, c[0x0][0x228] ;  /* 0x00008a0000047ab9 */ /* 0x000fc60000000a00 */
[----:B------:R0:W-:Y:S01]  /*11dd70*/  STL [R1+0x12c], R16 ;  /* 0x00012c1001007387 */ /* 0x0001e20000100800 */
[----:B------:R-:W-:Y:S01]  /*11dd80*/  LOP3.LUT R4, R4, 0xfffffdff, RZ, 0xc0, !PT ;  /* 0xfffffdff04047812 */ /* 0x000fe200078ec0ff */
[----:B0-----:R-:W-:-:S03]  /*11dd90*/  IMAD.U32 R16, RZ, RZ, UR4 ;  /* 0x00000004ff107e24 */ /* 0x001fc6000f8e00ff */
[----:B------:R-:W-:Y:S02]  /*11dda0*/  @P1 LOP3.LUT R4, R4, 0x200, RZ, 0xfc, !PT ;  /* 0x0000020004041812 */ /* 0x000fe400078efcff */
[----:B------:R0:W-:Y:S04]  /*11ddb0*/  STL [R1+0x128], R16 ;  /* 0x0001281001007387 */ /* 0x0001e80000100800 */
[----:B------:R-:W4:Y:S01]  /*11ddc0*/  LDL.LU R21, [R1+0x5134] ;  /* 0x0051340001157983 */ /* 0x000f220000300800 */
[----:B------:R-:W-:Y:S01]  /*11ddd0*/  VIADD R15, R15, UR6 ;  /* 0x000000060f0f7c36 */ /* 0x000fe20008000000 */
[----:B------:R-:W-:Y:S01]  /*11dde0*/  LOP3.LUT R4, R4, 0xfffffeff, RZ, 0xc0, !PT ;  /* 0xfffffeff04047812 */ /* 0x000fe200078ec0ff */
[----:B0-----:R-:W-:Y:S01]  /*11ddf0*/  IMAD.U32 R16, RZ, RZ, UR8 ;  /* 0x00000008ff107e24 */ /* 0x001fe2000f8e00ff */
[----:B------:R-:W-:Y:S01]  /*11de00*/  UMOV UR4, UR9 ;  /* 0x0000000900047c82 */ /* 0x000fe20008000000 */
[----:B------:R-:W-:-:S02]  /*11de10*/  LOP3.LUT R0, R0, 0x7fffffff, RZ, 0xc0, !PT ;  /* 0x7fffffff00007812 */ /* 0x000fc400078ec0ff */
[----:B------:R-:W-:Y:S02]  /*11de20*/  LOP3.LUT R3, R3, 0x7fffffff, RZ, 0xc0, !PT ;  /* 0x7fffffff03037812 */ /* 0x000fe400078ec0ff */
[----:B------:R-:W-:Y:S01]  /*11de30*/  LOP3.LUT R2, R2, 0x7fffffff, RZ, 0xc0, !PT ;  /* 0x7fffffff02027812 */ /* 0x000fe200078ec0ff */
[----:B------:R0:W-:Y:S01]  /*11de40*/  STL [R1+0x124], R16 ;  /* 0x0001241001007387 */ /* 0x0001e20000100800 */
[----:B------:R-:W-:Y:S01]  /*11de50*/  ULDC.64 UR8, c[0x0][0x228] ;  /* 0x00008a0000087ab9 */ /* 0x000fe20000000a00 */
[----:B0-----:R-:W-:Y:S02]  /*11de60*/  SHF.R.S32.HI R16, RZ, 0x1f, R15 ;  /* 0x0000001fff107819 */ /* 0x001fe4000001140f */
[----:B--2---:R-:W-:Y:S01]  /*11de70*/  ISETP.GE.AND P0, PT, R20, UR7, PT ;  /* 0x0000000714007c0c */ /* 0x004fe2000bf06270 */
[----:B------:R-:W-:Y:S01]  /*11de80*/  ULDC.64 UR6, c[0x0][0x228] ;  /* 0x00008a0000067ab9 */ /* 0x000fe20000000a00 */
[----:B------:R-:W2:Y:S11]  /*11de90*/  LDL.LU R20, [R1+0x5140] ;  /* 0x0051400001147983 */ /* 0x000eb60000300800 */
[----:B------:R-:W-:-:S02]  /*11dea0*/  @P0 LOP3.LUT R4, R4, 0x100, RZ, 0xfc, !PT ;  /* 0x0000010004040812 */ /* 0x000fc400078efcff */
[----:B---3--:R-:W-:Y:S02]  /*11deb0*/  ISETP.GE.AND P2, PT, R22, UR5, PT ;  /* 0x0000000516007c0c */ /* 0x008fe4000bf46270 */
[----:B------:R-:W-:Y:S02]  /*11dec0*/  IADD3 R22, P0, R15, R6, RZ ;  /* 0x000000060f167210 */ /* 0x000fe40007f1e0ff */
[----:B----4-:R-:W-:Y:S01]  /*11ded0*/  ISETP.GE.AND P1, PT, R19, UR4, PT ;  /* 0x0000000413007c0c */ /* 0x010fe2000bf26270 */
[----:B------:R-:W-:Y:S02]  /*11dee0*/  ULDC.64 UR4, c[0x0][0x228] ;  /* 0x00008a0000047ab9 */ /* 0x000fe40000000a00 */
[----:B------:R-:W-:Y:S02]  /*11def0*/  IMAD.U32 R19, RZ, RZ, UR4 ;  /* 0x00000004ff137e24 */ /* 0x000fe4000f8e00ff */
[----:B------:R-:W-:-:S05]  /*11df00*/  IMAD.X R23, R16, 0x1, R7, P0 ;  /* 0x0000000110177824 */ /* 0x000fca00000e0607 */
[----:B------:R-:W-:Y:S04]  /*11df10*/  STL.64 [R1+0x3f48], R22 ;  /* 0x003f481601007387 */ /* 0x000fe80000100a00 */
[----:B------:R0:W-:Y:S04]  /*11df20*/  STL [R1+0x120], R19 ;  /* 0x0001201301007387 */ /* 0x0001e80000100800 */
[----:B0-----:R-:W3:Y:S01]  /*11df30*/  LDL.LU R19, [R1+0x5144] ;  /* 0x0051440001137983 */ /* 0x001ee20000300800 */
[----:B------:R-:W-:Y:S01]  /*11df40*/  LOP3.LUT R4, R4, 0xffffff7f, RZ, 0xc0, !PT ;  /* 0xffffff7f04047812 */ /* 0x000fe200078ec0ff */
[----:B------:R-:W-:-:S03]  /*11df50*/  IMAD.U32 R22, RZ, RZ, UR6 ;  /* 0x00000006ff167e24 */ /* 0x000fc6000f8e00ff */
[----:B------:R-:W-:Y:S02]  /*11df60*/  @P2 LOP3.LUT R4, R4, 0x80, RZ, 0xfc, !PT ;  /* 0x0000008004042812 */ /* 0x000fe400078efcff */
[----:B------:R-:W-:Y:S01]  /*11df70*/  ISETP.GE.AND P2, PT, R21, UR5, PT ;  /* 0x0000000515007c0c */ /* 0x000fe2000bf46270 */
[----:B------:R0:W-:Y:S04]  /*11df80*/  STL [R1+0x11c], R22 ;  /* 0x00011c1601007387 */ /* 0x0001e80000100800 */
[----:B------:R-:W4:Y:S01]  /*11df90*/  LDL.LU R21, [R1+0x5148] ;  /* 0x0051480001157983 */ /* 0x000f220000300800 */
[----:B------:R-:W-:Y:S01]  /*11dfa0*/  LOP3.LUT R4, R4, 0xffffffbf, RZ, 0xc0, !PT ;  /* 0xffffffbf04047812 */ /* 0x000fe200078ec0ff */
[----:B------:R-:W-:Y:S01]  /*11dfb0*/  UMOV UR4, UR7 ;  /* 0x0000000700047c82 */ /* 0x000fe20008000000 */
[----:B------:R-:W-:Y:S01]  /*11dfc0*/  ULDC.64 UR6, c[0x0][0x228] ;  /* 0x00008a0000067ab9 */ /* 0x000fe20000000a00 */
[----:B0-----:R-:W-:-:S02]  /*11dfd0*/  IADD3 R22, P0, R15, R8, RZ ;  /* 0x000000080f167210 */ /* 0x001fc40007f1e0ff */
[----:B------:R-:W-:-:S03]  /*11dfe0*/  @P1 LOP3.LUT R4, R4, 0x40, RZ, 0xfc, !PT ;  /* 0x0000004004041812 */ /* 0x000fc600078efcff */
[----:B------:R-:W-:Y:S01]  /*11dff0*/  IMAD.X R23, R16, 0x1, R9, P0 ;  /* 0x0000000110177824 */ /* 0x000fe200000e0609 */
[----:B------:R-:W-:-:S04]  /*11e000*/  LOP3.LUT R4, R4, 0xffffffdf, RZ, 0xc0, !PT ;  /* 0xffffffdf04047812 */ /* 0x000fc800078ec0ff */
[----:B------:R-:W-:Y:S02]  /*11e010*/  @P2 LOP3.LUT R4, R4, 0x20, RZ, 0xfc, !PT ;  /* 0x0000002004042812 */ /* 0x000fe400078efcff */
[----:B--2---:R-:W-:Y:S01]  /*11e020*/  ISETP.GE.AND P1, PT, R20, UR4, PT ;  /* 0x0000000414007c0c */ /* 0x004fe2000bf26270 */
[----:B------:R-:W-:Y:S01]  /*11e030*/  ULDC.64 UR4, c[0x0][0x228] ;  /* 0x00008a0000047ab9 */ /* 0x000fe20000000a00 */
[----:B------:R-:W2:Y:S04]  /*11e040*/  LDL.LU R20, [R1+0x514c] ;  /* 0x00514c0001147983 */ /* 0x000ea80000300800 */
[----:B------:R0:W-:Y:S02]  /*11e050*/  STL.64 [R1+0x3f68], R22 ;  /* 0x003f681601007387 */ /* 0x0001e40000100a00 */
[----:B0-----:R-:W-:-:S05]  /*11e060*/  IMAD.U32 R22, RZ, RZ, UR4 ;  /* 0x00000004ff167e24 */ /* 0x001fca000f8e00ff */
[----:B------:R0:W-:Y:S02]  /*11e070*/  STL [R1+0x118], R22 ;  /* 0x0001181601007387 */ /* 0x0001e40000100800 */
[----:B0-----:R-:W-:Y:S01]  /*11e080*/  IMAD.U32 R22, RZ, RZ, UR6 ;  /* 0x00000006ff167e24 */ /* 0x001fe2000f8e00ff */
[----:B---3--:R-:W-:-:S04]  /*11e090*/  ISETP.GE.AND P2, PT, R19, UR5, PT ;  /* 0x0000000513007c0c */ /* 0x008fc8000bf46270 */
[----:B------:R0:W-:Y:S04]  /*11e0a0*/  STL [R1+0x114], R22 ;  /* 0x0001141601007387 */ /* 0x0001e80000100800 */
[----:B------:R-:W3:Y:S01]  /*11e0b0*/  LDL.LU R19, [R1+0x5170] ;  /* 0x0051700001137983 */ /* 0x000ee20000300800 */
[----:B------:R-:W-:Y:S01]  /*11e0c0*/  LOP3.LUT R4, R4, 0xffffffef, RZ, 0xc0, !PT ;  /* 0xffffffef04047812 */ /* 0x000fe200078ec0ff */
[----:B------:R-:W-:Y:S01]  /*11e0d0*/  UMOV UR4, UR7 ;  /* 0x0000000700047c82 */ /* 0x000fe20008000000 */
[----:B------:R-:W-:Y:S02]  /*11e0e0*/  ULDC UR6, c[0x0][0x248] ;  /* 0x0000920000067ab9 */ /* 0x000fe40000000800 */
[----:B------:R-:W-:Y:S02]  /*11e0f0*/  @P1 LOP3.LUT R4, R4, 0x10, RZ, 0xfc, !PT ;  /* 0x0000001004041812 */ /* 0x000fe400078efcff */
[----:B----4-:R-:W-:Y:S01]  /*11e100*/  ISETP.GE.AND P1, PT, R21, UR4, PT ;  /* 0x0000000415007c0c */ /* 0x010fe2000bf26270 */
[----:B------:R-:W-:Y:S01]  /*11e110*/  ULDC.64 UR4, c[0x0][0x228] ;  /* 0x00008a0000047ab9 */ /* 0x000fe20000000a00 */
[----:B------:R-:W-:-:S02]  /*11e120*/  LOP3.LUT R4, R4, 0xfffffff7, RZ, 0xc0, !PT ;  /* 0xfffffff704047812 */ /* 0x000fc400078ec0ff */
[----:B0-----:R-:W-:Y:S02]  /*11e130*/  IADD3 R22, P0, R15, R10, RZ ;  /* 0x0000000a0f167210 */ /* 0x001fe40007f1e0ff */
[----:B------:R-:W-:Y:S01]  /*11e140*/  @P2 LOP3.LUT R4, R4, 0x8, RZ, 0xfc, !PT ;  /* 0x0000000804042812 */ /* 0x000fe200078efcff */
[----:B------:R-:W-:-:S03]  /*11e150*/  IMAD.U32 R21, RZ, RZ, UR4 ;  /* 0x00000004ff157e24 */ /* 0x000fc6000f8e00ff */
[----:B------:R-:W-:Y:S01]  /*11e160*/  LOP3.LUT R4, R4, 0xfffffffb, RZ, 0xc0, !PT ;  /* 0xfffffffb04047812 */ /* 0x000fe200078ec0ff */
[----:B------:R-:W-:Y:S01]  /*11e170*/  UMOV UR4, UR5 ;  /* 0x0000000500047c82 */ /* 0x000fe20008000000 */
[----:B------:R-:W-:Y:S02]  /*11e180*/  IMAD.X R23, R16, 0x1, R11, P0 ;  /* 0x0000000110177824 */ /* 0x000fe400000e060b */
[----:B------:R-:W-:-:S03]  /*11e190*/  @P1 LOP3.LUT R4, R4, 0x4, RZ, 0xfc, !PT ;  /* 0x0000000404041812 */ /* 0x000fc600078efcff */
[----:B------:R0:W-:Y:S04]  /*11e1a0*/  STL.64 [R1+0x3fa8], R22 ;  /* 0x003fa81601007387 */ /* 0x0001e80000100a00 */
[----:B------:R1:W-:Y:S01]  /*11e1b0*/  STL [R1+0x110], R21 ;  /* 0x0001101501007387 */ /* 0x0003e20000100800 */
[----:B------:R-:W-:-:S03]  /*11e1c0*/  LOP3.LUT R4, R4, 0xfffffffd, RZ, 0xc0, !PT ;  /* 0xfffffffd04047812 */ /* 0x000fc600078ec0ff */
[----:B0-----:R-:W4:Y:S01]  /*11e1d0*/  LDL.LU R22, [R1+0x5174] ;  /* 0x0051740001167983 */ /* 0x001f220000300800 */
[----:B--2---:R-:W-:Y:S02]  /*11e1e0*/  ISETP.GE.AND P1, PT, R20, UR4, PT ;  /* 0x0000000414007c0c */ /* 0x004fe4000bf26270 */
[----:B------:R-:W-:Y:S01]  /*11e1f0*/  IADD3 R20, P0, R15, R12, RZ ;  /* 0x0000000c0f147210 */ /* 0x000fe20007f1e0ff */
[----:B------:R-:W-:-:S04]  /*11e200*/  ULDC.64 UR4, c[0x0][0x228] ;  /* 0x00008a0000047ab9 */ /* 0x000fc80000000a00 */
[----:B-1----:R-:W-:Y:S02]  /*11e210*/  IMAD.X R21, R16, 0x1, R13, P0 ;  /* 0x0000000110157824 */ /* 0x002fe400000e060d */
[----:B------:R-:W-:Y:S01]  /*11e220*/  IMAD.U32 R16, RZ, RZ, UR4 ;  /* 0x00000004ff107e24 */ /* 0x000fe2000f8e00ff */
[----:B------:R-:W-:-:S03]  /*11e230*/  UMOV UR4, UR5 ;  /* 0x0000000500047c82 */ /* 0x000fc60008000000 */
[----:B------:R-:W-:Y:S01]  /*11e240*/  @P1 LOP3.LUT R4, R4, 0x2, RZ, 0xfc, !PT ;  /* 0x0000000204041812 */ /* 0x000fe200078efcff */
[----:B------:R0:W-:Y:S03]  /*11e250*/  STL.64 [R1+0x3fe8], R20 ;  /* 0x003fe81401007387 */ /* 0x0001e60000100a00 */
[----:B------:R-:W-:Y:S01]  /*11e260*/  LOP3.LUT R4, R4, 0xfffffffe, RZ, 0xc0, !PT ;  /* 0xfffffffe04047812 */ /* 0x000fe200078ec0ff */
[----:B0-----:R-:W2:Y:S01]  /*11e270*/  LDL.LU R21, [R1+0x5178] ;  /* 0x0051780001157983 */ /* 0x001ea20000300800 */
[----:B---3--:R-:W-:-:S03]  /*11e280*/  ISETP.GE.AND P0, PT, R19, UR4, PT ;  /* 0x0000000413007c0c */ /* 0x008fc6000bf06270 */
[----:B------:R-:W-:Y:S04]  /*11e290*/  STL [R1+0x10c], R16 ;  /* 0x00010c1001007387 */ /* 0x000fe80000100800 */
[----:B------:R-:W3:Y:S04]  /*11e2a0*/  LDL.LU R20, [R1+0x517c] ;  /* 0x00517c0001147983 */ /* 0x000ee80000300800 */
[----:B------:R-:W3:Y:S01]  /*11e2b0*/  LDL.LU R19, [R1+0x5188] ;  /* 0x0051880001137983 */ /* 0x000ee20000300800 */
[----:B------:R-:W-:Y:S01]  /*11e2c0*/  ULDC.64 UR4, c[0x0][0x228] ;  /* 0x00008a0000047ab9 */ /* 0x000fe20000000a00 */
[----:B------:R-:W-:Y:S01]  /*11e2d0*/  @P0 LOP3.LUT R4, R4, 0x1, RZ, 0xfc, !PT ;  /* 0x0000000104040812 */ /* 0x000fe200078efcff */
[----:B------:R-:W-:Y:S01]  /*11e2e0*/  VIADD R15, R15, UR6 ;  /* 0x000000060f0f7c36 */ /* 0x000fe20008000000 */
[----:B------:R-:W-:-:S03]  /*11e2f0*/  ULDC.64 UR6, c[0x0][0x228] ;  /* 0x00008a0000067ab9 */ /* 0x000fc60000000a00 */
[----:B------:R0:W-:Y:S02]  /*11e300*/  STL.64 [R1+0x5ae0], R4 ;  /* 0x005ae00401007387 */ /* 0x0001e40000100a00 */
[----:B0-----:R-:W-:-:S05]  /*11e310*/  IMAD.U32 R4, RZ, RZ, UR4 ;  /* 0x00000004ff047e24 */ /* 0x001fca000f8e00ff */
[----:B------:R0:W-:Y:S01]  /*11e320*/  STL [R1+0x108], R4 ;  /* 0x0001080401007387 */ /* 0x0001e20000100800 */
[----:B------:R-:W-:Y:S01]  /*11e330*/  SHF.R.S32.HI R16, RZ, 0x1f, R15 ;  /* 0x0000001fff107819 */ /* 0x000fe2000001140f */
[----:B0-----:R-:W-:-:S05]  /*11e340*/  IMAD.U32 R4, RZ, RZ, UR6 ;  /* 0x00000006ff047e24 */ /* 0x001fca000f8e00ff */
[----:B------:R0:W-:Y:S02]  /*11e350*/  STL [R1+0x104], R4 ;  /* 0x0001040401007387 */ /* 0x0001e40000100800 */
[----:B0-----:R-:W-:-:S05]  /*11e360*/  IADD3 R4, P0, R15, R6, RZ ;  /* 0x000000060f047210 */ /* 0x001fca0007f1e0ff */
[----:B------:R-:W-:-:S05]  /*11e370*/  IMAD.X R5, R16, 0x1, R7, P0 ;  /* 0x0000000110057824 */ /* 0x000fca00000e0607 */
[----:B------:R0:W-:Y:S04]  /*11e380*/  STL.64 [R1+0x3fa0], R4 ;  /* 0x003fa00401007387 */ /* 0x0001e80000100a00 */
[----:B0-----:R-:W3:Y:S04]  /*11e390*/  LDL.LU R5, [R1+0x518c] ;  /* 0x00518c0001057983 */ /* 0x001ee80000300800 */
[----:B------:R-:W3:Y:S01]  /*11e3a0*/  LDL.LU R4, [R1+0x5198] ;  /* 0x0051980001047983 */ /* 0x000ee20000300800 */
[----:B----4-:R-:W-:Y:S01]  /*11e3b0*/  ISETP.GE.AND P2, PT, R22, UR5, PT ;  /* 0x0000000516007c0c */ /* 0x010fe2000bf46270 */
[----:B------:R-:W-:Y:S01]  /*11e3c0*/  UMOV UR4, UR7 ;  /* 0x0000000700047c82 */ /* 0x000fe20008000000 */
[----:B------:R-:W-:-:S11]  /*11e3d0*/  ULDC.64 UR6, c[0x0][0x228] ;  /* 0x00008a0000067ab9 */ /* 0x000fd60000000a00 */
[----:B------:R-:W-:-:S04]  /*11e3e0*/  @P2 LOP3.LUT R0, R0, 0x80000000, RZ, 0xfc, !PT ;  /* 0x8000000000002812 */ /* 0x000fc800078efcff */
[----:B------:R-:W-:Y:S02]  /*11e3f0*/  LOP3.LUT R0, R0, 0xbfffffff, RZ, 0xc0, !PT ;  /* 0xbfffffff00007812 */ /* 0x000fe400078ec0ff */
[----:B--2---:R-:W-:Y:S01]  /*11e400*/  ISETP.GE.AND P1, PT, R21, UR4, PT ;  /* 0x0000000415007c0c */ /* 0x004fe2000bf26270 */
[----:B------:R-:W-:Y:S02]  /*11e410*/  ULDC.64 UR4, c[0x0][0x228] ;  /* 0x00008a0000047ab9 */ /* 0x000fe40000000a00 */
[----:B------:R-:W-:-:S05]  /*11e420*/  IMAD.U32 R21, RZ, RZ, UR4 ;  /* 0x00000004ff157e24 */ /* 0x000fca000f8e00ff */
[----:B------:R0:W-:Y:S01]  /*11e430*/  STL [R1+0x100], R21 ;  /* 0x0001001501007387 */ /* 0x0001e20000100800 */
[----:B---3--:R-:W-:Y:S02]  /*11e440*/  ISETP.GE.AND P2, PT, R20, UR5, PT ;  /* 0x0000000514007c0c */ /* 0x008fe4000bf46270 */
[----:B------:R-:W-:Y:S01]  /*11e450*/  IADD3 R20, P0, R15, R8, RZ ;  /* 0x000000080f147210 */ /* 0x000fe20007f1e0ff */
[----:B0-----:R-:W-:Y:S01]  /*11e460*/  IMAD.U32 R21, RZ, RZ, UR6 ;  /* 0x00000006ff157e24 */ /* 0x001fe2000f8e00ff */
[----:B------:R-:W-:Y:S01]  /*11e470*/  @P1 LOP3.LUT R0, R0, 0x40000000, RZ, 0xfc, !PT ;  /* 0x4000000000001812 */ /* 0x000fe200078efcff */
[----:B------:R-:W-:Y:S01]  /*11e480*/  UMOV UR4, UR7 ;  /* 0x0000000700047c82 */ /* 0x000fe20008000000 */
[----:B------:R-:W-:Y:S02]  /*11e490*/  ULDC.64 UR6, c[0x0][0x228] ;  /* 0x00008a0000067ab9 */ /* 0x000fe40000000a00 */
[----:B------:R0:W-:Y:S01]  /*11e4a0*/  STL [R1+0xfc], R21 ;  /* 0x0000fc1501007387 */ /* 0x0001e20000100800 */
[----:B------:R-:W-:-:S03]  /*11e4b0*/  ISETP.GE.AND P1, PT, R19, UR4, PT ;  /* 0x0000000413007c0c */ /* 0x000fc6000bf26270 */
[----:B------:R-:W2:Y:S01]  /*11e4c0*/  LDL.LU R19, [R1+0x519c] ;  /* 0x00519c0001137983 */ /* 0x000ea20000300800 */
[----:B------:R-:W-:Y:S01]  /*11e4d0*/  ULDC.64 UR4, c[0x0][0x228] ;  /* 0x00008a0000047ab9 */ /* 0x000fe20000000a00 */
[----:B------:R-:W-:Y:S01]  /*11e4e0*/  LOP3.LUT R0, R0, 0xdfffffff, RZ, 0xc0, !PT ;  /* 0xdfffffff00007812 */ /* 0x000fe200078ec0ff */
[----:B0-----:R-:W-:-:S03]  /*11e4f0*/  IMAD.X R21, R16, 0x1, R9, P0 ;  /* 0x0000000110157824 */ /* 0x001fc600000e0609 */
[----:B------:R-:W-:Y:S02]  /*11e500*/  @P2 LOP3.LUT R0, R0, 0x20000000, RZ, 0xfc, !PT ;  /* 0x2000000000002812 */ /* 0x000fe400078efcff */
[----:B------:R0:W-:Y:S02]  /*11e510*/  STL.64 [R1+0x3fe0], R20 ;  /* 0x003fe01401007387 */ /* 0x0001e40000100a00 */
[----:B------:R-:W-:Y:S01]  /*11e520*/  LOP3.LUT R0, R0, 0xefffffff, RZ, 0xc0, !PT ;  /* 0xefffffff00007812 */ /* 0x000fe200078ec0ff */
[----:B0-----:R-:W-:-:S05]  /*11e530*/  IMAD.U32 R20, RZ, RZ, UR4 ;  /* 0x00000004ff147e24 */ /* 0x001fca000f8e00ff */
[----:B------:R0:W-:Y:S01]  /*11e540*/  STL [R1+0xf8], R20 ;  /* 0x0000f81401007387 */ /* 0x0001e20000100800 */
[----:B------:R-:W-:Y:S01]  /*11e550*/  UMOV UR4, UR7 ;  /* 0x0000000700047c82 */ /* 0x000fe20008000000 */
[----:B------:R-:W-:Y:S01]  /*11e560*/  @P1 LOP3.LUT R0, R0, 0x10000000, RZ, 0xfc, !PT ;  /* 0x1000000000001812 */ /* 0x000fe200078efcff */
[----:B0-----:R-:W-:Y:S01]  /*11e570*/  IMAD.U32 R20, RZ, RZ, UR6 ;  /* 0x00000006ff147e24 */ /* 0x001fe2000f8e00ff */
[----:B------:R-:W-:-:S04]  /*11e580*/  ISETP.GE.AND P1, PT, R4, UR4, PT ;  /* 0x0000000404007c0c */ /* 0x000fc8000bf26270 */
[----:B------:R-:W-:Y:S04]  /*11e590*/  STL [R1+0xf4], R20 ;  /* 0x0000f41401007387 */ /* 0x000fe80000100800 */
[----:B------:R-:W3:Y:S01]  /*11e5a0*/  LDL.LU R21, [R1+0x56d8] ;  /* 0x0056d80001157983 */ /* 0x000ee20000300800 */
[----:B------:R-:W-:Y:S02]  /*11e5b0*/  IADD3 R4, P0, R15, R10, RZ ;  /* 0x0000000a0f047210 */ /* 0x000fe40007f1e0ff */
[----:B------:R-:W-:Y:S02]  /*11e5c0*/  ISETP.GE.AND P2, PT, R5, UR5, PT ;  /* 0x0000000505007c0c */ /* 0x000fe4000bf46270 */
[----:B------:R-:W-:Y:S01]  /*11e5d0*/  LOP3.LUT R0, R0, 0xf7ffffff, RZ, 0xc0, !PT ;  /* 0xf7ffffff00007812 */ /* 0x000fe200078ec0ff */
[----:B------:R-:W-:Y:S01]  /*11e5e0*/  ULDC.64 UR4, c[0x0][0x228] ;  /* 0x00008a0000047ab9 */ /* 0x000fe20000000a00 */
[----:B------:R-:W-:Y:S01]  /*11e5f0*/  ULDC UR6, c[0x0][0x248] ;  /* 0x0000920000067ab9 */ /* 0x000fe20000000800 */
[----:B------:R-:W-:-:S05]  /*11e600*/  IMAD.X R5, R16, 0x1, R11, P0 ;  /* 0x0000000110057824 */ /* 0x000fca00000e060b */
[----:B------:R0:W-:Y:S04]  /*11e610*/  STL.64 [R1+0x4020], R4 ;  /* 0x0040200401007387 */ /* 0x0001e80000100a00 */
[----:B0-----:R-:W4:Y:S04]  /*11e620*/  LDL.LU R5, [R1+0x56dc] ;  /* 0x0056dc0001057983 */ /* 0x001f280000300800 */
[----:B------:R-:W4:Y:S01]  /*11e630*/  LDL.LU R4, [R1+0x56e0] ;  /* 0x0056e00001047983 */ /* 0x000f220000300800 */
[----:B------:R-:W-:Y:S01]  /*11e640*/  @P2 LOP3.LUT R0, R0, 0x8000000, RZ, 0xfc, !PT ;  /* 0x0800000000002812 */ /* 0x000fe200078efcff */
[----:B------:R-:W-:-:S03]  /*11e650*/  IMAD.U32 R20, RZ, RZ, UR4 ;  /* 0x00000004ff147e24 */ /* 0x000fc6000f8e00ff */
[----:B------:R-:W-:Y:S01]  /*11e660*/  LOP3.LUT R0, R0, 0xfbffffff, RZ, 0xc0, !PT ;  /* 0xfbffffff00007812 */ /* 0x000fe200078ec0ff */
[----:B------:R-:W-:Y:S01]  /*11e670*/  UMOV UR4, UR5 ;  /* 0x0000000500047c82 */ /* 0x000fe20008000000 */
[----:B------:R-:W-:Y:S02]  /*11e680*/  IADD3 R22, P0, R15, R12, RZ ;  /* 0x0000000c0f167210 */ /* 0x000fe40007f1e0ff */
[----:B------:R-:W-:-:S03]  /*11e690*/  @P1 LOP3.LUT R0, R0, 0x4000000, RZ, 0xfc, !PT ;  /* 0x0400000000001812 */ /* 0x000fc600078efcff */
[----:B------:R-:W-:Y:S01]  /*11e6a0*/  IMAD.X R23, R16, 0x1, R13, P0 ;  /* 0x0000000110177824 */ /* 0x000fe200000e060d */
[----:B------:R0:W-:Y:S01]  /*11e6b0*/  STL [R1+0xf0], R20 ;  /* 0x0000f01401007387 */ /* 0x0001e20000100800 */
[----:B------:R-:W-:-:S03]  /*11e6c0*/  LOP3.LUT R0, R0, 0xfdffffff, RZ, 0xc0, !PT ;  /* 0xfdffffff00007812 */ /* 0x000fc600078ec0ff */
[----:B------:R-:W-:Y:S01]  /*11e6d0*/  STL.64 [R1+0x4050], R22 ;  /* 0x0040501601007387 */ /* 0x000fe20000100a00 */
[----:B------:R-:W-:Y:S01]  /*11e6e0*/  VIADD R15, R15, UR6 ;  /* 0x000000060f0f7c36 */ /* 0x000fe20008000000 */
[----:B------:R-:W-:Y:S01]  /*11e6f0*/  ULDC.64 UR6, c[0x0][0x228] ;  /* 0x00008a0000067ab9 */ /* 0x000fe20000000a00 */
[----:B--2---:R-:W-:Y:S01]  /*11e700*/  ISETP.GE.AND P1, PT, R19, UR4, PT ;  /* 0x0000000413007c0c */ /* 0x004fe2000bf26270 */
[----:B------:R-:W-:Y:S02]  /*11e710*/  ULDC.64 UR4, c[0x0][0x228] ;  /* 0x00008a0000047ab9 */ /* 0x000fe40000000a00 */
[----:B------:R-:W-:Y:S01]  /*11e720*/  IMAD.U32 R16, RZ, RZ, UR4 ;  /* 0x00000004ff107e24 */ /* 0x000fe2000f8e00ff */
[----:B------:R-:W-:-:S04]  /*11e730*/  UMOV UR4, UR5 ;  /* 0x0000000500047c82 */ /* 0x000fc80008000000 */
[----:B------:R1:W-:Y:S04]  /*11e740*/  STL [R1+0xec], R16 ;  /* 0x0000ec1001007387 */ /* 0x0003e80000100800 */
[----:B0-----:R-:W2:Y:S04]  /*11e750*/  LDL.LU R20, [R1+0x56e4] ;  /* 0x0056e40001147983 */ /* 0x001ea80000300800 */
[----:B------:R-:W2:Y:S01]  /*11e760*/  LDL.LU R19, [R1+0x56e8] ;  /* 0x0056e80001137983 */ /* 0x000ea20000300800 */
[----:B------:R-:W-:-:S04]  /*11e770*/  @P1 LOP3.LUT R0, R0, 0x2000000, RZ, 0xfc, !PT ;  /* 0x0200000000001812 */ /* 0x000fc800078efcff */
[----:B------:R-:W-:Y:S02]  /*11e780*/  LOP3.LUT R0, R0, 0xfeffffff, RZ, 0xc0, !PT ;  /* 0xfeffffff00007812 */ /* 0x000fe400078ec0ff */
[----:B-1----:R-:W-:Y:S02]  /*11e790*/  SHF.R.S32.HI R16, RZ, 0x1f, R15 ;  /* 0x0000001fff107819 */ /* 0x002fe4000001140f */
[----:B---3--:R-:W-:Y:S01]  /*11e7a0*/  ISETP.GE.AND P0, PT, R21, UR4, PT ;  /* 0x0000000415007c0c */ /* 0x008fe2000bf06270 */
[----:B------:R-:W-:Y:S02]  /*11e7b0*/  ULDC.64 UR4, c[0x0][0x228] ;  /* 0x00008a0000047ab9 */ /* 0x000fe40000000a00 */
[----:B------:R-:W-:Y:S01]  /*11e7c0*/  IMAD.U32 R21, RZ, RZ, UR4 ;  /* 0x00000004ff157e24 */ /* 0x000fe2000f8e00ff */
[----:B------:R-:W-:-:S04]  /*11e7d0*/  UMOV UR4, UR7 ;  /* 0x0000000700047c82 */ /* 0x000fc80008000000 */
[----:B------:R0:W-:Y:S05]  /*11e7e0*/  STL [R1+0xe8], R21 ;  /* 0x0000e81501007387 */ /* 0x0001ea0000100800 */
[----:B------:R-:W-:Y:S01]  /*11e7f0*/  @P0 LOP3.LUT R0, R0, 0x1000000, RZ, 0xfc, !PT ;  /* 0x0100000000000812 */ /* 0x000fe200078efcff */
[----:B0-----:R-:W-:Y:S01]  /*11e800*/  IMAD.U32 R21, RZ, RZ, UR6 ;  /* 0x00000006ff157e24 */ /* 0x001fe2000f8e00ff */
[----:B----4-:R-:W-:Y:S02]  /*11e810*/  ISETP.GE.AND P1, PT, R4, UR4, PT ;  /* 0x0000000404007c0c */ /* 0x010fe4000bf26270 */
[----:B------:R-:W-:Y:S02]  /*11e820*/  IADD3 R4, P0, R15, R6, RZ ;  /* 0x000000060f047210 */ /* 0x000fe40007f1e0ff */
[----:B------:R-:W-:Y:S01]  /*11e830*/  ISETP.GE.AND P2, PT, R5, UR5, PT ;  /* 0x0000000505007c0c */ /* 0x000fe2000bf46270 */
[----:B------:R-:W-:Y:S01]  /*11e840*/  STL [R1+0xe4], R21 ;  /* 0x0000e41501007387 */ /* 0x000fe20000100800 */
[----:B------:R-:W-:Y:S01]  /*11e850*/  LOP3.LUT R0, R0, 0xff7fffff, RZ, 0xc0, !PT ;  /* 0xff7fffff00007812 */ /* 0x000fe200078ec0ff */
[----:B------:R-:W-:Y:S01]  /*11e860*/  ULDC.64 UR4, c[0x0][0x228] ;  /* 0x00008a0000047ab9 */ /* 0x000fe20000000a00 */
[----:B------:R-:W-:Y:S01]  /*11e870*/  IMAD.X R5, R16, 0x1, R7, P0 ;  /* 0x0000000110057824 */ /* 0x000fe200000e0607 */
[----:B------:R-:W-:-:S04]  /*11e880*/  ULDC.64 UR6, c[0x0][0x228] ;  /* 0x00008a0000067ab9 */ /* 0x000fc80000000a00 */
[----:B------:R0:W-:Y:S04]  /*11e890*/  STL.64 [R1+0x4018], R4 ;  /* 0x0040180401007387 */ /* 0x0001e80000100a00 */
[----:B0-----:R-:W3:Y:S04]  /*11e8a0*/  LDL.LU R5, [R1+0x56ec] ;  /* 0x0056ec0001057983 */ /* 0x001ee80000300800 */
[----:B------:R-:W4:Y:S01]  /*11e8b0*/  LDL.LU R4, [R1+0x56f0] ;  /* 0x0056f00001047983 */ /* 0x000f220000300800 */
[----:B------:R-:W-:Y:S01]  /*11e8c0*/  @P2 LOP3.LUT R0, R0, 0x800000, RZ, 0xfc, !PT ;  /* 0x0080000000002812 */ /* 0x000fe200078efcff */
[----:B------:R-:W-:-:S03]  /*11e8d0*/  IMAD.U32 R21, RZ, RZ, UR4 ;  /* 0x00000004ff157e24 */ /* 0x000fc6000f8e00ff */
[----:B------:R-:W-:Y:S02]  /*11e8e0*/  LOP3.LUT R0, R0, 0xffbfffff, RZ, 0xc0, !PT ;  /* 0xffbfffff00007812 */ /* 0x000fe400078ec0ff */
[----:B------:R-:W-:Y:S01]  /*11e8f0*/  IADD3 R22, P0, R15, R8, RZ ;  /* 0x000000080f167210 */ /* 0x000fe20007f1e0ff */
[----:B------:R0:W-:Y:S01]  /*11e900*/  STL [R1+0xe0], R21 ;  /* 0x0000e01501007387 */ /* 0x0001e20000100800 */
[----:B------:R-:W-:Y:S01]  /*11e910*/  UMOV UR4, UR7 ;  /* 0x0000000700047c82 */ /* 0x000fe20008000000 */
[----:B------:R-:W-:Y:S02]  /*11e920*/  @P1 LOP3.LUT R0, R0, 0x400000, RZ, 0xfc, !PT ;  /* 0x0040000000001812 */ /* 0x000fe400078efcff */
[----:B------:R-:W-:Y:S02]  /*11e930*/  IMAD.X R23, R16, 0x1, R9, P0 ;  /* 0x0000000110177824 */ /* 0x000fe400000e0609 */
[----:B------:R-:W-:Y:S01]  /*11e940*/  LOP3.LUT R0, R0, 0xffdfffff, RZ, 0xc0, !PT ;  /* 0xffdfffff00007812 */ /* 0x000fe200078ec0ff */
[----:B0-----:R-:W-:Y:S01]  /*11e950*/  IMAD.U32 R21, RZ, RZ, UR6 ;  /* 0x00000006ff157e24 */ /* 0x001fe2000f8e00ff */
[----:B------:R-:W-:-:S04]  /*11e960*/  ULDC.64 UR6, c[0x0][0x228] ;  /* 0x00008a0000067ab9 */ /* 0x000fc80000000a00 */
[----:B------:R-:W-:Y:S01]  /*11e970*/  STL [R1+0xdc], R21 ;  /* 0x0000dc1501007387 */ /* 0x000fe20000100800 */
[----:B--2---:R-:W-:Y:S02]  /*11e980*/  ISETP.GE.AND P2, PT, R20, UR5, PT ;  /* 0x0000000514007c0c */ /* 0x004fe4000bf46270 */
[----:B------:R-:W-:Y:S01]  /*11e990*/  ISETP.GE.AND P1, PT, R19, UR4, PT ;  /* 0x0000000413007c0c */ /* 0x000fe2000bf26270 */
[----:B------:R-:W-:Y:S01]  /*11e9a0*/  ULDC.64 UR4, c[0x0][0x228] ;  /* 0x00008a0000047ab9 */ /* 0x000fe20000000a00 */
[----:B------:R-:W2:Y:S01]  /*11e9b0*/  LDL.LU R20, [R1+0x56f4] ;  /* 0x0056f40001147983 */ /* 0x000ea20000300800 */
[----:B------:R-:W-:-:S03]  /*11e9c0*/  IMAD.U32 R19, RZ, RZ, UR4 ;  /* 0x00000004ff137e24 */ /* 0x000fc6000f8e00ff */
[----:B------:R-:W-:Y:S04]  /*11e9d0*/  STL.64 [R1+0x4048], R22 ;  /* 0x0040481601007387 */ /* 0x000fe80000100a00 */
[----:B------:R0:W-:Y:S01]  /*11e9e0*/  STL [R1+0xd8], R19 ;  /* 0x0000d81301007387 */ /* 0x0001e20000100800 */
[----:B------:R-:W-:Y:S01]  /*11e9f0*/  @P2 LOP3.LUT R0, R0, 0x200000, RZ, 0xfc, !PT ;  /* 0x0020000000002812 */ /* 0x000fe200078efcff */
[----:B------:R-:W-:-:S03]  /*11ea00*/  UMOV UR4, UR7 ;  /* 0x0000000700047c82 */ /* 0x000fc60008000000 */
[----:B------:R-:W-:Y:S01]  /*11ea10*/  LOP3.LUT R0, R0, 0xffefffff, RZ, 0xc0, !PT ;  /* 0xffefffff00007812 */ /* 0x000fe200078ec0ff */
[----:B0-----:R-:W-:Y:S01]  /*11ea20*/  IMAD.U32 R19, RZ, RZ, UR6 ;  /* 0x00000006ff137e24 */ /* 0x001fe2000f8e00ff */
[----:B------:R-:W-:Y:S02]  /*11ea30*/  ULDC UR6, c[0x0][0x248] ;  /* 0x0000920000067ab9 */ /* 0x000fe40000000800 */
[----:B------:R-:W-:Y:S02]  /*11ea40*/  @P1 LOP3.LUT R0, R0, 0x100000, RZ, 0xfc, !PT ;  /* 0x0010000000001812 */ /* 0x000fe400078efcff */
[----:B------:R0:W-:Y:S04]  /*11ea50*/  STL [R1+0xd4], R19 ;  /* 0x0000d41301007387 */ /* 0x0001e80000100800 */
[----:B0-----:R-:W2:Y:S01]  /*11ea60*/  LDL.LU R19, [R1+0x56f8] ;  /* 0x0056f80001137983 */ /* 0x001ea20000300800 */
[----:B----4-:R-:W-:-:S02]  /*11ea70*/  ISETP.GE.AND P1, PT, R4, UR4, PT ;  /* 0x0000000404007c0c */ /* 0x010fc4000bf26270 */
[----:B------:R-:W-:Y:S02]  /*11ea80*/  IADD3 R4, P0, R15, R10, RZ ;  /* 0x0000000a0f047210 */ /* 0x000fe40007f1e0ff */
[----:B---3--:R-:W-:Y:S02]  /*11ea90*/  ISETP.GE.AND P2, PT, R5, UR5, PT ;  /* 0x0000000505007c0c */ /* 0x008fe4000bf46270 */
[----:B------:R-:W-:Y:S01]  /*11eaa0*/  LOP3.LUT R0, R0, 0xfff7ffff, RZ, 0xc0, !PT ;  /* 0xfff7ffff00007812 */ /* 0x000fe200078ec0ff */
[----:B------:R-:W-:Y:S01]  /*11eab0*/  ULDC.64 UR4, c[0x0][0x228] ;  /* 0x00008a0000047ab9 */ /* 0x000fe20000000a00 */
[----:B------:R-:W-:-:S05]  /*11eac0*/  IMAD.X R5, R16, 0x1, R11, P0 ;  /* 0x0000000110057824 */ /* 0x000fca00000e060b */
[----:B------:R0:W-:Y:S04]  /*11ead0*/  STL.64 [R1+0x4070], R4 ;  /* 0x0040700401007387 */ /* 0x0001e80000100a00 */
[----:B0-----:R-:W3:Y:S04]  /*11eae0*/  LDL.LU R5, [R1+0x56fc] ;  /* 0x0056fc0001057983 */ /* 0x001ee80000300800 */
[----:B------:R-:W4:Y:S01]  /*11eaf0*/  LDL.LU R4, [R1+0x5700] ;  /* 0x0057000001047983 */ /* 0x000f220000300800 */
[----:B------:R-:W-:Y:S01]  /*11eb00*/  @P2 LOP3.LUT R0, R0, 0x80000, RZ, 0xfc, !PT ;  /* 0x0008000000002812 */ /* 0x000fe200078efcff */
[----:B------:R-:W-:-:S03]  /*11eb10*/  IMAD.U32 R21, RZ, RZ, UR4 ;  /* 0x00000004ff157e24 */ /* 0x000fc6000f8e00ff */
[----:B------:R-:W-:Y:S01]  /*11eb20*/  LOP3.LUT R0, R0, 0xfffbffff, RZ, 0xc0, !PT ;  /* 0xfffbffff00007812 */ /* 0x000fe200078ec0ff */
[----:B------:R-:W-:-:S03]  /*11eb30*/  UMOV UR4, UR5 ;  /* 0x0000000500047c82 */ /* 0x000fc60008000000 */
[----:B------:R-:W-:Y:S01]  /*11eb40*/  @P1 LOP3.LUT R0, R0, 0x40000, RZ, 0xfc, !PT ;  /* 0x0004000000001812 */ /* 0x000fe200078efcff */
[----:B------:R0:W-:Y:S03]  /*11eb50*/  STL [R1+0xd0], R21 ;  /* 0x0000d01501007387 */ /* 0x0001e60000100800 */
[----:B------:R-:W-:Y:S02]  /*11eb60*/  LOP3.LUT R0, R0, 0xfffdffff, RZ, 0xc0, !PT ;  /* 0xfffdffff00007812 */ /* 0x000fe400078ec0ff */
[----:B--2---:R-:W-:Y:S02]  /*11eb70*/  ISETP.GE.AND P1, PT, R20, UR4, PT ;  /* 0x0000000414007c0c */ /* 0x004fe4000bf26270 */
[----:B------:R-:W-:Y:S01]  /*11eb80*/  IADD3 R20, P0, R15, R12, RZ ;  /* 0x0000000c0f147210 */ /* 0x000fe20007f1e0ff */
[----:B------:R-:W-:-:S04]  /*11eb90*/  ULDC.64 UR4, c[0x0][0x228] ;  /* 0x00008a0000047ab9 */ /* 0x000fc80000000a00 */
[----:B0-----:R-:W-:Y:S02]  /*11eba0*/  IMAD.X R21, R16, 0x1, R13, P0 ;  /* 0x0000000110157824 */ /* 0x001fe400000e060d */
[----:B------:R-:W-:Y:S01]  /*11ebb0*/  IMAD.U32 R16, RZ, RZ, UR4 ;  /* 0x00000004ff107e24 */ /* 0x000fe2000f8e00ff */
[----:B------:R-:W-:Y:S02]  /*11ebc0*/  UMOV UR4, UR5 ;  /* 0x0000000500047c82 */ /* 0x000fe40008000000 */
[----:B------:R0:W-:Y:S04]  /*11ebd0*/  STL.64 [R1+0x4098], R20 ;  /* 0x0040981401007387 */ /* 0x0001e80000100a00 */
[----:B------:R1:W-:Y:S01]  /*11ebe0*/  STL [R1+0xcc], R16 ;  /* 0x0000cc1001007387 */ /* 0x0003e20000100800 */
[----:B------:R-:W-:Y:S01]  /*11ebf0*/  @P1 LOP3.LUT R0, R0, 0x20000, RZ, 0xfc, !PT ;  /* 0x0002000000001812 */ /* 0x000fe200078efcff */
[----:B------:R-:W-:Y:S01]  /*11ec00*/  VIADD R15, R15, UR6 ;  /* 0x000000060f0f7c36 */ /* 0x000fe20008000000 */
[----:B------:R-:W-:-:S02]  /*11ec10*/  ULDC.64 UR6, c[0x0][0x228] ;  /* 0x00008a0000067ab9 */ /* 0x000fc40000000a00 */
[----:B------:R-:W-:Y:S01]  /*11ec20*/  LOP3.LUT R0, R0, 0xfffeffff, RZ, 0xc0, !PT ;  /* 0xfffeffff00007812 */ /* 0x000fe200078ec0ff */
[----:B0-----:R-:W2:Y:S01]  /*11ec30*/  LDL.LU R20, [R1+0x5704] ;  /* 0x0057040001147983 */ /* 0x001ea20000300800 */
[----:B------:R-:W-:Y:S01]  /*11ec40*/  ISETP.GE.AND P0, PT, R19, UR4, PT ;  /* 0x0000000413007c0c */ /* 0x000fe2000bf06270 */
[----:B------:R-:W-:Y:S02]  /*11ec50*/  ULDC.64 UR4, c[0x0][0x228] ;  /* 0x00008a0000047ab9 */ /* 0x000fe40000000a00 */
[----:B------:R-:W2:Y:S01]  /*11ec60*/  LDL.LU R19, [R1+0x5708] ;  /* 0x0057080001137983 */ /* 0x000ea20000300800 */
[----:B------:R-:W-:Y:S01]  /*11ec70*/  IMAD.U32 R21, RZ, RZ, UR4 ;  /* 0x00000004ff157e24 */ /* 0x000fe2000f8e00ff */
[----:B------:R-:W-:Y:S01]  /*11ec80*/  UMOV UR4, UR7 ;  /* 0x0000000700047c82 */ /* 0x000fe20008000000 */
[----:B-1----:R-:W-:-:S03]  /*11ec90*/  SHF.R.S32.HI R16, RZ, 0x1f, R15 ;  /* 0x0000001fff107819 */ /* 0x002fc6000001140f */
[----:B------:R0:W-:Y:S04]  /*11eca0*/  STL [R1+0xc8], R21 ;  /* 0x0000c81501007387 */ /* 0x0001e80000100800 */
[----:B------:R-:W-:Y:S01]  /*11ecb0*/  @P0 LOP3.LUT R0, R0, 0x10000, RZ, 0xfc, !PT ;  /* 0x0001000000000812 */ /* 0x000fe200078efcff */
[----:B0-----:R-:W-:Y:S01]  /*11ecc0*/  IMAD.U32 R21, RZ, RZ, UR6 ;  /* 0x00000006ff157e24 */ /* 0x001fe2000f8e00ff */
[----:B----4-:R-:W-:Y:S02]  /*11ecd0*/  ISETP.GE.AND P1, PT, R4, UR4, PT ;  /* 0x0000000404007c0c */ /* 0x010fe4000bf26270 */
[----:B------:R-:W-:Y:S02]  /*11ece0*/  IADD3 R4, P0, R15, R6, RZ ;  /* 0x000000060f047210 */ /* 0x000fe40007f1e0ff */
[----:B---3--:R-:W-:Y:S01]  /*11ecf0*/  ISETP.GE.AND P2, PT, R5, UR5, PT ;  /* 0x0000000505007c0c */ /* 0x008fe2000bf46270 */
[----:B------:R-:W-:Y:S01]  /*11ed00*/  STL [R1+0xc4], R21 ;  /* 0x0000c41501007387 */ /* 0x000fe20000100800 */
[----:B------:R-:W-:Y:S01]  /*11ed10*/  ULDC.64 UR4, c[0x0][0x228] ;  /* 0x00008a0000047ab9 */ /* 0x000fe20000000a00 */
[----:B------:R-:W-:Y:S01]  /*11ed20*/  LOP3.LUT R0, R0, 0xffff7fff, RZ, 0xc0, !PT ;  /* 0xffff7fff00007812 */ /* 0x000fe200078ec0ff */
[----:B------:R-:W-:Y:S01]  /*11ed30*/  IMAD.X R5, R16, 0x1, R7, P0 ;  /* 0x0000000110057824 */ /* 0x000fe200000e0607 */
[----:B------:R-:W-:-:S04]  /*11ed40*/  ULDC.64 UR6, c[0x0][0x228] ;  /* 0x00008a0000067ab9 */ /* 0x000fc80000000a00 */
[----:B------:R0:W-:Y:S04]  /*11ed50*/  STL.64 [R1+0x4068], R4 ;  /* 0x0040680401007387 */ /* 0x0001e80000100a00 */
[----:B0-----:R-:W3:Y:S04]  /*11ed60*/  LDL.LU R5, [R1+0x570c] ;  /* 0x00570c0001057983 */ /* 0x001ee80000300800 */
[----:B------:R-:W4:Y:S01]  /*11ed70*/  LDL.LU R4, [R1+0x5710] ;  /* 0x0057100001047983 */ /* 0x000f220000300800 */
[----:B------:R-:W-:Y:S01]  /*11ed80*/  IMAD.U32 R21, RZ, RZ, UR4 ;  /* 0x00000004ff157e24 */ /* 0x000fe2000f8e00ff */
[----:B------:R-:W-:-:S04]  /*11ed90*/  @P2 LOP3.LUT R0, R0, 0x8000, RZ, 0xfc, !PT ;  /* 0x0000800000002812 */ /* 0x000fc800078efcff */
[----:B------:R0:W-:Y:S01]  /*11eda0*/  STL [R1+0xc0], R21 ;  /* 0x0000c01501007387 */ /* 0x0001e20000100800 */
[----:B------:R-:W-:Y:S02]  /*11edb0*/  LOP3.LUT R0, R0, 0xffffbfff, RZ, 0xc0, !PT ;  /* 0xffffbfff00007812 */ /* 0x000fe400078ec0ff */
[----:B------:R-:W-:Y:S01]  /*11edc0*/  IADD3 R22, P0, R15, R8, RZ ;  /* 0x000000080f167210 */ /* 0x000fe20007f1e0ff */
[----:B------:R-:W-:Y:S01]  /*11edd0*/  UMOV UR4, UR7 ;  /* 0x0000000700047c82 */ /* 0x000fe20008000000 */
[----:B------:R-:W-:Y:S01]  /*11ede0*/  @P1 LOP3.LUT R0, R0, 0x4000, RZ, 0xfc, !PT ;  /* 0x0000400000001812 */ /* 0x000fe200078efcff */
[----:B0-----:R-:W-:-:S03]  /*11edf0*/  IMAD.U32 R21, RZ, RZ, UR6 ;  /* 0x00000006ff157e24 */ /* 0x001fc6000f8e00ff */
[----:B------:R-:W-:Y:S01]  /*11ee00*/  LOP3.LUT R0, R0, 0xffffdfff, RZ, 0xc0, !PT ;  /* 0xffffdfff00007812 */ /* 0x000fe200078ec0ff */
[----:B------:R-:W-:Y:S01]  /*11ee10*/  IMAD.X R23, R16, 0x1, R9, P0 ;  /* 0x0000000110177824 */ /* 0x000fe200000e0609 */
[----:B------:R-:W-:Y:S01]  /*11ee20*/  ULDC.64 UR6, c[0x0][0x228] ;  /* 0x00008a0000067ab9 */ /* 0x000fe20000000a00 */
[----:B------:R-:W-:Y:S01]  /*11ee30*/  STL [R1+0xac], R21 ;  /* 0x0000ac1501007387 */ /* 0x000fe20000100800 */
[----:B--2---:R-:W-:-:S03]  /*11ee40*/  ISETP.GE.AND P2, PT, R20, UR5, PT ;  /* 0x0000000514007c0c */ /* 0x004fc6000bf46270 */
[----:B------:R-:W2:Y:S04]  /*11ee50*/  LDL.LU R20, [R1+0x5714] ;  /* 0x0057140001147983 */ /* 0x000ea80000300800 */
[----:B------:R-:W-:Y:S01]  /*11ee60*/  STL.64 [R1+0x4090], R22 ;  /* 0x0040901601007387 */ /* 0x000fe20000100a00 */
[----:B------:R-:W-:Y:S01]  /*11ee70*/  ISETP.GE.AND P1, PT, R19, UR4, PT ;  /* 0x0000000413007c0c */ /* 0x000fe2000bf26270 */
[----:B------:R-:W-:Y:S02]  /*11ee80*/  ULDC.64 UR4, c[0x0][0x228] ;  /* 0x00008a0000047ab9 */ /* 0x000fe40000000a00 */
[----:B------:R-:W-:Y:S02]  /*11ee90*/  IMAD.U32 R19, RZ, RZ, UR4 ;  /* 0x00000004ff137e24 */ /* 0x000fe4000f8e00ff */
[----:B------:R-:W-:-:S03]  /*11eea0*/  @P2 LOP3.LUT R0, R0, 0x2000, RZ, 0xfc, !PT ;  /* 0x0000200000002812 */ /* 0x000fc600078efcff */
[----:B------:R0:W-:Y:S01]  /*11eeb0*/  STL [R1+0xa8], R19 ;  /* 0x0000a81301007387 */ /* 0x0001e20000100800 */
[----:B------:R-:W-:Y:S01]  /*11eec0*/  LOP3.LUT R0, R0, 0xffffefff, RZ, 0xc0, !PT ;  /* 0xffffefff00007812 */ /* 0x000fe200078ec0ff */
[----:B------:R-:W-:-:S03]  /*11eed0*/  UMOV UR4, UR7 ;  /* 0x0000000700047c82 */ /* 0x000fc60008000000 */
[----:B------:R-:W-:Y:S01]  /*11eee0*/  @P1 LOP3.LUT R0, R0, 0x1000, RZ, 0xfc, !PT ;  /* 0x0000100000001812 */ /* 0x000fe200078efcff */
[----:B0-----:R-:W-:Y:S01]  /*11eef0*/  IMAD.U32 R19, RZ, RZ, UR6 ;  /* 0x00000006ff137e24 */ /* 0x001fe2000f8e00ff */
[----:B----4-:R-:W-:-:S04]  /*11ef00*/  ISETP.GE.AND P1, PT, R4, UR4, PT ;  /* 0x0000000404007c0c */ /* 0x010fc8000bf26270 */
[----:B------:R0:W-:Y:S01]  /*11ef10*/  STL [R1+0xa4], R19 ;  /* 0x0000a41301007387 */ /* 0x0001e20000100800 */
[----:B------:R-:W-:Y:S02]  /*11ef20*/  IADD3 R4, P0, R15, R10, RZ ;  /* 0x0000000a0f047210 */ /* 0x000fe40007f1e0ff */
[----:B---3--:R-:W-:Y:S02]  /*11ef30*/  ISETP.GE.AND P2, PT, R5, UR5, PT ;  /* 0x0000000505007c0c */ /* 0x008fe4000bf46270 */
[----:B------:R-:W-:Y:S01]  /*11ef40*/  LOP3.LUT R0, R0, 0xfffff7ff, RZ, 0xc0, !PT ;  /* 0xfffff7ff00007812 */ /* 0x000fe200078ec0ff */
[----:B------:R-:W-:Y:S01]  /*11ef50*/  ULDC.64 UR4, c[0x0][0x228] ;  /* 0x00008a0000047ab9 */ /* 0x000fe20000000a00 */
[----:B------:R-:W-:Y:S01]  /*11ef60*/  ULDC UR6, c[0x0][0x248] ;  /* 0x0000920000067ab9 */ /* 0x000fe20000000800 */
[----:B0-----:R-:W3:Y:S01]  /*11ef70*/  LDL.LU R19, [R1+0x5718] ;  /* 0x0057180001137983 */ /* 0x001ee20000300800 */
[----:B------:R-:W-:-:S05]  /*11ef80*/  IMAD.X R5, R16, 0x1, R11, P0 ;  /* 0x0000000110057824 */ /* 0x000fca00000e060b */
[----:B------:R0:W-:Y:S04]  /*11ef90*/  STL.64 [R1+0x40d8], R4 ;  /* 0x0040d80401007387 */ /* 0x0001e80000100a00 */
[----:B0-----:R-:W4:Y:S04]  /*11efa0*/  LDL.LU R5, [R1+0x571c] ;  /* 0x00571c0001057983 */ /* 0x001f280000300800 */
        /* <DEDUP_REMOVED lines=16> */
[----:B------:R-:W-:-:S03]  /*11f0b0*/  @P1 LOP3.LUT R0, R0, 0x200, RZ, 0xfc, !PT ;  /* 0x0000020000001812 */ /* 0x000fc600078efcff */
[----:B0-----:R-:W2:Y:S04]  /*11f0c0*/  LDL.LU R21, [R1+0x5724] ;  /* 0x0057240001157983 */ /* 0x001ea80000300800 */
[----:B------:R-:W2:Y:S01]  /*11f0d0*/  LDL.LU R20, [R1+0x5728] ;  /* 0x0057280001147983 */ /* 0x000ea20000300800 */
[----:B------:R-:W-:Y:S01]  /*11f0e0*/  VIADD R15, R15, UR6 ;  /* 0x000000060f0f7c36 */ /* 0x000fe20008000000 */
[----:B------:R-:W-:Y:S01]  /*11f0f0*/  LOP3.LUT R0, R0, 0xfffffeff, RZ, 0xc0, !PT ;  /* 0xfffffeff00007812 */ /* 0x000fe200078ec0ff */
[----:B------:R-:W-:-:S03]  /*11f100*/  ULDC.64 UR6, c[0x0][0x228] ;  /* 0x00008a0000067ab9 */ /* 0x000fc60000000a00 */
        /* <DEDUP_REMOVED lines=10> */
[----:B------:R-:W-:-:S02]  /*11f1b0*/  ISETP.GE.AND P2, PT, R5, UR5, PT ;  /* 0x0000000505007c0c */ /* 0x000fc4000bf46270 */
[----:B------:R-:W-:Y:S01]  /*11f1c0*/  LOP3.LUT R0, R0, 0xffffff7f, RZ, 0xc0, !PT ;  /* 0xffffff7f00007812 */ /* 0x000fe200078ec0ff */
[----:B------:R0:W-:Y:S01]  /*11f1d0*/  STL [R1+0x94], R19 ;  /* 0x0000941301007387 */ /* 0x0001e20000100800 */
[----:B------:R-:W-:Y:S01]  /*11f1e0*/  ULDC.64 UR4, c[0x0][0x228] ;  /* 0x00008a0000047ab9 */ /* 0x000fe20000000a00 */
[----:B------:R-:W-:Y:S01]  /*11f1f0*/  IMAD.X R5, R16, 0x1, R7, P0 ;  /* 0x0000000110057824 */ /* 0x000fe200000e0607 */
[----:B------:R-:W-:Y:S01]  /*11f200*/  ULDC.64 UR6, c[0x0][0x228] ;  /* 0x00008a0000067ab9 */ /* 0x000fe20000000a00 */
[----:B0-----:R-:W3:Y:S04]  /*11f210*/  LDL.LU R19, [R1+0x572c] ;  /* 0x00572c0001137983 */ /* 0x001ee80000300800 */
[----:B------:R0:W-:Y:S04]  /*11f220*/  STL.64 [R1+0x40d0], R4 ;  /* 0x0040d00401007387 */ /* 0x0001e80000100a00 */
[----:B0-----:R-:W4:Y:S01]  /*11f230*/  LDL.LU R5, [R1+0x5730] ;  /* 0x0057300001057983 */ /* 0x001f220000300800 */
[----:B------:R-:W-:Y:S01]  /*11f240*/  @P2 LOP3.LUT R0, R0, 0x80, RZ, 0xfc, !PT ;  /* 0x0000008000002812 */ /* 0x000fe200078efcff */
[----:B------:R-:W-:-:S03]  /*11f250*/  IMAD.U32 R4, RZ, RZ, UR4 ;  /* 0x00000004ff047e24 */ /* 0x000fc6000f8e00ff */
[----:B------:R-:W-:Y:S01]  /*11f260*/  LOP3.LUT R0, R0, 0xffffffbf, RZ, 0xc0, !PT ;  /* 0xffffffbf00007812 */ /* 0x000fe200078ec0ff */
[----:B------:R-:W-:-:S03]  /*11f270*/  UMOV UR4, UR7 ;  /* 0x0000000700047c82 */ /* 0x000fc60008000000 */
[----:B------:R-:W-:Y:S01]  /*11f280*/  @P1 LOP3.LUT R0, R0, 0x40, RZ, 0xfc, !PT ;  /* 0x0000004000001812 */ /* 0x000fe200078efcff */
[----:B------:R0:W-:Y:S01]  /*11f290*/  STL [R1+0x5b00], R4 ;  /* 0x005b000401007387 */ /* 0x0001e20000100800 */
[----:B------:R-:W-:Y:S01]  /*11f2a0*/  IMAD.U32 R22, RZ, RZ, UR6 ;  /* 0x00000006ff167e24 */ /* 0x000fe2000f8e00ff */
[----:B------:R-:W-:Y:S01]  /*11f2b0*/  ULDC.64 UR6, c[0x0][0x228] ;  /* 0x00008a0000067ab9 */ /* 0x000fe20000000a00 */
[----:B------:R-:W-:Y:S02]  /*11f2c0*/  LOP3.LUT R0, R0, 0xffffffdf, RZ, 0xc0, !PT ;  /* 0xffffffdf00007812 */ /* 0x000fe400078ec0ff */
[----:B--2---:R-:W-:Y:S02]  /*11f2d0*/  ISETP.GE.AND P1, PT, R20, UR4, PT ;  /* 0x0000000414007c0c */ /* 0x004fe4000bf26270 */
[----:B------:R-:W-:Y:S02]  /*11f2e0*/  IADD3 R20, P0, R15, R8, RZ ;  /* 0x000000080f147210 */ /* 0x000fe40007f1e0ff */
[----:B------:R-:W-:Y:S01]  /*11f2f0*/  ISETP.GE.AND P2, PT, R21, UR5, PT ;  /* 0x0000000515007c0c */ /* 0x000fe2000bf46270 */
[----:B------:R-:W-:-:S02]  /*11f300*/  ULDC.64 UR4, c[0x0][0x228] ;  /* 0x00008a0000047ab9 */ /* 0x000fc40000000a00 */
[----:B------:R-:W-:Y:S02]  /*11f310*/  IMAD.X R21, R16, 0x1, R9, P0 ;  /* 0x0000000110157824 */ /* 0x000fe400000e0609 */
[----:B0-----:R-:W-:-:S03]  /*11f320*/  IMAD.U32 R4, RZ, RZ, UR4 ;  /* 0x00000004ff047e24 */ /* 0x001fc6000f8e00ff */
[----:B------:R0:W-:Y:S05]  /*11f330*/  STL.64 [R1+0x4108], R20 ;  /* 0x0041081401007387 */ /* 0x0001ea0000100a00 */
[----:B------:R-:W-:Y:S01]  /*11f340*/  @P2 LOP3.LUT R0, R0, 0x20, RZ, 0xfc, !PT ;  /* 0x0000002000002812 */ /* 0x000fe200078efcff */
[----:B0-----:R-:W2:Y:S04]  /*11f350*/  LDL.LU R20, [R1+0x5734] ;  /* 0x0057340001147983 */ /* 0x001ea80000300800 */
[----:B------:R0:W-:Y:S01]  /*11f360*/  STL [R1+0x88], R4 ;  /* 0x0000880401007387 */ /* 0x0001e20000100800 */
[----:B------:R-:W-:Y:S01]  /*11f370*/  LOP3.LUT R0, R0, 0xffffffef, RZ, 0xc0, !PT ;  /* 0xffffffef00007812 */ /* 0x000fe200078ec0ff */
[----:B0-----:R-:W-:Y:S01]  /*11f380*/  IMAD.U32 R4, RZ, RZ, UR6 ;  /* 0x00000006ff047e24 */ /* 0x001fe2000f8e00ff */
[----:B------:R-:W-:-:S02]  /*11f390*/  UMOV UR4, UR7 ;  /* 0x0000000700047c82 */ /* 0x000fc40008000000 */
[----:B------:R-:W-:Y:S01]  /*11f3a0*/  @P1 LOP3.LUT R0, R0, 0x10, RZ, 0xfc, !PT ;  /* 0x0000001000001812 */ /* 0x000fe200078efcff */
[----:B------:R-:W-:Y:S01]  /*11f3b0*/  ULDC UR6, c[0x0][0x248] ;  /* 0x0000920000067ab9 */ /* 0x000fe20000000800 */
[----:B------:R0:W-:Y:S02]  /*11f3c0*/  STL [R1+0x84], R4 ;  /* 0x0000840401007387 */ /* 0x0001e40000100800 */
[----:B0-----:R-:W-:Y:S02]  /*11f3d0*/  IADD3 R4, P0, R15, R10, RZ ;  /* 0x0000000a0f047210 */ /* 0x001fe40007f1e0ff */
[----:B---3--:R-:W-:Y:S02]  /*11f3e0*/  ISETP.GE.AND P2, PT, R19, UR5, PT ;  /* 0x0000000513007c0c */ /* 0x008fe4000bf46270 */
[----:B------:R-:W3:Y:S01]  /*11f3f0*/  LDL.LU R19, [R1+0x5738] ;  /* 0x0057380001137983 */ /* 0x000ee20000300800 */
[----:B----4-:R-:W-:Y:S01]  /*11f400*/  ISETP.GE.AND P1, PT, R5, UR4, PT ;  /* 0x0000000405007c0c */ /* 0x010fe2000bf26270 */
[----:B------:R-:W-:Y:S01]  /*11f410*/  IMAD.X R5, R16, 0x1, R11, P0 ;  /* 0x0000000110057824 */ /* 0x000fe200000e060b */
[----:B------:R-:W-:-:S04]  /*11f420*/  ULDC.64 UR4, c[0x0][0x228] ;  /* 0x00008a0000047ab9 */ /* 0x000fc80000000a00 */
[----:B------:R0:W-:Y:S02]  /*11f430*/  STL.64 [R1+0x4120], R4 ;  /* 0x0041200401007387 */ /* 0x0001e40000100a00 */
[----:B0-----:R-:W-:Y:S02]  /*11f440*/  IMAD.U32 R4, RZ, RZ, UR4 ;  /* 0x00000004ff047e24 */ /* 0x001fe4000f8e00ff */
[----:B------:R-:W4:Y:S04]  /*11f450*/  LDL.LU R5, [R1+0x573c] ;  /* 0x00573c0001057983 */ /* 0x000f280000300800 */
[----:B------:R0:W-:Y:S04]  /*11f460*/  STL [R1+0x80], R4 ;  /* 0x0000800401007387 */ /* 0x0001e80000100800 */
[----:B0-----:R-:W4:Y:S01]  /*11f470*/  LDL.LU R4, [R1+0x5740] ;  /* 0x0057400001047983 */ /* 0x001f220000300800 */
[----:B------:R-:W-:-:S04]  /*11f480*/  LOP3.LUT R0, R0, 0xfffffff7, RZ, 0xc0, !PT ;  /* 0xfffffff700007812 */ /* 0x000fc800078ec0ff */
[----:B------:R-:W-:Y:S01]  /*11f490*/  @P2 LOP3.LUT R0, R0, 0x8, RZ, 0xfc, !PT ;  /* 0x0000000800002812 */ /* 0x000fe200078efcff */
[----:B------:R-:W-:-:S03]  /*11f4a0*/  UMOV UR4, UR5 ;  /* 0x0000000500047c82 */ /* 0x000fc60008000000 */
[----:B------:R-:W-:-:S04]  /*11f4b0*/  LOP3.LUT R0, R0, 0xfffffffb, RZ, 0xc0, !PT ;  /* 0xfffffffb00007812 */ /* 0x000fc800078ec0ff */
[----:B------:R-:W-:-:S04]  /*11f4c0*/  @P1 LOP3.LUT R0, R0, 0x4, RZ, 0xfc, !PT ;  /* 0x0000000400001812 */ /* 0x000fc800078efcff */
[----:B------:R-:W-:Y:S02]  /*11f4d0*/  LOP3.LUT R0, R0, 0xfffffffd, RZ, 0xc0, !PT ;  /* 0xfffffffd00007812 */ /* 0x000fe400078ec0ff */
[----:B--2---:R-:W-:Y:S02]  /*11f4e0*/  ISETP.GE.AND P1, PT, R20, UR4, PT ;  /* 0x0000000414007c0c */ /* 0x004fe4000bf26270 */
[----:B------:R-:W-:Y:S01]  /*11f4f0*/  IADD3 R20, P0, R15, R12, RZ ;  /* 0x0000000c0f147210 */ /* 0x000fe20007f1e0ff */
[----:B------:R-:W-:-:S04]  /*11f500*/  ULDC.64 UR4, c[0x0][0x228] ;  /* 0x00008a0000047ab9 */ /* 0x000fc80000000a00 */
[----:B------:R-:W-:Y:S02]  /*11f510*/  IMAD.X R21, R16, 0x1, R13, P0 ;  /* 0x0000000110157824 */ /* 0x000fe400000e060d */
[----:B------:R-:W-:Y:S01]  /*11f520*/  IMAD.U32 R16, RZ, RZ, UR4 ;  /* 0x00000004ff107e24 */ /* 0x000fe2000f8e00ff */
[----:B------:R-:W-:Y:S02]  /*11f530*/  UMOV UR4, UR5 ;  /* 0x0000000500047c82 */ /* 0x000fe40008000000 */
[----:B------:R-:W-:Y:S04]  /*11f540*/  STL.64 [R1+0x4140], R20 ;  /* 0x0041401401007387 */ /* 0x000fe80000100a00 */
[----:B------:R0:W-:Y:S01]  /*11f550*/  STL [R1+0x7c], R16 ;  /* 0x00007c1001007387 */ /* 0x0001e20000100800 */
[----:B------:R-:W-:Y:S01]  /*11f560*/  @P1 LOP3.LUT R0, R0, 0x2, RZ, 0xfc, !PT ;  /* 0x0000000200001812 */ /* 0x000fe200078efcff */
[----:B------:R-:W-:Y:S01]  /*11f570*/  VIADD R15, R15, UR6 ;  /* 0x000000060f0f7c36 */ /* 0x000fe20008000000 */
[----:B------:R-:W-:-:S02]  /*11f580*/  ULDC.64 UR6, c[0x0][0x228] ;  /* 0x00008a0000067ab9 */ /* 0x000fc40000000a00 */
[----:B------:R-:W-:Y:S02]  /*11f590*/  LOP3.LUT R0, R0, 0xfffffffe, RZ, 0xc0, !PT ;  /* 0xfffffffe00007812 */ /* 0x000fe400078ec0ff */
[----:B0-----:R-:W-:Y:S02]  /*11f5a0*/  SHF.R.S32.HI R16, RZ, 0x1f, R15 ;  /* 0x0000001fff107819 */ /* 0x001fe4000001140f */
[----:B---3--:R-:W-:Y:S01]  /*11f5b0*/  ISETP.GE.AND P0, PT, R19, UR4, PT ;  /* 0x0000000413007c0c */ /* 0x008fe2000bf06270 */
[----:B------:R-:W-:Y:S02]  /*11f5c0*/  ULDC.64 UR4, c[0x0][0x228] ;  /* 0x00008a0000047ab9 */ /* 0x000fe40000000a00 */
[----:B------:R-:W-:-:S05]  /*11f5d0*/  IMAD.U32 R19, RZ, RZ, UR4 ;  /* 0x00000004ff137e24 */ /* 0x000fca000f8e00ff */
[----:B------:R0:W-:Y:S04]  /*11f5e0*/  STL [R1+0x78], R19 ;  /* 0x0000781301007387 */ /* 0x0001e80000100800 */
[----:B------:R-:W2:Y:S04]  /*11f5f0*/  LDL.LU R21, [R1+0x5744] ;  /* 0x0057440001157983 */ /* 0x000ea80000300800 */
[----:B------:R-:W3:Y:S01]  /*11f600*/  LDL.LU R20, [R1+0x5748] ;  /* 0x0057480001147983 */ /* 0x000ee20000300800 */
[----:B------:R-:W-:Y:S01]  /*11f610*/  UMOV UR4, UR7 ;  /* 0x0000000700047c82 */ /* 0x000fe20008000000 */
[----:B------:R-:W-:Y:S01]  /*11f620*/  @P0 LOP3.LUT R0, R0, 0x1, RZ, 0xfc, !PT ;  /* 0x0000000100000812 */ /* 0x000fe200078efcff */
[----:B0-----:R-:W-:Y:S01]  /*11f630*/  IMAD.U32 R19, RZ, RZ, UR6 ;  /* 0x00000006ff137e24 */ /* 0x001fe2000f8e00ff */
[----:B------:R-:W-:-:S04]  /*11f640*/  ULDC.64 UR6, c[0x0][0x228] ;  /* 0x00008a0000067ab9 */ /* 0x000fc80000000a00 */
[----:B------:R-:W-:Y:S01]  /*11f650*/  STL [R1+0x74], R19 ;  /* 0x0000741301007387 */ /* 0x000fe20000100800 */
[----:B----4-:R-:W-:Y:S02]  /*11f660*/  ISETP.GE.AND P2, PT, R5, UR5, PT ;  /* 0x0000000505007c0c */ /* 0x010fe4000bf46270 */
[----:B------:R-:W-:Y:S02]  /*11f670*/  ISETP.GE.AND P1, PT, R4, UR4, PT ;  /* 0x0000000404007c0c */ /* 0x000fe4000bf26270 */
[----:B------:R-:W-:-:S09]  /*11f680*/  IADD3 R4, P0, R15, R6, RZ ;  /* 0x000000060f047210 */ /* 0x000fd20007f1e0ff */
[----:B------:R-:W-:Y:S01]  /*11f690*/  @P2 LOP3.LUT R3, R3, 0x80000000, RZ, 0xfc, !PT ;  /* 0x8000000003032812 */ /* 0x000fe200078efcff */
[----:B------:R-:W-:Y:S01]  /*11f6a0*/  ULDC.64 UR4, c[0x0][0x228] ;  /* 0x00008a0000047ab9 */ /* 0x000fe20000000a00 */
[----:B------:R-:W-:-:S05]  /*11f6b0*/  IMAD.X R5, R16, 0x1, R7, P0 ;  /* 0x0000000110057824 */ /* 0x000fca00000e0607 */
[----:B------:R0:W-:Y:S04]  /*11f6c0*/  STL.64 [R1+0x4138], R4 ;  /* 0x0041380401007387 */ /* 0x0001e80000100a00 */
[----:B0-----:R-:W4:Y:S04]  /*11f6d0*/  LDL.LU R5, [R1+0x574c] ;  /* 0x00574c0001057983 */ /* 0x001f280000300800 */
[----:B------:R-:W4:Y:S01]  /*11f6e0*/  LDL.LU R4, [R1+0x5750] ;  /* 0x0057500001047983 */ /* 0x000f220000300800 */
[----:B------:R-:W-:Y:S01]  /*11f6f0*/  LOP3.LUT R3, R3, 0xbfffffff, RZ, 0xc0, !PT ;  /* 0xbfffffff03037812 */ /* 0x000fe200078ec0ff */
[----:B------:R-:W-:Y:S01]  /*11f700*/  IMAD.U32 R19, RZ, RZ, UR4 ;  /* 0x00000004ff137e24 */ /* 0x000fe2000f8e00ff */
[----:B------:R-:W-:-:S02]  /*11f710*/  UMOV UR4, UR7 ;  /* 0x0000000700047c82 */ /* 0x000fc40008000000 */
[----:B------:R-:W-:-:S04]  /*11f720*/  @P1 LOP3.LUT R3, R3, 0x40000000, RZ, 0xfc, !PT ;  /* 0x4000000003031812 */ /* 0x000fc800078efcff */
[----:B------:R-:W-:Y:S01]  /*11f730*/  LOP3.LUT R3, R3, 0xdfffffff, RZ, 0xc0, !PT ;  /* 0xdfffffff03037812 */ /* 0x000fe200078ec0ff */
[----:B------:R-:W-:Y:S01]  /*11f740*/  IMAD.U32 R25, RZ, RZ, UR6 ;  /* 0x00000006ff197e24 */ /* 0x000fe2000f8e00ff */
[----:B------:R-:W-:Y:S01]  /*11f750*/  ULDC.64 UR6, c[0x0][0x228] ;  /* 0x00008a0000067ab9 */ /* 0x000fe20000000a00 */
[----:B--2---:R-:W-:Y:S02]  /*11f760*/  ISETP.GE.AND P2, PT, R21, UR5, PT ;  /* 0x0000000515007c0c */ /* 0x004fe4000bf46270 */
[----:B---3--:R-:W-:Y:S02]  /*11f770*/  ISETP.GE.AND P1, PT, R20, UR4, PT ;  /* 0x0000000414007c0c */ /* 0x008fe4000bf26270 */
[----:B------:R-:W-:Y:S01]  /*11f780*/  IADD3 R20, P0, R15, R8, RZ ;  /* 0x000000080f147210 */ /* 0x000fe20007f1e0ff */
[----:B------:R-:W-:-:S04]  /*11f790*/  ULDC.64 UR4, c[0x0][0x228] ;  /* 0x00008a0000047ab9 */ /* 0x000fc80000000a00 */
[----:B------:R-:W-:-:S05]  /*11f7a0*/  IMAD.X R21, R16, 0x1, R9, P0 ;  /* 0x0000000110157824 */ /* 0x000fca00000e0609 */
[----:B------:R0:W-:Y:S01]  /*11f7b0*/  STL.64 [R1+0x4150], R20 ;  /* 0x0041501401007387 */ /* 0x0001e20000100a00 */
[----:B------:R-:W-:-:S04]  /*11f7c0*/  @P2 LOP3.LUT R3, R3, 0x20000000, RZ, 0xfc, !PT ;  /* 0x2000000003032812 */ /* 0x000fc800078efcff */
[----:B------:R-:W-:Y:S01]  /*11f7d0*/  LOP3.LUT R3, R3, 0xefffffff, RZ, 0xc0, !PT ;  /* 0xefffffff03037812 */ /* 0x000fe200078ec0ff */
[----:B0-----:R-:W-:Y:S01]  /*11f7e0*/  IMAD.U32 R20, RZ, RZ, UR4 ;  /* 0x00000004ff147e24 */ /* 0x001fe2000f8e00ff */
[----:B------:R-:W-:Y:S02]  /*11f7f0*/  UMOV UR4, UR7 ;  /* 0x0000000700047c82 */ /* 0x000fe40008000000 */
[----:B------:R-:W-:Y:S02]  /*11f800*/  @P1 LOP3.LUT R3, R3, 0x10000000, RZ, 0xfc, !PT ;  /* 0x1000000003031812 */ /* 0x000fe400078efcff */
[----:B------:R0:W-:Y:S04]  /*11f810*/  STL [R1+0x68], R20 ;  /* 0x0000681401007387 */ /* 0x0001e80000100800 */
[----:B------:R-:W2:Y:S01]  /*11f820*/  LDL.LU R21, [R1+0x5754] ;  /* 0x0057540001157983 */ /* 0x000ea20000300800 */
[----:B0-----:R-:W-:Y:S01]  /*11f830*/  IMAD.U32 R20, RZ, RZ, UR6 ;  /* 0x00000006ff147e24 */ /* 0x001fe2000f8e00ff */
[----:B----4-:R-:W-:-:S02]  /*11f840*/  ISETP.GE.AND P1, PT, R4, UR4, PT ;  /* 0x0000000404007c0c */ /* 0x010fc4000bf26270 */
[----:B------:R-:W-:Y:S02]  /*11f850*/  IADD3 R4, P0, R15, R10, RZ ;  /* 0x0000000a0f047210 */ /* 0x000fe40007f1e0ff */
[----:B------:R0:W-:Y:S01]  /*11f860*/  STL [R1+0x64], R20 ;  /* 0x0000641401007387 */ /* 0x0001e20000100800 */
[----:B------:R-:W-:Y:S01]  /*11f870*/  ISETP.GE.AND P2, PT, R5, UR5, PT ;  /* 0x0000000505007c0c */ /* 0x000fe2000bf46270 */
[----:B------:R-:W-:Y:S01]  /*11f880*/  ULDC.64 UR4, c[0x0][0x228] ;  /* 0x00008a0000047ab9 */ /* 0x000fe20000000a00 */
[----:B------:R-:W-:Y:S01]  /*11f890*/  LOP3.LUT R3, R3, 0xf7ffffff, RZ, 0xc0, !PT ;  /* 0xf7ffffff03037812 */ /* 0x000fe200078ec0ff */
[----:B------:R-:W-:Y:S01]  /*11f8a0*/  IMAD.X R5, R16, 0x1, R11, P0 ;  /* 0x0000000110057824 */ /* 0x000fe200000e060b */
[----:B------:R-:W-:Y:S01]  /*11f8b0*/  ULDC UR6, c[0x0][0x248] ;  /* 0x0000920000067ab9 */ /* 0x000fe20000000800 */
[----:B0-----:R-:W3:Y:S04]  /*11f8c0*/  LDL.LU R20, [R1+0x5758] ;  /* 0x0057580001147983 */ /* 0x001ee80000300800 */
[----:B------:R0:W-:Y:S02]  /*11f8d0*/  STL.64 [R1+0x4168], R4 ;  /* 0x0041680401007387 */ /* 0x0001e40000100a00 */
[----:B0-----:R-:W-:-:S02]  /*11f8e0*/  IMAD.U32 R4, RZ, RZ, UR4 ;  /* 0x00000004ff047e24 */ /* 0x001fc4000f8e00ff */
[----:B------:R-:W4:Y:S04]  /*11f8f0*/  LDL.LU R5, [R1+0x5760] ;  /* 0x0057600001057983 */ /* 0x000f280000300800 */
[----:B------:R0:W-:Y:S04]  /*11f900*/  STL [R1+0x60], R4 ;  /* 0x0000600401007387 */ /* 0x0001e80000100800 */
[----:B0-----:R-:W4:Y:S01]  /*11f910*/  LDL.LU R4, [R1+0x5764] ;  /* 0x0057640001047983 */ /* 0x001f220000300800 */
[----:B------:R-:W-:Y:S02]  /*11f920*/  @P2 LOP3.LUT R3, R3, 0x8000000, RZ, 0xfc, !PT ;  /* 0x0800000003032812 */ /* 0x000fe400078efcff */
[----:B------:R-:W-:-:S02]  /*11f930*/  IADD3 R26, P0, R15, R12, RZ ;  /* 0x0000000c0f1a7210 */ /* 0x000fc40007f1e0ff */
[----:B------:R-:W-:Y:S01]  /*11f940*/  LOP3.LUT R3, R3, 0xfbffffff, RZ, 0xc0, !PT ;  /* 0xfbffffff03037812 */ /* 0x000fe200078ec0ff */
[----:B------:R-:W-:-:S03]  /*11f950*/  UMOV UR4, UR5 ;  /* 0x0000000500047c82 */ /* 0x000fc60008000000 */
[----:B------:R-:W-:Y:S01]  /*11f960*/  @P1 LOP3.LUT R3, R3, 0x4000000, RZ, 0xfc, !PT ;  /* 0x0400000003031812 */ /* 0x000fe200078efcff */
[----:B------:R-:W-:Y:S02]  /*11f970*/  IMAD.X R27, R16, 0x1, R13, P0 ;  /* 0x00000001101b7824 */ /* 0x000fe400000e060d */
[----:B------:R-:W-:Y:S01]  /*11f980*/  VIADD R15, R15, UR6 ;  /* 0x000000060f0f7c36 */ /* 0x000fe20008000000 */
[----:B------:R-:W-:Y:S02]  /*11f990*/  ULDC.64 UR6, c[0x0][0x228] ;  /* 0x00008a0000067ab9 */ /* 0x000fe40000000a00 */
[----:B------:R-:W-:Y:S01]  /*11f9a0*/  STL.64 [R1+0x4178], R26 ;  /* 0x0041781a01007387 */ /* 0x000fe20000100a00 */
[----:B------:R-:W-:Y:S02]  /*11f9b0*/  LOP3.LUT R3, R3, 0xfdffffff, RZ, 0xc0, !PT ;  /* 0xfdffffff03037812 */ /* 0x000fe400078ec0ff */
[----:B--2---:R-:W-:Y:S01]  /*11f9c0*/  ISETP.GE.AND P1, PT, R21, UR4, PT ;  /* 0x0000000415007c0c */ /* 0x004fe2000bf26270 */
[----:B------:R-:W-:-:S02]  /*11f9d0*/  ULDC.64 UR4, c[0x0][0x228] ;  /* 0x00008a0000047ab9 */ /* 0x000fc40000000a00 */
[----:B------:R-:W-:Y:S01]  /*11f9e0*/  IMAD.U32 R16, RZ, RZ, UR4 ;  /* 0x00000004ff107e24 */ /* 0x000fe2000f8e00ff */
[----:B------:R-:W-:-:S04]  /*11f9f0*/  UMOV UR4, UR5 ;  /* 0x0000000500047c82 */ /* 0x000fc80008000000 */
[----:B------:R-:W-:Y:S05]  /*11fa00*/  STL [R1+0x5c], R16 ;  /* 0x00005c1001007387 */ /* 0x000fea0000100800 */
[----:B------:R-:W-:Y:S02]  /*11fa10*/  @P1 LOP3.LUT R3, R3, 0x2000000, RZ, 0xfc, !PT ;  /* 0x0200000003031812 */ /* 0x000fe400078efcff */
[----:B---3--:R-:W-:Y:S01]  /*11fa20*/  ISETP.GE.AND P0, PT, R20, UR4, PT ;  /* 0x0000000414007c0c */ /* 0x008fe2000bf06270 */
[----:B------:R-:W-:Y:S02]  /*11fa30*/  ULDC.64 UR4, c[0x0][0x228] ;  /* 0x00008a0000047ab9 */ /* 0x000fe40000000a00 */
[----:B------:R-:W-:-:S05]  /*11fa40*/  IMAD.U32 R20, RZ, RZ, UR4 ;  /* 0x00000004ff147e24 */ /* 0x000fca000f8e00ff */
[----:B------:R0:W-:Y:S01]  /*11fa50*/  STL [R1+0x58], R20 ;  /* 0x0000581401007387 */ /* 0x0001e20000100800 */
[----:B------:R-:W-:Y:S01]  /*11fa60*/  UMOV UR4, UR7 ;  /* 0x0000000700047c82 */ /* 0x000fe20008000000 */
[----:B0-----:R-:W-:Y:S01]  /*11fa70*/  IMAD.U32 R20, RZ, RZ, UR6 ;  /* 0x00000006ff147e24 */ /* 0x001fe2000f8e00ff */
[----:B------:R-:W-:Y:S02]  /*11fa80*/  LOP3.LUT R3, R3, 0xfeffffff, RZ, 0xc0, !PT ;  /* 0xfeffffff03037812 */ /* 0x000fe400078ec0ff */
[----:B------:R-:W-:Y:S02]  /*11fa90*/  SHF.R.S32.HI R16, RZ, 0x1f, R15 ;  /* 0x0000001fff107819 */ /* 0x000fe4000001140f */
[----:B----4-:R-:W-:Y:S01]  /*11faa0*/  ISETP.GE.AND P2, PT, R5, UR5, PT ;  /* 0x0000000505007c0c */ /* 0x010fe2000bf46270 */
[----:B------:R-:W-:Y:S01]  /*11fab0*/  ULDC.64 UR6, c[0x0][0x228] ;  /* 0x00008a0000067ab9 */ /* 0x000fe20000000a00 */
[----:B------:R0:W-:Y:S04]  /*11fac0*/  STL [R1+0x54], R20 ;  /* 0x0000541401007387 */ /* 0x0001e80000100800 */
[----:B------:R-:W2:Y:S01]  /*11fad0*/  LDL.LU R24, [R1+0x5768] ;  /* 0x0057680001187983 */ /* 0x000ea20000300800 */
[----:B------:R-:W-:-:S02]  /*11fae0*/  ISETP.GE.AND P1, PT, R4, UR4, PT ;  /* 0x0000000404007c0c */ /* 0x000fc4000bf26270 */
[----:B------:R-:W-:Y:S01]  /*11faf0*/  @P0 LOP3.LUT R3, R3, 0x1000000, RZ, 0xfc, !PT ;  /* 0x0100000003030812 */ /* 0x000fe200078efcff */
[----:B------:R-:W3:Y:S01]  /*11fb00*/  LDL.LU R4, [R1+0x576c] ;  /* 0x00576c0001047983 */ /* 0x000ee20000300800 */
[----:B------:R-:W-:Y:S01]  /*11fb10*/  ULDC.64 UR4, c[0x0][0x228] ;  /* 0x00008a0000047ab9 */ /* 0x000fe20000000a00 */
[----:B0-----:R-:W-:-:S05]  /*11fb20*/  IADD3 R20, P0, R15, R6, RZ ;  /* 0x000000060f147210 */ /* 0x001fca0007f1e0ff */
[----:B------:R-:W-:-:S05]  /*11fb30*/  IMAD.X R21, R16, 0x1, R7, P0 ;  /* 0x0000000110157824 */ /* 0x000fca00000e0607 */
[----:B------:R0:W-:Y:S04]  /*11fb40*/  STL.64 [R1+0x4160], R20 ;  /* 0x0041601401007387 */ /* 0x0001e80000100a00 */
[----:B0-----:R-:W4:Y:S01]  /*11fb50*/  LDL.LU R20, [R1+0x5770] ;  /* 0x0057700001147983 */ /* 0x001f220000300800 */
[----:B------:R-:W-:-:S03]  /*11fb60*/  LOP3.LUT R3, R3, 0xff7fffff, RZ, 0xc0, !PT ;  /* 0xff7fffff03037812 */ /* 0x000fc600078ec0ff */
[----:B------:R-:W4:Y:S01]  /*11fb70*/  LDL.LU R5, [R1+0x577c] ;  /* 0x00577c0001057983 */ /* 0x000f220000300800 */
[----:B------:R-:W-:Y:S02]  /*11fb80*/  IADD3 R26, P0, R15, R8, RZ ;  /* 0x000000080f1a7210 */ /* 0x000fe40007f1e0ff */
[----:B------:R-:W-:Y:S01]  /*11fb90*/  @P2 LOP3.LUT R3, R3, 0x800000, RZ, 0xfc, !PT ;  /* 0x0080000003032812 */ /* 0x000fe200078efcff */
[----:B------:R-:W-:Y:S02]  /*11fba0*/  IMAD.U32 R23, RZ, RZ, UR4 ;  /* 0x00000004ff177e24 */ /* 0x000fe4000f8e00ff */
[----:B------:R-:W-:Y:S01]  /*11fbb0*/  IMAD.X R27, R16, 0x1, R9, P0 ;  /* 0x00000001101b7824 */ /* 0x000fe200000e0609 */
[----:B------:R-:W-:Y:S01]  /*11fbc0*/  LOP3.LUT R3, R3, 0xffbfffff, RZ, 0xc0, !PT ;  /* 0xffbfffff03037812 */ /* 0x000fe200078ec0ff */
[----:B------:R-:W-:-:S03]  /*11fbd0*/  UMOV UR4, UR7 ;  /* 0x0000000700047c82 */ /* 0x000fc60008000000 */
[----:B------:R-:W-:Y:S01]  /*11fbe0*/  @P1 LOP3.LUT R3, R3, 0x400000, RZ, 0xfc, !PT ;  /* 0x0040000003031812 */ /* 0x000fe200078efcff */
[----:B------:R-:W-:Y:S01]  /*11fbf0*/  STL.64 [R1+0x4170], R26 ;  /* 0x0041701a01007387 */ /* 0x000fe20000100a00 */
[----:B---3--:R-:W-:-:S03]  /*11fc00*/  ISETP.GE.AND P1, PT, R4, UR4, PT ;  /* 0x0000000404007c0c */ /* 0x008fc6000bf26270 */
[----:B------:R-:W3:Y:S01]  /*11fc10*/  LDL.LU R4, [R1+0x5780] ;  /* 0x0057800001047983 */ /* 0x000ee20000300800 */
[----:B--2---:R-:W-:Y:S01]  /*11fc20*/  ISETP.GE.AND P2, PT, R24, UR5, PT ;  /* 0x0000000518007c0c */ /* 0x004fe2000bf46270 */
[----:B------:R-:W-:Y:S02]  /*11fc30*/  ULDC.64 UR4, c[0x0][0x228] ;  /* 0x00008a0000047ab9 */ /* 0x000fe40000000a00 */
[----:B------:R-:W-:Y:S02]  /*11fc40*/  IMAD.U32 R24, RZ, RZ, UR4 ;  /* 0x00000004ff187e24 */ /* 0x000fe4000f8e00ff */
[----:B------:R-:W-:Y:S01]  /*11fc50*/  IMAD.U32 R21, RZ, RZ, UR6 ;  /* 0x00000006ff157e24 */ /* 0x000fe2000f8e00ff */
[----:B------:R-:W-:Y:S01]  /*11fc60*/  ULDC.64 UR6, c[0x0][0x228] ;  /* 0x00008a0000067ab9 */ /* 0x000fe20000000a00 */
[----:B------:R-:W-:Y:S01]  /*11fc70*/  LOP3.LUT R3, R3, 0xffdfffff, RZ, 0xc0, !PT ;  /* 0xffdfffff03037812 */ /* 0x000fe200078ec0ff */
[----:B------:R0:W-:Y:S05]  /*11fc80*/  STL [R1+0x48], R24 ;  /* 0x0000481801007387 */ /* 0x0001ea0000100800 */
[----:B------:R-:W-:Y:S01]  /*11fc90*/  @P2 LOP3.LUT R3, R3, 0x200000, RZ, 0xfc, !PT ;  /* 0x0020000003032812 */ /* 0x000fe200078efcff */
[----:B0-----:R-:W-:Y:S01]  /*11fca0*/  IMAD.U32 R24, RZ, RZ, UR6 ;  /* 0x00000006ff187e24 */ /* 0x001fe2000f8e00ff */
[----:B----4-:R-:W-:-:S04]  /*11fcb0*/  ISETP.GE.AND P2, PT, R20, UR5, PT ;  /* 0x0000000514007c0c */ /* 0x010fc8000bf46270 */
[----:B------:R-:W-:Y:S04]  /*11fcc0*/  STL [R1+0x44], R24 ;  /* 0x0000441801007387 */ /* 0x000fe80000100800 */
[----:B------:R-:W2:Y:S01]  /*11fcd0*/  LDL.LU R20, [R1+0x5784] ;  /* 0x0057840001147983 */ /* 0x000ea20000300800 */
[----:B------:R-:W-:Y:S01]  /*11fce0*/  LOP3.LUT R3, R3, 0xffefffff, RZ, 0xc0, !PT ;  /* 0xffefffff03037812 */ /* 0x000fe200078ec0ff */
[----:B------:R-:W-:Y:S01]  /*11fcf0*/  UMOV UR4, UR7 ;  /* 0x0000000700047c82 */ /* 0x000fe20008000000 */
[----:B------:R-:W-:Y:S01]  /*11fd00*/  IADD3 R26, P0, R15, R10, RZ ;  /* 0x0000000a0f1a7210 */ /* 0x000fe20007f1e0ff */
[----:B------:R-:W-:Y:S01]  /*11fd10*/  ULDC UR6, c[0x0][0x248] ;  /* 0x0000920000067ab9 */ /* 0x000fe20000000800 */
[----:B------:R-:W-:Y:S02]  /*11fd20*/  @P1 LOP3.LUT R3, R3, 0x100000, RZ, 0xfc, !PT ;  /* 0x0010000003031812 */ /* 0x000fe400078efcff */
[----:B------:R-:W-:Y:S01]  /*11fd30*/  ISETP.GE.AND P1, PT, R5, UR4, PT ;  /* 0x0000000405007c0c */ /* 0x000fe2000bf26270 */
[----:B------:R-:W-:Y:S01]  /*11fd40*/  ULDC.64 UR4, c[0x0][0x228] ;  /* 0x00008a0000047ab9 */ /* 0x000fe20000000a00 */
[----:B------:R-:W-:Y:S01]  /*11fd50*/  LOP3.LUT R3, R3, 0xfff7ffff, RZ, 0xc0, !PT ;  /* 0xfff7ffff03037812 */ /* 0x000fe200078ec0ff */
[----:B------:R-:W-:-:S03]  /*11fd60*/  IMAD.X R27, R16, 0x1, R11, P0 ;  /* 0x00000001101b7824 */ /* 0x000fc600000e060b */
[----:B------:R-:W-:Y:S01]  /*11fd70*/  @P2 LOP3.LUT R3, R3, 0x80000, RZ, 0xfc, !PT ;  /* 0x0008000003032812 */ /* 0x000fe200078efcff */
[----:B------:R-:W-:-:S03]  /*11fd80*/  IMAD.U32 R5, RZ, RZ, UR4 ;  /* 0x00000004ff057e24 */ /* 0x000fc6000f8e00ff */
[----:B------:R-:W-:Y:S01]  /*11fd90*/  LOP3.LUT R3, R3, 0xfffbffff, RZ, 0xc0, !PT ;  /* 0xfffbffff03037812 */ /* 0x000fe200078ec0ff */
[----:B------:R-:W-:Y:S01]  /*11fda0*/  STL.64 [R1+0x41a8], R26 ;  /* 0x0041a81a01007387 */ /* 0x000fe20000100a00 */
[----:B------:R-:W-:-:S03]  /*11fdb0*/  UMOV UR4, UR5 ;  /* 0x0000000500047c82 */ /* 0x000fc60008000000 */
[----:B------:R0:W-:Y:S01]  /*11fdc0*/  STL [R1+0x40], R5 ;  /* 0x0000400501007387 */ /* 0x0001e20000100800 */
[----:B------:R-:W-:-:S03]  /*11fdd0*/  @P1 LOP3.LUT R3, R3, 0x40000, RZ, 0xfc, !PT ;  /* 0x0004000003031812 */ /* 0x000fc600078efcff */
[----:B0-----:R-:W4:Y:S01]  /*11fde0*/  LDL.LU R5, [R1+0x5788] ;  /* 0x0057880001057983 */ /* 0x001f220000300800 */
[----:B---3--:R-:W-:Y:S02]  /*11fdf0*/  ISETP.GE.AND P1, PT, R4, UR4, PT ;  /* 0x0000000404007c0c */ /* 0x008fe4000bf26270 */
[----:B------:R-:W-:Y:S01]  /*11fe00*/  IADD3 R26, P0, R15, R12, RZ ;  /* 0x0000000c0f1a7210 */ /* 0x000fe20007f1e0ff */
[----:B------:R-:W3:Y:S01]  /*11fe10*/  LDL.LU R4, [R1+0x578c] ;  /* 0x00578c0001047983 */ /* 0x000ee20000300800 */
[----:B------:R-:W-:-:S03]  /*11fe20*/  ULDC.64 UR4, c[0x0][0x228] ;  /* 0x00008a0000047ab9 */ /* 0x000fc60000000a00 */
[----:B------:R-:W-:Y:S02]  /*11fe30*/  IMAD.X R27, R16, 0x1, R13, P0 ;  /* 0x00000001101b7824 */ /* 0x000fe400000e060d */
[----:B------:R-:W-:Y:S01]  /*11fe40*/  IMAD.U32 R16, RZ, RZ, UR4 ;  /* 0x00000004ff107e24 */ /* 0x000fe2000f8e00ff */
[----:B------:R-:W-:Y:S01]  /*11fe50*/  UMOV UR4, UR5 ;  /* 0x0000000500047c82 */ /* 0x000fe20008000000 */
[----:B------:R-:W-:Y:S01]  /*11fe60*/  VIADD R15, R15, UR6 ;  /* 0x000000060f0f7c36 */ /* 0x000fe20008000000 */
[----:B------:R-:W-:Y:S01]  /*11fe70*/  ULDC.64 UR6, c[0x0][0x228] ;  /* 0x00008a0000067ab9 */ /* 0x000fe20000000a00 */
[----:B------:R-:W-:Y:S04]  /*11fe80*/  STL.64 [R1+0x41c8], R26 ;  /* 0x0041c81a01007387 */ /* 0x000fe80000100a00 */
[----:B------:R-:W-:Y:S01]  /*11fe90*/  STL [R1+0x3c], R16 ;  /* 0x00003c1001007387 */ /* 0x000fe20000100800 */
[----:B--2---:R-:W-:Y:S01]  /*11fea0*/  ISETP.GE.AND P0, PT, R20, UR4, PT ;  /* 0x0000000414007c0c */ /* 0x004fe2000bf06270 */
[----:B------:R-:W-:-:S02]  /*11feb0*/  ULDC.64 UR4, c[0x0][0x228] ;  /* 0x00008a0000047ab9 */ /* 0x000fc40000000a00 */
[----:B------:R-:W-:-:S05]  /*11fec0*/  IMAD.U32 R20, RZ, RZ, UR4 ;  /* 0x00000004ff147e24 */ /* 0x000fca000f8e00ff */
[----:B------:R0:W-:Y:S01]  /*11fed0*/  STL [R1+0x38], R20 ;  /* 0x0000381401007387 */ /* 0x0001e20000100800 */
[----:B------:R-:W-:Y:S01]  /*11fee0*/  LOP3.LUT R3, R3, 0xfffdffff, RZ, 0xc0, !PT ;  /* 0xfffdffff03037812 */ /* 0x000fe200078ec0ff */
[----:B0-----:R-:W-:-:S05]  /*11fef0*/  IMAD.U32 R20, RZ, RZ, UR6 ;  /* 0x00000006ff147e24 */ /* 0x001fca000f8e00ff */
[----:B------:R-:W-:Y:S04]  /*11ff00*/  STL [R1+0x34], R20 ;  /* 0x0000341401007387 */ /* 0x000fe80000100800 */
[----:B------:R-:W2:Y:S01]  /*11ff10*/  LDL.LU R28, [R1+0x5790] ;  /* 0x00579000011c7983 */ /* 0x000ea20000300800 */
[----:B------:R-:W-:-:S03]  /*11ff20*/  @P1 LOP3.LUT R3, R3, 0x20000, RZ, 0xfc, !PT ;  /* 0x0002000003031812 */ /* 0x000fc600078efcff */
[----:B------:R-:W2:Y:S01]  /*11ff30*/  LDL.LU R26, [R1+0x5794] ;  /* 0x00579400011a7983 */ /* 0x000ea20000300800 */
[----:B------:R-:W-:Y:S01]  /*11ff40*/  UMOV UR4, UR7 ;  /* 0x0000000700047c82 */ /* 0x000fe20008000000 */
[----:B------:R-:W-:Y:S02]  /*11ff50*/  SHF.R.S32.HI R16, RZ, 0x1f, R15 ;  /* 0x0000001fff107819 */ /* 0x000fe4000001140f */
[----:B------:R-:W-:Y:S02]  /*11ff60*/  LOP3.LUT R3, R3, 0xfffeffff, RZ, 0xc0, !PT ;  /* 0xfffeffff03037812 */ /* 0x000fe400078ec0ff */
[----:B----4-:R-:W-:Y:S01]  /*11ff70*/  ISETP.GE.AND P2, PT, R5, UR5, PT ;  /* 0x0000000505007c0c */ /* 0x010fe2000bf46270 */
[----:B------:R-:W-:Y:S01]  /*11ff80*/  IMAD.MOV.U32 R24, RZ, RZ, R17 ;  /* 0x000000ffff187224 */ /* 0x000fe200078e0011 */
[----:B------:R-:W-:Y:S01]  /*11ff90*/  ULDC.64 UR6, c[0x0][0x228] ;  /* 0x00008a0000067ab9 */ /* 0x000fe20000000a00 */
[----:B------:R-:W-:Y:S02]  /*11ffa0*/  @P0 LOP3.LUT R3, R3, 0x10000, RZ, 0xfc, !PT ;  /* 0x0001000003030812 */ /* 0x000fe400078efcff */
[----:B---3--:R-:W-:-:S02]  /*11ffb0*/  ISETP.GE.AND P1, PT, R4, UR4, PT ;  /* 0x0000000404007c0c */ /* 0x008fc4000bf26270 */
[----:B------:R-:W-:Y:S02]  /*11ffc0*/  IADD3 R4, P0, R15, R6, RZ ;  /* 0x000000060f047210 */ /* 0x000fe40007f1e0ff */
[----:B------:R-:W-:Y:S01]  /*11ffd0*/  LOP3.LUT R3, R3, 0xffff7fff, RZ, 0xc0, !PT ;  /* 0xffff7fff03037812 */ /* 0x000fe200078ec0ff */
[----:B------:R-:W-:Y:S02]  /*11ffe0*/  ULDC.64 UR4, c[0x0][0x228] ;  /* 0x00008a0000047ab9 */ /* 0x000fe40000000a00 */
[----:B------:R-:W-:-:S05]  /*11fff0*/  IMAD.X R5, R16, 0x1, R7, P0 ;  /* 0x0000000110057824 */ /* 0x000fca00000e0607 */
[----:B------:R0:W-:Y:S04]  /*120000*/  STL.64 [R1+0x41a0], R4 ;  /* 0x0041a00401007387 */ /* 0x0001e80000100a00 */
[----:B0-----:R-:W3:Y:S04]  /*120010*/  LDL.LU R4, [R1+0x5b00] ;  /* 0x005b000001047983 */ /* 0x001ee80000300800 */
[----:B------:R-:W4:Y:S04]  /*120020*/  LDL.LU R27, [R1+0x5798] ;  /* 0x00579800011b7983 */ /* 0x000f280000300800 */
[----:B------:R-:W3:Y:S01]  /*120030*/  LDL.LU R5, [R1+0x579c] ;  /* 0x00579c0001057983 */ /* 0x000ee20000300800 */
[----:B------:R-:W-:Y:S01]  /*120040*/  @P2 LOP3.LUT R3, R3, 0x8000, RZ, 0xfc, !PT ;  /* 0x0000800003032812 */ /* 0x000fe200078efcff */
[----:B------:R-:W-:-:S03]  /*120050*/  IMAD.U32 R17, RZ, RZ, UR4 ;  /* 0x00000004ff117e24 */ /* 0x000fc6000f8e00ff */
[----:B------:R-:W-:Y:S01]  /*120060*/  LOP3.LUT R3, R3, 0xffffbfff, RZ, 0xc0, !PT ;  /* 0xffffbfff03037812 */ /* 0x000fe200078ec0ff */
[----:B------:R-:W-:-:S03]  /*120070*/  UMOV UR4, UR7 ;  /* 0x0000000700047c82 */ /* 0x000fc60008000000 */
[----:B------:R-:W-:Y:S02]  /*120080*/  @P1 LOP3.LUT R3, R3, 0x4000, RZ, 0xfc, !PT ;  /* 0x0000400003031812 */ /* 0x000fe400078efcff */
[----:B--2---:R-:W-:Y:S02]  /*120090*/  ISETP.GE.AND P2, PT, R28, UR5, PT ;  /* 0x000000051c007c0c */ /* 0x004fe4000bf46270 */
[----:B------:R-:W-:-:S05]  /*1200a0*/  IADD3 R28, P0, R15, R8, RZ ;  /* 0x000000080f1c7210 */ /* 0x000fca0007f1e0ff */
[----:B------:R-:W-:Y:S01]  /*1200b0*/  IMAD.X R29, R16, 0x1, R9, P0 ;  /* 0x00000001101d7824 */ /* 0x000fe200000e0609 */
[----:B------:R-:W-:Y:S02]  /*1200c0*/  ISETP.GE.AND P1, PT, R26, UR4, PT ;  /* 0x000000041a007c0c */ /* 0x000fe4000bf26270 */
[----:B------:R-:W-:Y:S01]  /*1200d0*/  LOP3.LUT R3, R3, 0xffffdfff, RZ, 0xc0, !PT ;  /* 0xffffdfff03037812 */ /* 0x000fe200078ec0ff */
[----:B------:R-:W-:Y:S01]  /*1200e0*/  ULDC.64 UR4, c[0x0][0x228] ;  /* 0x00008a0000047ab9 */ /* 0x000fe20000000a00 */
[----:B------:R0:W-:Y:S04]  /*1200f0*/  STL.64 [R1+0x41c0], R28 ;  /* 0x0041c01c01007387 */ /* 0x0001e80000100a00 */
[----:B------:R-:W2:Y:S01]  /*120100*/  LDL.LU R26, [R1+0x57a0] ;  /* 0x0057a000011a7983 */ /* 0x000ea20000300800 */
[----:B------:R-:W-:Y:S01]  /*120110*/  IMAD.MOV.U32 R20, RZ, RZ, R18 ;  /* 0x000000ffff147224 */ /* 0x000fe200078e0012 */
[----:B------:R-:W-:Y:S01]  /*120120*/  @P2 LOP3.LUT R3, R3, 0x2000, RZ, 0xfc, !PT ;  /* 0x0000200003032812 */ /* 0x000fe200078efcff */
[----:B------:R-:W-:Y:S01]  /*120130*/  IMAD.U32 R18, RZ, RZ, UR6 ;  /* 0x00000006ff127e24 */ /* 0x000fe2000f8e00ff */
[----:B------:R-:W-:Y:S01]  /*120140*/  ULDC.64 UR6, c[0x0][0x228] ;  /* 0x00008a0000067ab9 */ /* 0x000fe20000000a00 */
[----:B0-----:R-:W-:Y:S01]  /*120150*/  IMAD.U32 R28, RZ, RZ, UR4 ;  /* 0x00000004ff1c7e24 */ /* 0x001fe2000f8e00ff */
[----:B------:R-:W-:-:S04]  /*120160*/  LOP3.LUT R3, R3, 0xffffefff, RZ, 0xc0, !PT ;  /* 0xffffefff03037812 */ /* 0x000fc800078ec0ff */
[----:B------:R0:W-:Y:S01]  /*120170*/  STL [R1+0x28], R28 ;  /* 0x0000281c01007387 */ /* 0x0001e20000100800 */
[----:B------:R-:W-:Y:S01]  /*120180*/  UMOV UR4, UR7 ;  /* 0x0000000700047c82 */ /* 0x000fe20008000000 */
[----:B------:R-:W-:Y:S01]  /*120190*/  @P1 LOP3.LUT R3, R3, 0x1000, RZ, 0xfc, !PT ;  /* 0x0000100003031812 */ /* 0x000fe200078efcff */
[----:B0-----:R-:W-:Y:S01]  /*1201a0*/  IMAD.U32 R28, RZ, RZ, UR6 ;  /* 0x00000006ff1c7e24 */ /* 0x001fe2000f8e00ff */
[----:B---3--:R-:W-:-:S04]  /*1201b0*/  ISETP.GE.AND P1, PT, R5, UR4, PT ;  /* 0x0000000405007c0c */ /* 0x008fc8000bf26270 */
[----:B------:R0:W-:Y:S04]  /*1201c0*/  STL [R1+0x24], R28 ;  /* 0x0000241c01007387 */ /* 0x0001e80000100800 */
[----:B------:R-:W3:Y:S01]  /*1201d0*/  LDL.LU R5, [R1+0x57a8] ;  /* 0x0057a80001057983 */ /* 0x000ee20000300800 */
[----:B----4-:R-:W-:Y:S02]  /*1201e0*/  ISETP.GE.AND P2, PT, R27, UR5, PT ;  /* 0x000000051b007c0c */ /* 0x010fe4000bf46270 */
[----:B------:R-:W-:Y:S01]  /*1201f0*/  LOP3.LUT R3, R3, 0xfffff7ff, RZ, 0xc0, !PT ;  /* 0xfffff7ff03037812 */ /* 0x000fe200078ec0ff */
[----:B------:R-:W-:Y:S01]  /*120200*/  ULDC.64 UR4, c[0x0][0x228] ;  /* 0x00008a0000047ab9 */ /* 0x000fe20000000a00 */
[----:B------:R-:W-:Y:S01]  /*120210*/  ULDC UR6, c[0x0][0x248] ;  /* 0x0000920000067ab9 */ /* 0x000fe20000000800 */
[----:B------:R-:W-:Y:S01]  /*120220*/  IMAD.U32 R27, RZ, RZ, UR4 ;  /* 0x00000004ff1b7e24 */ /* 0x000fe2000f8e00ff */
[----:B0-----:R-:W-:-:S07]  /*120230*/  IADD3 R28, P0, R15, R10, RZ ;  /* 0x0000000a0f1c7210 */ /* 0x001fce0007f1e0ff */
[----:B------:R-:W-:Y:S01]  /*120240*/  @P2 LOP3.LUT R3, R3, 0x800, RZ, 0xfc, !PT ;  /* 0x0000080003032812 */ /* 0x000fe200078efcff */
[----:B------:R-:W-:-:S03]  /*120250*/  UMOV UR4, UR5 ;  /* 0x0000000500047c82 */ /* 0x000fc60008000000 */
[----:B------:R-:W-:Y:S01]  /*120260*/  LOP3.LUT R3, R3, 0xfffffbff, RZ, 0xc0, !PT ;  /* 0xfffffbff03037812 */ /* 0x000fe200078ec0ff */
[----:B------:R-:W-:-:S03]  /*120270*/  IMAD.X R29, R16, 0x1, R11, P0 ;  /* 0x00000001101d7824 */ /* 0x000fc600000e060b */
[----:B------:R-:W-:Y:S02]  /*120280*/  @P1 LOP3.LUT R3, R3, 0x400, RZ, 0xfc, !PT ;  /* 0x0000040003031812 */ /* 0x000fe400078efcff */
[----:B------:R0:W-:Y:S04]  /*120290*/  STL.64 [R1+0x41e8], R28 ;  /* 0x0041e81c01007387 */ /* 0x0001e80000100a00 */
[----:B------:R1:W-:Y:S01]  /*1202a0*/  STL [R1+0x20], R27 ;  /* 0x0000201b01007387 */ /* 0x0003e20000100800 */
[----:B--2---:R-:W-:Y:S02]  /*1202b0*/  ISETP.GE.AND P1, PT, R26, UR4, PT ;  /* 0x000000041a007c0c */ /* 0x004fe4000bf26270 */
[----:B------:R-:W-:Y:S01]  /*1202c0*/  IADD3 R26, P0, R15, R12, RZ ;  /* 0x0000000c0f1a7210 */ /* 0x000fe20007f1e0ff */
[----:B------:R-:W-:Y:S01]  /*1202d0*/  ULDC.64 UR4, c[0x0][0x228] ;  /* 0x00008a0000047ab9 */ /* 0x000fe20000000a00 */
[----:B0-----:R-:W2:Y:S03]  /*1202e0*/  LDL.LU R28, [R1+0x57b0] ;  /* 0x0057b000011c7983 */ /* 0x001ea60000300800 */
[----:B-1----:R-:W-:-:S02]  /*1202f0*/  IMAD.X R27, R16, 0x1, R13, P0 ;  /* 0x00000001101b7824 */ /* 0x002fc400000e060d */
[----:B------:R-:W-:-:S03]  /*120300*/  IMAD.U32 R16, RZ, RZ, UR4 ;  /* 0x00000004ff107e24 */ /* 0x000fc6000f8e00ff */
[----:B------:R0:W-:Y:S01]  /*120310*/  STL.64 [R1+0x41f8], R26 ;  /* 0x0041f81a01007387 */ /* 0x0001e20000100a00 */
[----:B------:R-:W-:-:S03]  /*120320*/  UMOV UR4, UR5 ;  /* 0x0000000500047c82 */ /* 0x000fc60008000000 */
[----:B0-----:R-:W4:Y:S04]  /*120330*/  LDL.LU R27, [R1+0x57b4] ;  /* 0x0057b400011b7983 */ /* 0x001f280000300800 */
[----:B------:R0:W-:Y:S01]  /*120340*/  STL [R1+0x10], R16 ;  /* 0x0000101001007387 */ /* 0x0001e20000100800 */
[----:B---3--:R-:W-:Y:S01]  /*120350*/  ISETP.GE.AND P0, PT, R5, UR4, PT ;  /* 0x0000000405007c0c */ /* 0x008fe2000bf06270 */
[----:B------:R-:W-:Y:S02]  /*120360*/  ULDC.64 UR4, c[0x0][0x228] ;  /* 0x00008a0000047ab9 */ /* 0x000fe40000000a00 */
[----:B------:R-:W-:-:S05]  /*120370*/  IMAD.U32 R5, RZ, RZ, UR4 ;  /* 0x00000004ff057e24 */ /* 0x000fca000f8e00ff */
[----:B------:R1:W-:Y:S04]  /*120380*/  STL [R1+0xc], R5 ;  /* 0x00000c0501007387 */ /* 0x0003e80000100800 */
[----:B------:R-:W3:Y:S01]  /*120390*/  LDL.LU R26, [R1+0x57b8] ;  /* 0x0057b800011a7983 */ /* 0x000ee20000300800 */
[----:B------:R-:W-:-:S04]  /*1203a0*/  LOP3.LUT R3, R3, 0xfffffdff, RZ, 0xc0, !PT ;  /* 0xfffffdff03037812 */ /* 0x000fc800078ec0ff */
[----:B------:R-:W-:Y:S01]  /*1203b0*/  @P1 LOP3.LUT R3, R3, 0x200, RZ, 0xfc, !PT ;  /* 0x0000020003031812 */ /* 0x000fe200078efcff */
[----:B------:R-:W-:Y:S01]  /*1203c0*/  VIADD R15, R15, UR6 ;  /* 0x000000060f0f7c36 */ /* 0x000fe20008000000 */
[----:B------:R-:W-:Y:S02]  /*1203d0*/  ULDC.64 UR6, c[0x0][0x228] ;  /* 0x00008a0000067ab9 */ /* 0x000fe40000000a00 */
[----:B------:R-:W-:Y:S01]  /*1203e0*/  LOP3.LUT R3, R3, 0xfffffeff, RZ, 0xc0, !PT ;  /* 0xfffffeff03037812 */ /* 0x000fe200078ec0ff */
[----:B------:R-:W-:Y:S01]  /*1203f0*/  IMAD.U32 R29, RZ, RZ, UR6 ;  /* 0x00000006ff1d7e24 */ /* 0x000fe2000f8e00ff */
[----:B0-----:R-:W-:Y:S01]  /*120400*/  SHF.R.S32.HI R16, RZ, 0x1f, R15 ;  /* 0x0000001fff107819 */ /* 0x001fe2000001140f */
[----:B-1----:R-:W3:Y:S01]  /*120410*/  LDL.LU R5, [R1+0x57bc] ;  /* 0x0057bc0001057983 */ /* 0x002ee20000300800 */
[----:B------:R-:W-:Y:S01]  /*120420*/  @P0 LOP3.LUT R3, R3, 0x100, RZ, 0xfc, !PT ;  /* 0x0000010003030812 */ /* 0x000fe200078efcff */
[----:B------:R-:W-:Y:S02]  /*120430*/  UMOV UR4, UR7 ;  /* 0x0000000700047c82 */ /* 0x000fe40008000000 */
[----:B------:R0:W-:Y:S01]  /*120440*/  STL [R1+0x8], R29 ;  /* 0x0000081d01007387 */ /* 0x0001e20000100800 */
[----:B------:R-:W-:Y:S01]  /*120450*/  ULDC.64 UR6, c[0x0][0x228] ;  /* 0x00008a0000067ab9 */ /* 0x000fe20000000a00 */
[----:B--2---:R-:W-:-:S02]  /*120460*/  ISETP.GE.AND P2, PT, R28, UR5, PT ;  /* 0x000000051c007c0c */ /* 0x004fc4000bf46270 */
[----:B------:R-:W-:-:S05]  /*120470*/  IADD3 R28, P0, R15, R6, RZ ;  /* 0x000000060f1c7210 */ /* 0x000fca0007f1e0ff */
[----:B0-----:R-:W-:Y:S01]  /*120480*/  IMAD.X R29, R16, 0x1, R7, P0 ;  /* 0x00000001101d7824 */ /* 0x001fe200000e0607 */
[----:B------:R-:W-:-:S04]  /*120490*/  LOP3.LUT R3, R3, 0xffffff7f, RZ, 0xc0, !PT ;  /* 0xffffff7f03037812 */ /* 0x000fc800078ec0ff */
[----:B------:R-:W-:Y:S01]  /*1204a0*/  STL.64 [R1+0x41e0], R28 ;  /* 0x0041e01c01007387 */ /* 0x000fe20000100a00 */
[----:B----4-:R-:W-:Y:S01]  /*1204b0*/  ISETP.GE.AND P1, PT, R27, UR4, PT ;  /* 0x000000041b007c0c */ /* 0x010fe2000bf26270 */
[----:B------:R-:W-:Y:S02]  /*1204c0*/  ULDC.64 UR4, c[0x0][0x228] ;  /* 0x00008a0000047ab9 */ /* 0x000fe40000000a00 */
[----:B------:R-:W-:-:S05]  /*1204d0*/  IMAD.U32 R27, RZ, RZ, UR4 ;  /* 0x00000004ff1b7e24 */ /* 0x000fca000f8e00ff */
[----:B------:R0:W-:Y:S01]  /*1204e0*/  STL [R1+0x4], R27 ;  /* 0x0000041b01007387 */ /* 0x0001e20000100800 */
[----:B------:R-:W-:Y:S01]  /*1204f0*/  @P2 LOP3.LUT R3, R3, 0x80, RZ, 0xfc, !PT ;  /* 0x0000008003032812 */ /* 0x000fe200078efcff */
[----:B0-----:R-:W-:-:S05]  /*120500*/  IMAD.U32 R27, RZ, RZ, UR6 ;  /* 0x00000006ff1b7e24 */ /* 0x001fca000f8e00ff */
[----:B------:R0:W-:Y:S04]  /*120510*/  STL [R1], R27 ;  /* 0x0000001b01007387 */ /* 0x0001e80000100800 */
[----:B0-----:R-:W2:Y:S01]  /*120520*/  LDL.LU R27, [R1+0x57c0] ;  /* 0x0057c000011b7983 */ /* 0x001ea20000300800 */
[----:B---3--:R-:W-:Y:S01]  /*120530*/  ISETP.GE.AND P2, PT, R26, UR5, PT ;  /* 0x000000051a007c0c */ /* 0x008fe2000bf46270 */
[----:B------:R-:W-:Y:S02]  /*120540*/  IMAD.MOV.U32 R26, RZ, RZ, R24 ;  /* 0x000000ffff1a7224 */ /* 0x000fe400078e0018 */
[----:B------:R-:W3:Y:S01]  /*120550*/  LDL.LU R24, [R1+0x57c4] ;  /* 0x0057c40001187983 */ /* 0x000ee20000300800 */
[----:B------:R-:W-:Y:S02]  /*120560*/  LOP3.LUT R3, R3, 0xffffffbf, RZ, 0xc0, !PT ;  /* 0xffffffbf03037812 */ /* 0x000fe400078ec0ff */
[----:B------:R-:W-:Y:S01]  /*120570*/  IADD3 R28, P0, R15, R8, RZ ;  /* 0x000000080f1c7210 */ /* 0x000fe20007f1e0ff */
[----:B------:R-:W-:Y:S01]  /*120580*/  UMOV UR4, UR7 ;  /* 0x0000000700047c82 */ /* 0x000fe20008000000 */
[----:B------:R-:W-:Y:S01]  /*120590*/  ULDC.64 UR6, c[0x0][0x228] ;  /* 0x00008a0000067ab9 */ /* 0x000fe20000000a00 */
[----:B------:R-:W-:-:S02]  /*1205a0*/  @P1 LOP3.LUT R3, R3, 0x40, RZ, 0xfc, !PT ;  /* 0x0000004003031812 */ /* 0x000fc400078efcff */
[----:B------:R-:W-:Y:S01]  /*1205b0*/  IMAD.X R29, R16, 0x1, R9, P0 ;  /* 0x00000001101d7824 */ /* 0x000fe200000e0609 */
[----:B------:R-:W-:Y:S02]  /*1205c0*/  ISETP.GE.AND P1, PT, R5, UR4, PT ;  /* 0x0000000405007c0c */ /* 0x000fe4000bf26270 */
[----:B------:R-:W-:Y:S01]  /*1205d0*/  LOP3.LUT R3, R3, 0xffffffdf, RZ, 0xc0, !PT ;  /* 0xffffffdf03037812 */ /* 0x000fe200078ec0ff */
[----:B------:R-:W4:Y:S01]  /*1205e0*/  LDL.LU R5, [R1+0x57c8] ;  /* 0x0057c80001057983 */ /* 0x000f220000300800 */
[----:B------:R-:W-:Y:S02]  /*1205f0*/  ULDC.64 UR4, c[0x0][0x228] ;  /* 0x00008a0000047ab9 */ /* 0x000fe40000000a00 */
[----:B------:R-:W-:Y:S01]  /*120600*/  @P2 LOP3.LUT R3, R3, 0x20, RZ, 0xfc, !PT ;  /* 0x0000002003032812 */ /* 0x000fe200078efcff */
[----:B------:R0:W-:Y:S03]  /*120610*/  STL.64 [R1+0x41f0], R28 ;  /* 0x0041f01c01007387 */ /* 0x0001e60000100a00 */
[----:B------:R-:W-:-:S04]  /*120620*/  LOP3.LUT R3, R3, 0xffffffef, RZ, 0xc0, !PT ;  /* 0xffffffef03037812 */ /* 0x000fc800078ec0ff */
[----:B------:R-:W-:Y:S01]  /*120630*/  @P1 LOP3.LUT R3, R3, 0x10, RZ, 0xfc, !PT ;  /* 0x0000001003031812 */ /* 0x000fe200078efcff */
[----:B0-----:R-:W-:Y:S02]  /*120640*/  IMAD.U32 R29, RZ, RZ, UR4 ;  /* 0x00000004ff1d7e24 */ /* 0x001fe4000f8e00ff */
[----:B------:R-:W-:Y:S01]  /*120650*/  IMAD.U32 R28, RZ, RZ, UR6 ;  /* 0x00000006ff1c7e24 */ /* 0x000fe2000f8e00ff */
[----:B------:R-:W-:Y:S01]  /*120660*/  UMOV UR4, UR7 ;  /* 0x0000000700047c82 */ /* 0x000fe20008000000 */
[----:B--2---:R-:W-:Y:S01]  /*120670*/  ISETP.GE.AND P2, PT, R27, UR5, PT ;  /* 0x000000051b007c0c */ /* 0x004fe2000bf46270 */
[----:B------:R-:W-:Y:S04]  /*120680*/  STL [R1+0x5aa4], R29 ;  /* 0x005aa41d01007387 */ /* 0x000fe80000100800 */
[----:B------:R0:W-:Y:S01]  /*120690*/  STL [R1+0x5aa8], R28 ;  /* 0x005aa81c01007387 */ /* 0x0001e20000100800 */
[----:B------:R-:W-:Y:S01]  /*1206a0*/  LOP3.LUT R3, R3, 0xfffffff7, RZ, 0xc0, !PT ;  /* 0xfffffff703037812 */ /* 0x000fe200078ec0ff */
[----:B------:R-:W-:Y:S01]  /*1206b0*/  ULDC UR6, c[0x0][0x248] ;  /* 0x0000920000067ab9 */ /* 0x000fe20000000800 */
[----:B0-----:R-:W-:-:S05]  /*1206c0*/  IADD3 R28, P0, R15, R10, RZ ;  /* 0x0000000a0f1c7210 */ /* 0x001fca0007f1e0ff */
[----:B------:R-:W-:Y:S01]  /*1206d0*/  IMAD.X R29, R16, 0x1, R11, P0 ;  /* 0x00000001101d7824 */ /* 0x000fe200000e060b */
[----:B---3--:R-:W-:Y:S01]  /*1206e0*/  ISETP.GE.AND P1, PT, R24, UR4, PT ;  /* 0x0000000418007c0c */ /* 0x008fe2000bf26270 */
[----:B------:R-:W-:Y:S01]  /*1206f0*/  ULDC.64 UR4, c[0x0][0x228] ;  /* 0x00008a0000047ab9 */ /* 0x000fe20000000a00 */
[----:B------:R-:W2:Y:S04]  /*120700*/  LDL.LU R24, [R1+0x57cc] ;  /* 0x0057cc0001187983 */ /* 0x000ea80000300800 */
[----:B------:R0:W-:Y:S01]  /*120710*/  STL.64 [R1+0x4208], R28 ;  /* 0x0042081c01007387 */ /* 0x0001e20000100a00 */
[----:B------:R-:W-:Y:S01]  /*120720*/  IMAD.U32 R27, RZ, RZ, UR4 ;  /* 0x00000004ff1b7e24 */ /* 0x000fe2000f8e00ff */
[----:B0-----:R-:W-:-:S04]  /*120730*/  IADD3 R28, P0, R15, R12, RZ ;  /* 0x0000000c0f1c7210 */ /* 0x001fc80007f1e0ff */
[----:B------:R-:W-:Y:S01]  /*120740*/  STL [R1+0x5aac], R27 ;  /* 0x005aac1b01007387 */ /* 0x000fe20000100800 */
[----:B------:R-:W-:-:S05]  /*120750*/  IMAD.X R29, R16, 0x1, R13, P0 ;  /* 0x00000001101d7824 */ /* 0x000fca00000e060d */
[----:B------:R0:W-:Y:S04]  /*120760*/  STL.64 [R1+0x4220], R28 ;  /* 0x0042201c01007387 */ /* 0x0001e80000100a00 */
[----:B0-----:R-:W3:Y:S01]  /*120770*/  LDL.LU R29, [R1+0x57d0] ;  /* 0x0057d000011d7983 */ /* 0x001ee20000300800 */
[----:B------:R-:W-:Y:S01]  /*120780*/  @P2 LOP3.LUT R3, R3, 0x8, RZ, 0xfc, !PT ;  /* 0x0000000803032812 */ /* 0x000fe200078efcff */
[----:B------:R-:W-:Y:S01]  /*120790*/  UMOV UR4, UR5 ;  /* 0x0000000500047c82 */ /* 0x000fe20008000000 */
[----:B------:R-:W-:Y:S02]  /*1207a0*/  VIADD R15, R15, UR6 ;  /* 0x000000060f0f7c36 */ /* 0x000fe40008000000 */
[----:B------:R-:W-:Y:S01]  /*1207b0*/  IMAD.MOV.U32 R28, RZ, RZ, R25 ;  /* 0x000000ffff1c7224 */ /* 0x000fe200078e0019 */
[----:B------:R-:W-:Y:S01]  /*1207c0*/  LOP3.LUT R3, R3, 0xfffffffb, RZ, 0xc0, !PT ;  /* 0xfffffffb03037812 */ /* 0x000fe200078ec0ff */
[----:B------:R-:W-:Y:S01]  /*1207d0*/  ULDC.64 UR6, c[0x0][0x228] ;  /* 0x00008a0000067ab9 */ /* 0x000fe20000000a00 */
[----:B------:R-:W3:Y:S02]  /*1207e0*/  LDL.LU R27, [R1+0x57d4] ;  /* 0x0057d400011b7983 */ /* 0x000ee40000300800 */
[----:B------:R-:W-:-:S02]  /*1207f0*/  @P1 LOP3.LUT R3, R3, 0x4, RZ, 0xfc, !PT ;  /* 0x0000000403031812 */ /* 0x000fc400078efcff */
[----:B----4-:R-:W-:Y:S01]  /*120800*/  ISETP.GE.AND P1, PT, R5, UR4, PT ;  /* 0x0000000405007c0c */ /* 0x010fe2000bf26270 */
[----:B------:R-:W-:Y:S01]  /*120810*/  ULDC.64 UR4, c[0x0][0x228] ;  /* 0x00008a0000047ab9 */ /* 0x000fe20000000a00 */
[----:B------:R-:W-:Y:S02]  /*120820*/  IMAD.MOV.U32 R5, RZ, RZ, R26 ;  /* 0x000000ffff057224 */ /* 0x000fe400078e001a */
[----:B------:R-:W-:Y:S01]  /*120830*/  IMAD.U32 R26, RZ, RZ, UR4 ;  /* 0x00000004ff1a7e24 */ /* 0x000fe2000f8e00ff */
[----:B------:R-:W-:Y:S01]  /*120840*/  UMOV UR4, UR5 ;  /* 0x0000000500047c82 */ /* 0x000fe20008000000 */
[----:B------:R-:W-:-:S07]  /*120850*/  LOP3.LUT R3, R3, 0xfffffffd, RZ, 0xc0, !PT ;  /* 0xfffffffd03037812 */ /* 0x000fce00078ec0ff */
[----:B------:R-:W-:-:S04]  /*120860*/  @P1 LOP3.LUT R3, R3, 0x2, RZ, 0xfc, !PT ;  /* 0x0000000203031812 */ /* 0x000fc800078efcff */
[----:B------:R-:W-:Y:S01]  /*120870*/  LOP3.LUT R3, R3, 0xfffffffe, RZ, 0xc0, !PT ;  /* 0xfffffffe03037812 */ /* 0x000fe200078ec0ff */
[----:B------:R0:W-:Y:S01]  /*120880*/  STL [R1+0x5ab0], R26 ;  /* 0x005ab01a01007387 */ /* 0x0001e20000100800 */
[----:B------:R-:W-:Y:S01]  /*120890*/  SHF.R.S32.HI R16, RZ, 0x1f, R15 ;  /* 0x0000001fff107819 */ /* 0x000fe2000001140f */
[----:B0-----:R-:W-:Y:S01]  /*1208a0*/  IMAD.MOV.U32 R26, RZ, RZ, R21 ;  /* 0x000000ffff1a7224 */ /* 0x001fe200078e0015 */
[----:B--2---:R-:W-:Y:S01]  /*1208b0*/  ISETP.GE.AND P0, PT, R24, UR4, PT ;  /* 0x0000000418007c0c */ /* 0x004fe2000bf06270 */
[----:B------:R-:W-:Y:S01]  /*1208c0*/  ULDC.64 UR4, c[0x0][0x228] ;  /* 0x00008a0000047ab9 */ /* 0x000fe20000000a00 */
[----:B------:R-:W-:Y:S02]  /*1208d0*/  IMAD.U32 R24, RZ, RZ, UR6 ;  /* 0x00000006ff187e24 */ /* 0x000fe4000f8e00ff */
[----:B------:R-:W-:-:S09]  /*1208e0*/  IMAD.U32 R25, RZ, RZ, UR4 ;  /* 0x00000004ff197e24 */ /* 0x000fd2000f8e00ff */
[----:B------:R-:W-:-:S05]  /*1208f0*/  @P0 LOP3.LUT R3, R3, 0x1, RZ, 0xfc, !PT ;  /* 0x0000000103030812 */ /* 0x000fca00078efcff */
[----:B------:R-:W-:Y:S04]  /*120900*/  STL [R1+0x5abc], R3 ;  /* 0x005abc0301007387 */ /* 0x000fe80000100800 */
[----:B------:R-:W-:Y:S04]  /*120910*/  STL [R1+0x5ab4], R25 ;  /* 0x005ab41901007387 */ /* 0x000fe80000100800 */
[----:B------:R0:W-:Y:S04]  /*120920*/  STL [R1+0x5ab8], R24 ;  /* 0x005ab81801007387 */ /* 0x0001e80000100800 */
[----:B------:R-:W2:Y:S01]  /*120930*/  LDL.LU R21, [R1+0x57d8] ;  /* 0x0057d80001157983 */ /* 0x000ea20000300800 */
[----:B0-----:R-:W-:-:S05]  /*120940*/  IADD3 R24, P0, R15, R6, RZ ;  /* 0x000000060f187210 */ /* 0x001fca0007f1e0ff */
[----:B------:R-:W-:Y:S01]  /*120950*/  IMAD.X R25, R16, 0x1, R7, P0 ;  /* 0x0000000110197824 */ /* 0x000fe200000e0607 */
[----:B---3--:R-:W-:Y:S01]  /*120960*/  ISETP.GE.AND P2, PT, R29, UR5, PT ;  /* 0x000000051d007c0c */ /* 0x008fe2000bf46270 */
[----:B------:R-:W-:-:S03]  /*120970*/  IMAD.MOV.U32 R29, RZ, RZ, R20 ;  /* 0x000000ffff1d7224 */ /* 0x000fc600078e0014 */
[----:B------:R-:W-:Y:S04]  /*120980*/  STL.64 [R1+0x4200], R24 ;  /* 0x0042001801007387 */ /* 0x000fe80000100a00 */
[----:B------:R-:W3:Y:S01]  /*120990*/  LDL.LU R20, [R1+0x57dc] ;  /* 0x0057dc0001147983 */ /* 0x000ee20000300800 */
[----:B------:R-:W-:Y:S01]  /*1209a0*/  UMOV UR4, UR7 ;  /* 0x0000000700047c82 */ /* 0x000fe20008000000 */
[----:B------:R-:W-:Y:S01]  /*1209b0*/  IMAD.MOV.U32 R3, RZ, RZ, R23 ;  /* 0x000000ffff037224 */ /* 0x000fe200078e0017 */
[----:B------:R-:W-:Y:S01]  /*1209c0*/  ISETP.GE.AND P1, PT, R27, UR4, PT ;  /* 0x000000041b007c0c */ /* 0x000fe2000bf26270 */
[----:B------:R-:W-:Y:S01]  /*1209d0*/  ULDC.64 UR4, c[0x0][0x228] ;  /* 0x00008a0000047ab9 */ /* 0x000fe20000000a00 */
[----:B------:R-:W-:Y:S01]  /*1209e0*/  IMAD.MOV.U32 R27, RZ, RZ, R28 ;  /* 0x000000ffff1b7224 */ /* 0x000fe200078e001c */
[----:B------:R-:W-:Y:S01]  /*1209f0*/  ULDC.64 UR6, c[0x0][0x228] ;  /* 0x00008a0000067ab9 */ /* 0x000fe20000000a00 */
[----:B------:R-:W-:-:S02]  /*120a00*/  IMAD.MOV.U32 R28, RZ, RZ, R22 ;  /* 0x000000ffff1c7224 */ /* 0x000fc400078e0016 */
[----:B------:R-:W-:Y:S01]  /*120a10*/  IMAD.U32 R23, RZ, RZ, UR4 ;  /* 0x00000004ff177e24 */ /* 0x000fe2000f8e00ff */
[----:B------:R-:W-:Y:S01]  /*120a20*/  @P2 LOP3.LUT R2, R2, 0x80000000, RZ, 0xfc, !PT ;  /* 0x8000000002022812 */ /* 0x000fe200078efcff */
[----:B------:R-:W-:-:S03]  /*120a30*/  IMAD.U32 R22, RZ, RZ, UR6 ;  /* 0x00000006ff167e24 */ /* 0x000fc6000f8e00ff */
[----:B------:R-:W-:Y:S01]  /*120a40*/  LOP3.LUT R2, R2, 0xbfffffff, RZ, 0xc0, !PT ;  /* 0xbfffffff02027812 */ /* 0x000fe200078ec0ff */
[----:B------:R0:W-:Y:S04]  /*120a50*/  STL [R1+0x5ac0], R23 ;  /* 0x005ac01701007387 */ /* 0x0001e80000100800 */
[----:B------:R1:W-:Y:S01]  /*120a60*/  STL [R1+0x5ac4], R22 ;  /* 0x005ac41601007387 */ /* 0x0003e20000100800 */
[----:B------:R-:W-:Y:S01]  /*120a70*/  UMOV UR4, UR7 ;  /* 0x0000000700047c82 */ /* 0x000fe20008000000 */
[----:B------:R-:W-:Y:S01]  /*120a80*/  @P1 LOP3.LUT R2, R2, 0x40000000, RZ, 0xfc, !PT ;  /* 0x4000000002021812 */ /* 0x000fe200078efcff */
[----:B------:R-:W-:Y:S01]  /*120a90*/  ULDC.64 UR6, c[0x0][0x228] ;  /* 0x00008a0000067ab9 */ /* 0x000fe20000000a00 */
[----:B0-----:R-:W4:Y:S04]  /*120aa0*/  LDL.LU R23, [R1+0x57e4] ;  /* 0x0057e40001177983 */ /* 0x001f280000300800 */
[----:B-1----:R-:W4:Y:S01]  /*120ab0*/  LDL.LU R22, [R1+0x57ec] ;  /* 0x0057ec0001167983 */ /* 0x002f220000300800 */
[----:B------:R-:W-:-:S02]  /*120ac0*/  IMAD.MOV.U32 R24, RZ, RZ, R3 ;  /* 0x000000ffff187224 */ /* 0x000fc400078e0003 */
[----:B------:R-:W-:Y:S02]  /*120ad0*/  IMAD.MOV.U32 R3, RZ, RZ, R28 ;  /* 0x000000ffff037224 */ /* 0x000fe400078e001c */
[----:B------:R-:W-:Y:S01]  /*120ae0*/  IMAD.MOV.U32 R28, RZ, RZ, R18 ;  /* 0x000000ffff1c7224 */ /* 0x000fe200078e0012 */
[----:B--2---:R-:W-:Y:S02]  /*120af0*/  ISETP.GE.AND P2, PT, R21, UR5, PT ;  /* 0x0000000515007c0c */ /* 0x004fe4000bf46270 */
[----:B---3--:R-:W-:Y:S02]  /*120b00*/  ISETP.GE.AND P1, PT, R20, UR4, PT ;  /* 0x0000000414007c0c */ /* 0x008fe4000bf26270 */
[----:B------:R-:W-:Y:S01]  /*120b10*/  IADD3 R20, P0, R15, R8, RZ ;  /* 0x000000080f147210 */ /* 0x000fe20007f1e0ff */
[----:B------:R-:W-:-:S04]  /*120b20*/  ULDC.64 UR4, c[0x0][0x228] ;  /* 0x00008a0000047ab9 */ /* 0x000fc80000000a00 */
[----:B------:R-:W-:-:S05]  /*120b30*/  IMAD.X R21, R16, 0x1, R9, P0 ;  /* 0x0000000110157824 */ /* 0x000fca00000e0609 */
[----:B------:R0:W-:Y:S02]  /*120b40*/  STL.64 [R1+0x4218], R20 ;  /* 0x0042181401007387 */ /* 0x0001e40000100a00 */
[----:B0-----:R-:W-:Y:S02]  /*120b50*/  IMAD.U32 R20, RZ, RZ, UR6 ;  /* 0x00000006ff147e24 */ /* 0x001fe4000f8e00ff */
[----:B------:R-:W-:Y:S01]  /*120b60*/  IMAD.U32 R21, RZ, RZ, UR4 ;  /* 0x00000004ff157e24 */ /* 0x000fe2000f8e00ff */
[----:B------:R-:W-:Y:S01]  /*120b70*/  LOP3.LUT R2, R2, 0xdfffffff, RZ, 0xc0, !PT ;  /* 0xdfffffff02027812 */ /* 0x000fe200078ec0ff */
[----:B------:R-:W-:Y:S01]  /*120b80*/  IMAD.MOV.U32 R25, RZ, RZ, R19 ;  /* 0x000000ffff197224 */ /* 0x000fe200078e0013 */
[----:B------:R-:W-:Y:S01]  /*120b90*/  ULDC UR6, c[0x0][0x248] ;  /* 0x0000920000067ab9 */ /* 0x000fe20000000800 */
[----:B------:R0:W-:Y:S04]  /*120ba0*/  STL [R1+0x5aa0], R20 ;  /* 0x005aa01401007387 */ /* 0x0001e80000100800 */
[----:B------:R1:W-:Y:S04]  /*120bb0*/  STL [R1+0x5ae8], R21 ;  /* 0x005ae81501007387 */ /* 0x0003e80000100800 */
[----:B------:R-:W2:Y:S01]  /*120bc0*/  LDL.LU R18, [R1+0x57f0] ;  /* 0x0057f00001127983 */ /* 0x000ea20000300800 */
[----:B------:R-:W-:-:S02]  /*120bd0*/  @P2 LOP3.LUT R2, R2, 0x20000000, RZ, 0xfc, !PT ;  /* 0x2000000002022812 */ /* 0x000fc400078efcff */
[----:B----4-:R-:W-:Y:S02]  /*120be0*/  ISETP.GE.AND P2, PT, R23, UR5, PT ;  /* 0x0000000517007c0c */ /* 0x010fe4000bf46270 */
[----:B------:R-:W-:Y:S01]  /*120bf0*/  LOP3.LUT R2, R2, 0xefffffff, RZ, 0xc0, !PT ;  /* 0xefffffff02027812 */ /* 0x000fe200078ec0ff */
[----:B------:R-:W-:Y:S01]  /*120c00*/  UMOV UR4, UR7 ;  /* 0x0000000700047c82 */ /* 0x000fe20008000000 */
[----:B0-----:R-:W-:Y:S02]  /*120c10*/  IADD3 R20, P0, R15, R10, RZ ;  /* 0x0000000a0f147210 */ /* 0x001fe40007f1e0ff */
[----:B------:R-:W-:Y:S02]  /*120c20*/  @P1 LOP3.LUT R2, R2, 0x10000000, RZ, 0xfc, !PT ;  /* 0x1000000002021812 */ /* 0x000fe400078efcff */
[----:B------:R-:W-:Y:S01]  /*120c30*/  ISETP.GE.AND P1, PT, R22, UR4, PT ;  /* 0x0000000416007c0c */ /* 0x000fe2000bf26270 */
[----:B------:R-:W-:Y:S01]  /*120c40*/  ULDC.64 UR4, c[0x0][0x228] ;  /* 0x00008a0000047ab9 */ /* 0x000fe20000000a00 */
[----:B------:R-:W-:Y:S01]  /*120c50*/  LOP3.LUT R2, R2, 0xf7ffffff, RZ, 0xc0, !PT ;  /* 0xf7ffffff02027812 */ /* 0x000fe200078ec0ff */
[----:B-1----:R-:W-:-:S03]  /*120c60*/  IMAD.X R21, R16, 0x1, R11, P0 ;  /* 0x0000000110157824 */ /* 0x002fc600000e060b */
[----:B------:R-:W-:Y:S02]  /*120c70*/  @P2 LOP3.LUT R2, R2, 0x8000000, RZ, 0xfc, !PT ;  /* 0x0800000002022812 */ /* 0x000fe400078efcff */
[----:B------:R0:W-:Y:S02]  /*120c80*/  STL.64 [R1+0x4250], R20 ;  /* 0x0042501401007387 */ /* 0x0001e40000100a00 */
[----:B------:R-:W-:Y:S01]  /*120c90*/  LOP3.LUT R2, R2, 0xfbffffff, RZ, 0xc0, !PT ;  /* 0xfbffffff02027812 */ /* 0x000fe200078ec0ff */
[----:B------:R-:W-:Y:S01]  /*120ca0*/  IMAD.U32 R19, RZ, RZ, UR4 ;  /* 0x00000004ff137e24 */ /* 0x000fe2000f8e00ff */
[----:B------:R-:W-:Y:S02]  /*120cb0*/  UMOV UR4, UR5 ;  /* 0x0000000500047c82 */ /* 0x000fe40008000000 */
[----:B------:R-:W-:Y:S01]  /*120cc0*/  @P1 LOP3.LUT R2, R2, 0x4000000, RZ, 0xfc, !PT ;  /* 0x0400000002021812 */ /* 0x000fe200078efcff */
[----:B0-----:R-:W3:Y:S04]  /*120cd0*/  LDL.LU R20, [R1+0x57f4] ;  /* 0x0057f40001147983 */ /* 0x001ee80000300800 */
[----:B------:R0:W-:Y:S02]  /*120ce0*/  STL.64 [R1+0x5af8], R10 ;  /* 0x005af80a01007387 */ /* 0x0001e40000100a00 */
[----:B0-----:R-:W-:-:S05]  /*120cf0*/  IADD3 R10, P0, R15, R12, RZ ;  /* 0x0000000c0f0a7210 */ /* 0x001fca0007f1e0ff */
[----:B------:R-:W-:-:S05]  /*120d00*/  IMAD.X R11, R16, 0x1, R13, P0 ;  /* 0x00000001100b7824 */ /* 0x000fca00000e060d */
[----:B------:R-:W-:Y:S01]  /*120d10*/  STL.64 [R1+0x4270], R10 ;  /* 0x0042700a01007387 */ /* 0x000fe20000100a00 */
[----:B--2---:R-:W-:Y:S01]  /*120d20*/  ISETP.GE.AND P1, PT, R18, UR4, PT ;  /* 0x0000000412007c0c */ /* 0x004fe2000bf26270 */
[----:B------:R-:W-:Y:S02]  /*120d30*/  ULDC.64 UR4, c[0x0][0x228] ;  /* 0x00008a0000047ab9 */ /* 0x000fe40000000a00 */
[----:B------:R-:W-:-:S05]  /*120d40*/  IMAD.U32 R18, RZ, RZ, UR4 ;  /* 0x00000004ff127e24 */ /* 0x000fca000f8e00ff */
[----:B------:R0:W-:Y:S04]  /*120d50*/  STL.64 [R1+0x5ac8], R18 ;  /* 0x005ac81201007387 */ /* 0x0001e80000100a00 */
[----:B0-----:R-:W2:Y:S04]  /*120d60*/  LDL.LU R19, [R1+0x57f8] ;  /* 0x0057f80001137983 */ /* 0x001ea80000300800 */
[----:B------:R-:W4:Y:S04]  /*120d70*/  LDL.LU R18, [R1+0x57fc] ;  /* 0x0057fc0001127983 */ /* 0x000f280000300800 */
[----:B------:R-:W4:Y:S04]  /*120d80*/  LDL.LU R11, [R1+0x5800] ;  /* 0x00580000010b7983 */ /* 0x000f280000300800 */
[----:B------:R-:W4:Y:S01]  /*120d90*/  LDL.LU R10, [R1+0x5804] ;  /* 0x00580400010a7983 */ /* 0x000f220000300800 */
[----:B------:R-:W-:Y:S01]  /*120da0*/  UMOV UR4, UR5 ;  /* 0x0000000500047c82 */ /* 0x000fe20008000000 */
[----:B------:R-:W-:Y:S01]  /*120db0*/  LOP3.LUT R2, R2, 0xfdffffff, RZ, 0xc0, !PT ;  /* 0xfdffffff02027812 */ /* 0x000fe200078ec0ff */
[----:B------:R-:W-:Y:S01]  /*120dc0*/  VIADD R15, R15, UR6 ;  /* 0x000000060f0f7c36 */ /* 0x000fe20008000000 */
[----:B---3--:R-:W-:Y:S01]  /*120dd0*/  ISETP.GE.AND P0, PT, R20, UR4, PT ;  /* 0x0000000414007c0c */ /* 0x008fe2000bf06270 */
[----:B------:R-:W-:Y:S01]  /*120de0*/  ULDC.64 UR4, c[0x0][0x228] ;  /* 0x00008a0000047ab9 */ /* 0x000fe20000000a00 */
[----:B------:R-:W-:Y:S01]  /*120df0*/  @P1 LOP3.LUT R2, R2, 0x2000000, RZ, 0xfc, !PT ;  /* 0x0200000002021812 */ /* 0x000fe200078efcff */
[----:B------:R-:W-:Y:S01]  /*120e00*/  UMOV UR6, UR5 ;  /* 0x0000000500067c82 */ /* 0x000fe20008000000 */
[----:B------:R-:W-:-:S02]  /*120e10*/  IMAD.MOV.U32 R23, RZ, RZ, R25 ;  /* 0x000000ffff177224 */ /* 0x000fc400078e0019 */
[----:B------:R-:W-:Y:S01]  /*120e20*/  LOP3.LUT R2, R2, 0xfeffffff, RZ, 0xc0, !PT ;  /* 0xfeffffff02027812 */ /* 0x000fe200078ec0ff */
[----:B------:R-:W-:Y:S02]  /*120e30*/  IMAD.MOV.U32 R25, RZ, RZ, R17 ;  /* 0x000000ffff197224 */ /* 0x000fe400078e0011 */
[----:B------:R-:W-:Y:S01]  /*120e40*/  IMAD.U32 R17, RZ, RZ, UR4 ;  /* 0x00000004ff117e24 */ /* 0x000fe2000f8e00ff */
[----:B------:R-:W-:-:S03]  /*120e50*/  UMOV UR4, UR9 ;  /* 0x0000000900047c82 */ /* 0x000fc60008000000 */
[----:B------:R-:W-:-:S04]  /*120e60*/  @P0 LOP3.LUT R2, R2, 0x1000000, RZ, 0xfc, !PT ;  /* 0x0100000002020812 */ /* 0x000fc800078efcff */
[----:B------:R-:W-:Y:S02]  /*120e70*/  LOP3.LUT R2, R2, 0xff7fffff, RZ, 0xc0, !PT ;  /* 0xff7fffff02027812 */ /* 0x000fe400078ec0ff */
[----:B------:R-:W-:Y:S01]  /*120e80*/  SHF.R.S32.HI R16, RZ, 0x1f, R15 ;  /* 0x0000001fff107819 */ /* 0x000fe2000001140f */
[----:B------:R-:W-:Y:S01]  /*120e90*/  UMOV UR5, UR8 ;  /* 0x0000000800057c82 */ /* 0x000fe20008000000 */
[----:B--2---:R-:W-:Y:S02]  /*120ea0*/  ISETP.GE.AND P2, PT, R19, UR6, PT ;  /* 0x0000000613007c0c */ /* 0x004fe4000bf46270 */
[----:B----4-:R-:W-:Y:S02]  /*120eb0*/  ISETP.GE.AND P1, PT, R18, UR4, PT ;  /* 0x0000000412007c0c */ /* 0x010fe4000bf26270 */
[----:B------:R-:W-:Y:S01]  /*120ec0*/  IADD3 R18, P0, R15, R6, RZ ;  /* 0x000000060f127210 */ /* 0x000fe20007f1e0ff */
[----:B------:R-:W-:Y:S02]  /*120ed0*/  ULDC.64 UR6, c[0x0][0x228] ;  /* 0x00008a0000067ab9 */ /* 0x000fe40000000a00 */
[----:B------:R-:W-:Y:S01]  /*120ee0*/  UMOV UR8, UR7 ;  /* 0x0000000700087c82 */ /* 0x000fe20008000000 */
[----:B------:R-:W-:Y:S01]  /*120ef0*/  UMOV UR4, UR6 ;  /* 0x0000000600047c82 */ /* 0x000fe20008000000 */
[----:B------:R-:W-:-:S04]  /*120f00*/  ULDC.64 UR6, c[0x0][0x228] ;  /* 0x00008a0000067ab9 */ /* 0x000fc80000000a00 */
[----:B------:R-:W-:-:S04]  /*120f10*/  @P2 LOP3.LUT R2, R2, 0x800000, RZ, 0xfc, !PT ;  /* 0x0080000002022812 */ /* 0x000fc800078efcff */
[----:B------:R-:W-:Y:S01]  /*120f20*/  LOP3.LUT R2, R2, 0xffbfffff, RZ, 0xc0, !PT ;  /* 0xffbfffff02027812 */ /* 0x000fe200078ec0ff */
[----:B------:R-:W-:-:S03]  /*120f30*/  IMAD.X R19, R16, 0x1, R7, P0 ;  /* 0x0000000110137824 */ /* 0x000fc600000e0607 */
[----:B------:R-:W-:Y:S02]  /*120f40*/  @P1 LOP3.LUT R2, R2, 0x400000, RZ, 0xfc, !PT ;  /* 0x0040000002021812 */ /* 0x000fe400078efcff */
[----:B------:R-:W-:Y:S02]  /*120f50*/  ISETP.GE.AND P1, PT, R10, UR7, PT ;  /* 0x000000070a007c0c */ /* 0x000fe4000bf26270 */
[----:B------:R-:W-:Y:S02]  /*120f60*/  IADD3 R10, P0, R15, R8, RZ ;  /* 0x000000080f0a7210 */ /* 0x000fe40007f1e0ff */
[----:B------:R-:W-:Y:S01]  /*120f70*/  ISETP.GE.AND P2, PT, R11, UR8, PT ;  /* 0x000000080b007c0c */ /* 0x000fe2000bf46270 */
[----:B------:R0:W-:Y:S04]  /*120f80*/  STL.64 [R1+0x4248], R18 ;  /* 0x0042481201007387 */ /* 0x0001e80000100a00 */
[----:B------:R-:W2:Y:S01]  /*120f90*/  LDL.LU R20, [R1+0x5808] ;  /* 0x0058080001147983 */ /* 0x000ea20000300800 */
[----:B------:R-:W-:Y:S01]  /*120fa0*/  IMAD.X R11, R16, 0x1, R9, P0 ;  /* 0x00000001100b7824 */ /* 0x000fe200000e0609 */
[----:B------:R-:W-:Y:S01]  /*120fb0*/  LOP3.LUT R2, R2, 0xffdfffff, RZ, 0xc0, !PT ;  /* 0xffdfffff02027812 */ /* 0x000fe200078ec0ff */
[----:B------:R-:W-:Y:S01]  /*120fc0*/  ULDC.64 UR8, c[0x0][0x228] ;  /* 0x00008a0000087ab9 */ /* 0x000fe20000000a00 */
[----:B------:R-:W-:Y:S01]  /*120fd0*/  ULDC UR7, c[0x0][0x248] ;  /* 0x0000920000077ab9 */ /* 0x000fe20000000800 */
[----:B0-----:R-:W3:Y:S04]  /*120fe0*/  LDL.LU R19, [R1+0x580c] ;  /* 0x00580c0001137983 */ /* 0x001ee80000300800 */
[----:B------:R-:W4:Y:S04]  /*120ff0*/  LDL.LU R18, [R1+0x5810] ;  /* 0x0058100001127983 */ /* 0x000f280000300800 */
[----:B------:R0:W-:Y:S04]  /*121000*/  STL.64 [R1+0x4268], R10 ;  /* 0x0042680a01007387 */ /* 0x0001e80000100a00 */
[----:B0-----:R-:W4:Y:S01]  /*121010*/  LDL.LU.64 R10, [R1+0x5af8] ;  /* 0x005af800010a7983 */ /* 0x001f220000300a00 */
[----:B------:R-:W-:-:S04]  /*121020*/  @P2 LOP3.LUT R2, R2, 0x200000, RZ, 0xfc, !PT ;  /* 0x0020000002022812 */ /* 0x000fc800078efcff */
[----:B------:R-:W-:-:S04]  /*121030*/  LOP3.LUT R2, R2, 0xffefffff, RZ, 0xc0, !PT ;  /* 0xffefffff02027812 */ /* 0x000fc800078ec0ff */
[----:B------:R-:W-:-:S04]  /*121040*/  @P1 LOP3.LUT R2, R2, 0x100000, RZ, 0xfc, !PT ;  /* 0x0010000002021812 */ /* 0x000fc800078efcff */
[----:B------:R-:W-:Y:S02]  /*121050*/  LOP3.LUT R2, R2, 0xfff7ffff, RZ, 0xc0, !PT ;  /* 0xfff7ffff02027812 */ /* 0x000fe400078ec0ff */
[----:B--2---:R-:W-:Y:S02]  /*121060*/  ISETP.GE.AND P2, PT, R20, UR9, PT ;  /* 0x0000000914007c0c */ /* 0x004fe4000bf46270 */
[----:B---3--:R-:W-:Y:S02]  /*121070*/  ISETP.GE.AND P1, PT, R19, UR11, PT ;  /* 0x0000000b13007c0c */ /* 0x008fe4000bf26270 */
[C---:B----4-:R-:W-:Y:S01]  /*121080*/  IADD3 R20, P0, R15.reuse, R10, RZ ;  /* 0x0000000a0f147210 */ /* 0x050fe20007f1e0ff */
[----:B------:R0:W-:Y:S04]  /*121090*/  STL.64 [R1+0x5af0], R10 ;  /* 0x005af00a01007387 */ /* 0x0001e80000100a00 */
[----:B------:R-:W-:Y:S01]  /*1210a0*/  IMAD.X R21, R16, 0x1, R11, P0 ;  /* 0x0000000110157824 */ /* 0x000fe200000e060b */
[----:B0-----:R-:W-:-:S04]  /*1210b0*/  IADD3 R10, P0, R15, R12, RZ ;  /* 0x0000000c0f0a7210 */ /* 0x001fc80007f1e0ff */
[----:B------:R-:W-:Y:S01]  /*1210c0*/  STL.64 [R1+0x4288], R20 ;  /* 0x0042881401007387 */ /* 0x000fe20000100a00 */
[----:B------:R-:W-:-:S03]  /*1210d0*/  IMAD.X R11, R16, 0x1, R13, P0 ;  /* 0x00000001100b7824 */ /* 0x000fc600000e060d */
[----:B------:R-:W2:Y:S01]  /*1210e0*/  LDL.LU R16, [R1+0x5814] ;  /* 0x0058140001107983 */ /* 0x000ea20000300800 */
[----:B------:R-:W-:-:S04]  /*1210f0*/  @P2 LOP3.LUT R2, R2, 0x80000, RZ, 0xfc, !PT ;  /* 0x0008000002022812 */ /* 0x000fc800078efcff */
[----:B------:R-:W-:Y:S01]  /*121100*/  LOP3.LUT R2, R2, 0xfffbffff, RZ, 0xc0, !PT ;  /* 0xfffbffff02027812 */ /* 0x000fe200078ec0ff */
[----:B------:R0:W-:Y:S03]  /*121110*/  STL.64 [R1+0x42a0], R10 ;  /* 0x0042a00a01007387 */ /* 0x0001e60000100a00 */
[----:B------:R-:W-:Y:S02]  /*121120*/  @P1 LOP3.LUT R2, R2, 0x40000, RZ, 0xfc, !PT ;  /* 0x0004000002021812 */ /* 0x000fe400078efcff */
[----:B------:R-:W-:Y:S02]  /*121130*/  ISETP.GE.AND P1, PT, R18, UR13, PT ;  /* 0x0000000d12007c0c */ /* 0x000fe4000bf26270 */
[----:B------:R-:W3:Y:S04]  /*121140*/  LDL.LU R18, [R1+0x5818] ;  /* 0x0058180001127983 */ /* 0x000ee80000300800 */
[----:B0-----:R-:W4:Y:S01]  /*121150*/  LDL.LU R10, [R1+0x581c] ;  /* 0x00581c00010a7983 */ /* 0x001f220000300800 */
[----:B------:R-:W-:-:S03]  /*121160*/  LOP3.LUT R2, R2, 0xfffdffff, RZ, 0xc0, !PT ;  /* 0xfffdffff02027812 */ /* 0x000fc600078ec0ff */
[----:B------:R-:W3:Y:S03]  /*121170*/  LDL.LU R11, [R1+0x5820] ;  /* 0x00582000010b7983 */ /* 0x000ee60000300800 */
[----:B------:R-:W-:-:S04]  /*121180*/  @P1 LOP3.LUT R2, R2, 0x20000, RZ, 0xfc, !PT ;  /* 0x0002000002021812 */ /* 0x000fc800078efcff */
[----:B------:R-:W-:Y:S02]  /*121190*/  LOP3.LUT R2, R2, 0xfffeffff, RZ, 0xc0, !PT ;  /* 0xfffeffff02027812 */ /* 0x000fe400078ec0ff */
[----:B--2---:R-:W-:-:S13]  /*1211a0*/  ISETP.GE.AND P0, PT, R16, UR15, PT ;  /* 0x0000000f10007c0c */ /* 0x004fda000bf06270 */
[----:B------:R-:W-:Y:S02]  /*1211b0*/  @P0 LOP3.LUT R2, R2, 0x10000, RZ, 0xfc, !PT ;  /* 0x0001000002020812 */ /* 0x000fe400078efcff */
[----:B----4-:R-:W-:Y:S02]  /*1211c0*/  ISETP.GE.AND P0, PT, R10, UR19, PT ;  /* 0x000000130a007c0c */ /* 0x010fe4000bf06270 */
[----:B------:R-:W2:Y:S01]  /*1211d0*/  LDL.LU R10, [R1+0x5824] ;  /* 0x00582400010a7983 */ /* 0x000ea20000300800 */
[----:B---3--:R-:W-:Y:S02]  /*1211e0*/  ISETP.GE.AND P1, PT, R18, UR17, PT ;  /* 0x0000001112007c0c */ /* 0x008fe4000bf26270 */
[----:B------:R-:W-:Y:S01]  /*1211f0*/  LOP3.LUT R2, R2, 0xffff7fff, RZ, 0xc0, !PT ;  /* 0xffff7fff02027812 */ /* 0x000fe200078ec0ff */
[----:B------:R-:W-:Y:S01]  /*121200*/  VIADD R15, R15, UR7 ;  /* 0x000000070f0f7c36 */ /* 0x000fe20008000000 */
[----:B------:R-:W-:Y:S01]  /*121210*/  UMOV UR19, UR21 ;  /* 0x0000001500137c82 */ /* 0x000fe20008000000 */
[----:B------:R-:W-:Y:S01]  /*121220*/  UMOV UR9, UR20 ;  /* 0x0000001400097c82 */ /* 0x000fe20008000000 */
[----:B------:R-:W-:Y:S01]  /*121230*/  ULDC.64 UR20, c[0x0][0x228] ;  /* 0x00008a0000147ab9 */ /* 0x000fe20000000a00 */
[----:B------:R-:W-:-:S06]  /*121240*/  ULDC UR7, c[0x0][0x248] ;  /* 0x0000920000077ab9 */ /* 0x000fcc0000000800 */
[----:B------:R-:W-:-:S04]  /*121250*/  @P1 LOP3.LUT R2, R2, 0x8000, RZ, 0xfc, !PT ;  /* 0x0000800002021812 */ /* 0x000fc800078efcff */
[----:B------:R-:W-:Y:S02]  /*121260*/  LOP3.LUT R2, R2, 0xffffbfff, RZ, 0xc0, !PT ;  /* 0xffffbfff02027812 */ /* 0x000fe400078ec0ff */
[----:B------:R-:W-:Y:S02]  /*121270*/  SHF.R.S32.HI R16, RZ, 0x1f, R15 ;  /* 0x0000001fff107819 */ /* 0x000fe4000001140f */
[----:B------:R-:W-:Y:S02]  /*121280*/  @P0 LOP3.LUT R2, R2, 0x4000, RZ, 0xfc, !PT ;  /* 0x0000400002020812 */ /* 0x000fe400078efcff */
[----:B------:R-:W-:-:S05]  /*121290*/  IADD3 R18, P0, R15, R6, RZ ;  /* 0x000000060f127210 */ /* 0x000fca0007f1e0ff */
[----:B------:R-:W-:Y:S01]  /*1212a0*/  IMAD.X R19, R16, 0x1, R7, P0 ;  /* 0x0000000110137824 */ /* 0x000fe200000e0607 */
[----:B------:R-:W-:Y:S02]  /*1212b0*/  ISETP.GE.AND P0, PT, R11, UR21, PT ;  /* 0x000000150b007c0c */ /* 0x000fe4000bf06270 */
[----:B------:R-:W-:Y:S02]  /*1212c0*/  LOP3.LUT R2, R2, 0xffffdfff, RZ, 0xc0, !PT ;  /* 0xffffdfff02027812 */ /* 0x000fe400078ec0ff */
[----:B------:R0:W-:Y:S04]  /*1212d0*/  STL.64 [R1+0x4280], R18 ;  /* 0x0042801201007387 */ /* 0x0001e80000100a00 */
[----:B------:R-:W3:Y:S05]  /*1212e0*/  LDL.LU R20, [R1+0x5828] ;  /* 0x0058280001147983 */ /* 0x000eea0000300800 */
[----:B------:R-:W-:Y:S01]  /*1212f0*/  @P0 LOP3.LUT R2, R2, 0x2000, RZ, 0xfc, !PT ;  /* 0x0000200002020812 */ /* 0x000fe200078efcff */
[----:B0-----:R-:W4:Y:S04]  /*121300*/  LDL.LU R19, [R1+0x582c] ;  /* 0x00582c0001137983 */ /* 0x001f280000300800 */
[----:B------:R-:W4:Y:S01]  /*121310*/  LDL.LU R18, [R1+0x5830] ;  /* 0x0058300001127983 */ /* 0x000f220000300800 */
[----:B--2---:R-:W-:-:S02]  /*121320*/  ISETP.GE.AND P1, PT, R10, UR23, PT ;  /* 0x000000170a007c0c */ /* 0x004fc4000bf26270 */
[----:B------:R-:W-:-:S05]  /*121330*/  IADD3 R10, P0, R15, R8, RZ ;  /* 0x000000080f0a7210 */ /* 0x000fca0007f1e0ff */
[----:B------:R-:W-:-:S05]  /*121340*/  IMAD.X R11, R16, 0x1, R9, P0 ;  /* 0x00000001100b7824 */ /* 0x000fca00000e0609 */
[----:B------:R0:W-:Y:S04]  /*121350*/  STL.64 [R1+0x4298], R10 ;  /* 0x0042980a01007387 */ /* 0x0001e80000100a00 */
[----:B0-----:R-:W2:Y:S01]  /*121360*/  LDL.LU.64 R10, [R1+0x5af0] ;  /* 0x005af000010a7983 */ /* 0x001ea20000300a00 */
[----:B------:R-:W-:Y:S01]  /*121370*/  UMOV UR21, UR24 ;  /* 0x0000001800157c82 */ /* 0x000fe20008000000 */
[----:B------:R-:W-:Y:S01]  /*121380*/  ULDC.64 UR24, c[0x0][0x228] ;  /* 0x00008a0000187ab9 */ /* 0x000fe20000000a00 */
[----:B------:R-:W-:Y:S02]  /*121390*/  LOP3.LUT R2, R2, 0xffffefff, RZ, 0xc0, !PT ;  /* 0xffffefff02027812 */ /* 0x000fe400078ec0ff */
[----:B---3--:R-:W-:Y:S02]  /*1213a0*/  ISETP.GE.AND P2, PT, R20, UR25, PT ;  /* 0x0000001914007c0c */ /* 0x008fe4000bf46270 */
[----:B------:R-:W-:-:S04]  /*1213b0*/  @P1 LOP3.LUT R2, R2, 0x1000, RZ, 0xfc, !PT ;  /* 0x0000100002021812 */ /* 0x000fc800078efcff */
[----:B------:R-:W-:Y:S02]  /*1213c0*/  LOP3.LUT R2, R2, 0xfffff7ff, RZ, 0xc0, !PT ;  /* 0xfffff7ff02027812 */ /* 0x000fe400078ec0ff */
[----:B----4-:R-:W-:-:S05]  /*1213d0*/  ISETP.GE.AND P1, PT, R19, UR27, PT ;  /* 0x0000001b13007c0c */ /* 0x010fca000bf26270 */
[----:B------:R-:W-:-:S04]  /*1213e0*/  @P2 LOP3.LUT R2, R2, 0x800, RZ, 0xfc, !PT ;  /* 0x0000080002022812 */ /* 0x000fc800078efcff */
[----:B------:R-:W-:-:S04]  /*1213f0*/  LOP3.LUT R2, R2, 0xfffffbff, RZ, 0xc0, !PT ;  /* 0xfffffbff02027812 */ /* 0x000fc800078ec0ff */
[----:B------:R-:W-:Y:S02]  /*121400*/  @P1 LOP3.LUT R2, R2, 0x400, RZ, 0xfc, !PT ;  /* 0x0000040002021812 */ /* 0x000fe400078efcff */
[----:B------:R-:W-:Y:S02]  /*121410*/  ISETP.GE.AND P1, PT, R18, UR29, PT ;  /* 0x0000001d12007c0c */ /* 0x000fe4000bf26270 */
[----:B--2---:R-:W-:-:S05]  /*121420*/  IADD3 R20, P0, R15, R10, RZ ;  /* 0x0000000a0f147210 */ /* 0x004fca0007f1e0ff */
[----:B------:R-:W-:Y:S01]  /*121430*/  IMAD.X R21, R16, 0x1, R11, P0 ;  /* 0x0000000110157824 */ /* 0x000fe200000e060b */
[----:B------:R-:W-:-:S05]  /*121440*/  IADD3 R18, P0, R15, R12, RZ ;  /* 0x0000000c0f127210 */ /* 0x000fca0007f1e0ff */
[----:B------:R-:W-:Y:S01]  /*121450*/  IMAD.X R19, R16, 0x1, R13, P0 ;  /* 0x0000000110137824 */ /* 0x000fe200000e060d */
[----:B------:R-:W-:Y:S04]  /*121460*/  STL.64 [R1+0x42b8], R20 ;  /* 0x0042b81401007387 */ /* 0x000fe80000100a00 */
[----:B------:R0:W-:Y:S04]  /*121470*/  STL.64 [R1+0x42d0], R18 ;  /* 0x0042d01201007387 */ /* 0x0001e80000100a00 */
[----:B0-----:R-:W2:Y:S04]  /*121480*/  LDL.LU R18, [R1+0x5838] ;  /* 0x0058380001127983 */ /* 0x001ea80000300800 */
[----:B------:R-:W3:Y:S04]  /*121490*/  LDL.LU R21, [R1+0x5840] ;  /* 0x0058400001157983 */ /* 0x000ee80000300800 */
[----:B------:R-:W4:Y:S04]  /*1214a0*/  LDL.LU R20, [R1+0x5844] ;  /* 0x0058440001147983 */ /* 0x000f280000300800 */
[----:B------:R-:W3:Y:S01]  /*1214b0*/  LDL.LU R19, [R1+0x5848] ;  /* 0x0058480001137983 */ /* 0x000ee20000300800 */
[----:B------:R-:W-:-:S04]  /*1214c0*/  LOP3.LUT R2, R2, 0xfffffdff, RZ, 0xc0, !PT ;  /* 0xfffffdff02027812 */ /* 0x000fc800078ec0ff */
[----:B------:R-:W-:Y:S01]  /*1214d0*/  @P1 LOP3.LUT R2, R2, 0x200, RZ, 0xfc, !PT ;  /* 0x0000020002021812 */ /* 0x000fe200078efcff */
[----:B------:R-:W-:Y:S02]  /*1214e0*/  VIADD R15, R15, UR7 ;  /* 0x000000070f0f7c36 */ /* 0x000fe40008000000 */
[----:B------:R-:W-:Y:S01]  /*1214f0*/  IMAD.MOV.U32 R22, RZ, RZ, R23 ;  /* 0x000000ffff167224 */ /* 0x000fe200078e0017 */
[----:B------:R-:W-:Y:S01]  /*121500*/  UMOV UR29, UR43 ;  /* 0x0000002b001d7c82 */ /* 0x000fe20008000000 */
[----:B------:R-:W-:Y:S01]  /*121510*/  LOP3.LUT R2, R2, 0xfffffeff, RZ, 0xc0, !PT ;  /* 0xfffffeff02027812 */ /* 0x000fe200078ec0ff */
[----:B------:R-:W-:Y:S01]  /*121520*/  UMOV UR25, UR42 ;  /* 0x0000002a00197c82 */ /* 0x000fe20008000000 */
[----:B--2---:R-:W-:Y:S02]  /*121530*/  ISETP.GE.AND P0, PT, R18, UR31, PT ;  /* 0x0000001f12007c0c */ /* 0x004fe4000bf06270 */
[----:B------:R-:W-:Y:S01]  /*121540*/  SHF.R.S32.HI R16, RZ, 0x1f, R15 ;  /* 0x0000001fff107819 */ /* 0x000fe2000001140f */
[----:B------:R-:W2:Y:S01]  /*121550*/  LDL.LU R18, [R1+0x584c] ;  /* 0x00584c0001127983 */ /* 0x000ea20000300800 */
[----:B----4-:R-:W-:-:S02]  /*121560*/  ISETP.GE.AND P1, PT, R20, UR35, PT ;  /* 0x0000002314007c0c */ /* 0x010fc4000bf26270 */
[----:B---3--:R-:W-:Y:S01]  /*121570*/  ISETP.GE.AND P2, PT, R21, UR33, PT ;  /* 0x0000002115007c0c */ /* 0x008fe2000bf46270 */
[----:B------:R-:W-:Y:S01]  /*121580*/  IMAD.MOV.U32 R23, RZ, RZ, R4 ;  /* 0x000000ffff177224 */ /* 0x000fe200078e0004 */
[----:B------:R-:W-:Y:S01]  /*121590*/  ULDC.64 UR42, c[0x0][0x228] ;  /* 0x00008a00002a7ab9 */ /* 0x000fe20000000a00 */
[----:B------:R-:W-:Y:S01]  /*1215a0*/  UMOV UR23, UR40 ;  /* 0x0000002800177c82 */ /* 0x000fe20008000000 */
[----:B------:R-:W-:Y:S01]  /*1215b0*/  UMOV UR11, UR45 ;  /* 0x0000002d000b7c82 */ /* 0x000fe20008000000 */
[----:B------:R-:W-:Y:S01]  /*1215c0*/  UMOV UR15, UR44 ;  /* 0x0000002c000f7c82 */ /* 0x000fe20008000000 */
[----:B------:R-:W-:Y:S01]  /*1215d0*/  ULDC.64 UR44, c[0x0][0x228] ;  /* 0x00008a00002c7ab9 */ /* 0x000fe20000000a00 */
[----:B------:R-:W-:Y:S01]  /*1215e0*/  UMOV UR13, UR47 ;  /* 0x0000002f000d7c82 */ /* 0x000fe20008000000 */
[----:B------:R-:W-:Y:S01]  /*1215f0*/  UMOV UR27, UR46 ;  /* 0x0000002e001b7c82 */ /* 0x000fe20008000000 */
[----:B------:R-:W-:Y:S02]  /*121600*/  @P0 LOP3.LUT R2, R2, 0x100, RZ, 0xfc, !PT ;  /* 0x0000010002020812 */ /* 0x000fe400078efcff */
[----:B------:R-:W-:Y:S01]  /*121610*/  IADD3 R20, P0, R15, R6, RZ ;  /* 0x000000060f147210 */ /* 0x000fe20007f1e0ff */
[----:B------:R-:W-:Y:S01]  /*121620*/  ULDC.64 UR46, c[0x0][0x228] ;  /* 0x00008a00002e7ab9 */ /* 0x000fe20000000a00 */
[----:B------:R-:W-:Y:S01]  /*121630*/  UMOV UR17, UR50 ;  /* 0x0000003200117c82 */ /* 0x000fe20008000000 */
[----:B------:R-:W-:-:S02]  /*121640*/  ULDC UR7, c[0x0][0x248] ;  /* 0x0000920000077ab9 */ /* 0x000fc40000000800 */
[----:B------:R-:W-:-:S05]  /*121650*/  IMAD.X R21, R16, 0x1, R7, P0 ;  /* 0x0000000110157824 */ /* 0x000fca00000e0607 */
[----:B------:R0:W-:Y:S01]  /*121660*/  STL.64 [R1+0x42b0], R20 ;  /* 0x0042b01401007387 */ /* 0x0001e20000100a00 */
[----:B------:R-:W-:-:S04]  /*121670*/  LOP3.LUT R2, R2, 0xffffff7f, RZ, 0xc0, !PT ;  /* 0xffffff7f02027812 */ /* 0x000fc800078ec0ff */
[----:B------:R-:W-:-:S04]  /*121680*/  @P2 LOP3.LUT R2, R2, 0x80, RZ, 0xfc, !PT ;  /* 0x0000008002022812 */ /* 0x000fc800078efcff */
[----:B------:R-:W-:Y:S02]  /*121690*/  LOP3.LUT R2, R2, 0xffffffbf, RZ, 0xc0, !PT ;  /* 0xffffffbf02027812 */ /* 0x000fe400078ec0ff */
[----:B--2---:R-:W-:Y:S02]  /*1216a0*/  ISETP.GE.AND P0, PT, R18, UR39, PT ;  /* 0x0000002712007c0c */ /* 0x004fe4000bf06270 */
[----:B------:R-:W2:Y:S04]  /*1216b0*/  LDL.LU R18, [R1+0x5850] ;  /* 0x0058500001127983 */ /* 0x000ea80000300800 */
[----:B------:R-:W3:Y:S01]  /*1216c0*/  LDL.LU R4, [R1+0x5854] ;  /* 0x0058540001047983 */ /* 0x000ee20000300800 */
[----:B------:R-:W-:Y:S02]  /*1216d0*/  @P1 LOP3.LUT R2, R2, 0x40, RZ, 0xfc, !PT ;  /* 0x0000004002021812 */ /* 0x000fe400078efcff */
[----:B------:R-:W-:-:S02]  /*1216e0*/  ISETP.GE.AND P1, PT, R19, UR37, PT ;  /* 0x0000002513007c0c */ /* 0x000fc4000bf26270 */
[----:B------:R-:W-:-:S11]  /*1216f0*/  LOP3.LUT R2, R2, 0xffffffdf, RZ, 0xc0, !PT ;  /* 0xffffffdf02027812 */ /* 0x000fd600078ec0ff */
[----:B------:R-:W-:-:S04]  /*121700*/  @P1 LOP3.LUT R2, R2, 0x20, RZ, 0xfc, !PT ;  /* 0x0000002002021812 */ /* 0x000fc800078efcff */
[----:B------:R-:W-:-:S04]  /*121710*/  LOP3.LUT R2, R2, 0xffffffef, RZ, 0xc0, !PT ;  /* 0xffffffef02027812 */ /* 0x000fc800078ec0ff */
[----:B------:R-:W-:Y:S02]  /*121720*/  @P0 LOP3.LUT R2, R2, 0x10, RZ, 0xfc, !PT ;  /* 0x0000001002020812 */ /* 0x000fe400078efcff */
[----:B0-----:R-:W-:-:S05]  /*121730*/  IADD3 R20, P0, R15, R8, RZ ;  /* 0x000000080f147210 */ /* 0x001fca0007f1e0ff */
[----:B------:R-:W-:-:S05]  /*121740*/  IMAD.X R21, R16, 0x1, R9, P0 ;  /* 0x0000000110157824 */ /* 0x000fca00000e0609 */
[----:B------:R0:W-:Y:S04]  /*121750*/  STL.64 [R1+0x42c8], R20 ;  /* 0x0042c81401007387 */ /* 0x0001e80000100a00 */
[----:B0-----:R-:W4:Y:S04]  /*121760*/  LDL.LU R21, [R1+0x5ae8] ;  /* 0x005ae80001157983 */ /* 0x001f280000300800 */
[----:B------:R0:W-:Y:S01]  /*121770*/  STL.64 [R1+0x5ad8], R8 ;  /* 0x005ad80801007387 */ /* 0x0001e20000100a00 */
[----:B---3--:R-:W-:-:S03]  /*121780*/  ISETP.GE.AND P1, PT, R4, UR43, PT ;  /* 0x0000002b04007c0c */ /* 0x008fc6000bf26270 */
[----:B------:R-:W3:Y:S01]  /*121790*/  LDL.LU R4, [R1+0x5858] ;  /* 0x0058580001047983 */ /* 0x000ee20000300800 */
[----:B------:R-:W-:Y:S01]  /*1217a0*/  UMOV UR37, UR9 ;  /* 0x0000000900257c82 */ /* 0x000fe20008000000 */
[----:B------:R-:W-:Y:S01]  /*1217b0*/  UMOV UR9, UR41 ;  /* 0x0000002900097c82 */ /* 0x000fe20008000000 */
[----:B------:R-:W-:Y:S02]  /*1217c0*/  ULDC.64 UR40, c[0x0][0x228] ;  /* 0x00008a0000287ab9 */ /* 0x000fe40000000a00 */
[----:B--2---:R-:W-:Y:S02]  /*1217d0*/  ISETP.GE.AND P0, PT, R18, UR41, PT ;  /* 0x0000002912007c0c */ /* 0x004fe4000bf06270 */
[----:B------:R-:W-:-:S11]  /*1217e0*/  LOP3.LUT R2, R2, 0xfffffff7, RZ, 0xc0, !PT ;  /* 0xfffffff702027812 */ /* 0x000fd600078ec0ff */
[----:B------:R-:W-:Y:S02]  /*1217f0*/  @P0 LOP3.LUT R2, R2, 0x8, RZ, 0xfc, !PT ;  /* 0x0000000802020812 */ /* 0x000fe400078efcff */
[----:B0-----:R-:W-:-:S05]  /*121800*/  IADD3 R8, P0, R15, R10, RZ ;  /* 0x0000000a0f087210 */ /* 0x001fca0007f1e0ff */
[----:B------:R-:W-:-:S05]  /*121810*/  IMAD.X R9, R16, 0x1, R11, P0 ;  /* 0x0000000110097824 */ /* 0x000fca00000e060b */
[----:B------:R0:W-:Y:S04]  /*121820*/  STL.64 [R1+0x42f8], R8 ;  /* 0x0042f80801007387 */ /* 0x0001e80000100a00 */
[----:B------:R-:W2:Y:S01]  /*121830*/  LDL.LU R18, [R1+0x585c] ;  /* 0x00585c0001127983 */ /* 0x000ea20000300800 */
[----:B------:R-:W-:-:S04]  /*121840*/  LOP3.LUT R2, R2, 0xfffffffb, RZ, 0xc0, !PT ;  /* 0xfffffffb02027812 */ /* 0x000fc800078ec0ff */
[----:B------:R-:W-:Y:S01]  /*121850*/  @P1 LOP3.LUT R2, R2, 0x4, RZ, 0xfc, !PT ;  /* 0x0000000402021812 */ /* 0x000fe200078efcff */
[----:B------:R-:W-:Y:S02]  /*121860*/  IMAD.MOV.U32 R20, RZ, RZ, R3 ;  /* 0x000000ffff147224 */ /* 0x000fe400078e0003 */
[----:B------:R-:W-:Y:S02]  /*121870*/  IMAD.MOV.U32 R3, RZ, RZ, R5 ;  /* 0x000000ffff037224 */ /* 0x000fe400078e0005 */
[----:B------:R-:W-:Y:S01]  /*121880*/  IMAD.MOV.U32 R19, RZ, RZ, R22 ;  /* 0x000000ffff137224 */ /* 0x000fe200078e0016 */
[----:B0-----:R-:W4:Y:S01]  /*121890*/  LDL.LU R9, [R1+0x5860] ;  /* 0x0058600001097983 */ /* 0x001f220000300800 */
[----:B------:R-:W-:Y:S02]  /*1218a0*/  IMAD.MOV.U32 R22, RZ, RZ, R24 ;  /* 0x000000ffff167224 */ /* 0x000fe400078e0018 */
[----:B------:R-:W-:Y:S02]  /*1218b0*/  IMAD.MOV.U32 R24, RZ, RZ, R27 ;  /* 0x000000ffff187224 */ /* 0x000fe400078e001b */
[----:B------:R-:W4:Y:S01]  /*1218c0*/  LDL.LU R27, [R1+0x10f8] ;  /* 0x0010f800011b7983 */ /* 0x000f220000300800 */
[----:B---3--:R-:W-:-:S02]  /*1218d0*/  ISETP.GE.AND P1, PT, R4, UR45, PT ;  /* 0x0000002d04007c0c */ /* 0x008fc4000bf26270 */
[----:B------:R-:W-:-:S05]  /*1218e0*/  IADD3 R4, P0, R15, R12, RZ ;  /* 0x0000000c0f047210 */ /* 0x000fca0007f1e0ff */
[----:B------:R-:W-:-:S05]  /*1218f0*/  IMAD.X R5, R16, 0x1, R13, P0 ;  /* 0x0000000110057824 */ /* 0x000fca00000e060d */
[----:B------:R0:W-:Y:S04]  /*121900*/  STL.64 [R1+0x4318], R4 ;  /* 0x0043180401007387 */ /* 0x0001e80000100a00 */
[----:B0-----:R-:W3:Y:S04]  /*121910*/  LDL.LU.64 R4, [R1+0x5ae0] ;  /* 0x005ae00001047983 */ /* 0x001ee80000300a00 */
[----:B------:R-:W3:Y:S01]  /*121920*/  LDL.LU R8, [R1+0x5864] ;  /* 0x0058640001087983 */ /* 0x000ee20000300800 */
[----:B------:R-:W-:Y:S02]  /*121930*/  LOP3.LUT R2, R2, 0xfffffffd, RZ, 0xc0, !PT ;  /* 0xfffffffd02027812 */ /* 0x000fe400078ec0ff */
[----:B--2---:R-:W-:-:S02]  /*121940*/  ISETP.GE.AND P0, PT, R18, UR47, PT ;  /* 0x0000002f12007c0c */ /* 0x004fc4000bf06270 */
[----:B------:R-:W-:Y:S01]  /*121950*/  @P1 LOP3.LUT R2, R2, 0x2, RZ, 0xfc, !PT ;  /* 0x0000000202021812 */ /* 0x000fe200078efcff */
[----:B------:R-:W-:Y:S01]  /*121960*/  UMOV UR41, UR49 ;  /* 0x0000003100297c82 */ /* 0x000fe20008000000 */
[----:B------:R-:W-:Y:S01]  /*121970*/  UMOV UR47, UR48 ;  /* 0x00000030002f7c82 */ /* 0x000fe20008000000 */
[----:B------:R-:W-:Y:S01]  /*121980*/  ULDC.64 UR48, c[0x0][0x228] ;  /* 0x00008a0000307ab9 */ /* 0x000fe20000000a00 */
[----:B------:R-:W-:Y:S01]  /*121990*/  LOP3.LUT R2, R2, 0xfffffffe, RZ, 0xc0, !PT ;  /* 0xfffffffe02027812 */ /* 0x000fe200078ec0ff */
[----:B------:R-:W-:Y:S01]  /*1219a0*/  UMOV UR39, UR51 ;  /* 0x0000003300277c82 */ /* 0x000fe20008000000 */
[----:B------:R-:W-:-:S05]  /*1219b0*/  ULDC.64 UR50, c[0x0][0x228] ;  /* 0x00008a0000327ab9 */ /* 0x000fca0000000a00 */
[----:B------:R-:W-:Y:S02]  /*1219c0*/  @P0 LOP3.LUT R2, R2, 0x1, RZ, 0xfc, !PT ;  /* 0x0000000102020812 */ /* 0x000fe400078efcff */
[----:B----4-:R-:W-:Y:S02]  /*1219d0*/  ISETP.GE.AND P0, PT, R9, UR49, PT ;  /* 0x0000003109007c0c */ /* 0x010fe4000bf06270 */
[----:B------:R-:W-:Y:S01]  /*1219e0*/  LOP3.LUT R27, R27, 0x7fffffff, RZ, 0xc0, !PT ;  /* 0x7fffffff1b1b7812 */ /* 0x000fe200078ec0ff */
[----:B------:R-:W-:Y:S01]  /*1219f0*/  VIADD R15, R15, UR7 ;  /* 0x000000070f0f7c36 */ /* 0x000fe20008000000 */
[----:B------:R0:W-:Y:S01]  /*121a00*/  STL.64 [R1+0x5ad0], R12 ;  /* 0x005ad00c01007387 */ /* 0x0001e20000100a00 */
[----:B---3--:R-:W-:-:S08]  /*121a10*/  ISETP.GE.AND P1, PT, R8, UR51, PT ;  /* 0x0000003308007c0c */ /* 0x008fd0000bf26270 */
[----:B------:R-:W-:Y:S02]  /*121a20*/  @P0 LOP3.LUT R27, R27, 0x80000000, RZ, 0xfc, !PT ;  /* 0x800000001b1b0812 */ /* 0x000fe400078efcff */
[----:B------:R-:W-:Y:S02]  /*121a30*/  SHF.R.S32.HI R16, RZ, 0x1f, R15 ;  /* 0x0000001fff107819 */ /* 0x000fe4000001140f */
[----:B------:R-:W-:Y:S01]  /*121a40*/  IADD3 R8, P2, R15, R6, RZ ;  /* 0x000000060f087210 */ /* 0x000fe20007f5e0ff */
[----:B0-----:R-:W2:Y:S01]  /*121a50*/  LDL.LU R13, [R1+0x5868] ;  /* 0x00586800010d7983 */ /* 0x001ea20000300800 */
[----:B------:R-:W-:Y:S01]  /*121a60*/  LOP3.LUT R27, R27, 0xbfffffff, RZ, 0xc0, !PT ;  /* 0xbfffffff1b1b7812 */ /* 0x000fe200078ec0ff */
[----:B------:R-:W-:Y:S01]  /*121a70*/  UMOV UR45, UR23 ;  /* 0x00000017002d7c82 */ /* 0x000fe20008000000 */
[----:B------:R-:W-:Y:S01]  /*121a80*/  UMOV UR31, UR54 ;  /* 0x00000036001f7c82 */ /* 0x000fe20008000000 */
[----:B------:R-:W-:Y:S01]  /*121a90*/  IMAD.X R9, R16, 0x1, R7, P2 ;  /* 0x0000000110097824 */ /* 0x000fe200010e0607 */
[----:B------:R-:W-:Y:S01]  /*121aa0*/  UMOV UR43, UR53 ;  /* 0x00000035002b7c82 */ /* 0x000fe20008000000 */
[----:B------:R-:W-:Y:S01]  /*121ab0*/  UMOV UR49, UR52 ;  /* 0x0000003400317c82 */ /* 0x000fe20008000000 */
[----:B------:R-:W-:Y:S01]  /*121ac0*/  UMOV UR35, UR58 ;  /* 0x0000003a00237c82 */ /* 0x000fe20008000000 */
[----:B------:R-:W-:Y:S01]  /*121ad0*/  UMOV UR33, UR57 ;  /* 0x0000003900217c82 */ /* 0x000fe20008000000 */
[----:B------:R-:W-:Y:S01]  /*121ae0*/  @P1 LOP3.LUT R27, R27, 0x40000000, RZ, 0xfc, !PT ;  /* 0x400000001b1b1812 */ /* 0x000fe200078efcff */
[----:B------:R-:W-:Y:S01]  /*121af0*/  UMOV UR23, UR17 ;  /* 0x0000001100177c82 */ /* 0x000fe20008000000 */
[----:B------:R-:W-:Y:S01]  /*121b00*/  ULDC.64 UR52, c[0x0][0x228] ;  /* 0x00008a0000347ab9 */ /* 0x000fe20000000a00 */
[----:B------:R-:W-:Y:S01]  /*121b10*/  LOP3.LUT R14, R14, 0xfffffffe, RZ, 0xc0, !PT ;  /* 0xfffffffe0e0e7812 */ /* 0x000fe200078ec0ff */
[----:B------:R-:W-:Y:S01]  /*121b20*/  ULDC UR7, c[0x0][0x228] ;  /* 0x00008a0000077ab9 */ /* 0x000fe20000000800 */
[----:B------:R-:W-:Y:S04]  /*121b30*/  STL [R1+0x10f8], R27 ;  /* 0x0010f81b01007387 */ /* 0x000fe80000100800 */
[----:B------:R-:W-:Y:S04]  /*121b40*/  STL [R1+0x5a84], R6 ;  /* 0x005a840601007387 */ /* 0x000fe80000100800 */
[----:B------:R0:W-:Y:S04]  /*121b50*/  STL.64 [R1+0x42f0], R8 ;  /* 0x0042f00801007387 */ /* 0x0001e80000100a00 */
[----:B0-----:R-:W3:Y:S04]  /*121b60*/  LDL.LU.64 R8, [R1+0x5ad8] ;  /* 0x005ad80001087983 */ /* 0x001ee80000300a00 */
[----:B------:R-:W4:Y:S01]  /*121b70*/  LDL.LU R12, [R1+0x586c] ;  /* 0x00586c00010c7983 */ /* 0x000f220000300800 */
[----:B------:R-:W-:Y:S01]  /*121b80*/  UMOV UR17, UR55 ;  /* 0x0000003700117c82 */ /* 0x000fe20008000000 */
[----:B------:R-:W-:-:S02]  /*121b90*/  ULDC.64 UR54, c[0x0][0x228] ;  /* 0x00008a0000367ab9 */ /* 0x000fc40000000a00 */
[----:B------:R-:W-:Y:S04]  /*121ba0*/  STL [R1+0x5a88], R7 ;  /* 0x005a880701007387 */ /* 0x000fe80000100800 */
[----:B------:R-:W3:Y:S01]  /*121bb0*/  LDL.LU R6, [R1+0x5870] ;  /* 0x0058700001067983 */ /* 0x000ee20000300800 */
[----:B--2---:R-:W-:Y:S02]  /*121bc0*/  ISETP.GE.AND P2, PT, R13, UR53, PT ;  /* 0x000000350d007c0c */ /* 0x004fe4000bf46270 */
[----:B----4-:R-:W-:Y:S02]  /*121bd0*/  ISETP.GE.AND P3, PT, R12, UR55, PT ;  /* 0x000000370c007c0c */ /* 0x010fe4000bf66270 */
[----:B---3--:R-:W-:Y:S01]  /*121be0*/  IADD3 R12, P4, R15, R8, RZ ;  /* 0x000000080f0c7210 */ /* 0x008fe20007f9e0ff */
[----:B------:R-:W-:Y:S04]  /*121bf0*/  STL [R1+0x5a8c], R8 ;  /* 0x005a8c0801007387 */ /* 0x000fe80000100800 */
[----:B------:R0:W-:Y:S01]  /*121c00*/  STL [R1+0x5a90], R9 ;  /* 0x005a900901007387 */ /* 0x0001e20000100800 */
[----:B------:R-:W-:-:S03]  /*121c10*/  IMAD.X R13, R16, 0x1, R9, P4 ;  /* 0x00000001100d7824 */ /* 0x000fc600020e0609 */
[----:B0-----:R-:W2:Y:S04]  /*121c20*/  LDL R9, [R1+0x2d04] ;  /* 0x002d040001097983 */ /* 0x001ea80000100800 */
[----:B------:R0:W-:Y:S04]  /*121c30*/  STL.64 [R1+0x4310], R12 ;  /* 0x0043100c01007387 */ /* 0x0001e80000100a00 */
[----:B0-----:R-:W3:Y:S01]  /*121c40*/  LDL.LU R12, [R1+0x5874] ;  /* 0x00587400010c7983 */ /* 0x001ee20000300800 */
[----:B------:R-:W-:Y:S01]  /*121c50*/  UMOV UR51, UR29 ;  /* 0x0000001d00337c82 */ /* 0x000fe20008000000 */
[----:B------:R-:W-:Y:S01]  /*121c60*/  UMOV UR29, UR59 ;  /* 0x0000003b001d7c82 */ /* 0x000fe20008000000 */
[----:B------:R-:W-:Y:S01]  /*121c70*/  ULDC.64 UR58, c[0x0][0x228] ;  /* 0x00008a00003a7ab9 */ /* 0x000fe20000000a00 */
[----:B------:R-:W4:Y:S01]  /*121c80*/  LDL.LU R18, [R1+0x5878] ;  /* 0x0058780001127983 */ /* 0x000f220000300800 */
[----:B------:R-:W-:Y:S01]  /*121c90*/  UMOV UR53, UR15 ;  /* 0x0000000f00357c82 */ /* 0x000fe20008000000 */
[----:B------:R-:W-:Y:S01]  /*121ca0*/  UMOV UR15, UR56 ;  /* 0x00000038000f7c82 */ /* 0x000fe20008000000 */
[----:B------:R-:W-:Y:S01]  /*121cb0*/  ULDC.64 UR56, c[0x0][0x228] ;  /* 0x00008a0000387ab9 */ /* 0x000fe20000000a00 */
[----:B------:R-:W2:Y:S01]  /*121cc0*/  LDL R8, [R1+0x2d08] ;  /* 0x002d080001087983 */ /* 0x000ea20000100800 */
[----:B------:R-:W-:-:S03]  /*121cd0*/  ISETP.GE.AND P4, PT, R6, UR57, PT ;  /* 0x0000003906007c0c */ /* 0x000fc6000bf86270 */
[----:B------:R-:W2:Y:S04]  /*121ce0*/  LDL R7, [R1+0x2d0c] ;  /* 0x002d0c0001077983 */ /* 0x000ea80000100800 */
[----:B------:R-:W2:Y:S04]  /*121cf0*/  LDL R6, [R1+0x2d00] ;  /* 0x002d000001067983 */ /* 0x000ea80000100800 */
[----:B------:R-:W-:Y:S01]  /*121d00*/  STL [R1+0x5a94], R10 ;  /* 0x005a940a01007387 */ /* 0x000fe20000100800 */
[----:B---3--:R-:W-:Y:S02]  /*121d10*/  ISETP.GE.AND P5, PT, R12, UR59, PT ;  /* 0x0000003b0c007c0c */ /* 0x008fe4000bfa6270 */
[----:B------:R-:W-:-:S05]  /*121d20*/  IADD3 R12, P6, R15, R10, RZ ;  /* 0x0000000a0f0c7210 */ /* 0x000fca0007fde0ff */
[----:B------:R-:W-:-:S05]  /*121d30*/  IMAD.X R13, R16, 0x1, R11, P6 ;  /* 0x00000001100d7824 */ /* 0x000fca00030e060b */
[----:B------:R0:W-:Y:S04]  /*121d40*/  STL.64 [R1+0x4330], R12 ;  /* 0x0043300c01007387 */ /* 0x0001e80000100a00 */
[----:B0-----:R-:W3:Y:S04]  /*121d50*/  LDL.LU.64 R12, [R1+0x5ad0] ;  /* 0x005ad000010c7983 */ /* 0x001ee80000300a00 */
[----:B------:R0:W-:Y:S04]  /*121d60*/  STL [R1+0x5a98], R11 ;  /* 0x005a980b01007387 */ /* 0x0001e80000100800 */
[----:B0-----:R-:W3:Y:S01]  /*121d70*/  LDL.LU R11, [R1+0xe88] ;  /* 0x000e8800010b7983 */ /* 0x001ee20000300800 */
[----:B------:R-:W-:Y:S01]  /*121d80*/  @P2 LOP3.LUT R14, R14, 0x1, RZ, 0xfc, !PT ;  /* 0x000000010e0e2812 */ /* 0x000fe200078efcff */
[----:B------:R-:W-:Y:S01]  /*121d90*/  UMOV UR57, UR61 ;  /* 0x0000003d00397c82 */ /* 0x000fe20008000000 */
[----:B------:R-:W-:Y:S01]  /*121da0*/  UMOV UR59, UR60 ;  /* 0x0000003c003b7c82 */ /* 0x000fe20008000000 */
[----:B------:R-:W-:Y:S01]  /*121db0*/  ULDC.64 UR60, c[0x0][0x228] ;  /* 0x00008a00003c7ab9 */ /* 0x000fe20000000a00 */
[----:B------:R-:W-:-:S02]  /*121dc0*/  LOP3.LUT R14, R14, 0xfffffffd, RZ, 0xc0, !PT ;  /* 0xfffffffd0e0e7812 */ /* 0x000fc400078ec0ff */
[----:B------:R-:W-:Y:S02]  /*121dd0*/  LOP3.LUT P1, RZ, R5, 0x1000000, RZ, 0xc0, !PT ;  /* 0x0100000005ff7812 */ /* 0x000fe4000782c0ff */
[----:B----4-:R-:W-:Y:S01]  /*121de0*/  ISETP.GE.AND P6, PT, R18, UR61, PT ;  /* 0x0000003d12007c0c */ /* 0x010fe2000bfc6270 */
[----:B------:R-:W-:Y:S01]  /*121df0*/  UMOV UR61, UR9 ;  /* 0x00000009003d7c82 */ /* 0x000fe20008000000 */
[----:B------:R-:W-:Y:S02]  /*121e00*/  @P3 LOP3.LUT R14, R14, 0x2, RZ, 0xfc, !PT ;  /* 0x000000020e0e3812 */ /* 0x000fe400078efcff */
[----:B--2---:R-:W-:Y:S01]  /*121e10*/  ISETP.LT.AND P3, PT, R9, UR61, !P1 ;  /* 0x0000003d09007c0c */ /* 0x004fe2000cf61270 */
[----:B------:R-:W-:Y:S01]  /*121e20*/  UMOV UR55, UR11 ;  /* 0x0000000b00377c82 */ /* 0x000fe20008000000 */
[----:B------:R-:W-:Y:S01]  /*121e30*/  ULDC UR11, c[0x0][0x228] ;  /* 0x00008a00000b7ab9 */ /* 0x000fe20000000800 */
[----:B------:R-:W-:Y:S01]  /*121e40*/  LOP3.LUT R14, R14, 0xfffffffb, RZ, 0xc0, !PT ;  /* 0xfffffffb0e0e7812 */ /* 0x000fe200078ec0ff */
[----:B------:R-:W-:-:S03]  /*121e50*/  ULDC UR9, c[0x0][0x228] ;  /* 0x00008a0000097ab9 */ /* 0x000fc60000000800 */
[----:B------:R-:W-:Y:S02]  /*121e60*/  @P4 LOP3.LUT R14, R14, 0x4, RZ, 0xfc, !PT ;  /* 0x000000040e0e4812 */ /* 0x000fe400078efcff */
[----:B------:R-:W-:Y:S02]  /*121e70*/  ISETP.LT.AND P4, PT, R8, UR11, !P1 ;  /* 0x0000000b08007c0c */ /* 0x000fe4000cf81270 */
[----:B------:R-:W-:Y:S01]  /*121e80*/  LOP3.LUT P2, RZ, R5, 0x800000, RZ, 0xc0, !PT ;  /* 0x0080000005ff7812 */ /* 0x000fe2000784c0ff */
[----:B------:R-:W-:Y:S01]  /*121e90*/  ULDC UR11, c[0x0][0x228] ;  /* 0x00008a00000b7ab9 */ /* 0x000fe20000000800 */
[----:B------:R-:W-:Y:S01]  /*121ea0*/  IMAD.MOV.U32 R10, RZ, RZ, R19 ;  /* 0x000000ffff0a7224 */ /* 0x000fe200078e0013 */
[----:B------:R-:W-:-:S04]  /*121eb0*/  LOP3.LUT R14, R14, 0xfffffff7, RZ, 0xc0, !PT ;  /* 0xfffffff70e0e7812 */ /* 0x000fc800078ec0ff */
[----:B------:R-:W-:-:S04]  /*121ec0*/  @P5 LOP3.LUT R14, R14, 0x8, RZ, 0xfc, !PT ;  /* 0x000000080e0e5812 */ /* 0x000fc800078efcff */
[----:B------:R-:W-:-:S04]  /*121ed0*/  LOP3.LUT R14, R14, 0xffffffef, RZ, 0xc0, !PT ;  /* 0xffffffef0e0e7812 */ /* 0x000fc800078ec0ff */
[----:B------:R-:W-:-:S05]  /*121ee0*/  @P6 LOP3.LUT R14, R14, 0x10, RZ, 0xfc, !PT ;  /* 0x000000100e0e6812 */ /* 0x000fca00078efcff */
[----:B------:R-:W-:Y:S01]  /*121ef0*/  STL [R1+0x5a9c], R14 ;  /* 0x005a9c0e01007387 */ /* 0x000fe20000100800 */
[----:B---3--:R-:W-:-:S04]  /*121f00*/  LOP3.LUT R11, R11, 0xff7fffff, RZ, 0xc0, !PT ;  /* 0xff7fffff0b0b7812 */ /* 0x008fc800078ec0ff */
[----:B------:R-:W-:Y:S02]  /*121f10*/  @P3 LOP3.LUT R11, R11, 0x800000, RZ, 0xfc, !PT ;  /* 0x008000000b0b3812 */ /* 0x000fe400078efcff */
[----:B------:R-:W-:Y:S02]  /*121f20*/  ISETP.LT.AND P3, PT, R7, UR9, !P1 ;  /* 0x0000000907007c0c */ /* 0x000fe4000cf61270 */
[----:B------:R-:W-:Y:S02]  /*121f30*/  LOP3.LUT R11, R11, 0xffbfffff, RZ, 0xc0, !PT ;  /* 0xffbfffff0b0b7812 */ /* 0x000fe400078ec0ff */
[----:B------:R-:W-:Y:S01]  /*121f40*/  ISETP.LT.AND P1, PT, R6, UR7, !P1 ;  /* 0x0000000706007c0c */ /* 0x000fe2000cf21270 */
[----:B------:R-:W-:Y:S01]  /*121f50*/  ULDC UR9, c[0x0][0x228] ;  /* 0x00008a0000097ab9 */ /* 0x000fe20000000800 */
[----:B------:R-:W-:Y:S02]  /*121f60*/  IADD3 R18, P0, R15, R12, RZ ;  /* 0x0000000c0f127210 */ /* 0x000fe40007f1e0ff */
[----:B------:R-:W-:Y:S01]  /*121f70*/  @P4 LOP3.LUT R11, R11, 0x400000, RZ, 0xfc, !PT ;  /* 0x004000000b0b4812 */ /* 0x000fe200078efcff */
[----:B------:R-:W-:-:S03]  /*121f80*/  ULDC UR7, c[0x0][0x228] ;  /* 0x00008a0000077ab9 */ /* 0x000fc60000000800 */
[----:B------:R-:W-:-:S04]  /*121f90*/  LOP3.LUT R11, R11, 0xffdfffff, RZ, 0xc0, !PT ;  /* 0xffdfffff0b0b7812 */ /* 0x000fc800078ec0ff */
[----:B------:R-:W-:Y:S02]  /*121fa0*/  @P3 LOP3.LUT R11, R11, 0x200000, RZ, 0xfc, !PT ;  /* 0x002000000b0b3812 */ /* 0x000fe400078efcff */
[----:B------:R-:W-:Y:S02]  /*121fb0*/  ISETP.LT.AND P3, PT, R9, UR59, !P2 ;  /* 0x0000003b09007c0c */ /* 0x000fe4000d761270 */
[----:B------:R-:W-:Y:S02]  /*121fc0*/  LOP3.LUT R11, R11, 0xffefffff, RZ, 0xc0, !PT ;  /* 0xffefffff0b0b7812 */ /* 0x000fe400078ec0ff */
[----:B------:R-:W-:Y:S01]  /*121fd0*/  ISETP.LT.AND P4, PT, R8, UR11, !P2 ;  /* 0x0000000b08007c0c */ /* 0x000fe2000d781270 */
[----:B------:R-:W-:Y:S01]  /*121fe0*/  IMAD.X R19, R16, 0x1, R13, P0 ;  /* 0x0000000110137824 */ /* 0x000fe200000e060d */
[----:B------:R-:W-:Y:S01]  /*121ff0*/  @P1 LOP3.LUT R11, R11, 0x100000, RZ, 0xfc, !PT ;  /* 0x001000000b0b1812 */ /* 0x000fe200078efcff */
[----:B------:R-:W-:-:S03]  /*122000*/  ULDC UR11, c[0x0][0x228] ;  /* 0x00008a00000b7ab9 */ /* 0x000fc60000000800 */
[----:B------:R-:W-:-:S04]  /*122010*/  LOP3.LUT R11, R11, 0xfff7ffff, RZ, 0xc0, !PT ;  /* 0xfff7ffff0b0b7812 */ /* 0x000fc800078ec0ff */
[----:B------:R-:W-:Y:S02]  /*122020*/  @P3 LOP3.LUT R11, R11, 0x80000, RZ, 0xfc, !PT ;  /* 0x000800000b0b3812 */ /* 0x000fe400078efcff */
[----:B------:R-:W-:Y:S02]  /*122030*/  ISETP.LT.AND P3, PT, R7, UR9, !P2 ;  /* 0x0000000907007c0c */ /* 0x000fe4000d761270 */
[----:B------:R-:W-:Y:S02]  /*122040*/  LOP3.LUT R11, R11, 0xfffbffff, RZ, 0xc0, !PT ;  /* 0xfffbffff0b0b7812 */ /* 0x000fe400078ec0ff */
[----:B------:R-:W-:Y:S02]  /*122050*/  ISETP.LT.AND P2, PT, R6, UR7, !P2 ;  /* 0x0000000706007c0c */ /* 0x000fe4000d741270 */
[----:B------:R-:W-:Y:S01]  /*122060*/  LOP3.LUT P0, RZ, R5, 0x400000, RZ, 0xc0, !PT ;  /* 0x0040000005ff7812 */ /* 0x000fe2000780c0ff */
[----:B------:R-:W-:Y:S01]  /*122070*/  ULDC UR9, c[0x0][0x228] ;  /* 0x00008a0000097ab9 */ /* 0x000fe20000000800 */
        /* <DEDUP_REMOVED lines=9> */
[----:B------:R-:W-:-:S04]  /*122110*/  @P2 LOP3.LUT R11, R11, 0x10000, RZ, 0xfc, !PT ;  /* 0x000100000b0b2812 */ /* 0x000fc800078efcff */
[----:B------:R-:W-:-:S04]  /*122120*/  LOP3.LUT R11, R11, 0xffff7fff, RZ, 0xc0, !PT ;  /* 0xffff7fff0b0b7812 */ /* 0x000fc800078ec0ff */
[----:B------:R-:W-:Y:S02]  /*122130*/  @P3 LOP3.LUT R11, R11, 0x8000, RZ, 0xfc, !PT ;  /* 0x000080000b0b3812 */ /* 0x000fe400078efcff */
[----:B------:R-:W-:Y:S02]  /*122140*/  ISETP.LT.AND P3, PT, R7, UR9, !P0 ;  /* 0x0000000907007c0c */ /* 0x000fe4000c761270 */
[----:B------:R-:W-:Y:S02]  /*122150*/  LOP3.LUT R11, R11, 0xffffbfff, RZ, 0xc0, !PT ;  /* 0xffffbfff0b0b7812 */ /* 0x000fe400078ec0ff */
[----:B------:R-:W-:Y:S01]  /*122160*/  ISETP.LT.AND P0, PT, R6, UR7, !P0 ;  /* 0x0000000706007c0c */ /* 0x000fe2000c701270 */
[----:B------:R-:W-:Y:S01]  /*122170*/  ULDC UR9, c[0x0][0x228] ;  /* 0x00008a0000097ab9 */ /* 0x000fe20000000800 */
[----:B------:R-:W-:Y:S01]  /*122180*/  ULDC UR7, c[0x0][0x228] ;  /* 0x00008a0000077ab9 */ /* 0x000fe20000000800 */
[----:B------:R-:W-:-:S04]  /*122190*/  @P4 LOP3.LUT R11, R11, 0x4000, RZ, 0xfc, !PT ;  /* 0x000040000b0b4812 */ /* 0x000fc800078efcff */
        /* <DEDUP_REMOVED lines=19> */
[----:B------:R-:W-:Y:S02]  /*1222d0*/  ISETP.LT.AND P4, PT, R8, UR11, !P2 ;  /* 0x0000000b08007c0c */ /* 0x000fe4000d781270 */
[----:B------:R-:W-:Y:S02]  /*1222e0*/  LOP3.LUT P0, RZ, R5, 0x80000, RZ, 0xc0, !PT ;  /* 0x0008000005ff7812 */ /* 0x000fe4000780c0ff */
[----:B------:R-:W-:Y:S01]  /*1222f0*/  LOP3.LUT R11, R11, 0xfffffeff, RZ, 0xc0, !PT ;  /* 0xfffffeff0b0b7812 */ /* 0x000fe200078ec0ff */
[----:B------:R-:W-:Y:S01]  /*122300*/  ULDC UR11, c[0x0][0x228] ;  /* 0x00008a00000b7ab9 */ /* 0x000fe20000000800 */
[----:B------:R0:W-:Y:S01]  /*122310*/  STL.64 [R1+0x4340], R18 ;  /* 0x0043401201007387 */ /* 0x0001e20000100a00 */
[----:B------:R-:W-:Y:S01]  /*122320*/  ULDC UR53, c[0x0][0x228] ;  /* 0x00008a0000357ab9 */ /* 0x000fe20000000800 */
[----:B------:R-:W-:-:S04]  /*122330*/  @P1 LOP3.LUT R11, R11, 0x100, RZ, 0xfc, !PT ;  /* 0x000001000b0b1812 */ /* 0x000fc800078efcff */
[----:B------:R-:W-:-:S04]  /*122340*/  LOP3.LUT R11, R11, 0xffffff7f, RZ, 0xc0, !PT ;  /* 0xffffff7f0b0b7812 */ /* 0x000fc800078ec0ff */
[----:B------:R-:W-:Y:S02]  /*122350*/  @P3 LOP3.LUT R11, R11, 0x80, RZ, 0xfc, !PT ;  /* 0x000000800b0b3812 */ /* 0x000fe400078efcff */
[----:B------:R-:W-:Y:S02]  /*122360*/  ISETP.LT.AND P3, PT, R7, UR9, !P2 ;  /* 0x0000000907007c0c */ /* 0x000fe4000d761270 */
[----:B------:R-:W-:Y:S01]  /*122370*/  ISETP.LT.AND P5, PT, R8, UR11, !P0 ;  /* 0x0000000b08007c0c */ /* 0x000fe2000c7a1270 */
[----:B0-----:R-:W2:Y:S01]  /*122380*/  LDL.LU.64 R18, [R1+0x5ac8] ;  /* 0x005ac80001127983 */ /* 0x001ea20000300a00 */
[----:B------:R-:W-:Y:S02]  /*122390*/  LOP3.LUT R11, R11, 0xffffffbf, RZ, 0xc0, !PT ;  /* 0xffffffbf0b0b7812 */ /* 0x000fe400078ec0ff */
[----:B------:R-:W-:Y:S01]  /*1223a0*/  ISETP.LT.AND P2, PT, R6, UR7, !P2 ;  /* 0x0000000706007c0c */ /* 0x000fe2000d741270 */
[----:B------:R-:W-:Y:S01]  /*1223b0*/  ULDC UR9, c[0x0][0x228] ;  /* 0x00008a0000097ab9 */ /* 0x000fe20000000800 */
[----:B------:R-:W-:Y:S01]  /*1223c0*/  ULDC UR7, c[0x0][0x228] ;  /* 0x00008a0000077ab9 */ /* 0x000fe20000000800 */
[----:B------:R-:W-:-:S02]  /*1223d0*/  @P4 LOP3.LUT R11, R11, 0x40, RZ, 0xfc, !PT ;  /* 0x000000400b0b4812 */ /* 0x000fc400078efcff */
[----:B------:R-:W-:Y:S01]  /*1223e0*/  LOP3.LUT P1, RZ, R5, 0x40000, RZ, 0xc0, !PT ;  /* 0x0004000005ff7812 */ /* 0x000fe2000782c0ff */
[----:B------:R-:W-:Y:S01]  /*1223f0*/  ULDC UR11, c[0x0][0x228] ;  /* 0x00008a00000b7ab9 */ /* 0x000fe20000000800 */
[----:B------:R-:W-:-:S04]  /*122400*/  LOP3.LUT R11, R11, 0xffffffdf, RZ, 0xc0, !PT ;  /* 0xffffffdf0b0b7812 */ /* 0x000fc800078ec0ff */
[----:B------:R-:W-:Y:S02]  /*122410*/  @P3 LOP3.LUT R11, R11, 0x20, RZ, 0xfc, !PT ;  /* 0x000000200b0b3812 */ /* 0x000fe400078efcff */
[----:B------:R-:W-:Y:S02]  /*122420*/  ISETP.LT.AND P3, PT, R9, UR51, !P0 ;  /* 0x0000003309007c0c */ /* 0x000fe4000c761270 */
[----:B------:R-:W-:Y:S01]  /*122430*/  ISETP.LT.AND P4, PT, R7, UR9, !P0 ;  /* 0x0000000907007c0c */ /* 0x000fe2000c781270 */
[----:B------:R-:W-:Y:S01]  /*122440*/  ULDC UR9, c[0x0][0x228] ;  /* 0x00008a0000097ab9 */ /* 0x000fe20000000800 */
[----:B------:R-:W-:Y:S02]  /*122450*/  LOP3.LUT R11, R11, 0xffffffef, RZ, 0xc0, !PT ;  /* 0xffffffef0b0b7812 */ /* 0x000fe400078ec0ff */
[----:B------:R-:W-:Y:S01]  /*122460*/  R2UR UR59, R17 ;  /* 0x00000000113b72ca */ /* 0x000fe200000e0000 */
[----:B------:R-:W-:Y:S01]  /*122470*/  ULDC UR51, c[0x0][0x228] ;  /* 0x00008a0000337ab9 */ /* 0x000fe20000000800 */
[----:B------:R-:W-:-:S04]  /*122480*/  @P2 LOP3.LUT R11, R11, 0x10, RZ, 0xfc, !PT ;  /* 0x000000100b0b2812 */ /* 0x000fc800078efcff */
[----:B------:R-:W-:-:S04]  /*122490*/  LOP3.LUT R11, R11, 0xfffffff7, RZ, 0xc0, !PT ;  /* 0xfffffff70b0b7812 */ /* 0x000fc800078ec0ff */
[----:B------:R-:W-:-:S04]  /*1224a0*/  @P3 LOP3.LUT R11, R11, 0x8, RZ, 0xfc, !PT ;  /* 0x000000080b0b3812 */ /* 0x000fc800078efcff */
[----:B------:R-:W-:Y:S02]  /*1224b0*/  LOP3.LUT R11, R11, 0xfffffffb, RZ, 0xc0, !PT ;  /* 0xfffffffb0b0b7812 */ /* 0x000fe400078ec0ff */
[----:B------:R-:W-:Y:S01]  /*1224c0*/  ISETP.LT.AND P3, PT, R6, UR7, !P0 ;  /* 0x0000000706007c0c */ /* 0x000fe2000c761270 */
[----:B------:R-:W-:Y:S01]  /*1224d0*/  ULDC UR7, c[0x0][0x228] ;  /* 0x00008a0000077ab9 */ /* 0x000fe20000000800 */
[----:B------:R-:W-:-:S04]  /*1224e0*/  @P5 LOP3.LUT R11, R11, 0x4, RZ, 0xfc, !PT ;  /* 0x000000040b0b5812 */ /* 0x000fc800078efcff */
[----:B------:R-:W-:-:S04]  /*1224f0*/  LOP3.LUT R11, R11, 0xfffffffd, RZ, 0xc0, !PT ;  /* 0xfffffffd0b0b7812 */ /* 0x000fc800078ec0ff */
[----:B------:R-:W-:-:S04]  /*122500*/  @P4 LOP3.LUT R11, R11, 0x2, RZ, 0xfc, !PT ;  /* 0x000000020b0b4812 */ /* 0x000fc800078efcff */
[----:B------:R-:W-:-:S04]  /*122510*/  LOP3.LUT R11, R11, 0xfffffffe, RZ, 0xc0, !PT ;  /* 0xfffffffe0b0b7812 */ /* 0x000fc800078ec0ff */
[----:B------:R-:W-:-:S05]  /*122520*/  @P3 LOP3.LUT R11, R11, 0x1, RZ, 0xfc, !PT ;  /* 0x000000010b0b3812 */ /* 0x000fca00078efcff */
[----:B------:R0:W-:Y:S04]  /*122530*/  STL [R1+0xe88], R11 ;  /* 0x000e880b01007387 */ /* 0x0001e80000100800 */
[----:B0-----:R-:W3:Y:S01]  /*122540*/  LDL.LU R11, [R1+0xd9c] ;  /* 0x000d9c00010b7983 */ /* 0x001ee20000300800 */
[----:B------:R-:W-:Y:S02]  /*122550*/  ISETP.LT.AND P3, PT, R9, UR49, !P1 ;  /* 0x0000003109007c0c */ /* 0x000fe4000cf61270 */
[----:B------:R-:W-:Y:S02]  /*122560*/  ISETP.LT.AND P5, PT, R8, UR11, !P1 ;  /* 0x0000000b08007c0c */ /* 0x000fe4000cfa1270 */
[----:B------:R-:W-:Y:S02]  /*122570*/  ISETP.LT.AND P4, PT, R7, UR9, !P1 ;  /* 0x0000000907007c0c */ /* 0x000fe4000cf81270 */
[C---:B------:R-:W-:Y:S01]  /*122580*/  LOP3.LUT P2, RZ, R5.reuse, 0x20000, RZ, 0xc0, !PT ;  /* 0x0002000005ff7812 */ /* 0x040fe2000784c0ff */
[----:B------:R-:W-:Y:S01]  /*122590*/  ULDC UR11, c[0x0][0x228] ;  /* 0x00008a00000b7ab9 */ /* 0x000fe20000000800 */
[----:B------:R-:W-:Y:S01]  /*1225a0*/  ULDC UR9, c[0x0][0x228] ;  /* 0x00008a0000097ab9 */ /* 0x000fe20000000800 */
[----:B------:R-:W-:Y:S01]  /*1225b0*/  LOP3.LUT P0, RZ, R5, 0x10000, RZ, 0xc0, !PT ;  /* 0x0001000005ff7812 */ /* 0x000fe2000780c0ff */
[----:B------:R-:W4:Y:S01]  /*1225c0*/  LDL.LU R16, [R1+0xd98] ;  /* 0x000d980001107983 */ /* 0x000f220000300800 */
[----:B---3--:R-:W-:-:S04]  /*1225d0*/  LOP3.LUT R11, R11, 0x7fffffff, RZ, 0xc0, !PT ;  /* 0x7fffffff0b0b7812 */ /* 0x008fc800078ec0ff */
[----:B------:R-:W-:-:S04]  /*1225e0*/  @P3 LOP3.LUT R11, R11, 0x80000000, RZ, 0xfc, !PT ;  /* 0x800000000b0b3812 */ /* 0x000fc800078efcff */
[----:B------:R-:W-:Y:S02]  /*1225f0*/  LOP3.LUT R11, R11, 0xbfffffff, RZ, 0xc0, !PT ;  /* 0xbfffffff0b0b7812 */ /* 0x000fe400078ec0ff */
[----:B------:R-:W-:Y:S01]  /*122600*/  ISETP.LT.AND P3, PT, R6, UR7, !P1 ;  /* 0x0000000706007c0c */ /* 0x000fe2000cf61270 */
[----:B------:R-:W-:Y:S01]  /*122610*/  ULDC UR7, c[0x0][0x228] ;  /* 0x00008a0000077ab9 */ /* 0x000fe20000000800 */
[----:B------:R-:W-:-:S04]  /*122620*/  @P5 LOP3.LUT R11, R11, 0x40000000, RZ, 0xfc, !PT ;  /* 0x400000000b0b5812 */ /* 0x000fc800078efcff */
[----:B------:R-:W-:-:S04]  /*122630*/  LOP3.LUT R11, R11, 0xdfffffff, RZ, 0xc0, !PT ;  /* 0xdfffffff0b0b7812 */ /* 0x000fc800078ec0ff */
[----:B------:R-:W-:Y:S02]  /*122640*/  @P4 LOP3.LUT R11, R11, 0x20000000, RZ, 0xfc, !PT ;  /* 0x200000000b0b4812 */ /* 0x000fe400078efcff */
[----:B------:R-:W-:Y:S02]  /*122650*/  ISETP.LT.AND P4, PT, R9, UR47, !P2 ;  /* 0x0000002f09007c0c */ /* 0x000fe4000d781270 */
[----:B------:R-:W-:Y:S01]  /*122660*/  ISETP.LT.AND P5, PT, R8, UR11, !P2 ;  /* 0x0000000b08007c0c */ /* 0x000fe2000d7a1270 */
[----:B------:R-:W-:Y:S01]  /*122670*/  ULDC UR11, c[0x0][0x228] ;  /* 0x00008a00000b7ab9 */ /* 0x000fe20000000800 */
[----:B------:R-:W-:Y:S02]  /*122680*/  LOP3.LUT R11, R11, 0xefffffff, RZ, 0xc0, !PT ;  /* 0xefffffff0b0b7812 */ /* 0x000fe400078ec0ff */
[----:B------:R-:W-:Y:S02]  /*122690*/  LOP3.LUT P1, RZ, R5, 0x8000, RZ, 0xc0, !PT ;  /* 0x0000800005ff7812 */ /* 0x000fe4000782c0ff */
[----:B----4-:R-:W-:Y:S01]  /*1226a0*/  LOP3.LUT R16, R16, 0x7fffffff, RZ, 0xc0, !PT ;  /* 0x7fffffff10107812 */ /* 0x010fe200078ec0ff */
[----:B------:R-:W-:Y:S01]  /*1226b0*/  ULDC UR47, c[0x0][0x228] ;  /* 0x00008a00002f7ab9 */ /* 0x000fe20000000800 */
[----:B------:R-:W-:-:S04]  /*1226c0*/  @P3 LOP3.LUT R11, R11, 0x10000000, RZ, 0xfc, !PT ;  /* 0x100000000b0b3812 */ /* 0x000fc800078efcff */
[----:B------:R-:W-:-:S04]  /*1226d0*/  LOP3.LUT R11, R11, 0xf7ffffff, RZ, 0xc0, !PT ;  /* 0xf7ffffff0b0b7812 */ /* 0x000fc800078ec0ff */
[----:B------:R-:W-:Y:S02]  /*1226e0*/  @P4 LOP3.LUT R11, R11, 0x8000000, RZ, 0xfc, !PT ;  /* 0x080000000b0b4812 */ /* 0x000fe400078efcff */
[----:B------:R-:W-:Y:S02]  /*1226f0*/  ISETP.LT.AND P4, PT, R7, UR9, !P2 ;  /* 0x0000000907007c0c */ /* 0x000fe4000d781270 */
[----:B------:R-:W-:Y:S02]  /*122700*/  LOP3.LUT R11, R11, 0xfbffffff, RZ, 0xc0, !PT ;  /* 0xfbffffff0b0b7812 */ /* 0x000fe400078ec0ff */
[----:B------:R-:W-:Y:S02]  /*122710*/  ISETP.LT.AND P2, PT, R6, UR7, !P2 ;  /* 0x0000000706007c0c */ /* 0x000fe4000d741270 */
[----:B------:R-:W-:Y:S01]  /*122720*/  ISETP.LT.AND P6, PT, R8, UR11, !P0 ;  /* 0x0000000b08007c0c */ /* 0x000fe2000c7c1270 */
[----:B------:R-:W-:Y:S01]  /*122730*/  ULDC UR9, c[0x0][0x228] ;  /* 0x00008a0000097ab9 */ /* 0x000fe20000000800 */
[----:B------:R-:W-:Y:S01]  /*122740*/  @P5 LOP3.LUT R11, R11, 0x4000000, RZ, 0xfc, !PT ;  /* 0x040000000b0b5812 */ /* 0x000fe200078efcff */
[----:B------:R-:W-:Y:S01]  /*122750*/  ULDC UR7, c[0x0][0x228] ;  /* 0x00008a0000077ab9 */ /* 0x000fe20000000800 */
[----:B------:R-:W-:-:S02]  /*122760*/  ULDC UR11, c[0x0][0x228] ;  /* 0x00008a00000b7ab9 */ /* 0x000fc40000000800 */
[----:B------:R-:W-:-:S04]  /*122770*/  LOP3.LUT R11, R11, 0xfdffffff, RZ, 0xc0, !PT ;  /* 0xfdffffff0b0b7812 */ /* 0x000fc800078ec0ff */
[----:B------:R-:W-:Y:S02]  /*122780*/  @P4 LOP3.LUT R11, R11, 0x2000000, RZ, 0xfc, !PT ;  /* 0x020000000b0b4812 */ /* 0x000fe400078efcff */
[----:B------:R-:W-:Y:S02]  /*122790*/  ISETP.LT.AND P4, PT, R9, UR45, !P0 ;  /* 0x0000002d09007c0c */ /* 0x000fe4000c781270 */
[----:B------:R-:W-:Y:S01]  /*1227a0*/  ISETP.LT.AND P5, PT, R7, UR9, !P0 ;  /* 0x0000000907007c0c */ /* 0x000fe2000c7a1270 */
[----:B------:R-:W-:Y:S01]  /*1227b0*/  ULDC UR9, c[0x0][0x228] ;  /* 0x00008a0000097ab9 */ /* 0x000fe20000000800 */
[----:B------:R-:W-:Y:S02]  /*1227c0*/  LOP3.LUT R11, R11, 0xfeffffff, RZ, 0xc0, !PT ;  /* 0xfeffffff0b0b7812 */ /* 0x000fe400078ec0ff */
[----:B------:R-:W-:Y:S01]  /*1227d0*/  LOP3.LUT P3, RZ, R5, 0x4000, RZ, 0xc0, !PT ;  /* 0x0000400005ff7812 */ /* 0x000fe2000786c0ff */
        /* <DEDUP_REMOVED lines=11> */
[----:B------:R-:W-:Y:S02]  /*122890*/  @P4 LOP3.LUT R11, R11, 0x100000, RZ, 0xfc, !PT ;  /* 0x001000000b0b4812 */ /* 0x000fe400078efcff */
[----:B------:R-:W-:Y:S02]  /*1228a0*/  ISETP.LT.AND P4, PT, R6, UR43, !P1 ;  /* 0x0000002b06007c0c */ /* 0x000fe4000cf81270 */
[----:B------:R-:W-:Y:S02]  /*1228b0*/  ISETP.LT.AND P5, PT, R9, UR11, !P1 ;  /* 0x0000000b09007c0c */ /* 0x000fe4000cfa1270 */
[----:B------:R-:W-:Y:S02]  /*1228c0*/  LOP3.LUT P2, RZ, R5, 0x2000, RZ, 0xc0, !PT ;  /* 0x0000200005ff7812 */ /* 0x000fe4000784c0ff */
[----:B------:R-:W-:Y:S01]  /*1228d0*/  LOP3.LUT R11, R11, 0xfffdffff, RZ, 0xc0, !PT ;  /* 0xfffdffff0b0b7812 */ /* 0x000fe200078ec0ff */
[----:B------:R-:W-:-:S06]  /*1228e0*/  ULDC UR11, c[0x0][0x228] ;  /* 0x00008a00000b7ab9 */ /* 0x000fcc0000000800 */
[----:B------:R-:W-:Y:S02]  /*1228f0*/  @P4 LOP3.LUT R11, R11, 0x20000, RZ, 0xfc, !PT ;  /* 0x000200000b0b4812 */ /* 0x000fe400078efcff */
[C---:B------:R-:W-:Y:S02]  /*122900*/  ISETP.LT.AND P4, PT, R8.reuse, UR9, !P1 ;  /* 0x0000000908007c0c */ /* 0x040fe4000cf81270 */
[----:B------:R-:W-:Y:S02]  /*122910*/  LOP3.LUT R11, R11, 0xfff7ffff, RZ, 0xc0, !PT ;  /* 0xfff7ffff0b0b7812 */ /* 0x000fe400078ec0ff */
[----:B------:R-:W-:Y:S01]  /*122920*/  ISETP.LT.AND P1, PT, R7, UR7, !P1 ;  /* 0x0000000707007c0c */ /* 0x000fe2000cf21270 */
[----:B------:R-:W-:Y:S01]  /*122930*/  ULDC UR7, c[0x0][0x228] ;  /* 0x00008a0000077ab9 */ /* 0x000fe20000000800 */
[----:B------:R-:W-:Y:S02]  /*122940*/  ISETP.LT.AND P6, PT, R8, UR11, !P2 ;  /* 0x0000000b08007c0c */ /* 0x000fe4000d7c1270 */
[----:B------:R-:W-:Y:S01]  /*122950*/  @P5 LOP3.LUT R11, R11, 0x80000, RZ, 0xfc, !PT ;  /* 0x000800000b0b5812 */ /* 0x000fe200078efcff */
[----:B------:R-:W-:Y:S01]  /*122960*/  ULDC UR9, c[0x0][0x228] ;  /* 0x00008a0000097ab9 */ /* 0x000fe20000000800 */
[----:B------:R-:W-:Y:S01]  /*122970*/  LOP3.LUT P0, RZ, R5, 0x1000, RZ, 0xc0, !PT ;  /* 0x0000100005ff7812 */ /* 0x000fe2000780c0ff */
[----:B------:R-:W-:Y:S01]  /*122980*/  ULDC UR11, c[0x0][0x228] ;  /* 0x00008a00000b7ab9 */ /* 0x000fe20000000800 */
[----:B------:R-:W-:-:S04]  /*122990*/  LOP3.LUT R11, R11, 0xfffbffff, RZ, 0xc0, !PT ;  /* 0xfffbffff0b0b7812 */ /* 0x000fc800078ec0ff */
[----:B------:R-:W-:Y:S02]  /*1229a0*/  @P4 LOP3.LUT R11, R11, 0x40000, RZ, 0xfc, !PT ;  /* 0x000400000b0b4812 */ /* 0x000fe400078efcff */
[----:B------:R-:W-:Y:S02]  /*1229b0*/  ISETP.LT.AND P4, PT, R9, UR41, !P3 ;  /* 0x0000002909007c0c */ /* 0x000fe4000df81270 */
[----:B------:R-:W-:Y:S02]  /*1229c0*/  LOP3.LUT R11, R11, 0xfffeffff, RZ, 0xc0, !PT ;  /* 0xfffeffff0b0b7812 */ /* 0x000fe400078ec0ff */
[----:B------:R-:W-:Y:S02]  /*1229d0*/  ISETP.LT.AND P5, PT, R8, UR39, !P3 ;  /* 0x0000002708007c0c */ /* 0x000fe4000dfa1270 */
[----:B------:R-:W-:-:S04]  /*1229e0*/  @P1 LOP3.LUT R11, R11, 0x10000, RZ, 0xfc, !PT ;  /* 0x000100000b0b1812 */ /* 0x000fc800078efcff */
[----:B------:R-:W-:-:S04]  /*1229f0*/  LOP3.LUT R11, R11, 0xffff7fff, RZ, 0xc0, !PT ;  /* 0xffff7fff0b0b7812 */ /* 0x000fc800078ec0ff */
[----:B------:R-:W-:Y:S02]  /*122a00*/  @P4 LOP3.LUT R11, R11, 0x8000, RZ, 0xfc, !PT ;  /* 0x000080000b0b4812 */ /* 0x000fe400078efcff */
[----:B------:R-:W-:Y:S02]  /*122a10*/  ISETP.LT.AND P4, PT, R7, UR37, !P3 ;  /* 0x0000002507007c0c */ /* 0x000fe4000df81270 */
[----:B------:R-:W-:-:S04]  /*122a20*/  LOP3.LUT R11, R11, 0xffffbfff, RZ, 0xc0, !PT ;  /* 0xffffbfff0b0b7812 */ /* 0x000fc800078ec0ff */
[----:B------:R-:W-:-:S04]  /*122a30*/  @P5 LOP3.LUT R11, R11, 0x4000, RZ, 0xfc, !PT ;  /* 0x000040000b0b5812 */ /* 0x000fc800078efcff */
[----:B------:R-:W-:-:S04]  /*122a40*/  LOP3.LUT R11, R11, 0xffffdfff, RZ, 0xc0, !PT ;  /* 0xffffdfff0b0b7812 */ /* 0x000fc800078ec0ff */
[----:B------:R-:W-:Y:S02]  /*122a50*/  @P4 LOP3.LUT R11, R11, 0x2000, RZ, 0xfc, !PT ;  /* 0x000020000b0b4812 */ /* 0x000fe400078efcff */
[----:B------:R-:W-:Y:S02]  /*122a60*/  ISETP.LT.AND P4, PT, R6, UR7, !P3 ;  /* 0x0000000706007c0c */ /* 0x000fe4000df81270 */
[----:B------:R-:W-:Y:S01]  /*122a70*/  ISETP.LT.AND P5, PT, R7, UR9, !P2 ;  /* 0x0000000907007c0c */ /* 0x000fe2000d7a1270 */
[----:B------:R-:W-:Y:S01]  /*122a80*/  ULDC UR7, c[0x0][0x228] ;  /* 0x00008a0000077ab9 */ /* 0x000fe20000000800 */
[----:B------:R-:W-:Y:S01]  /*122a90*/  LOP3.LUT R11, R11, 0xffffefff, RZ, 0xc0, !PT ;  /* 0xffffefff0b0b7812 */ /* 0x000fe200078ec0ff */
[----:B------:R-:W-:-:S08]  /*122aa0*/  ULDC UR9, c[0x0][0x228] ;  /* 0x00008a0000097ab9 */ /* 0x000fd00000000800 */
[----:B------:R-:W-:Y:S02]  /*122ab0*/  @P4 LOP3.LUT R11, R11, 0x1000, RZ, 0xfc, !PT ;  /* 0x000010000b0b4812 */ /* 0x000fe400078efcff */
[----:B------:R-:W-:Y:S02]  /*122ac0*/  ISETP.LT.AND P4, PT, R9, UR35, !P2 ;  /* 0x0000002309007c0c */ /* 0x000fe4000d781270 */
[----:B------:R-:W-:-:S11]  /*122ad0*/  LOP3.LUT R11, R11, 0xfffff7ff, RZ, 0xc0, !PT ;  /* 0xfffff7ff0b0b7812 */ /* 0x000fd600078ec0ff */
        /* <DEDUP_REMOVED lines=11> */
[----:B------:R-:W-:Y:S02]  /*122b90*/  ISETP.LT.AND P5, PT, R7, UR9, !P0 ;  /* 0x0000000907007c0c */ /* 0x000fe4000c7a1270 */
[----:B------:R-:W-:Y:S02]  /*122ba0*/  LOP3.LUT R11, R11, 0xffffff7f, RZ, 0xc0, !PT ;  /* 0xffffff7f0b0b7812 */ /* 0x000fe400078ec0ff */
[C---:B------:R-:W-:Y:S01]  /*122bb0*/  LOP3.LUT P1, RZ, R5.reuse, 0x800, RZ, 0xc0, !PT ;  /* 0x0000080005ff7812 */ /* 0x040fe2000782c0ff */
[----:B------:R-:W-:Y:S01]  /*122bc0*/  ULDC UR11, c[0x0][0x228] ;  /* 0x00008a00000b7ab9 */ /* 0x000fe20000000800 */
[----:B------:R-:W-:Y:S01]  /*122bd0*/  ULDC UR9, c[0x0][0x228] ;  /* 0x00008a0000097ab9 */ /* 0x000fe20000000800 */
[----:B------:R-:W-:-:S02]  /*122be0*/  LOP3.LUT P3, RZ, R5, 0x400, RZ, 0xc0, !PT ;  /* 0x0000040005ff7812 */ /* 0x000fc4000786c0ff */
[----:B------:R-:W-:Y:S01]  /*122bf0*/  LOP3.LUT P2, RZ, R5, 0x200, RZ, 0xc0, !PT ;  /* 0x0000020005ff7812 */ /* 0x000fe2000784c0ff */
[----:B------:R-:W-:Y:S01]  /*122c00*/  ULDC UR33, c[0x0][0x228] ;  /* 0x00008a0000217ab9 */ /* 0x000fe20000000800 */
        /* <DEDUP_REMOVED lines=12> */
[----:B------:R-:W-:Y:S01]  /*122cd0*/  LOP3.LUT R11, R11, 0xfffffff7, RZ, 0xc0, !PT ;  /* 0xfffffff70b0b7812 */ /* 0x000fe200078ec0ff */
[----:B------:R-:W-:Y:S01]  /*122ce0*/  ULDC UR11, c[0x0][0x228] ;  /* 0x00008a00000b7ab9 */ /* 0x000fe20000000800 */
[----:B------:R-:W-:-:S05]  /*122cf0*/  ULDC UR9, c[0x0][0x228] ;  /* 0x00008a0000097ab9 */ /* 0x000fca0000000800 */
        /* <DEDUP_REMOVED lines=9> */
[----:B------:R0:W-:Y:S02]  /*122d90*/  STL [R1+0xd9c], R11 ;  /* 0x000d9c0b01007387 */ /* 0x0001e40000100800 */
[----:B0-----:R-:W-:Y:S02]  /*122da0*/  IMAD.MOV.U32 R11, RZ, RZ, R23 ;  /* 0x000000ffff0b7224 */ /* 0x001fe400078e0017 */
[----:B------:R-:W3:Y:S01]  /*122db0*/  LDL.LU R23, [R1+0x184] ;  /* 0x0001840001177983 */ /* 0x000ee20000300800 */
[----:B------:R-:W-:Y:S02]  /*122dc0*/  ISETP.LT.AND P4, PT, R9, UR29, !P3 ;  /* 0x0000001d09007c0c */ /* 0x000fe4000df81270 */
[----:B------:R-:W-:Y:S02]  /*122dd0*/  ISETP.LT.AND P6, PT, R8, UR11, !P3 ;  /* 0x0000000b08007c0c */ /* 0x000fe4000dfc1270 */
[----:B------:R-:W-:Y:S01]  /*122de0*/  ISETP.LT.AND P5, PT, R7, UR9, !P3 ;  /* 0x0000000907007c0c */ /* 0x000fe2000dfa1270 */
[----:B------:R-:W-:Y:S01]  /*122df0*/  ULDC UR11, c[0x0][0x228] ;  /* 0x00008a00000b7ab9 */ /* 0x000fe20000000800 */
[----:B------:R-:W-:Y:S01]  /*122e00*/  ULDC UR9, c[0x0][0x228] ;  /* 0x00008a0000097ab9 */ /* 0x000fe20000000800 */
[----:B------:R-:W-:-:S02]  /*122e10*/  LOP3.LUT P0, RZ, R5, 0x100, RZ, 0xc0, !PT ;  /* 0x0000010005ff7812 */ /* 0x000fc4000780c0ff */
[----:B------:R-:W-:Y:S01]  /*122e20*/  LOP3.LUT P1, RZ, R5, 0x80, RZ, 0xc0, !PT ;  /* 0x0000008005ff7812 */ /* 0x000fe2000782c0ff */
[----:B------:R-:W4:Y:S03]  /*122e30*/  LDL.LU R14, [R1+0x180] ;  /* 0x00018000010e7983 */ /* 0x000f260000300800 */
        /* <DEDUP_REMOVED lines=74> */
[----:B---3--:R-:W-:Y:S02]  /*1232e0*/  R2UR UR13, R23 ;  /* 0x00000000170d72ca */ /* 0x008fe400000e0000 */
[----:B------:R-:W3:Y:S01]  /*1232f0*/  LDL.LU R23, [R1+0x17c] ;  /* 0x00017c0001177983 */ /* 0x000ee20000300800 */
[----:B------:R-:W-:Y:S02]  /*123300*/  ISETP.LT.AND P6, PT, R8, UR11, !P2 ;  /* 0x0000000b08007c0c */ /* 0x000fe4000d7c1270 */
[----:B------:R-:W-:Y:S02]  /*123310*/  LOP3.LUT R16, R16, 0xfffff7ff, RZ, 0xc0, !PT ;  /* 0xfffff7ff10107812 */ /* 0x000fe400078ec0ff */
[----:B------:R-:W-:Y:S01]  /*123320*/  ISETP.LT.AND P5, PT, R7, UR9, !P2 ;  /* 0x0000000907007c0c */ /* 0x000fe2000d7a1270 */
[----:B------:R-:W-:Y:S01]  /*123330*/  ULDC UR11, c[0x0][0x228] ;  /* 0x00008a00000b7ab9 */ /* 0x000fe20000000800 */
[----:B------:R-:W-:-:S02]  /*123340*/  ULDC UR9, c[0x0][0x228] ;  /* 0x00008a0000097ab9 */ /* 0x000fc40000000800 */
        /* <DEDUP_REMOVED lines=13> */
[----:B------:R-:W-:Y:S01]  /*123420*/  LOP3.LUT P1, RZ, R5, 0x8, RZ, 0xc0, !PT ;  /* 0x0000000805ff7812 */ /* 0x000fe2000782c0ff */
[----:B------:R-:W-:Y:S01]  /*123430*/  ULDC UR11, c[0x0][0x228] ;  /* 0x00008a00000b7ab9 */ /* 0x000fe20000000800 */
[----:B----4-:R-:W-:Y:S01]  /*123440*/  R2UR UR15, R14 ;  /* 0x000000000e0f72ca */ /* 0x010fe200000e0000 */
[----:B------:R-:W-:Y:S01]  /*123450*/  ULDC UR9, c[0x0][0x228] ;  /* 0x00008a0000097ab9 */ /* 0x000fe20000000800 */
[----:B------:R-:W4:Y:S01]  /*123460*/  LDL.LU R14, [R1+0x178] ;  /* 0x00017800010e7983 */ /* 0x000f220000300800 */
        /* <DEDUP_REMOVED lines=15> */
[----:B------:R-:W-:-:S03]  /*123560*/  ULDC UR9, c[0x0][0x228] ;  /* 0x00008a0000097ab9 */ /* 0x000fc60000000800 */
        /* <DEDUP_REMOVED lines=9> */
[----:B---3--:R-:W-:Y:S02]  /*123600*/  R2UR UR17, R23 ;  /* 0x00000000171172ca */ /* 0x008fe400000e0000 */
[----:B------:R-:W3:Y:S04]  /*123610*/  LDL.LU R23, [R1+0xd94] ;  /* 0x000d940001177983 */ /* 0x000ee80000300800 */
[----:B------:R0:W-:Y:S04]  /*123620*/  STL [R1+0xd98], R16 ;  /* 0x000d981001007387 */ /* 0x0001e80000100800 */
[----:B0-----:R-:W2:Y:S01]  /*123630*/  LDL.LU R16, [R1+0x174] ;  /* 0x0001740001107983 */ /* 0x001ea20000300800 */
[----:B------:R-:W-:-:S02]  /*123640*/  ISETP.LT.AND P4, PT, R9, UR19, !P3 ;  /* 0x0000001309007c0c */ /* 0x000fc4000df81270 */
[----:B------:R-:W-:Y:S02]  /*123650*/  ISETP.LT.AND P6, PT, R8, UR11, !P3 ;  /* 0x0000000b08007c0c */ /* 0x000fe4000dfc1270 */
[----:B------:R-:W-:Y:S02]  /*123660*/  ISETP.LT.AND P5, PT, R7, UR9, !P3 ;  /* 0x0000000907007c0c */ /* 0x000fe4000dfa1270 */
[----:B------:R-:W-:Y:S01]  /*123670*/  LOP3.LUT P2, RZ, R5, 0x2, RZ, 0xc0, !PT ;  /* 0x0000000205ff7812 */ /* 0x000fe2000784c0ff */
[----:B------:R-:W-:Y:S01]  /*123680*/  ULDC UR11, c[0x0][0x228] ;  /* 0x00008a00000b7ab9 */ /* 0x000fe20000000800 */
[----:B------:R-:W-:Y:S01]  /*123690*/  ULDC UR9, c[0x0][0x228] ;  /* 0x00008a0000097ab9 */ /* 0x000fe20000000800 */
[----:B----4-:R-:W-:Y:S02]  /*1236a0*/  R2UR UR19, R14 ;  /* 0x000000000e1372ca */ /* 0x010fe400000e0000 */
        /* <DEDUP_REMOVED lines=12> */
[----:B--2---:R-:W-:Y:S02]  /*123770*/  R2UR UR13, R16 ;  /* 0x00000000100d72ca */ /* 0x004fe400000e0000 */
[----:B------:R-:W2:Y:S01]  /*123780*/  LDL.LU R16, [R1+0x16c] ;  /* 0x00016c0001107983 */ /* 0x000ea20000300800 */
[----:B------:R-:W-:Y:S02]  /*123790*/  ISETP.LT.AND P6, PT, R8, UR11, !P2 ;  /* 0x0000000b08007c0c */ /* 0x000fe4000d7c1270 */
[----:B------:R-:W-:Y:S02]  /*1237a0*/  LOP3.LUT R23, R23, 0xf7ffffff, RZ, 0xc0, !PT ;  /* 0xf7ffffff17177812 */ /* 0x000fe400078ec0ff */
[----:B------:R-:W-:-:S02]  /*1237b0*/  ISETP.LT.AND P5, PT, R7, UR9, !P2 ;  /* 0x0000000907007c0c */ /* 0x000fc4000d7a1270 */
[----:B------:R-:W-:Y:S01]  /*1237c0*/  LOP3.LUT P0, RZ, R5, 0x1, RZ, 0xc0, !PT ;  /* 0x0000000105ff7812 */ /* 0x000fe2000780c0ff */
[----:B------:R-:W-:Y:S01]  /*1237d0*/  ULDC UR11, c[0x0][0x228] ;  /* 0x00008a00000b7ab9 */ /* 0x000fe20000000800 */
        /* <DEDUP_REMOVED lines=13> */
[----:B------:R-:W-:Y:S02]  /*1238b0*/  ISETP.LT.AND P5, PT, R7, UR9, !P0 ;  /* 0x0000000907007c0c */ /* 0x000fe4000c7a1270 */
[----:B------:R-:W-:-:S02]  /*1238c0*/  LOP3.LUT P1, RZ, R4, 0x80000000, RZ, 0xc0, !PT ;  /* 0x8000000004ff7812 */ /* 0x000fc4000782c0ff */
[----:B----4-:R-:W-:Y:S01]  /*1238d0*/  R2UR UR15, R14 ;  /* 0x000000000e0f72ca */ /* 0x010fe200000e0000 */
[----:B------:R-:W-:Y:S01]  /*1238e0*/  ULDC UR11, c[0x0][0x228] ;  /* 0x00008a00000b7ab9 */ /* 0x000fe20000000800 */
[----:B------:R-:W3:Y:S01]  /*1238f0*/  LDL.LU R14, [R1+0x168] ;  /* 0x00016800010e7983 */ /* 0x000ee20000300800 */
        /* <DEDUP_REMOVED lines=18> */
[----:B------:R-:W-:Y:S01]  /*123a20*/  @P4 LOP3.LUT R23, R23, 0x80000, RZ, 0xfc, !PT ;  /* 0x0008000017174812 */ /* 0x000fe200078efcff */
[----:B------:R-:W-:-:S03]  /*123a30*/  ULDC UR9, c[0x0][0x228] ;  /* 0x00008a0000097ab9 */ /* 0x000fc60000000800 */
        /* <DEDUP_REMOVED lines=17> */
[----:B------:R-:W-:Y:S02]  /*123b50*/  ISETP.LT.AND P4, PT, R6, UR7, !P3 ;  /* 0x0000000706007c0c */ /* 0x000fe4000df81270 */
[----:B---3--:R-:W-:Y:S01]  /*123b60*/  R2UR UR19, R14 ;  /* 0x000000000e1372ca */ /* 0x008fe200000e0000 */
[----:B------:R-:W-:Y:S01]  /*123b70*/  ULDC UR7, c[0x0][0x228] ;  /* 0x00008a0000077ab9 */ /* 0x000fe20000000800 */
[----:B------:R-:W-:Y:S01]  /*123b80*/  @P6 LOP3.LUT R23, R23, 0x4000, RZ, 0xfc, !PT ;  /* 0x0000400017176812 */ /* 0x000fe200078efcff */
[----:B------:R-:W3:Y:S03]  /*123b90*/  LDL.LU R14, [R1+0x160] ;  /* 0x00016000010e7983 */ /* 0x000ee60000300800 */
        /* <DEDUP_REMOVED lines=10> */
[----:B------:R-:W-:Y:S01]  /*123c40*/  ULDC UR9, c[0x0][0x228] ;  /* 0x00008a0000097ab9 */ /* 0x000fe20000000800 */
[----:B--2---:R-:W-:-:S02]  /*123c50*/  R2UR UR13, R16 ;  /* 0x00000000100d72ca */ /* 0x004fc400000e0000 */
[----:B------:R-:W2:Y:S01]  /*123c60*/  LDL.LU R16, [R1+0x15c] ;  /* 0x00015c0001107983 */ /* 0x000ea20000300800 */
        /* <DEDUP_REMOVED lines=27> */
[----:B---3--:R-:W-:Y:S02]  /*123e20*/  R2UR UR15, R14 ;  /* 0x000000000e0f72ca */ /* 0x008fe400000e0000 */
[----:B------:R-:W-:Y:S01]  /*123e30*/  LOP3.LUT R23, R23, 0xfffffff7, RZ, 0xc0, !PT ;  /* 0xfffffff717177812 */ /* 0x000fe200078ec0ff */
[----:B------:R-:W3:Y:S01]  /*123e40*/  LDL.LU R14, [R1+0x158] ;  /* 0x00015800010e7983 */ /* 0x000ee20000300800 */
        /* <DEDUP_REMOVED lines=13> */
[----:B--2---:R-:W-:Y:S02]  /*123f20*/  R2UR UR17, R16 ;  /* 0x00000000101172ca */ /* 0x004fe400000e0000 */
[----:B------:R-:W2:Y:S04]  /*123f30*/  LDL.LU R16, [R1+0xd90] ;  /* 0x000d900001107983 */ /* 0x000ea80000300800 */
[----:B------:R0:W-:Y:S04]  /*123f40*/  STL [R1+0xd94], R23 ;  /* 0x000d941701007387 */ /* 0x0001e80000100800 */
[----:B0-----:R-:W4:Y:S01]  /*123f50*/  LDL.LU R23, [R1+0x154] ;  /* 0x0001540001177983 */ /* 0x001f220000300800 */
[----:B------:R-:W-:-:S02]  /*123f60*/  ISETP.LT.AND P4, PT, R9, UR19, !P3 ;  /* 0x0000001309007c0c */ /* 0x000fc4000df81270 */
[----:B------:R-:W-:Y:S02]  /*123f70*/  ISETP.LT.AND P6, PT, R8, UR11, !P3 ;  /* 0x0000000b08007c0c */ /* 0x000fe4000dfc1270 */
[----:B------:R-:W-:Y:S02]  /*123f80*/  ISETP.LT.AND P5, PT, R7, UR9, !P3 ;  /* 0x0000000907007c0c */ /* 0x000fe4000dfa1270 */
[----:B------:R-:W-:Y:S01]  /*123f90*/  LOP3.LUT P2, RZ, R4, 0x2000000, RZ, 0xc0, !PT ;  /* 0x0200000004ff7812 */ /* 0x000fe2000784c0ff */
[----:B------:R-:W-:Y:S01]  /*123fa0*/  ULDC UR11, c[0x0][0x228] ;  /* 0x00008a00000b7ab9 */ /* 0x000fe20000000800 */
[----:B------:R-:W-:Y:S01]  /*123fb0*/  ULDC UR9, c[0x0][0x228] ;  /* 0x00008a0000097ab9 */ /* 0x000fe20000000800 */
[----:B---3--:R-:W-:Y:S02]  /*123fc0*/  R2UR UR19, R14 ;  /* 0x000000000e1372ca */ /* 0x008fe400000e0000 */
[----:B------:R-:W3:Y:S01]  /*123fd0*/  LDL.LU R14, [R1+0x150] ;  /* 0x00015000010e7983 */ /* 0x000ee20000300800 */
[----:B--2---:R-:W-:-:S04]  /*123fe0*/  LOP3.LUT R16, R16, 0x7fffffff, RZ, 0xc0, !PT ;  /* 0x7fffffff10107812 */ /* 0x004fc800078ec0ff */
        /* <DEDUP_REMOVED lines=10> */
[----:B----4-:R-:W-:Y:S02]  /*124090*/  R2UR UR13, R23 ;  /* 0x00000000170d72ca */ /* 0x010fe400000e0000 */
        /* <DEDUP_REMOVED lines=18> */
[----:B------:R-:W-:Y:S01]  /*1241c0*/  ISETP.LT.AND P6, PT, R8, UR11, !P0 ;  /* 0x0000000b08007c0c */ /* 0x000fe2000c7c1270 */
[----:B------:R-:W3:Y:S01]  /*1241d0*/  LDL.LU R14, [R1+0x148] ;  /* 0x00014800010e7983 */ /* 0x000ee20000300800 */
        /* <DEDUP_REMOVED lines=36> */
[----:B------:R-:W-:-:S02]  /*124420*/  LOP3.LUT P2, RZ, R4, 0x200000, RZ, 0xc0, !PT ;  /* 0x0020000004ff7812 */ /* 0x000fc4000784c0ff */
[----:B---3--:R-:W-:Y:S01]  /*124430*/  R2UR UR19, R14 ;  /* 0x000000000e1372ca */ /* 0x008fe200000e0000 */
        /* <DEDUP_REMOVED lines=37> */
[----:B------:R-:W-:Y:S02]  /*124690*/  @P4 LOP3.LUT R16, R16, 0x80, RZ, 0xfc, !PT ;  /* 0x0000008010104812 */ /* 0x000fe400078efcff */
[----:B---3--:R-:W-:Y:S02]  /*1246a0*/  R2UR UR15, R14 ;  /* 0x000000000e0f72ca */ /* 0x008fe400000e0000 */
[----:B------:R-:W3:Y:S01]  /*1246b0*/  LDL.LU R14, [R1+0x138] ;  /* 0x00013800010e7983 */ /* 0x000ee20000300800 */
        /* <DEDUP_REMOVED lines=29> */
[----:B---3--:R-:W-:Y:S02]  /*124890*/  R2UR UR19, R14 ;  /* 0x000000000e1372ca */ /* 0x008fe400000e0000 */
[----:B------:R-:W3:Y:S01]  /*1248a0*/  LDL.LU R14, [R1+0x130] ;  /* 0x00013000010e7983 */ /* 0x000ee20000300800 */
[----:B------:R-:W-:Y:S02]  /*1248b0*/  ISETP.LT.AND P6, PT, R8, UR11, !P3 ;  /* 0x0000000b08007c0c */ /* 0x000fe4000dfc1270 */
[----:B------:R-:W-:Y:S02]  /*1248c0*/  ISETP.LT.AND P5, PT, R7, UR9, !P3 ;  /* 0x0000000907007c0c */ /* 0x000fe4000dfa1270 */
[----:B------:R-:W-:Y:S01]  /*1248d0*/  LOP3.LUT P2, RZ, R4, 0x20000, RZ, 0xc0, !PT ;  /* 0x0002000004ff7812 */ /* 0x000fe2000784c0ff */
[----:B------:R-:W-:Y:S01]  /*1248e0*/  ULDC UR11, c[0x0][0x228] ;  /* 0x00008a00000b7ab9 */ /* 0x000fe20000000800 */
[----:B------:R-:W-:Y:S01]  /*1248f0*/  ULDC UR9, c[0x0][0x228] ;  /* 0x00008a0000097ab9 */ /* 0x000fe20000000800 */
        /* <DEDUP_REMOVED lines=54> */
[----:B--2---:R-:W-:Y:S02]  /*124c60*/  R2UR UR17, R16 ;  /* 0x00000000101172ca */ /* 0x004fe400000e0000 */
[----:B------:R-:W2:Y:S01]  /*124c70*/  LDL.LU R16, [R1+0x124] ;  /* 0x0001240001107983 */ /* 0x000ea20000300800 */
        /* <DEDUP_REMOVED lines=87> */
[C---:B------:R-:W-:Y:S01]  /*1251f0*/  LOP3.LUT P2, RZ, R4.reuse, 0x200, RZ, 0xc0, !PT ;  /* 0x0000020004ff7812 */ /* 0x040fe2000784c0ff */
[----:B------:R-:W-:Y:S01]  /*125200*/  ULDC UR11, c[0x0][0x228] ;  /* 0x00008a00000b7ab9 */ /* 0x000fe20000000800 */
[----:B------:R-:W-:Y:S01]  /*125210*/  ULDC UR9, c[0x0][0x228] ;  /* 0x00008a0000097ab9 */ /* 0x000fe20000000800 */
[----:B------:R-:W-:-:S02]  /*125220*/  LOP3.LUT P0, RZ, R4, 0x100, RZ, 0xc0, !PT ;  /* 0x0000010004ff7812 */ /* 0x000fc4000780c0ff */
        /* <DEDUP_REMOVED lines=58> */
[----:B------:R-:W-:Y:S02]  /*1255d0*/  @P5 LOP3.LUT R16, R16, 0x20000, RZ, 0xfc, !PT ;  /* 0x0002000010105812 */ /* 0x000fe400078efcff */
[----:B--2---:R-:W-:Y:S02]  /*1255e0*/  R2UR UR17, R23 ;  /* 0x00000000171172ca */ /* 0x004fe400000e0000 */
[----:B------:R-:W2:Y:S01]  /*1255f0*/  LDL.LU R23, [R1+0x104] ;  /* 0x0001040001177983 */ /* 0x000ea20000300800 */
        /* <DEDUP_REMOVED lines=149> */
[----:B---3--:R-:W-:-:S03]  /*125f50*/  R2UR UR19, R14 ;  /* 0x000000000e1372ca */ /* 0x008fc600000e0000 */
[----:B------:R-:W3:Y:S01]  /*125f60*/  LDL.LU R14, [R1+0xe0] ;  /* 0x0000e000010e7983 */ /* 0x000ee20000300800 */
[----:B------:R-:W-:Y:S02]  /*125f70*/  ISETP.LT.AND P6, PT, R8, UR11, !P3 ;  /* 0x0000000b08007c0c */ /* 0x000fe4000dfc1270 */
[----:B------:R-:W-:Y:S02]  /*125f80*/  LOP3.LUT R23, R23, 0xffff7fff, RZ, 0xc0, !PT ;  /* 0xffff7fff17177812 */ /* 0x000fe400078ec0ff */
[----:B------:R-:W-:Y:S02]  /*125f90*/  ISETP.LT.AND P5, PT, R7, UR9, !P3 ;  /* 0x0000000907007c0c */ /* 0x000fe4000dfa1270 */
        /* <DEDUP_REMOVED lines=66> */
[----:B------:R-:W2:Y:S04]  /*1263c0*/  LDL.LU R16, [R1+0xd40] ;  /* 0x000d400001107983 */ /* 0x000ea80000300800 */
[----:B------:R0:W-:Y:S04]  /*1263d0*/  STL [R1+0xd44], R23 ;  /* 0x000d441701007387 */ /* 0x0001e80000100800 */
[----:B0-----:R-:W4:Y:S01]  /*1263e0*/  LDL.LU R23, [R1+0xd4] ;  /* 0x0000d40001177983 */ /* 0x001f220000300800 */
[----:B---3--:R-:W-:-:S03]  /*1263f0*/  R2UR UR19, R14 ;  /* 0x000000000e1372ca */ /* 0x008fc600000e0000 */
[----:B------:R-:W3:Y:S01]  /*126400*/  LDL.LU R14, [R1+0xd0] ;  /* 0x0000d000010e7983 */ /* 0x000ee20000300800 */
[----:B------:R-:W-:Y:S02]  /*126410*/  ISETP.LT.AND P6, PT, R8, UR11, !P3 ;  /* 0x0000000b08007c0c */ /* 0x000fe4000dfc1270 */
[----:B------:R-:W-:Y:S02]  /*126420*/  ISETP.LT.AND P5, PT, R7, UR9, !P3 ;  /* 0x0000000907007c0c */ /* 0x000fe4000dfa1270 */
[C---:B------:R-:W-:Y:S01]  /*126430*/  LOP3.LUT P2, RZ, R0.reuse, 0x2000000, RZ, 0xc0, !PT ;  /* 0x0200000000ff7812 */ /* 0x040fe2000784c0ff */
[----:B------:R-:W-:Y:S01]  /*126440*/  ULDC UR11, c[0x0][0x228] ;  /* 0x00008a00000b7ab9 */ /* 0x000fe20000000800 */
[----:B------:R-:W-:Y:S01]  /*126450*/  ULDC UR9, c[0x0][0x228] ;  /* 0x00008a0000097ab9 */ /* 0x000fe20000000800 */
[----:B------:R-:W-:Y:S02]  /*126460*/  LOP3.LUT P0, RZ, R0, 0x1000000, RZ, 0xc0, !PT ;  /* 0x0100000000ff7812 */ /* 0x000fe4000780c0ff */
        /* <DEDUP_REMOVED lines=174> */
[----:B---3--:R-:W-:Y:S01]  /*126f50*/  R2UR UR15, R14 ;  /* 0x000000000e0f72ca */ /* 0x008fe200000e0000 */
[----:B------:R-:W-:Y:S02]  /*126f60*/  IMAD.MOV.U32 R14, RZ, RZ, R11 ;  /* 0x000000ffff0e7224 */ /* 0x000fe400078e000b */
[----:B------:R-:W-:Y:S02]  /*126f70*/  IMAD.MOV.U32 R11, RZ, RZ, R10 ;  /* 0x000000ffff0b7224 */ /* 0x000fe400078e000a */
[----:B------:R-:W-:Y:S02]  /*126f80*/  IMAD.MOV.U32 R10, RZ, RZ, R22 ;  /* 0x000000ffff0a7224 */ /* 0x000fe400078e0016 */
[----:B------:R-:W3:Y:S01]  /*126f90*/  LDL.LU R22, [R1+0x98] ;  /* 0x0000980001167983 */ /* 0x000ee20000300800 */
[----:B------:R-:W-:-:S02]  /*126fa0*/  ISETP.LT.AND P6, PT, R8, UR11, !P0 ;  /* 0x0000000b08007c0c */ /* 0x000fc4000c7c1270 */
[----:B------:R-:W-:Y:S02]  /*126fb0*/  LOP3.LUT R23, R23, 0xff7fffff, RZ, 0xc0, !PT ;  /* 0xff7fffff17177812 */ /* 0x000fe400078ec0ff */
[----:B------:R-:W-:Y:S02]  /*126fc0*/  ISETP.LT.AND P5, PT, R7, UR9, !P0 ;  /* 0x0000000907007c0c */ /* 0x000fe4000c7a1270 */
        /* <DEDUP_REMOVED lines=58> */
[----:B------:R-:W-:Y:S02]  /*127370*/  LOP3.LUT R23, R23, 0xfffffeff, RZ, 0xc0, !PT ;  /* 0xfffffeff17177812 */ /* 0x000fe400078ec0ff */
[----:B--2---:R-:W-:Y:S02]  /*127380*/  R2UR UR17, R16 ;  /* 0x00000000101172ca */ /* 0x004fe400000e0000 */
[----:B------:R-:W2:Y:S01]  /*127390*/  LDL.LU R16, [R1+0x94] ;  /* 0x0000940001107983 */ /* 0x000ea20000300800 */
[----:B------:R-:W-:Y:S02]  /*1273a0*/  @P4 LOP3.LUT R23, R23, 0x100, RZ, 0xfc, !PT ;  /* 0x0000010017174812 */ /* 0x000fe400078efcff */
[----:B------:R-:W-:Y:S02]  /*1273b0*/  ISETP.LT.AND P4, PT, R9, UR15, !P0 ;  /* 0x0000000f09007c0c */ /* 0x000fe4000c781270 */
[----:B------:R-:W-:Y:S02]  /*1273c0*/  R2UR UR15, R14 ;  /* 0x000000000e0f72ca */ /* 0x000fe400000e0000 */
[----:B---3--:R-:W-:-:S02]  /*1273d0*/  R2UR UR19, R22 ;  /* 0x00000000161372ca */ /* 0x008fc400000e0000 */
[----:B------:R-:W3:Y:S04]  /*1273e0*/  LDL.LU R22, [R1+0x5ac4] ;  /* 0x005ac40001167983 */ /* 0x000ee80000300800 */
[----:B------:R-:W4:Y:S01]  /*1273f0*/  LDL.LU R14, [R1+0x88] ;  /* 0x00008800010e7983 */ /* 0x000f220000300800 */
        /* <DEDUP_REMOVED lines=16> */
[----:B------:R-:W-:Y:S01]  /*127500*/  R2UR UR17, R20 ;  /* 0x00000000141172ca */ /* 0x000fe200000e0000 */
[----:B------:R-:W-:Y:S01]  /*127510*/  IMAD.MOV.U32 R20, RZ, RZ, R24 ;  /* 0x000000ffff147224 */ /* 0x000fe200078e0018 */
        /* <DEDUP_REMOVED lines=18> */
[----:B------:R-:W3:Y:S04]  /*127640*/  LDL.LU R24, [R1+0xd08] ;  /* 0x000d080001187983 */ /* 0x000ee80000300800 */
[----:B------:R0:W-:Y:S04]  /*127650*/  STL [R1+0xd0c], R23 ;  /* 0x000d0c1701007387 */ /* 0x0001e80000100800 */
[----:B0-----:R-:W2:Y:S01]  /*127660*/  LDL.LU R23, [R1+0x5ac0] ;  /* 0x005ac00001177983 */ /* 0x001ea20000300800 */
[----:B----4-:R-:W-:-:S03]  /*127670*/  R2UR UR19, R14 ;  /* 0x000000000e1372ca */ /* 0x010fc600000e0000 */
[----:B------:R-:W4:Y:S01]  /*127680*/  LDL.LU R14, [R1+0x80] ;  /* 0x00008000010e7983 */ /* 0x000f220000300800 */
[----:B------:R-:W-:Y:S02]  /*127690*/  ISETP.LT.AND P6, PT, R8, UR11, !P3 ;  /* 0x0000000b08007c0c */ /* 0x000fe4000dfc1270 */
[----:B------:R-:W-:Y:S02]  /*1276a0*/  ISETP.LT.AND P5, PT, R7, UR9, !P3 ;  /* 0x0000000907007c0c */ /* 0x000fe4000dfa1270 */
[C---:B------:R-:W-:Y:S01]  /*1276b0*/  LOP3.LUT P2, RZ, R0.reuse, 0x200, RZ, 0xc0, !PT ;  /* 0x0000020000ff7812 */ /* 0x040fe2000784c0ff */
[----:B------:R-:W-:Y:S01]  /*1276c0*/  ULDC UR11, c[0x0][0x228] ;  /* 0x00008a00000b7ab9 */ /* 0x000fe20000000800 */
[----:B------:R-:W-:Y:S01]  /*1276d0*/  ULDC UR9, c[0x0][0x228] ;  /* 0x00008a0000097ab9 */ /* 0x000fe20000000800 */
[----:B------:R-:W-:Y:S02]  /*1276e0*/  LOP3.LUT P0, RZ, R0, 0x100, RZ, 0xc0, !PT ;  /* 0x0000010000ff7812 */ /* 0x000fe4000780c0ff */
        /* <DEDUP_REMOVED lines=28> */
[----:B----4-:R-:W-:Y:S01]  /*1278b0*/  R2UR UR15, R14 ;  /* 0x000000000e0f72ca */ /* 0x010fe200000e0000 */
[----:B------:R-:W-:Y:S02]  /*1278c0*/  IMAD.MOV.U32 R14, RZ, RZ, R11 ;  /* 0x000000ffff0e7224 */ /* 0x000fe400078e000b */
[----:B------:R-:W-:Y:S02]  /*1278d0*/  IMAD.MOV.U32 R11, RZ, RZ, R10 ;  /* 0x000000ffff0b7224 */ /* 0x000fe400078e000a */
[----:B------:R-:W-:Y:S02]  /*1278e0*/  IMAD.MOV.U32 R10, RZ, RZ, R25 ;  /* 0x000000ffff0a7224 */ /* 0x000fe400078e0019 */
[----:B------:R-:W-:-:S02]  /*1278f0*/  IMAD.MOV.U32 R25, RZ, RZ, R3 ;  /* 0x000000ffff197224 */ /* 0x000fc400078e0003 */
        /* <DEDUP_REMOVED lines=65> */
[----:B------:R-:W-:Y:S02]  /*127d10*/  R2UR UR15, R14 ;  /* 0x000000000e0f72ca */ /* 0x000fe400000e0000 */
[----:B--2---:R-:W-:Y:S02]  /*127d20*/  R2UR UR17, R16 ;  /* 0x00000000101172ca */ /* 0x004fe400000e0000 */
[----:B------:R-:W2:Y:S01]  /*127d30*/  LDL.LU R16, [R1+0x74] ;  /* 0x0000740001107983 */ /* 0x000ea20000300800 */
[----:B---3--:R-:W-:-:S03]  /*127d40*/  R2UR UR19, R3 ;  /* 0x00000000031372ca */ /* 0x008fc600000e0000 */
        /* <DEDUP_REMOVED lines=198> */
[C---:B------:R-:W-:Y:S02]  /*1289b0*/  LOP3.LUT P0, RZ, R3.reuse, 0x1000000, RZ, 0xc0, !PT ;  /* 0x0100000003ff7812 */ /* 0x040fe4000780c0ff */
[----:B------:R-:W-:-:S02]  /*1289c0*/  LOP3.LUT P1, RZ, R3, 0x800000, RZ, 0xc0, !PT ;  /* 0x0080000003ff7812 */ /* 0x000fc4000782c0ff */
        /* <DEDUP_REMOVED lines=14> */
[----:B--2---:R-:W-:Y:S01]  /*128ab0*/  R2UR UR13, R16 ;  /* 0x00000000100d72ca */ /* 0x004fe200000e0000 */
[----:B------:R-:W-:Y:S01]  /*128ac0*/  ULDC UR11, c[0x0][0x228] ;  /* 0x00008a00000b7ab9 */ /* 0x000fe20000000800 */
[----:B------:R-:W2:Y:S01]  /*128ad0*/  LDL.LU R16, [R1+0x3c] ;  /* 0x00003c0001107983 */ /* 0x000ea20000300800 */
        /* <DEDUP_REMOVED lines=18> */
[----:B------:R-:W-:Y:S01]  /*128c00*/  ISETP.LT.AND P5, PT, R7, UR9, !P0 ;  /* 0x0000000907007c0c */ /* 0x000fe2000c7a1270 */
        /* <DEDUP_REMOVED lines=64> */
[----:B------:R-:W-:Y:S01]  /*129010*/  R2UR UR15, R14 ;  /* 0x000000000e0f72ca */ /* 0x000fe200000e0000 */
        /* <DEDUP_REMOVED lines=12> */
[----:B------:R-:W2:Y:S11]  /*1290e0*/  LDL.LU R16, [R1+0x34] ;  /* 0x0000340001107983 */ /* 0x000eb60000300800 */
[----:B------:R-:W-:-:S02]  /*1290f0*/  ISETP.LT.AND P4, PT, R9, UR17, !P1 ;  /* 0x0000001109007c0c */ /* 0x000fc4000cf81270 */
[----:B------:R-:W-:Y:S02]  /*129100*/  R2UR UR17, R20 ;  /* 0x00000000141172ca */ /* 0x000fe400000e0000 */
[----:B---3--:R-:W-:Y:S02]  /*129110*/  R2UR UR19, R27 ;  /* 0x000000001b1372ca */ /* 0x008fe400000e0000 */
[----:B------:R-:W3:Y:S04]  /*129120*/  LDL.LU R27, [R1+0x5aac] ;  /* 0x005aac00011b7983 */ /* 0x000ee80000300800 */
[----:B------:R-:W4:Y:S04]  /*129130*/  LDL.LU R14, [R1+0x28] ;  /* 0x00002800010e7983 */ /* 0x000f280000300800 */
[----:B------:R-:W3:Y:S01]  /*129140*/  LDL.LU R20, [R1+0x24] ;  /* 0x0000240001147983 */ /* 0x000ee20000300800 */
[----:B------:R-:W-:-:S02]  /*129150*/  ISETP.LT.AND P6, PT, R8, UR11, !P1 ;  /* 0x0000000b08007c0c */ /* 0x000fc4000cfc1270 */
        /* <DEDUP_REMOVED lines=18> */
[----:B0-----:R-:W2:Y:S01]  /*129280*/  LDL.LU R28, [R1+0x5aa8] ;  /* 0x005aa800011c7983 */ /* 0x001ea20000300800 */
[----:B----4-:R-:W-:-:S02]  /*129290*/  R2UR UR19, R14 ;  /* 0x000000000e1372ca */ /* 0x010fc400000e0000 */
[----:B---3--:R-:W-:Y:S01]  /*1292a0*/  R2UR UR21, R20 ;  /* 0x00000000141572ca */ /* 0x008fe200000e0000 */
[----:B------:R-:W3:Y:S04]  /*1292b0*/  LDL.LU R14, [R1+0x20] ;  /* 0x00002000010e7983 */ /* 0x000ee80000300800 */
[----:B------:R-:W4:Y:S01]  /*1292c0*/  LDL.LU R20, [R1+0x10] ;  /* 0x0000100001147983 */ /* 0x000f220000300800 */
[----:B---3--:R-:W-:Y:S02]  /*1292d0*/  R2UR UR31, R14 ;  /* 0x000000000e1f72ca */ /* 0x008fe400000e0000 */
[----:B----4-:R-:W-:Y:S01]  /*1292e0*/  R2UR UR27, R20 ;  /* 0x00000000141b72ca */ /* 0x010fe200000e0000 */
[----:B------:R-:W3:Y:S04]  /*1292f0*/  LDL.LU R14, [R1+0xc] ;  /* 0x00000c00010e7983 */ /* 0x000ee80000300800 */
[----:B------:R-:W4:Y:S01]  /*129300*/  LDL.LU R20, [R1+0x8] ;  /* 0x0000080001147983 */ /* 0x000f220000300800 */
[----:B---3--:R-:W-:Y:S01]  /*129310*/  R2UR UR25, R14 ;  /* 0x000000000e1972ca */ /* 0x008fe200000e0000 */
[----:B------:R-:W-:Y:S01]  /*129320*/  IMAD.MOV.U32 R14, RZ, RZ, R29 ;  /* 0x000000ffff0e7224 */ /* 0x000fe200078e001d */
[----:B----4-:R-:W-:Y:S01]  /*129330*/  R2UR UR29, R20 ;  /* 0x00000000141d72ca */ /* 0x010fe200000e0000 */
[----:B------:R-:W3:Y:S04]  /*129340*/  LDL.LU R29, [R1+0x4] ;  /* 0x00000400011d7983 */ /* 0x000ee80000300800 */
[----:B------:R-:W4:Y:S01]  /*129350*/  LDL.LU R20, [R1] ;  /* 0x0000000001147983 */ /* 0x000f220000300800 */
[----:B------:R-:W-:-:S02]  /*129360*/  ISETP.LT.AND P6, PT, R8, UR11, !P3 ;  /* 0x0000000b08007c0c */ /* 0x000fc4000dfc1270 */
[----:B--2---:R-:W-:Y:S02]  /*129370*/  LOP3.LUT R16, R16, 0x7fffffff, RZ, 0xc0, !PT ;  /* 0x7fffffff10107812 */ /* 0x004fe400078ec0ff */
        /* <DEDUP_REMOVED lines=68> */
[----:B----4-:R-:W-:Y:S01]  /*1297c0*/  R2UR UR43, R20 ;  /* 0x00000000142b72ca */ /* 0x010fe200000e0000 */
[----:B------:R-:W2:Y:S04]  /*1297d0*/  LDL.LU R29, [R1+0x5aa4] ;  /* 0x005aa400011d7983 */ /* 0x000ea80000300800 */
[----:B------:R-:W3:Y:S01]  /*1297e0*/  LDL.LU R20, [R1+0xca8] ;  /* 0x000ca80001147983 */ /* 0x000ee20000300800 */
[----:B------:R-:W-:-:S02]  /*1297f0*/  LOP3.LUT R16, R16, 0xffff7fff, RZ, 0xc0, !PT ;  /* 0xffff7fff10107812 */ /* 0x000fc400078ec0ff */
[----:B------:R-:W-:Y:S02]  /*129800*/  ISETP.LT.AND P5, PT, R7, UR7, !P3 ;  /* 0x0000000707007c0c */ /* 0x000fe4000dfa1270 */
[C---:B------:R-:W-:Y:S01]  /*129810*/  LOP3.LUT P0, RZ, R3.reuse, 0x1000, RZ, 0xc0, !PT ;  /* 0x0000100003ff7812 */ /* 0x040fe2000780c0ff */
[----:B------:R-:W-:Y:S01]  /*129820*/  ULDC UR7, c[0x0][0x228] ;  /* 0x00008a0000077ab9 */ /* 0x000fe20000000800 */
[----:B------:R-:W-:Y:S01]  /*129830*/  @P4 LOP3.LUT R16, R16, 0x8000, RZ, 0xfc, !PT ;  /* 0x0000800010104812 */ /* 0x000fe200078efcff */
[----:B------:R-:W-:Y:S01]  /*129840*/  ULDC UR15, c[0x0][0x228] ;  /* 0x00008a00000f7ab9 */ /* 0x000fe20000000800 */
[----:B------:R-:W-:Y:S01]  /*129850*/  LOP3.LUT P1, RZ, R3, 0x800, RZ, 0xc0, !PT ;  /* 0x0000080003ff7812 */ /* 0x000fe2000782c0ff */
[----:B------:R-:W-:Y:S01]  /*129860*/  ULDC UR19, c[0x0][0x228] ;  /* 0x00008a0000137ab9 */ /* 0x000fe20000000800 */
        /* <DEDUP_REMOVED lines=32> */
[----:B------:R-:W-:Y:S01]  /*129a70*/  R2UR UR37, R28 ;  /* 0x000000001c2572ca */ /* 0x000fe200000e0000 */
        /* <DEDUP_REMOVED lines=30> */
[----:B------:R-:W-:Y:S01]  /*129c60*/  LOP3.LUT P1, RZ, R3, 0x80, RZ, 0xc0, !PT ;  /* 0x0000008003ff7812 */ /* 0x000fe2000782c0ff */
[----:B------:R-:W-:Y:S01]  /*129c70*/  ULDC UR21, c[0x0][0x228] ;  /* 0x00008a0000157ab9 */ /* 0x000fe20000000800 */
[----:B------:R0:W-:Y:S01]  /*129c80*/  STL [R1+0xcac], R16 ;  /* 0x000cac1001007387 */ /* 0x0001e20000100800 */
[----:B------:R-:W-:Y:S01]  /*129c90*/  ULDC UR25, c[0x0][0x228] ;  /* 0x00008a0000197ab9 */ /* 0x000fe20000000800 */
[----:B------:R-:W-:Y:S01]  /*129ca0*/  ULDC UR23, c[0x0][0x228] ;  /* 0x00008a0000177ab9 */ /* 0x000fe20000000800 */
        /* <DEDUP_REMOVED lines=14> */
[----:B--2---:R-:W-:-:S02]  /*129d90*/  R2UR UR41, R29 ;  /* 0x000000001d2972ca */ /* 0x004fc400000e0000 */
[----:B------:R-:W-:Y:S01]  /*129da0*/  LOP3.LUT P3, RZ, R3, 0x40, RZ, 0xc0, !PT ;  /* 0x0000004003ff7812 */ /* 0x000fe2000786c0ff */
[----:B0-----:R-:W-:Y:S01]  /*129db0*/  IMAD.MOV.U32 R16, RZ, RZ, R14 ;  /* 0x000000ffff107224 */ /* 0x001fe200078e000e */
[----:B------:R-:W-:Y:S01]  /*129dc0*/  ULDC UR7, c[0x0][0x228] ;  /* 0x00008a0000077ab9 */ /* 0x000fe20000000800 */
[----:B------:R-:W2:Y:S01]  /*129dd0*/  LDL.LU R14, [R1+0xca4] ;  /* 0x000ca400010e7983 */ /* 0x000ea20000300800 */
[----:B------:R-:W-:Y:S01]  /*129de0*/  ULDC UR29, c[0x0][0x228] ;  /* 0x00008a00001d7ab9 */ /* 0x000fe20000000800 */
[----:B------:R-:W-:Y:S01]  /*129df0*/  R2UR UR39, R27 ;  /* 0x000000001b2772ca */ /* 0x000fe200000e0000 */
[----:B------:R-:W-:Y:S01]  /*129e00*/  ULDC UR13, c[0x0][0x228] ;  /* 0x00008a00000d7ab9 */ /* 0x000fe20000000800 */
[----:B------:R-:W-:-:S04]  /*129e10*/  @P4 LOP3.LUT R20, R20, 0x8000000, RZ, 0xfc, !PT ;  /* 0x0800000014144812 */ /* 0x000fc800078efcff */
[----:B------:R-:W-:Y:S02]  /*129e20*/  LOP3.LUT R20, R20, 0xfbffffff, RZ, 0xc0, !PT ;  /* 0xfbffffff14147812 */ /* 0x000fe400078ec0ff */
[----:B------:R-:W-:Y:S02]  /*129e30*/  ISETP.LT.AND P4, PT, R6, UR15, !P2 ;  /* 0x0000000f06007c0c */ /* 0x000fe4000d781270 */
[----:B------:R-:W-:Y:S02]  /*129e40*/  @P6 LOP3.LUT R20, R20, 0x4000000, RZ, 0xfc, !PT ;  /* 0x0400000014146812 */ /* 0x000fe400078efcff */
[----:B------:R-:W-:Y:S01]  /*129e50*/  R2UR UR49, R25 ;  /* 0x00000000193172ca */ /* 0x000fe200000e0000 */
[----:B------:R-:W-:Y:S01]  /*129e60*/  IMAD.MOV.U32 R27, RZ, RZ, R16 ;  /* 0x000000ffff1b7224 */ /* 0x000fe200078e0010 */
[----:B------:R-:W-:Y:S01]  /*129e70*/  ULDC UR15, c[0x0][0x228] ;  /* 0x00008a00000f7ab9 */ /* 0x000fe20000000800 */
        /* <DEDUP_REMOVED lines=14> */
[----:B------:R-:W-:Y:S02]  /*129f60*/  ISETP.LT.AND P4, PT, R6, UR19, !P0 ;  /* 0x0000001306007c0c */ /* 0x000fe4000c781270 */
[----:B------:R-:W-:Y:S01]  /*129f70*/  @P6 LOP3.LUT R20, R20, 0x400000, RZ, 0xfc, !PT ;  /* 0x0040000014146812 */ /* 0x000fe200078efcff */
[----:B------:R-:W-:-:S03]  /*129f80*/  ULDC UR19, c[0x0][0x228] ;  /* 0x00008a0000137ab9 */ /* 0x000fc60000000800 */
        /* <DEDUP_REMOVED lines=62> */
[----:B------:R-:W-:Y:S01]  /*12a370*/  R2UR UR57, R19 ;  /* 0x00000000133972ca */ /* 0x000fe200000e0000 */
        /* <DEDUP_REMOVED lines=15> */
[----:B--2---:R-:W-:-:S03]  /*12a470*/  LOP3.LUT R14, R14, 0x7fffffff, RZ, 0xc0, !PT ;  /* 0x7fffffff0e0e7812 */ /* 0x004fc600078ec0ff */
[----:B------:R-:W-:Y:S02]  /*12a480*/  @P4 LOP3.LUT R20, R20, 0x8, RZ, 0xfc, !PT ;  /* 0x0000000814144812 */ /* 0x000fe400078efcff */
[----:B------:R-:W-:Y:S01]  /*12a490*/  R2UR UR43, R22 ;  /* 0x00000000162b72ca */ /* 0x000fe200000e0000 */
[----:B------:R-:W-:Y:S01]  /*12a4a0*/  ULDC UR9, c[0x0][0x228] ;  /* 0x00008a0000097ab9 */ /* 0x000fe20000000800 */
[----:B------:R-:W-:Y:S01]  /*12a4b0*/  ULDC UR21, c[0x0][0x228] ;  /* 0x00008a0000157ab9 */ /* 0x000fe20000000800 */
[----:B------:R-:W-:Y:S02]  /*12a4c0*/  LOP3.LUT R20, R20, 0xfffffffb, RZ, 0xc0, !PT ;  /* 0xfffffffb14147812 */ /* 0x000fe400078ec0ff */
[----:B------:R-:W-:Y:S02]  /*12a4d0*/  ISETP.LT.AND P4, PT, R6, UR17, !P1 ;  /* 0x0000001106007c0c */ /* 0x000fe4000cf81270 */
[----:B------:R-:W-:Y:S01]  /*12a4e0*/  @P6 LOP3.LUT R20, R20, 0x4, RZ, 0xfc, !PT ;  /* 0x0000000414146812 */ /* 0x000fe200078efcff */
[----:B------:R-:W-:-:S03]  /*12a4f0*/  ULDC UR17, c[0x0][0x228] ;  /* 0x00008a0000117ab9 */ /* 0x000fc60000000800 */
[----:B------:R-:W-:-:S04]  /*12a500*/  LOP3.LUT R20, R20, 0xfffffffd, RZ, 0xc0, !PT ;  /* 0xfffffffd14147812 */ /* 0x000fc800078ec0ff */
[----:B------:R-:W-:-:S04]  /*12a510*/  @P5 LOP3.LUT R20, R20, 0x2, RZ, 0xfc, !PT ;  /* 0x0000000214145812 */ /* 0x000fc800078efcff */
[----:B------:R-:W-:-:S04]  /*12a520*/  LOP3.LUT R20, R20, 0xfffffffe, RZ, 0xc0, !PT ;  /* 0xfffffffe14147812 */ /* 0x000fc800078ec0ff */
[----:B------:R-:W-:-:S05]  /*12a530*/  @P4 LOP3.LUT R20, R20, 0x1, RZ, 0xfc, !PT ;  /* 0x0000000114144812 */ /* 0x000fca00078efcff */
[----:B------:R0:W-:Y:S04]  /*12a540*/  STL [R1+0xca8], R20 ;  /* 0x000ca81401007387 */ /* 0x0001e80000100800 */
[----:B0-----:R-:W2:Y:S04]  /*12a550*/  LDL.LU R20, [R1+0x5aa0] ;  /* 0x005aa00001147983 */ /* 0x001ea80000300800 */
[----:B------:R-:W3:Y:S01]  /*12a560*/  LDL.LU R16, [R1+0xca0] ;  /* 0x000ca00001107983 */ /* 0x000ee20000300800 */
[----:B------:R-:W-:Y:S02]  /*12a570*/  ISETP.LT.AND P4, PT, R9, UR49, !P3 ;  /* 0x0000003109007c0c */ /* 0x000fe4000df81270 */
[----:B------:R-:W-:-:S02]  /*12a580*/  ISETP.LT.AND P6, PT, R8, UR19, !P3 ;  /* 0x0000001308007c0c */ /* 0x000fc4000dfc1270 */
[----:B------:R-:W-:Y:S02]  /*12a590*/  ISETP.LT.AND P5, PT, R7, UR15, !P3 ;  /* 0x0000000f07007c0c */ /* 0x000fe4000dfa1270 */
[----:B------:R-:W-:Y:S02]  /*12a5a0*/  LOP3.LUT P1, RZ, R2, 0x80000000, RZ, 0xc0, !PT ;  /* 0x8000000002ff7812 */ /* 0x000fe4000782c0ff */
[----:B------:R-:W-:Y:S01]  /*12a5b0*/  R2UR UR49, R21 ;  /* 0x00000000153172ca */ /* 0x000fe200000e0000 */
[----:B------:R-:W-:Y:S01]  /*12a5c0*/  ULDC UR19, c[0x0][0x228] ;  /* 0x00008a0000137ab9 */ /* 0x000fe20000000800 */
[----:B------:R-:W-:-:S03]  /*12a5d0*/  ULDC UR15, c[0x0][0x228] ;  /* 0x00008a00000f7ab9 */ /* 0x000fc60000000800 */
        /* <DEDUP_REMOVED lines=14> */
[----:B------:R-:W-:Y:S01]  /*12a6c0*/  R2UR UR55, R18 ;  /* 0x00000000123772ca */ /* 0x000fe200000e0000 */
[----:B------:R-:W-:Y:S01]  /*12a6d0*/  ULDC UR7, c[0x0][0x228] ;  /* 0x00008a0000077ab9 */ /* 0x000fe20000000800 */
        /* <DEDUP_REMOVED lines=25> */
[----:B------:R-:W-:Y:S02]  /*12a870*/  @P5 LOP3.LUT R14, R14, 0x200000, RZ, 0xfc, !PT ;  /* 0x002000000e0e5812 */ /* 0x000fe400078efcff */
[----:B------:R-:W-:Y:S02]  /*12a880*/  ISETP.LT.AND P5, PT, R9, UR43, !P1 ;  /* 0x0000002b09007c0c */ /* 0x000fe4000cfa1270 */
[----:B------:R-:W-:Y:S02]  /*12a890*/  ISETP.LT.AND P6, PT, R8, UR47, !P3 ;  /* 0x0000002f08007c0c */ /* 0x000fe4000dfc1270 */
[----:B------:R-:W-:Y:S02]  /*12a8a0*/  LOP3.LUT P0, RZ, R2, 0x10000000, RZ, 0xc0, !PT ;  /* 0x1000000002ff7812 */ /* 0x000fe4000780c0ff */
[----:B------:R-:W-:Y:S01]  /*12a8b0*/  LOP3.LUT R14, R14, 0xffefffff, RZ, 0xc0, !PT ;  /* 0xffefffff0e0e7812 */ /* 0x000fe200078ec0ff */
[----:B------:R-:W-:Y:S01]  /*12a8c0*/  ULDC UR43, c[0x0][0x228] ;  /* 0x00008a00002b7ab9 */ /* 0x000fe20000000800 */
[----:B------:R-:W-:-:S02]  /*12a8d0*/  ULDC UR47, c[0x0][0x228] ;  /* 0x00008a00002f7ab9 */ /* 0x000fc40000000800 */
[----:B------:R-:W-:Y:S02]  /*12a8e0*/  @P4 LOP3.LUT R14, R14, 0x100000, RZ, 0xfc, !PT ;  /* 0x001000000e0e4812 */ /* 0x000fe400078efcff */
[----:B------:R-:W-:Y:S01]  /*12a8f0*/  ISETP.LT.AND P4, PT, R8, UR41, !P1 ;  /* 0x0000002908007c0c */ /* 0x000fe2000cf81270 */
[----:B------:R-:W-:Y:S01]  /*12a900*/  ULDC UR41, c[0x0][0x228] ;  /* 0x00008a0000297ab9 */ /* 0x000fe20000000800 */
        /* <DEDUP_REMOVED lines=15> */
[----:B------:R-:W-:Y:S01]  /*12aa00*/  LOP3.LUT P4, RZ, R2, 0x8000000, RZ, 0xc0, !PT ;  /* 0x0800000002ff7812 */ /* 0x000fe2000788c0ff */
[----:B------:R-:W-:Y:S01]  /*12aa10*/  ULDC UR45, c[0x0][0x228] ;  /* 0x00008a00002d7ab9 */ /* 0x000fe20000000800 */
[----:B------:R-:W-:-:S05]  /*12aa20*/  ULDC UR49, c[0x0][0x228] ;  /* 0x00008a0000317ab9 */ /* 0x000fca0000000800 */
[----:B------:R-:W-:-:S04]  /*12aa30*/  @P1 LOP3.LUT R14, R14, 0x8000, RZ, 0xfc, !PT ;  /* 0x000080000e0e1812 */ /* 0x000fc800078efcff */
[----:B------:R-:W-:Y:S02]  /*12aa40*/  LOP3.LUT R14, R14, 0xffffbfff, RZ, 0xc0, !PT ;  /* 0xffffbfff0e0e7812 */ /* 0x000fe400078ec0ff */
[----:B------:R-:W-:Y:S02]  /*12aa50*/  ISETP.LT.AND P3, PT, R6, UR9, !P3 ;  /* 0x0000000906007c0c */ /* 0x000fe4000df61270 */
        /* <DEDUP_REMOVED lines=9> */
[----:B------:R-:W-:Y:S02]  /*12aaf0*/  LOP3.LUT R14, R14, 0xfffff7ff, RZ, 0xc0, !PT ;  /* 0xfffff7ff0e0e7812 */ /* 0x000fe400078ec0ff */
[----:B--2---:R-:W-:-:S13]  /*12ab00*/  R2UR UR61, R20 ;  /* 0x00000000143d72ca */ /* 0x004fda00000e0000 */
[----:B------:R-:W-:Y:S02]  /*12ab10*/  ISETP.LT.AND P5, PT, R9, UR61, !P2 ;  /* 0x0000003d09007c0c */ /* 0x000fe4000d7a1270 */
[----:B---3--:R-:W-:Y:S02]  /*12ab20*/  LOP3.LUT R16, R16, 0x7fffffff, RZ, 0xc0, !PT ;  /* 0x7fffffff10107812 */ /* 0x008fe400078ec0ff */
[----:B------:R-:W-:Y:S01]  /*12ab30*/  LOP3.LUT P3, RZ, R2, 0x2000000, RZ, 0xc0, !PT ;  /* 0x0200000002ff7812 */ /* 0x000fe2000786c0ff */
[----:B------:R-:W-:-:S08]  /*12ab40*/  ULDC UR61, c[0x0][0x228] ;  /* 0x00008a00003d7ab9 */ /* 0x000fd00000000800 */
        /* <DEDUP_REMOVED lines=10> */
[----:B------:R-:W-:Y:S01]  /*12abf0*/  ISETP.LT.AND P6, PT, R8, UR19, !P0 ;  /* 0x0000001308007c0c */ /* 0x000fe2000c7c1270 */
[----:B------:R-:W-:Y:S01]  /*12ac00*/  ULDC UR19, c[0x0][0x228] ;  /* 0x00008a0000137ab9 */ /* 0x000fe20000000800 */
[----:B------:R-:W-:Y:S01]  /*12ac10*/  LOP3.LUT R14, R14, 0xfffffeff, RZ, 0xc0, !PT ;  /* 0xfffffeff0e0e7812 */ /* 0x000fe200078ec0ff */
[----:B------:R-:W-:-:S03]  /*12ac20*/  ULDC UR57, c[0x0][0x228] ;  /* 0x00008a0000397ab9 */ /* 0x000fc60000000800 */
        /* <DEDUP_REMOVED lines=19> */
[----:B------:R-:W-:Y:S01]  /*12ad60*/  ULDC UR55, c[0x0][0x228] ;  /* 0x00008a0000377ab9 */ /* 0x000fe20000000800 */
[----:B------:R-:W-:-:S04]  /*12ad70*/  ULDC UR7, c[0x0][0x228] ;  /* 0x00008a0000077ab9 */ /* 0x000fc80000000800 */
        /* <DEDUP_REMOVED lines=12> */
[----:B------:R-:W-:Y:S01]  /*12ae40*/  ISETP.LT.AND P5, PT, R7, UR37, !P1 ;  /* 0x0000002507007c0c */ /* 0x000fe2000cfa1270 */
[----:B------:R-:W-:Y:S01]  /*12ae50*/  ULDC UR59, c[0x0][0x228] ;  /* 0x00008a00003b7ab9 */ /* 0x000fe20000000800 */
[----:B------:R0:W-:Y:S01]  /*12ae60*/  STL [R1+0xca4], R14 ;  /* 0x000ca40e01007387 */ /* 0x0001e20000100800 */
[----:B------:R-:W-:Y:S01]  /*12ae70*/  ULDC UR23, c[0x0][0x228] ;  /* 0x00008a0000177ab9 */ /* 0x000fe20000000800 */
[----:B------:R-:W-:-:S05]  /*12ae80*/  ULDC UR37, c[0x0][0x228] ;  /* 0x00008a0000257ab9 */ /* 0x000fca0000000800 */
[----:B------:R-:W-:Y:S01]  /*12ae90*/  @P4 LOP3.LUT R16, R16, 0x80000000, RZ, 0xfc, !PT ;  /* 0x8000000010104812 */ /* 0x000fe200078efcff */
[----:B0-----:R-:W2:Y:S03]  /*12aea0*/  LDL.LU R14, [R1+0x5a9c] ;  /* 0x005a9c00010e7983 */ /* 0x001ea60000300800 */
        /* <DEDUP_REMOVED lines=25> */
[----:B------:R-:W-:Y:S02]  /*12b040*/  R2UR UR4, R11 ;  /* 0x000000000b0472ca */ /* 0x000fe400000e0000 */
        /* <DEDUP_REMOVED lines=29> */
[----:B------:R-:W-:Y:S02]  /*12b220*/  LOP3.LUT R16, R16, 0xfffdffff, RZ, 0xc0, !PT ;  /* 0xfffdffff10107812 */ /* 0x000fe400078ec0ff */
[----:B------:R-:W-:Y:S02]  /*12b230*/  ISETP.LT.AND P6, PT, R9, UR8, !P1 ;  /* 0x0000000809007c0c */ /* 0x000fe4000cfc1270 */
[----:B------:R-:W-:Y:S01]  /*12b240*/  LOP3.LUT P0, RZ, R2, 0x80000, RZ, 0xc0, !PT ;  /* 0x0008000002ff7812 */ /* 0x000fe2000780c0ff */
[----:B------:R-:W-:Y:S01]  /*12b250*/  ULDC UR8, c[0x0][0x228] ;  /* 0x00008a0000087ab9 */ /* 0x000fe20000000800 */
[----:B------:R-:W-:-:S04]  /*12b260*/  @P5 LOP3.LUT R16, R16, 0x20000, RZ, 0xfc, !PT ;  /* 0x0002000010105812 */ /* 0x000fc800078efcff */
[----:B------:R-:W-:Y:S02]  /*12b270*/  LOP3.LUT R16, R16, 0xfffeffff, RZ, 0xc0, !PT ;  /* 0xfffeffff10107812 */ /* 0x000fe400078ec0ff */
[----:B------:R-:W-:Y:S01]  /*12b280*/  ISETP.LT.AND P5, PT, R8, UR51, !P1 ;  /* 0x0000003308007c0c */ /* 0x000fe2000cfa1270 */
[----:B------:R-:W-:Y:S01]  /*12b290*/  ULDC UR51, c[0x0][0x228] ;  /* 0x00008a0000337ab9 */ /* 0x000fe20000000800 */
[----:B------:R-:W-:-:S04]  /*12b2a0*/  @P4 LOP3.LUT R16, R16, 0x10000, RZ, 0xfc, !PT ;  /* 0x0001000010104812 */ /* 0x000fc800078efcff */
[----:B------:R-:W-:Y:S02]  /*12b2b0*/  LOP3.LUT R16, R16, 0xffff7fff, RZ, 0xc0, !PT ;  /* 0xffff7fff10107812 */ /* 0x000fe400078ec0ff */
[----:B------:R-:W-:Y:S02]  /*12b2c0*/  ISETP.LT.AND P4, PT, R7, UR49, !P1 ;  /* 0x0000003107007c0c */ /* 0x000fe4000cf81270 */
[----:B------:R-:W-:Y:S01]  /*12b2d0*/  @P6 LOP3.LUT R16, R16, 0x8000, RZ, 0xfc, !PT ;  /* 0x0000800010106812 */ /* 0x000fe200078efcff */
[----:B------:R-:W-:-:S03]  /*12b2e0*/  ULDC UR49, c[0x0][0x228] ;  /* 0x00008a0000317ab9 */ /* 0x000fc60000000800 */
[----:B------:R-:W-:Y:S02]  /*12b2f0*/  LOP3.LUT R16, R16, 0xffffbfff, RZ, 0xc0, !PT ;  /* 0xffffbfff10107812 */ /* 0x000fe400078ec0ff */
[----:B------:R-:W-:Y:S02]  /*12b300*/  ISETP.LT.AND P1, PT, R6, UR17, !P1 ;  /* 0x0000001106007c0c */ /* 0x000fe4000cf21270 */
[----:B------:R-:W-:Y:S01]  /*12b310*/  ISETP.LT.AND P6, PT, R8, UR25, !P2 ;  /* 0x0000001908007c0c */ /* 0x000fe2000d7c1270 */
[----:B------:R-:W-:Y:S01]  /*12b320*/  ULDC UR17, c[0x0][0x228] ;  /* 0x00008a0000117ab9 */ /* 0x000fe20000000800 */
[----:B------:R-:W-:Y:S01]  /*12b330*/  @P5 LOP3.LUT R16, R16, 0x4000, RZ, 0xfc, !PT ;  /* 0x0000400010105812 */ /* 0x000fe200078efcff */
[----:B------:R-:W-:-:S03]  /*12b340*/  ULDC UR25, c[0x0][0x228] ;  /* 0x00008a0000197ab9 */ /* 0x000fc60000000800 */
        /* <DEDUP_REMOVED lines=26> */
[----:B------:R-:W-:-:S04]  /*12b4f0*/  @P4 LOP3.LUT R16, R16, 0x80, RZ, 0xfc, !PT ;  /* 0x0000008010104812 */ /* 0x000fc800078efcff */
[----:B------:R-:W-:Y:S02]  /*12b500*/  LOP3.LUT R16, R16, 0xffffffbf, RZ, 0xc0, !PT ;  /* 0xffffffbf10107812 */ /* 0x000fe400078ec0ff */
[----:B------:R-:W-:Y:S02]  /*12b510*/  ISETP.LT.AND P4, PT, R6, UR15, !P2 ;  /* 0x0000000f06007c0c */ /* 0x000fe4000d781270 */
[----:B------:R-:W-:Y:S02]  /*12b520*/  @P6 LOP3.LUT R16, R16, 0x40, RZ, 0xfc, !PT ;  /* 0x0000004010106812 */ /* 0x000fe400078efcff */
        /* <DEDUP_REMOVED lines=10> */
[----:B------:R-:W-:-:S02]  /*12b5d0*/  @P4 LOP3.LUT R16, R16, 0x10, RZ, 0xfc, !PT ;  /* 0x0000001010104812 */ /* 0x000fc400078efcff */
[----:B------:R-:W-:Y:S01]  /*12b5e0*/  ISETP.LT.AND P4, PT, R8, UR45, !P0 ;  /* 0x0000002d08007c0c */ /* 0x000fe2000c781270 */
[----:B------:R-:W-:Y:S01]  /*12b5f0*/  ULDC UR45, c[0x0][0x228] ;  /* 0x00008a00002d7ab9 */ /* 0x000fe20000000800 */
        /* <DEDUP_REMOVED lines=8> */
[----:B---3--:R-:W-:Y:S02]  /*12b680*/  LOP3.LUT R11, R11, 0x7fffffff, RZ, 0xc0, !PT ;  /* 0x7fffffff0b0b7812 */ /* 0x008fe400078ec0ff */
[----:B------:R-:W-:Y:S02]  /*12b690*/  LOP3.LUT R16, R16, 0xfffffffe, RZ, 0xc0, !PT ;  /* 0xfffffffe10107812 */ /* 0x000fe400078ec0ff */
[----:B------:R-:W-:Y:S01]  /*12b6a0*/  LOP3.LUT P5, RZ, R2, 0x8000, RZ, 0xc0, !PT ;  /* 0x0000800002ff7812 */ /* 0x000fe200078ac0ff */
[----:B------:R-:W-:-:S04]  /*12b6b0*/  ULDC UR55, c[0x0][0x228] ;  /* 0x00008a0000377ab9 */ /* 0x000fc80000000800 */
[----:B------:R-:W-:Y:S02]  /*12b6c0*/  @P6 LOP3.LUT R11, R11, 0x80000000, RZ, 0xfc, !PT ;  /* 0x800000000b0b6812 */ /* 0x000fe400078efcff */
[----:B------:R-:W-:Y:S01]  /*12b6d0*/  ISETP.LT.AND P6, PT, R8, UR57, !P1 ;  /* 0x0000003908007c0c */ /* 0x000fe2000cfc1270 */
[----:B------:R-:W-:Y:S01]  /*12b6e0*/  ULDC UR57, c[0x0][0x228] ;  /* 0x00008a0000397ab9 */ /* 0x000fe20000000800 */
[----:B------:R-:W-:Y:S01]  /*12b6f0*/  ULDC UR16, c[0x0][0x228] ;  /* 0x00008a0000107ab9 */ /* 0x000fe20000000800 */
[----:B------:R-:W-:-:S10]  /*12b700*/  LOP3.LUT R11, R11, 0xbfffffff, RZ, 0xc0, !PT ;  /* 0xbfffffff0b0b7812 */ /* 0x000fd400078ec0ff */
[----:B------:R-:W-:Y:S02]  /*12b710*/  @P6 LOP3.LUT R11, R11, 0x40000000, RZ, 0xfc, !PT ;  /* 0x400000000b0b6812 */ /* 0x000fe400078efcff */
[----:B------:R-:W-:Y:S02]  /*12b720*/  ISETP.LT.AND P6, PT, R7, UR51, !P1 ;  /* 0x0000003307007c0c */ /* 0x000fe4000cfc1270 */
[----:B------:R-:W-:Y:S02]  /*12b730*/  @P4 LOP3.LUT R16, R16, 0x1, RZ, 0xfc, !PT ;  /* 0x0000000110104812 */ /* 0x000fe400078efcff */
[----:B------:R-:W-:Y:S02]  /*12b740*/  LOP3.LUT P0, RZ, R2, 0x4000, RZ, 0xc0, !PT ;  /* 0x0000400002ff7812 */ /* 0x000fe4000780c0ff */
[----:B------:R-:W-:Y:S01]  /*12b750*/  LOP3.LUT R11, R11, 0xdfffffff, RZ, 0xc0, !PT ;  /* 0xdfffffff0b0b7812 */ /* 0x000fe200078ec0ff */
[----:B------:R-:W-:-:S06]  /*12b760*/  ULDC UR51, c[0x0][0x228] ;  /* 0x00008a0000337ab9 */ /* 0x000fcc0000000800 */
[----:B------:R-:W-:Y:S02]  /*12b770*/  @P6 LOP3.LUT R11, R11, 0x20000000, RZ, 0xfc, !PT ;  /* 0x200000000b0b6812 */ /* 0x000fe400078efcff */
[----:B------:R-:W-:Y:S02]  /*12b780*/  ISETP.LT.AND P6, PT, R6, UR53, !P1 ;  /* 0x0000003506007c0c */ /* 0x000fe4000cfc1270 */
[----:B------:R-:W-:Y:S01]  /*12b790*/  LOP3.LUT R11, R11, 0xefffffff, RZ, 0xc0, !PT ;  /* 0xefffffff0b0b7812 */ /* 0x000fe200078ec0ff */
[----:B------:R0:W-:Y:S01]  /*12b7a0*/  STL [R1+0xca0], R16 ;  /* 0x000ca01001007387 */ /* 0x0001e20000100800 */
[----:B------:R-:W-:Y:S01]  /*12b7b0*/  LOP3.LUT P4, RZ, R2, 0x2000, RZ, 0xc0, !PT ;  /* 0x0000200002ff7812 */ /* 0x000fe2000788c0ff */
[----:B------:R-:W-:-:S08]  /*12b7c0*/  ULDC UR53, c[0x0][0x228] ;  /* 0x00008a0000357ab9 */ /* 0x000fd00000000800 */
[----:B------:R-:W-:Y:S02]  /*12b7d0*/  @P6 LOP3.LUT R11, R11, 0x10000000, RZ, 0xfc, !PT ;  /* 0x100000000b0b6812 */ /* 0x000fe400078efcff */
[----:B------:R-:W-:Y:S01]  /*12b7e0*/  ISETP.LT.AND P6, PT, R9, UR18, !P3 ;  /* 0x0000001209007c0c */ /* 0x000fe2000dfc1270 */
[----:B0-----:R-:W3:Y:S01]  /*12b7f0*/  LDL.LU R16, [R1+0xc78] ;  /* 0x000c780001107983 */ /* 0x001ee20000300800 */
[----:B------:R-:W-:Y:S02]  /*12b800*/  LOP3.LUT P1, RZ, R2, 0x1000, RZ, 0xc0, !PT ;  /* 0x0000100002ff7812 */ /* 0x000fe4000782c0ff */
[----:B------:R-:W-:Y:S01]  /*12b810*/  LOP3.LUT R11, R11, 0xf7ffffff, RZ, 0xc0, !PT ;  /* 0xf7ffffff0b0b7812 */ /* 0x000fe200078ec0ff */
[----:B------:R-:W-:-:S08]  /*12b820*/  ULDC UR18, c[0x0][0x228] ;  /* 0x00008a0000127ab9 */ /* 0x000fd00000000800 */
[----:B------:R-:W-:Y:S02]  /*12b830*/  @P6 LOP3.LUT R11, R11, 0x8000000, RZ, 0xfc, !PT ;  /* 0x080000000b0b6812 */ /* 0x000fe400078efcff */
[----:B------:R-:W-:Y:S01]  /*12b840*/  ISETP.LT.AND P6, PT, R8, UR57, !P3 ;  /* 0x0000003908007c0c */ /* 0x000fe2000dfc1270 */
[----:B------:R-:W-:Y:S01]  /*12b850*/  ULDC UR57, c[0x0][0x228] ;  /* 0x00008a0000397ab9 */ /* 0x000fe20000000800 */
[----:B------:R-:W-:-:S11]  /*12b860*/  LOP3.LUT R11, R11, 0xfbffffff, RZ, 0xc0, !PT ;  /* 0xfbffffff0b0b7812 */ /* 0x000fd600078ec0ff */
[----:B------:R-:W-:Y:S02]  /*12b870*/  @P6 LOP3.LUT R11, R11, 0x4000000, RZ, 0xfc, !PT ;  /* 0x040000000b0b6812 */ /* 0x000fe400078efcff */
[----:B------:R-:W-:Y:S02]  /*12b880*/  ISETP.LT.AND P6, PT, R7, UR61, !P3 ;  /* 0x0000003d07007c0c */ /* 0x000fe4000dfc1270 */
[----:B------:R-:W-:Y:S01]  /*12b890*/  ISETP.LT.AND P3, PT, R6, UR59, !P3 ;  /* 0x0000003b06007c0c */ /* 0x000fe2000df61270 */
[----:B------:R-:W-:Y:S01]  /*12b8a0*/  ULDC UR61, c[0x0][0x228] ;  /* 0x00008a00003d7ab9 */ /* 0x000fe20000000800 */
[----:B------:R-:W-:Y:S01]  /*12b8b0*/  LOP3.LUT R11, R11, 0xfdffffff, RZ, 0xc0, !PT ;  /* 0xfdffffff0b0b7812 */ /* 0x000fe200078ec0ff */
[----:B------:R-:W-:-:S08]  /*12b8c0*/  ULDC UR59, c[0x0][0x228] ;  /* 0x00008a00003b7ab9 */ /* 0x000fd00000000800 */
[----:B------:R-:W-:Y:S02]  /*12b8d0*/  @P6 LOP3.LUT R11, R11, 0x2000000, RZ, 0xfc, !PT ;  /* 0x020000000b0b6812 */ /* 0x000fe400078efcff */
[----:B------:R-:W-:Y:S01]  /*12b8e0*/  ISETP.LT.AND P6, PT, R9, UR20, !P2 ;  /* 0x0000001409007c0c */ /* 0x000fe2000d7c1270 */
[----:B------:R-:W-:Y:S01]  /*12b8f0*/  ULDC UR20, c[0x0][0x228] ;  /* 0x00008a0000147ab9 */ /* 0x000fe20000000800 */
[----:B------:R-:W-:-:S04]  /*12b900*/  LOP3.LUT R11, R11, 0xfeffffff, RZ, 0xc0, !PT ;  /* 0xfeffffff0b0b7812 */ /* 0x000fc800078ec0ff */
[----:B------:R-:W-:-:S04]  /*12b910*/  @P3 LOP3.LUT R11, R11, 0x1000000, RZ, 0xfc, !PT ;  /* 0x010000000b0b3812 */ /* 0x000fc800078efcff */
[----:B------:R-:W-:-:S04]  /*12b920*/  LOP3.LUT R11, R11, 0xff7fffff, RZ, 0xc0, !PT ;  /* 0xff7fffff0b0b7812 */ /* 0x000fc800078ec0ff */
[----:B------:R-:W-:Y:S02]  /*12b930*/  @P6 LOP3.LUT R11, R11, 0x800000, RZ, 0xfc, !PT ;  /* 0x008000000b0b6812 */ /* 0x000fe400078efcff */
[----:B------:R-:W-:Y:S02]  /*12b940*/  ISETP.LT.AND P6, PT, R8, UR23, !P2 ;  /* 0x0000001708007c0c */ /* 0x000fe4000d7c1270 */
[----:B------:R-:W-:Y:S01]  /*12b950*/  LOP3.LUT P3, RZ, R2, 0x800, RZ, 0xc0, !PT ;  /* 0x0000080002ff7812 */ /* 0x000fe2000786c0ff */
[----:B------:R-:W-:Y:S01]  /*12b960*/  ULDC UR23, c[0x0][0x228] ;  /* 0x00008a0000177ab9 */ /* 0x000fe20000000800 */
[----:B------:R-:W-:-:S09]  /*12b970*/  LOP3.LUT R11, R11, 0xffbfffff, RZ, 0xc0, !PT ;  /* 0xffbfffff0b0b7812 */ /* 0x000fd200078ec0ff */
[----:B------:R-:W-:Y:S02]  /*12b980*/  @P6 LOP3.LUT R11, R11, 0x400000, RZ, 0xfc, !PT ;  /* 0x004000000b0b6812 */ /* 0x000fe400078efcff */
[----:B------:R-:W-:Y:S02]  /*12b990*/  ISETP.LT.AND P6, PT, R7, UR7, !P2 ;  /* 0x0000000707007c0c */ /* 0x000fe4000d7c1270 */
[----:B------:R-:W-:Y:S01]  /*12b9a0*/  ISETP.LT.AND P2, PT, R6, UR27, !P2 ;  /* 0x0000001b06007c0c */ /* 0x000fe2000d741270 */
[----:B------:R-:W-:Y:S01]  /*12b9b0*/  ULDC UR7, c[0x0][0x228] ;  /* 0x00008a0000077ab9 */ /* 0x000fe20000000800 */
[----:B------:R-:W-:Y:S01]  /*12b9c0*/  LOP3.LUT R11, R11, 0xffdfffff, RZ, 0xc0, !PT ;  /* 0xffdfffff0b0b7812 */ /* 0x000fe200078ec0ff */
[----:B------:R-:W-:-:S08]  /*12b9d0*/  ULDC UR27, c[0x0][0x228] ;  /* 0x00008a00001b7ab9 */ /* 0x000fd00000000800 */
        /* <DEDUP_REMOVED lines=16> */
[----:B------:R-:W-:-:S05]  /*12bae0*/  ULDC UR13, c[0x0][0x228] ;  /* 0x00008a00000d7ab9 */ /* 0x000fca0000000800 */
[----:B------:R-:W-:-:S04]  /*12baf0*/  @P6 LOP3.LUT R11, R11, 0x20000, RZ, 0xfc, !PT ;  /* 0x000200000b0b6812 */ /* 0x000fc800078efcff */
[----:B------:R-:W-:-:S04]  /*12bb00*/  LOP3.LUT R11, R11, 0xfffeffff, RZ, 0xc0, !PT ;  /* 0xfffeffff0b0b7812 */ /* 0x000fc800078ec0ff */
[----:B------:R-:W-:Y:S02]  /*12bb10*/  @P5 LOP3.LUT R11, R11, 0x10000, RZ, 0xfc, !PT ;  /* 0x000100000b0b5812 */ /* 0x000fe400078efcff */
[----:B------:R-:W-:Y:S02]  /*12bb20*/  ISETP.LT.AND P5, PT, R9, UR24, !P0 ;  /* 0x0000001809007c0c */ /* 0x000fe4000c7a1270 */
[----:B---3--:R-:W-:Y:S02]  /*12bb30*/  LOP3.LUT R16, R16, 0x7fffffff, RZ, 0xc0, !PT ;  /* 0x7fffffff10107812 */ /* 0x008fe400078ec0ff */
[----:B------:R-:W-:Y:S02]  /*12bb40*/  LOP3.LUT R11, R11, 0xffff7fff, RZ, 0xc0, !PT ;  /* 0xffff7fff0b0b7812 */ /* 0x000fe400078ec0ff */
[----:B--2---:R-:W-:Y:S01]  /*12bb50*/  LOP3.LUT P6, RZ, R14, 0x10, RZ, 0xc0, !PT ;  /* 0x000000100eff7812 */ /* 0x004fe200078cc0ff */
[----:B------:R-:W-:-:S06]  /*12bb60*/  ULDC UR24, c[0x0][0x228] ;  /* 0x00008a0000187ab9 */ /* 0x000fcc0000000800 */
        /* <DEDUP_REMOVED lines=35> */
[----:B------:R-:W-:Y:S01]  /*12bda0*/  ISETP.LT.AND P4, PT, R8, UR17, !P1 ;  /* 0x0000001108007c0c */ /* 0x000fe2000cf81270 */
[----:B------:R-:W-:Y:S01]  /*12bdb0*/  ULDC UR17, c[0x0][0x228] ;  /* 0x00008a0000117ab9 */ /* 0x000fe20000000800 */
[----:B------:R-:W-:-:S11]  /*12bdc0*/  LOP3.LUT R11, R11, 0xffffffbf, RZ, 0xc0, !PT ;  /* 0xffffffbf0b0b7812 */ /* 0x000fd600078ec0ff */
[----:B------:R-:W-:Y:S02]  /*12bdd0*/  @P4 LOP3.LUT R11, R11, 0x40, RZ, 0xfc, !PT ;  /* 0x000000400b0b4812 */ /* 0x000fe400078efcff */
[----:B------:R-:W-:Y:S01]  /*12bde0*/  ISETP.LT.AND P4, PT, R7, UR8, !P1 ;  /* 0x0000000807007c0c */ /* 0x000fe2000cf81270 */
[----:B------:R-:W-:Y:S01]  /*12bdf0*/  ULDC UR8, c[0x0][0x228] ;  /* 0x00008a0000087ab9 */ /* 0x000fe20000000800 */
[----:B------:R-:W-:-:S11]  /*12be00*/  LOP3.LUT R11, R11, 0xffffffdf, RZ, 0xc0, !PT ;  /* 0xffffffdf0b0b7812 */ /* 0x000fd600078ec0ff */
[----:B------:R-:W-:Y:S02]  /*12be10*/  @P4 LOP3.LUT R11, R11, 0x20, RZ, 0xfc, !PT ;  /* 0x000000200b0b4812 */ /* 0x000fe400078efcff */
[----:B------:R-:W-:Y:S02]  /*12be20*/  ISETP.LT.AND P4, PT, R6, UR39, !P1 ;  /* 0x0000002706007c0c */ /* 0x000fe4000cf81270 */
[----:B------:R-:W-:Y:S01]  /*12be30*/  LOP3.LUT R11, R11, 0xffffffef, RZ, 0xc0, !PT ;  /* 0xffffffef0b0b7812 */ /* 0x000fe200078ec0ff */
[----:B------:R-:W-:-:S10]  /*12be40*/  ULDC UR39, c[0x0][0x228] ;  /* 0x00008a0000277ab9 */ /* 0x000fd40000000800 */
        /* <DEDUP_REMOVED lines=20> */
[----:B------:R-:W-:-:S10]  /*12bf90*/  ULDC UR32, c[0x0][0x228] ;  /* 0x00008a0000207ab9 */ /* 0x000fd40000000800 */
[----:B------:R-:W-:Y:S02]  /*12bfa0*/  @P4 LOP3.LUT R16, R16, 0x80000000, RZ, 0xfc, !PT ;  /* 0x8000000010104812 */ /* 0x000fe400078efcff */
[----:B------:R-:W-:Y:S01]  /*12bfb0*/  ISETP.LT.AND P4, PT, R8, UR43, !P2 ;  /* 0x0000002b08007c0c */ /* 0x000fe2000d781270 */
[----:B------:R0:W-:Y:S01]  /*12bfc0*/  STL [R1+0xc7c], R11 ;  /* 0x000c7c0b01007387 */ /* 0x0001e20000100800 */
[----:B------:R-:W-:Y:S01]  /*12bfd0*/  ULDC UR43, c[0x0][0x228] ;  /* 0x00008a00002b7ab9 */ /* 0x000fe20000000800 */
[----:B------:R-:W-:-:S10]  /*12bfe0*/  LOP3.LUT R16, R16, 0xbfffffff, RZ, 0xc0, !PT ;  /* 0xbfffffff10107812 */ /* 0x000fd400078ec0ff */
[----:B------:R-:W-:Y:S02]  /*12bff0*/  @P4 LOP3.LUT R16, R16, 0x40000000, RZ, 0xfc, !PT ;  /* 0x4000000010104812 */ /* 0x000fe400078efcff */
[----:B------:R-:W-:Y:S01]  /*12c000*/  ISETP.LT.AND P4, PT, R7, UR35, !P2 ;  /* 0x0000002307007c0c */ /* 0x000fe2000d781270 */
[----:B0-----:R-:W-:Y:S01]  /*12c010*/  IMAD.MOV.U32 R11, RZ, RZ, R10 ;  /* 0x000000ffff0b7224 */ /* 0x001fe200078e000a */
[----:B------:R-:W-:Y:S01]  /*12c020*/  ULDC UR35, c[0x0][0x228] ;  /* 0x00008a0000237ab9 */ /* 0x000fe20000000800 */
[----:B------:R-:W-:Y:S01]  /*12c030*/  LOP3.LUT R16, R16, 0xdfffffff, RZ, 0xc0, !PT ;  /* 0xdfffffff10107812 */ /* 0x000fe200078ec0ff */
[----:B------:R-:W2:Y:S09]  /*12c040*/  LDL.LU R10, [R1+0xc74] ;  /* 0x000c7400010a7983 */ /* 0x000eb20000300800 */
[----:B------:R-:W-:-:S02]  /*12c050*/  @P4 LOP3.LUT R16, R16, 0x20000000, RZ, 0xfc, !PT ;  /* 0x2000000010104812 */ /* 0x000fc400078efcff */
        /* <DEDUP_REMOVED lines=66> */
[----:B------:R-:W-:Y:S02]  /*12c480*/  LOP3.LUT R16, R16, 0xffffdfff, RZ, 0xc0, !PT ;  /* 0xffffdfff10107812 */ /* 0x000fe400078ec0ff */
[----:B------:R-:W-:Y:S01]  /*12c490*/  LOP3.LUT P3, RZ, R2, 0x8, RZ, 0xc0, !PT ;  /* 0x0000000802ff7812 */ /* 0x000fe2000786c0ff */
[----:B------:R-:W-:-:S06]  /*12c4a0*/  ULDC UR57, c[0x0][0x228] ;  /* 0x00008a0000397ab9 */ /* 0x000fcc0000000800 */
        /* <DEDUP_REMOVED lines=18> */
[----:B------:R-:W-:Y:S01]  /*12c5d0*/  LOP3.LUT P2, RZ, R2, 0x4, RZ, 0xc0, !PT ;  /* 0x0000000402ff7812 */ /* 0x000fe2000784c0ff */
[----:B------:R-:W-:Y:S01]  /*12c5e0*/  ULDC UR44, c[0x0][0x228] ;  /* 0x00008a00002c7ab9 */ /* 0x000fe20000000800 */
[----:B------:R-:W-:-:S04]  /*12c5f0*/  LOP3.LUT R16, R16, 0xfffffeff, RZ, 0xc0, !PT ;  /* 0xfffffeff10107812 */ /* 0x000fc800078ec0ff */
        /* <DEDUP_REMOVED lines=16> */
[----:B------:R-:W-:Y:S01]  /*12c700*/  ISETP.LT.AND P4, PT, R8, UR30, !P3 ;  /* 0x0000001e08007c0c */ /* 0x000fe2000df81270 */
[----:B------:R-:W-:Y:S01]  /*12c710*/  ULDC UR30, c[0x0][0x228] ;  /* 0x00008a00001e7ab9 */ /* 0x000fe20000000800 */
[----:B------:R-:W-:Y:S02]  /*12c720*/  LOP3.LUT R16, R16, 0xfffffff7, RZ, 0xc0, !PT ;  /* 0xfffffff710107812 */ /* 0x000fe400078ec0ff */
[----:B--2---:R-:W-:-:S07]  /*12c730*/  LOP3.LUT R10, R10, 0x7fffffff, RZ, 0xc0, !PT ;  /* 0x7fffffff0a0a7812 */ /* 0x004fce00078ec0ff */
[----:B------:R-:W-:Y:S02]  /*12c740*/  @P1 LOP3.LUT R16, R16, 0x8, RZ, 0xfc, !PT ;  /* 0x0000000810101812 */ /* 0x000fe400078efcff */
[----:B------:R-:W-:Y:S01]  /*12c750*/  LOP3.LUT P0, RZ, R2, 0x2, RZ, 0xc0, !PT ;  /* 0x0000000202ff7812 */ /* 0x000fe2000780c0ff */
[----:B------:R-:W-:Y:S01]  /*12c760*/  ULDC UR46, c[0x0][0x228] ;  /* 0x00008a00002e7ab9 */ /* 0x000fe20000000800 */
        /* <DEDUP_REMOVED lines=12> */
[----:B------:R-:W-:Y:S01]  /*12c830*/  LOP3.LUT P4, RZ, R14, 0x4, RZ, 0xc0, !PT ;  /* 0x000000040eff7812 */ /* 0x000fe2000788c0ff */
[----:B------:R-:W-:-:S10]  /*12c840*/  ULDC UR48, c[0x0][0x228] ;  /* 0x00008a0000307ab9 */ /* 0x000fd40000000800 */
[----:B------:R-:W-:Y:S02]  /*12c850*/  @P3 LOP3.LUT R10, R10, 0x80000000, RZ, 0xfc, !PT ;  /* 0x800000000a0a3812 */ /* 0x000fe400078efcff */
[----:B------:R-:W-:Y:S01]  /*12c860*/  ISETP.LT.AND P3, PT, R8, UR49, !P2 ;  /* 0x0000003108007c0c */ /* 0x000fe2000d761270 */
[----:B------:R-:W-:Y:S01]  /*12c870*/  ULDC UR49, c[0x0][0x228] ;  /* 0x00008a0000317ab9 */ /* 0x000fe20000000800 */
[----:B------:R-:W-:-:S11]  /*12c880*/  LOP3.LUT R10, R10, 0xbfffffff, RZ, 0xc0, !PT ;  /* 0xbfffffff0a0a7812 */ /* 0x000fd600078ec0ff */
[----:B------:R-:W-:Y:S02]  /*12c890*/  @P3 LOP3.LUT R10, R10, 0x40000000, RZ, 0xfc, !PT ;  /* 0x400000000a0a3812 */ /* 0x000fe400078efcff */
[----:B------:R-:W-:Y:S02]  /*12c8a0*/  ISETP.LT.AND P3, PT, R7, UR25, !P2 ;  /* 0x0000001907007c0c */ /* 0x000fe4000d761270 */
[----:B------:R-:W-:Y:S01]  /*12c8b0*/  ISETP.LT.AND P2, PT, R6, UR30, !P2 ;  /* 0x0000001e06007c0c */ /* 0x000fe2000d741270 */
[----:B------:R0:W-:Y:S01]  /*12c8c0*/  STL [R1+0xc78], R16 ;  /* 0x000c781001007387 */ /* 0x0001e20000100800 */
[----:B------:R-:W-:Y:S01]  /*12c8d0*/  LOP3.LUT R10, R10, 0xdfffffff, RZ, 0xc0, !PT ;  /* 0xdfffffff0a0a7812 */ /* 0x000fe200078ec0ff */
[----:B------:R-:W-:Y:S01]  /*12c8e0*/  ULDC UR30, c[0x0][0x228] ;  /* 0x00008a00001e7ab9 */ /* 0x000fe20000000800 */
[----:B------:R-:W-:-:S07]  /*12c8f0*/  ULDC UR25, c[0x0][0x228] ;  /* 0x00008a0000197ab9 */ /* 0x000fce0000000800 */
        /* <DEDUP_REMOVED lines=23> */
[----:B------:R-:W-:Y:S01]  /*12ca70*/  LOP3.LUT R10, R10, 0xff7fffff, RZ, 0xc0, !PT ;  /* 0xff7fffff0a0a7812 */ /* 0x000fe200078ec0ff */
[----:B------:R-:W2:Y:S04]  /*12ca80*/  LDL.LU R14, [R1+0x587c] ;  /* 0x00587c00010e7983 */ /* 0x000ea80000300800 */
[----:B0-----:R-:W3:Y:S04]  /*12ca90*/  LDL.LU R16, [R1+0xc70] ;  /* 0x000c700001107983 */ /* 0x001ee80000300800 */
[----:B------:R-:W-:-:S02]  /*12caa0*/  @P0 LOP3.LUT R10, R10, 0x800000, RZ, 0xfc, !PT ;  /* 0x008000000a0a0812 */ /* 0x000fc400078efcff */
        /* <DEDUP_REMOVED lines=10> */
[----:B------:R-:W-:Y:S02]  /*12cb50*/  LOP3.LUT P0, RZ, R11, 0x80000000, RZ, 0xc0, !PT ;  /* 0x800000000bff7812 */ /* 0x000fe4000780c0ff */
[----:B------:R-:W-:-:S04]  /*12cb60*/  LOP3.LUT R10, R10, 0xffefffff, RZ, 0xc0, !PT ;  /* 0xffefffff0a0a7812 */ /* 0x000fc800078ec0ff */
        /* <DEDUP_REMOVED lines=16> */
[----:B------:R-:W4:Y:S01]  /*12cc70*/  LDL.LU R11, [R1+0x5880] ;  /* 0x00588000010b7983 */ /* 0x000f220000300800 */
[----:B------:R-:W-:-:S04]  /*12cc80*/  LOP3.LUT R10, R10, 0xfffeffff, RZ, 0xc0, !PT ;  /* 0xfffeffff0a0a7812 */ /* 0x000fc800078ec0ff */
[----:B------:R-:W-:Y:S02]  /*12cc90*/  @P0 LOP3.LUT R10, R10, 0x10000, RZ, 0xfc, !PT ;  /* 0x000100000a0a0812 */ /* 0x000fe400078efcff */
[----:B------:R-:W-:Y:S01]  /*12cca0*/  ISETP.LT.AND P0, PT, R9, UR56, !P1 ;  /* 0x0000003809007c0c */ /* 0x000fe2000cf01270 */
[----:B------:R-:W-:Y:S01]  /*12ccb0*/  ULDC UR56, c[0x0][0x228] ;  /* 0x00008a0000387ab9 */ /* 0x000fe20000000800 */
[----:B------:R-:W-:-:S11]  /*12ccc0*/  LOP3.LUT R10, R10, 0xffff7fff, RZ, 0xc0, !PT ;  /* 0xffff7fff0a0a7812 */ /* 0x000fd600078ec0ff */
[----:B------:R-:W-:Y:S02]  /*12ccd0*/  @P0 LOP3.LUT R10, R10, 0x8000, RZ, 0xfc, !PT ;  /* 0x000080000a0a0812 */ /* 0x000fe400078efcff */
[----:B------:R-:W-:Y:S02]  /*12cce0*/  ISETP.LT.AND P0, PT, R8, UR6, !P1 ;  /* 0x0000000608007c0c */ /* 0x000fe4000cf01270 */
[----:B------:R-:W-:-:S11]  /*12ccf0*/  LOP3.LUT R10, R10, 0xffffbfff, RZ, 0xc0, !PT ;  /* 0xffffbfff0a0a7812 */ /* 0x000fd600078ec0ff */
[----:B------:R-:W-:Y:S02]  /*12cd00*/  @P0 LOP3.LUT R10, R10, 0x4000, RZ, 0xfc, !PT ;  /* 0x000040000a0a0812 */ /* 0x000fe400078efcff */
[----:B------:R-:W-:Y:S02]  /*12cd10*/  ISETP.LT.AND P0, PT, R7, UR7, !P1 ;  /* 0x0000000707007c0c */ /* 0x000fe4000cf01270 */
[----:B------:R-:W-:Y:S01]  /*12cd20*/  ISETP.LT.AND P1, PT, R6, UR11, !P1 ;  /* 0x0000000b06007c0c */ /* 0x000fe2000cf21270 */
[----:B------:R-:W-:Y:S01]  /*12cd30*/  ULDC.64 UR6, c[0x0][0x228] ;  /* 0x00008a0000067ab9 */ /* 0x000fe20000000a00 */
[----:B------:R-:W-:-:S09]  /*12cd40*/  LOP3.LUT R10, R10, 0xffffdfff, RZ, 0xc0, !PT ;  /* 0xffffdfff0a0a7812 */ /* 0x000fd200078ec0ff */
[----:B------:R-:W-:Y:S02]  /*12cd50*/  @P0 LOP3.LUT R10, R10, 0x2000, RZ, 0xfc, !PT ;  /* 0x000020000a0a0812 */ /* 0x000fe400078efcff */
[----:B------:R-:W-:Y:S01]  /*12cd60*/  ISETP.LT.AND P0, PT, R9, UR58, !P2 ;  /* 0x0000003a09007c0c */ /* 0x000fe2000d701270 */
[----:B------:R-:W-:Y:S01]  /*12cd70*/  ULDC UR58, c[0x0][0x228] ;  /* 0x00008a00003a7ab9 */ /* 0x000fe20000000800 */
[----:B------:R-:W-:-:S04]  /*12cd80*/  LOP3.LUT R10, R10, 0xffffefff, RZ, 0xc0, !PT ;  /* 0xffffefff0a0a7812 */ /* 0x000fc800078ec0ff */
[----:B------:R-:W-:Y:S02]  /*12cd90*/  @P1 LOP3.LUT R10, R10, 0x1000, RZ, 0xfc, !PT ;  /* 0x000010000a0a1812 */ /* 0x000fe400078efcff */
[----:B------:R-:W-:Y:S02]  /*12cda0*/  ISETP.LT.AND P1, PT, R8, UR8, !P2 ;  /* 0x0000000808007c0c */ /* 0x000fe4000d721270 */
[----:B------:R-:W-:-:S04]  /*12cdb0*/  LOP3.LUT R10, R10, 0xfffff7ff, RZ, 0xc0, !PT ;  /* 0xfffff7ff0a0a7812 */ /* 0x000fc800078ec0ff */
[----:B------:R-:W-:Y:S02]  /*12cdc0*/  @P0 LOP3.LUT R10, R10, 0x800, RZ, 0xfc, !PT ;  /* 0x000008000a0a0812 */ /* 0x000fe400078efcff */
[----:B------:R-:W-:Y:S01]  /*12cdd0*/  ISETP.LT.AND P0, PT, R7, UR9, !P2 ;  /* 0x0000000907007c0c */ /* 0x000fe2000d701270 */
[----:B------:R-:W-:Y:S01]  /*12cde0*/  ULDC.64 UR8, c[0x0][0x228] ;  /* 0x00008a0000087ab9 */ /* 0x000fe20000000a00 */
[----:B------:R-:W-:-:S04]  /*12cdf0*/  LOP3.LUT R10, R10, 0xfffffbff, RZ, 0xc0, !PT ;  /* 0xfffffbff0a0a7812 */ /* 0x000fc800078ec0ff */
[----:B------:R-:W-:Y:S02]  /*12ce00*/  @P1 LOP3.LUT R10, R10, 0x400, RZ, 0xfc, !PT ;  /* 0x000004000a0a1812 */ /* 0x000fe400078efcff */
[----:B------:R-:W-:Y:S02]  /*12ce10*/  ISETP.LT.AND P1, PT, R6, UR10, !P2 ;  /* 0x0000000a06007c0c */ /* 0x000fe4000d721270 */
[----:B------:R-:W-:Y:S01]  /*12ce20*/  LOP3.LUT R10, R10, 0xfffffdff, RZ, 0xc0, !PT ;  /* 0xfffffdff0a0a7812 */ /* 0x000fe200078ec0ff */
[----:B------:R-:W-:-:S03]  /*12ce30*/  ULDC.64 UR10, c[0x0][0x228] ;  /* 0x00008a00000a7ab9 */ /* 0x000fc60000000a00 */
[----:B------:R-:W-:Y:S02]  /*12ce40*/  @P0 LOP3.LUT R10, R10, 0x200, RZ, 0xfc, !PT ;  /* 0x000002000a0a0812 */ /* 0x000fe400078efcff */
[----:B------:R-:W-:Y:S02]  /*12ce50*/  ISETP.LT.AND P0, PT, R9, UR60, !P3 ;  /* 0x0000003c09007c0c */ /* 0x000fe4000df01270 */
[----:B------:R-:W-:Y:S01]  /*12ce60*/  ISETP.LT.AND P2, PT, R8, UR17, !P3 ;  /* 0x0000001108007c0c */ /* 0x000fe2000df41270 */
[----:B------:R-:W-:Y:S01]  /*12ce70*/  ULDC UR17, c[0x0][0x228] ;  /* 0x00008a0000117ab9 */ /* 0x000fe20000000800 */
[----:B------:R-:W-:Y:S01]  /*12ce80*/  LOP3.LUT R10, R10, 0xfffffeff, RZ, 0xc0, !PT ;  /* 0xfffffeff0a0a7812 */ /* 0x000fe200078ec0ff */
[----:B------:R-:W-:-:S03]  /*12ce90*/  ULDC UR60, c[0x0][0x228] ;  /* 0x00008a00003c7ab9 */ /* 0x000fc60000000800 */
[----:B------:R-:W-:-:S04]  /*12cea0*/  @P1 LOP3.LUT R10, R10, 0x100, RZ, 0xfc, !PT ;  /* 0x000001000a0a1812 */ /* 0x000fc800078efcff */
[----:B------:R-:W-:Y:S02]  /*12ceb0*/  LOP3.LUT R10, R10, 0xffffff7f, RZ, 0xc0, !PT ;  /* 0xffffff7f0a0a7812 */ /* 0x000fe400078ec0ff */
[----:B------:R-:W-:Y:S01]  /*12cec0*/  ISETP.LT.AND P1, PT, R7, UR18, !P3 ;  /* 0x0000001207007c0c */ /* 0x000fe2000df21270 */
[----:B------:R-:W-:Y:S01]  /*12ced0*/  ULDC UR18, c[0x0][0x228] ;  /* 0x00008a0000127ab9 */ /* 0x000fe20000000800 */
[----:B------:R-:W-:-:S04]  /*12cee0*/  @P0 LOP3.LUT R10, R10, 0x80, RZ, 0xfc, !PT ;  /* 0x000000800a0a0812 */ /* 0x000fc800078efcff */
[----:B------:R-:W-:Y:S02]  /*12cef0*/  LOP3.LUT R10, R10, 0xffffffbf, RZ, 0xc0, !PT ;  /* 0xffffffbf0a0a7812 */ /* 0x000fe400078ec0ff */
[----:B------:R-:W-:Y:S02]  /*12cf00*/  ISETP.LT.AND P0, PT, R6, UR20, !P3 ;  /* 0x0000001406007c0c */ /* 0x000fe4000df01270 */
[----:B------:R-:W-:-:S04]  /*12cf10*/  @P2 LOP3.LUT R10, R10, 0x40, RZ, 0xfc, !PT ;  /* 0x000000400a0a2812 */ /* 0x000fc800078efcff */
[----:B------:R-:W-:-:S04]  /*12cf20*/  LOP3.LUT R10, R10, 0xffffffdf, RZ, 0xc0, !PT ;  /* 0xffffffdf0a0a7812 */ /* 0x000fc800078ec0ff */
[----:B------:R-:W-:Y:S02]  /*12cf30*/  @P1 LOP3.LUT R10, R10, 0x20, RZ, 0xfc, !PT ;  /* 0x000000200a0a1812 */ /* 0x000fe400078efcff */
[----:B------:R-:W-:Y:S02]  /*12cf40*/  ISETP.LT.AND P1, PT, R9, UR6, !P4 ;  /* 0x0000000609007c0c */ /* 0x000fe4000e721270 */
[----:B------:R-:W-:Y:S02]  /*12cf50*/  LOP3.LUT R10, R10, 0xffffffef, RZ, 0xc0, !PT ;  /* 0xffffffef0a0a7812 */ /* 0x000fe400078ec0ff */
[----:B------:R-:W-:Y:S02]  /*12cf60*/  ISETP.LT.AND P2, PT, R8, UR13, !P4 ;  /* 0x0000000d08007c0c */ /* 0x000fe4000e741270 */
[----:B------:R-:W-:-:S04]  /*12cf70*/  @P0 LOP3.LUT R10, R10, 0x10, RZ, 0xfc, !PT ;  /* 0x000000100a0a0812 */ /* 0x000fc800078efcff */
[----:B------:R-:W-:Y:S02]  /*12cf80*/  LOP3.LUT R10, R10, 0xfffffff7, RZ, 0xc0, !PT ;  /* 0xfffffff70a0a7812 */ /* 0x000fe400078ec0ff */
[----:B------:R-:W-:Y:S01]  /*12cf90*/  ISETP.LT.AND P0, PT, R7, UR21, !P4 ;  /* 0x0000001507007c0c */ /* 0x000fe2000e701270 */
[----:B------:R-:W-:Y:S01]  /*12cfa0*/  ULDC.64 UR20, c[0x0][0x228] ;  /* 0x00008a0000147ab9 */ /* 0x000fe20000000a00 */
        /* <DEDUP_REMOVED lines=10> */
[----:B0-----:R-:W4:Y:S01]  /*12d050*/  LDL R10, [R1+0xb8] ;  /* 0x0000b800010a7983 */ /* 0x001f220000100800 */
[----:B------:R-:W-:Y:S02]  /*12d060*/  ISETP.LT.AND P0, PT, R9, UR8, !P5 ;  /* 0x0000000809007c0c */ /* 0x000fe4000ef01270 */
[----:B------:R-:W-:Y:S02]  /*12d070*/  ISETP.LT.AND P2, PT, R8, UR15, !P5 ;  /* 0x0000000f08007c0c */ /* 0x000fe4000ef41270 */
[----:B------:R-:W-:Y:S01]  /*12d080*/  ISETP.LT.AND P1, PT, R7, UR12, !P5 ;  /* 0x0000000c07007c0c */ /* 0x000fe2000ef21270 */
[----:B------:R-:W-:Y:S01]  /*12d090*/  ULDC.64 UR12, c[0x0][0x228] ;  /* 0x00008a00000c7ab9 */ /* 0x000fe20000000a00 */
[----:B------:R-:W-:Y:S01]  /*12d0a0*/  ULDC UR15, c[0x0][0x228] ;  /* 0x00008a00000f7ab9 */ /* 0x000fe20000000800 */
[----:B---3--:R-:W-:-:S06]  /*12d0b0*/  LOP3.LUT R16, R16, 0x7fffffff, RZ, 0xc0, !PT ;  /* 0x7fffffff10107812 */ /* 0x008fcc00078ec0ff */
        /* <DEDUP_REMOVED lines=20> */
[----:B------:R-:W-:Y:S02]  /*12d200*/  @P0 LOP3.LUT R16, R16, 0x2000000, RZ, 0xfc, !PT ;  /* 0x0200000010100812 */ /* 0x000fe400078efcff */
[----:B--2---:R-:W-:Y:S01]  /*12d210*/  ISETP.GE.AND P0, PT, R14, UR7, PT ;  /* 0x000000070e007c0c */ /* 0x004fe2000bf06270 */
[----:B------:R-:W-:Y:S01]  /*12d220*/  ULDC.64 UR6, c[0x0][0x228] ;  /* 0x00008a0000067ab9 */ /* 0x000fe20000000a00 */
        /* <DEDUP_REMOVED lines=8> */
[----:B------:R-:W-:Y:S02]  /*12d2b0*/  @P1 LOP3.LUT R16, R16, 0x800000, RZ, 0xfc, !PT ;  /* 0x0080000010101812 */ /* 0x000fe400078efcff */
[----:B------:R-:W-:Y:S01]  /*12d2c0*/  ISETP.LT.AND P1, PT, R6, UR33, !P0 ;  /* 0x0000002106007c0c */ /* 0x000fe2000c721270 */
[----:B------:R-:W-:Y:S01]  /*12d2d0*/  ULDC.64 UR32, c[0x0][0x228] ;  /* 0x00008a0000207ab9 */ /* 0x000fe20000000a00 */
[----:B----4-:R-:W-:Y:S02]  /*12d2e0*/  ISETP.GE.AND P0, PT, R11, UR9, PT ;  /* 0x000000090b007c0c */ /* 0x010fe4000bf06270 */
[----:B------:R-:W-:Y:S01]  /*12d2f0*/  LOP3.LUT R16, R16, 0xffbfffff, RZ, 0xc0, !PT ;  /* 0xffbfffff10107812 */ /* 0x000fe200078ec0ff */
[----:B------:R-:W2:Y:S01]  /*12d300*/  LDL.LU R11, [R1+0xbc] ;  /* 0x0000bc00010b7983 */ /* 0x000ea20000300800 */
[----:B------:R-:W-:Y:S02]  /*12d310*/  ULDC.64 UR8, c[0x0][0x228] ;  /* 0x00008a0000087ab9 */ /* 0x000fe40000000a00 */
[----:B------:R-:W-:-:S04]  /*12d320*/  @P3 LOP3.LUT R16, R16, 0x400000, RZ, 0xfc, !PT ;  /* 0x0040000010103812 */ /* 0x000fc800078efcff */
[----:B------:R-:W-:Y:S02]  /*12d330*/  LOP3.LUT R16, R16, 0xffdfffff, RZ, 0xc0, !PT ;  /* 0xffdfffff10107812 */ /* 0x000fe400078ec0ff */
[----:B------:R-:W-:Y:S01]  /*12d340*/  ISETP.LT.AND P3, PT, R9, UR6, !P0 ;  /* 0x0000000609007c0c */ /* 0x000fe2000c761270 */
        /* <DEDUP_REMOVED lines=9> */
[----:B------:R-:W-:Y:S02]  /*12d3e0*/  LOP3.LUT R16, R16, 0xfffbffff, RZ, 0xc0, !PT ;  /* 0xfffbffff10107812 */ /* 0x000fe400078ec0ff */
[----:B------:R-:W-:Y:S01]  /*12d3f0*/  ISETP.LT.AND P0, PT, R6, UR37, !P0 ;  /* 0x0000002506007c0c */ /* 0x000fe2000c701270 */
[----:B------:R-:W-:Y:S01]  /*12d400*/  ULDC.64 UR36, c[0x0][0x228] ;  /* 0x00008a0000247ab9 */ /* 0x000fe20000000a00 */
[----:B------:R-:W-:-:S04]  /*12d410*/  @P2 LOP3.LUT R16, R16, 0x40000, RZ, 0xfc, !PT ;  /* 0x0004000010102812 */ /* 0x000fc800078efcff */
[----:B------:R-:W-:-:S04]  /*12d420*/  LOP3.LUT R16, R16, 0xfffdffff, RZ, 0xc0, !PT ;  /* 0xfffdffff10107812 */ /* 0x000fc800078ec0ff */
[----:B------:R-:W-:-:S04]  /*12d430*/  @P1 LOP3.LUT R16, R16, 0x20000, RZ, 0xfc, !PT ;  /* 0x0002000010101812 */ /* 0x000fc800078efcff */
[----:B------:R-:W-:-:S04]  /*12d440*/  LOP3.LUT R16, R16, 0xfffeffff, RZ, 0xc0, !PT ;  /* 0xfffeffff10107812 */ /* 0x000fc800078ec0ff */
[----:B------:R-:W-:-:S04]  /*12d450*/  @P0 LOP3.LUT R16, R16, 0x10000, RZ, 0xfc, !PT ;  /* 0x0001000010100812 */ /* 0x000fc800078efcff */
[----:B------:R-:W-:Y:S01]  /*12d460*/  LOP3.LUT R16, R16, 0xffff7fff, RZ, 0xc0, !PT ;  /* 0xffff7fff10107812 */ /* 0x000fe200078ec0ff */
[----:B------:R-:W-:-:S05]  /*12d470*/  VIADD R14, R10, 0xc0 ;  /* 0x000000c00a0e7836 */ /* 0x000fca0000000000 */
[----:B------:R-:W-:Y:S01]  /*12d480*/  ISETP.GE.AND P0, PT, R14, UR11, PT ;  /* 0x0000000b0e007c0c */ /* 0x000fe2000bf06270 */
[----:B------:R-:W-:Y:S01]  /*12d490*/  VIADD R14, R10, 0xbf ;  /* 0x000000bf0a0e7836 */ /* 0x000fe20000000000 */
[----:B------:R-:W-:Y:S02]  /*12d4a0*/  ULDC.64 UR10, c[0x0][0x228] ;  /* 0x00008a00000a7ab9 */ /* 0x000fe40000000a00 */
[----:B------:R-:W-:Y:S02]  /*12d4b0*/  ISETP.LT.AND P3, PT, R9, UR8, !P0 ;  /* 0x0000000809007c0c */ /* 0x000fe4000c761270 */
[----:B------:R-:W-:Y:S02]  /*12d4c0*/  ISETP.LT.AND P2, PT, R8, UR34, !P0 ;  /* 0x0000002208007c0c */ /* 0x000fe4000c741270 */
[----:B------:R-:W-:Y:S01]  /*12d4d0*/  ISETP.LT.AND P1, PT, R7, UR35, !P0 ;  /* 0x0000002307007c0c */ /* 0x000fe2000c721270 */
[----:B------:R-:W-:-:S08]  /*12d4e0*/  ULDC UR8, c[0x0][0x228] ;  /* 0x00008a0000087ab9 */ /* 0x000fd00000000800 */
[----:B------:R-:W-:Y:S01]  /*12d4f0*/  @P3 LOP3.LUT R16, R16, 0x8000, RZ, 0xfc, !PT ;  /* 0x0000800010103812 */ /* 0x000fe200078efcff */
[----:B------:R-:W-:-:S03]  /*12d500*/  ULDC.64 UR34, c[0x0][0x228] ;  /* 0x00008a0000227ab9 */ /* 0x000fc60000000a00 */
        /* <DEDUP_REMOVED lines=8> */
[----:B------:R-:W-:Y:S02]  /*12d590*/  ISETP.GE.AND P0, PT, R14, UR13, PT ;  /* 0x0000000d0e007c0c */ /* 0x000fe4000bf06270 */
[----:B------:R-:W-:Y:S02]  /*12d5a0*/  LOP3.LUT R16, R16, 0xfffff7ff, RZ, 0xc0, !PT ;  /* 0xfffff7ff10107812 */ /* 0x000fe400078ec0ff */
[----:B------:R-:W-:Y:S02]  /*12d5b0*/  ISETP.LT.AND P3, PT, R9, UR10, !P0 ;  /* 0x0000000a09007c0c */ /* 0x000fe4000c761270 */
[----:B------:R-:W-:Y:S02]  /*12d5c0*/  ISETP.LT.AND P2, PT, R8, UR41, !P0 ;  /* 0x0000002908007c0c */ /* 0x000fe4000c741270 */
[----:B------:R-:W-:Y:S01]  /*12d5d0*/  ISETP.LT.AND P1, PT, R7, UR43, !P0 ;  /* 0x0000002b07007c0c */ /* 0x000fe2000c721270 */
[----:B------:R-:W-:Y:S01]  /*12d5e0*/  VIADD R14, R10, 0xbe ;  /* 0x000000be0a0e7836 */ /* 0x000fe20000000000 */
[----:B------:R-:W-:Y:S01]  /*12d5f0*/  ULDC UR13, c[0x0][0x228] ;  /* 0x00008a00000d7ab9 */ /* 0x000fe20000000800 */
[----:B------:R-:W-:-:S06]  /*12d600*/  ULDC UR10, c[0x0][0x228] ;  /* 0x00008a00000a7ab9 */ /* 0x000fcc0000000800 */
[----:B------:R-:W-:Y:S01]  /*12d610*/  @P3 LOP3.LUT R16, R16, 0x800, RZ, 0xfc, !PT ;  /* 0x0000080010103812 */ /* 0x000fe200078efcff */
[----:B------:R-:W-:Y:S01]  /*12d620*/  ULDC UR41, c[0x0][0x228] ;  /* 0x00008a0000297ab9 */ /* 0x000fe20000000800 */
[----:B------:R-:W-:Y:S02]  /*12d630*/  ULDC UR43, c[0x0][0x228] ;  /* 0x00008a00002b7ab9 */ /* 0x000fe40000000800 */
        /* <DEDUP_REMOVED lines=33> */
[----:B--2---:R-:W-:Y:S01]  /*12d850*/  LOP3.LUT R11, R11, 0x7fffffff, RZ, 0xc0, !PT ;  /* 0x7fffffff0b0b7812 */ /* 0x004fe200078ec0ff */
[----:B------:R-:W-:-:S06]  /*12d860*/  ULDC UR9, c[0x0][0x228] ;  /* 0x00008a0000097ab9 */ /* 0x000fcc0000000800 */
        /* <DEDUP_REMOVED lines=8> */
[----:B------:R-:W-:Y:S02]  /*12d8f0*/  @P0 LOP3.LUT R16, R16, 0x1, RZ, 0xfc, !PT ;  /* 0x0000000110100812 */ /* 0x000fe400078efcff */
[----:B------:R-:W-:Y:S01]  /*12d900*/  ISETP.GE.AND P0, PT, R14, UR11, PT ;  /* 0x0000000b0e007c0c */ /* 0x000fe2000bf06270 */
[----:B------:R-:W-:Y:S01]  /*12d910*/  VIADD R14, R10, 0xbb ;  /* 0x000000bb0a0e7836 */ /* 0x000fe20000000000 */
[----:B------:R-:W-:Y:S02]  /*12d920*/  ULDC UR11, c[0x0][0x228] ;  /* 0x00008a00000b7ab9 */ /* 0x000fe40000000800 */
[----:B------:R-:W-:Y:S02]  /*12d930*/  ISETP.LT.AND P3, PT, R9, UR34, !P0 ;  /* 0x0000002209007c0c */ /* 0x000fe4000c761270 */
[----:B------:R-:W-:Y:S02]  /*12d940*/  ISETP.LT.AND P2, PT, R8, UR14, !P0 ;  /* 0x0000000e08007c0c */ /* 0x000fe4000c741270 */
[----:B------:R-:W-:-:S09]  /*12d950*/  ISETP.LT.AND P1, PT, R7, UR29, !P0 ;  /* 0x0000001d07007c0c */ /* 0x000fd2000c721270 */
[----:B------:R-:W-:Y:S01]  /*12d960*/  @P3 LOP3.LUT R11, R11, 0x80000000, RZ, 0xfc, !PT ;  /* 0x800000000b0b3812 */ /* 0x000fe200078efcff */
[----:B------:R0:W-:Y:S01]  /*12d970*/  STL [R1+0xc70], R16 ;  /* 0x000c701001007387 */ /* 0x0001e20000100800 */
[----:B------:R-:W-:Y:S01]  /*12d980*/  ULDC UR14, c[0x0][0x228] ;  /* 0x00008a00000e7ab9 */ /* 0x000fe20000000800 */
[----:B------:R-:W-:Y:S01]  /*12d990*/  ULDC UR29, c[0x0][0x228] ;  /* 0x00008a00001d7ab9 */ /* 0x000fe20000000800 */
[----:B------:R-:W-:Y:S02]  /*12d9a0*/  LOP3.LUT R11, R11, 0xbfffffff, RZ, 0xc0, !PT ;  /* 0xbfffffff0b0b7812 */ /* 0x000fe400078ec0ff */
[----:B------:R-:W-:Y:S01]  /*12d9b0*/  ISETP.LT.AND P0, PT, R6, UR30, !P0 ;  /* 0x0000001e06007c0c */ /* 0x000fe2000c701270 */
[----:B------:R-:W-:Y:S01]  /*12d9c0*/  ULDC.64 UR30, c[0x0][0x228] ;  /* 0x00008a00001e7ab9 */ /* 0x000fe20000000a00 */
[----:B------:R-:W-:Y:S01]  /*12d9d0*/  @P2 LOP3.LUT R11, R11, 0x40000000, RZ, 0xfc, !PT ;  /* 0x400000000b0b2812 */ /* 0x000fe200078efcff */
[----:B0-----:R-:W2:Y:S03]  /*12d9e0*/  LDL.LU R16, [R1+0xb4] ;  /* 0x0000b40001107983 */ /* 0x001ea60000300800 */
        /* <DEDUP_REMOVED lines=29> */
[----:B------:R-:W-:Y:S01]  /*12dbc0*/  ULDC.64 UR32, c[0x0][0x228] ;  /* 0x00008a0000207ab9 */ /* 0x000fe20000000a00 */
        /* <DEDUP_REMOVED lines=18> */
[----:B------:R-:W-:-:S07]  /*12dcf0*/  ULDC.64 UR34, c[0x0][0x228] ;  /* 0x00008a0000227ab9 */ /* 0x000fce0000000a00 */
        /* <DEDUP_REMOVED lines=17> */
[----:B------:R-:W-:-:S07]  /*12de10*/  ULDC UR39, c[0x0][0x228] ;  /* 0x00008a0000277ab9 */ /* 0x000fce0000000800 */
        /* <DEDUP_REMOVED lines=66> */
[----:B--2---:R-:W-:Y:S01]  /*12e240*/  LOP3.LUT R16, R16, 0x7fffffff, RZ, 0xc0, !PT ;  /* 0x7fffffff10107812 */ /* 0x004fe200078ec0ff */
[----:B------:R-:W-:Y:S01]  /*12e250*/  VIADD R14, R10, 0xb3 ;  /* 0x000000b30a0e7836 */ /* 0x000fe20000000000 */
[----:B------:R-:W-:Y:S01]  /*12e260*/  ULDC.64 UR34, c[0x0][0x228] ;  /* 0x00008a0000227ab9 */ /* 0x000fe20000000a00 */
        /* <DEDUP_REMOVED lines=9> */
[----:B------:R-:W-:Y:S01]  /*12e300*/  ULDC UR43, c[0x0][0x228] ;  /* 0x00008a00002b7ab9 */ /* 0x000fe20000000800 */
        /* <DEDUP_REMOVED lines=67> */
[----:B------:R-:W-:Y:S02]  /*12e740*/  @P3 LOP3.LUT R16, R16, 0x8000, RZ, 0xfc, !PT ;  /* 0x0000800010103812 */ /* 0x000fe400078efcff */
[----:B------:R-:W-:Y:S01]  /*12e750*/  R2UR UR5, R27 ;  /* 0x000000001b0572ca */ /* 0x000fe200000e0000 */
[----:B------:R-:W-:Y:S01]  /*12e760*/  ULDC UR61, c[0x0][0x228] ;  /* 0x00008a00003d7ab9 */ /* 0x000fe20000000800 */
[----:B------:R-:W-:Y:S01]  /*12e770*/  VIADD R17, R10, 0x95 ;  /* 0x000000950a117836 */ /* 0x000fe20000000000 */
        /* <DEDUP_REMOVED lines=68> */
[----:B------:R-:W-:Y:S01]  /*12ebc0*/  ULDC UR35, c[0x0][0x228] ;  /* 0x00008a0000237ab9 */ /* 0x000fe20000000800 */
[----:B------:R-:W-:Y:S02]  /*12ebd0*/  ISETP.LT.AND P3, PT, R9, UR36, !P0 ;  /* 0x0000002409007c0c */ /* 0x000fe4000c761270 */
[----:B------:R-:W-:Y:S02]  /*12ebe0*/  ISETP.LT.AND P2, PT, R8, UR27, !P0 ;  /* 0x0000001b08007c0c */ /* 0x000fe4000c741270 */
[----:B------:R-:W-:Y:S01]  /*12ebf0*/  ISETP.LT.AND P1, PT, R7, UR28, !P0 ;  /* 0x0000001c07007c0c */ /* 0x000fe2000c721270 */
[----:B------:R0:W-:Y:S01]  /*12ec00*/  STL [R1+0xb4], R16 ;  /* 0x0000b41001007387 */ /* 0x0001e20000100800 */
[----:B------:R-:W-:-:S07]  /*12ec10*/  ULDC UR36, c[0x0][0x228] ;  /* 0x00008a0000247ab9 */ /* 0x000fce0000000800 */
[----:B------:R-:W-:Y:S02]  /*12ec20*/  @P3 LOP3.LUT R11, R11, 0x80000000, RZ, 0xfc, !PT ;  /* 0x800000000b0b3812 */ /* 0x000fe400078efcff */
[----:B------:R-:W-:Y:S01]  /*12ec30*/  ISETP.LT.AND P0, PT, R6, UR26, !P0 ;  /* 0x0000001a06007c0c */ /* 0x000fe2000c701270 */
[----:B------:R-:W-:Y:S01]  /*12ec40*/  ULDC.64 UR26, c[0x0][0x228] ;  /* 0x00008a00001a7ab9 */ /* 0x000fe20000000a00 */
[----:B0-----:R-:W2:Y:S01]  /*12ec50*/  LDL.LU R16, [R1+0x1c] ;  /* 0x00001c0001107983 */ /* 0x001ea20000300800 */
[----:B------:R-:W-:-:S04]  /*12ec60*/  LOP3.LUT R11, R11, 0xbfffffff, RZ, 0xc0, !PT ;  /* 0xbfffffff0b0b7812 */ /* 0x000fc800078ec0ff */
        /* <DEDUP_REMOVED lines=12> */
[----:B------:R-:W-:-:S04]  /*12ed30*/  @P3 LOP3.LUT R11, R11, 0x8000000, RZ, 0xfc, !PT ;  /* 0x080000000b0b3812 */ /* 0x000fc800078efcff */
[----:B------:R-:W-:Y:S02]  /*12ed40*/  LOP3.LUT R11, R11, 0xfbffffff, RZ, 0xc0, !PT ;  /* 0xfbffffff0b0b7812 */ /* 0x000fe400078ec0ff */
[----:B------:R-:W-:Y:S02]  /*12ed50*/  ISETP.LT.AND P0, PT, R6, UR15, !P0 ;  /* 0x0000000f06007c0c */ /* 0x000fe4000c701270 */
        /* <DEDUP_REMOVED lines=14> */
[----:B------:R-:W-:-:S03]  /*12ee40*/  ULDC UR45, c[0x0][0x228] ;  /* 0x00008a00002d7ab9 */ /* 0x000fc60000000800 */
        /* <DEDUP_REMOVED lines=16> */
[----:B------:R-:W-:-:S03]  /*12ef50*/  ULDC.64 UR12, c[0x0][0x228] ;  /* 0x00008a00000c7ab9 */ /* 0x000fc60000000a00 */
        /* <DEDUP_REMOVED lines=17> */
[----:B------:R-:W-:Y:S01]  /*12f070*/  ULDC.64 UR6, c[0x0][0x228] ;  /* 0x00008a0000067ab9 */ /* 0x000fe20000000a00 */
        /* <DEDUP_REMOVED lines=9> */
[----:B------:R-:W-:-:S04]  /*12f110*/  ISETP.GE.AND P0, PT, R14, UR33, PT ;  /* 0x000000210e007c0c */ /* 0x000fc8000bf06270 */
[----:B------:R-:W-:Y:S02]  /*12f120*/  ISETP.LT.AND P3, PT, R9, UR6, !P0 ;  /* 0x0000000609007c0c */ /* 0x000fe4000c761270 */
[----:B------:R-:W-:Y:S02]  /*12f130*/  ISETP.LT.AND P2, PT, R8, UR16, !P0 ;  /* 0x0000001008007c0c */ /* 0x000fe4000c741270 */
[----:B------:R-:W-:Y:S02]  /*12f140*/  LOP3.LUT R11, R11, 0xfffff7ff, RZ, 0xc0, !PT ;  /* 0xfffff7ff0b0b7812 */ /* 0x000fe400078ec0ff */
[----:B------:R-:W-:Y:S01]  /*12f150*/  ISETP.LT.AND P1, PT, R7, UR17, !P0 ;  /* 0x0000001107007c0c */ /* 0x000fe2000c721270 */
[----:B------:R-:W-:Y:S01]  /*12f160*/  VIADD R14, R10, 0xa6 ;  /* 0x000000a60a0e7836 */ /* 0x000fe20000000000 */
[----:B------:R-:W-:-:S05]  /*12f170*/  ULDC UR6, c[0x0][0x228] ;  /* 0x00008a0000067ab9 */ /* 0x000fca0000000800 */
        /* <DEDUP_REMOVED lines=19> */
[----:B------:R-:W-:-:S03]  /*12f2b0*/  ULDC.64 UR20, c[0x0][0x228] ;  /* 0x00008a0000147ab9 */ /* 0x000fc60000000a00 */
        /* <DEDUP_REMOVED lines=36> */
[----:B0-----:R-:W2:Y:S01]  /*12f500*/  LDL.LU R11, [R1+0x18] ;  /* 0x00001800010b7983 */ /* 0x001ea20000300800 */
[----:B------:R-:W-:Y:S01]  /*12f510*/  ULDC.64 UR28, c[0x0][0x228] ;  /* 0x00008a00001c7ab9 */ /* 0x000fe20000000a00 */
[----:B------:R-:W-:Y:S01]  /*12f520*/  LOP3.LUT R16, R16, 0xbfffffff, RZ, 0xc0, !PT ;  /* 0xbfffffff10107812 */ /* 0x000fe200078ec0ff */
[----:B------:R-:W-:Y:S01]  /*12f530*/  ULDC.64 UR38, c[0x0][0x228] ;  /* 0x00008a0000267ab9 */ /* 0x000fe20000000a00 */
[----:B------:R-:W3:Y:S02]  /*12f540*/  LDL.LU R27, [R1+0x14] ;  /* 0x00001400011b7983 */ /* 0x000ee40000300800 */
        /* <DEDUP_REMOVED lines=32> */
[----:B------:R-:W-:-:S03]  /*12f750*/  ULDC UR46, c[0x0][0x228] ;  /* 0x00008a00002e7ab9 */ /* 0x000fc60000000800 */
        /* <DEDUP_REMOVED lines=87> */
[----:B------:R-:W-:Y:S02]  /*12fcd0*/  ULDC.64 UR44, c[0x0][0x228] ;  /* 0x00008a00002c7ab9 */ /* 0x000fe40000000a00 */
        /* <DEDUP_REMOVED lines=33> */
[----:B------:R0:W-:Y:S01]  /*12fef0*/  STL [R1+0x1c], R16 ;  /* 0x00001c1001007387 */ /* 0x0001e20000100800 */
[----:B------:R-:W-:-:S05]  /*12ff00*/  ULDC.64 UR28, c[0x0][0x228] ;  /* 0x00008a00001c7ab9 */ /* 0x000fca0000000a00 */
[----:B------:R-:W-:Y:S01]  /*12ff10*/  @P3 LOP3.LUT R11, R11, 0x8000000, RZ, 0xfc, !PT ;  /* 0x080000000b0b3812 */ /* 0x000fe200078efcff */
[----:B------:R-:W-:-:S03]  /*12ff20*/  ULDC.64 UR32, c[0x0][0x228] ;  /* 0x00008a0000207ab9 */ /* 0x000fc60000000a00 */
[----:B------:R-:W-:Y:S02]  /*12ff30*/  LOP3.LUT R11, R11, 0xfbffffff, RZ, 0xc0, !PT ;  /* 0xfbffffff0b0b7812 */ /* 0x000fe400078ec0ff */
[----:B------:R-:W-:Y:S01]  /*12ff40*/  ISETP.LT.AND P0, PT, R6, UR30, !P0 ;  /* 0x0000001e06007c0c */ /* 0x000fe2000c701270 */
[----:B0-----:R-:W-:Y:S01]  /*12ff50*/  VIADD R16, R10, 0x96 ;  /* 0x000000960a107836 */ /* 0x001fe20000000000 */
        /* <DEDUP_REMOVED lines=13> */
[----:B---3--:R-:W-:Y:S01]  /*130030*/  LOP3.LUT R27, R27, 0x7fffffff, RZ, 0xc0, !PT ;  /* 0x7fffffff1b1b7812 */ /* 0x008fe200078ec0ff */
[----:B------:R-:W-:-:S05]  /*130040*/  ULDC.64 UR34, c[0x0][0x228] ;  /* 0x00008a0000227ab9 */ /* 0x000fca0000000a00 */
        /* <DEDUP_REMOVED lines=17> */
[----:B------:R-:W-:-:S06]  /*130160*/  ULDC.64 UR38, c[0x0][0x228] ;  /* 0x00008a0000267ab9 */ /* 0x000fcc0000000a00 */
        /* <DEDUP_REMOVED lines=16> */
[----:B------:R-:W-:Y:S01]  /*130270*/  ULDC UR24, c[0x0][0x228] ;  /* 0x00008a0000187ab9 */ /* 0x000fe20000000800 */
[----:B------:R-:W-:-:S04]  /*130280*/  ULDC.64 UR44, c[0x0][0x228] ;  /* 0x00008a00002c7ab9 */ /* 0x000fc80000000a00 */
        /* <DEDUP_REMOVED lines=13> */
[----:B------:R-:W-:-:S07]  /*130360*/  ISETP.LT.AND P1, PT, R7, UR22, !P0 ;  /* 0x0000001607007c0c */ /* 0x000fce000c721270 */
        /* <DEDUP_REMOVED lines=15> */
[----:B------:R-:W-:-:S04]  /*130460*/  @P1 LOP3.LUT R11, R11, 0x80, RZ, 0xfc, !PT ;  /* 0x000000800b0b1812 */ /* 0x000fc800078efcff */
[----:B------:R-:W-:Y:S02]  /*130470*/  LOP3.LUT R11, R11, 0xffffffbf, RZ, 0xc0, !PT ;  /* 0xffffffbf0b0b7812 */ /* 0x000fe400078ec0ff */
[----:B------:R-:W-:Y:S02]  /*130480*/  ISETP.LT.AND P1, PT, R6, UR61, !P0 ;  /* 0x0000003d06007c0c */ /* 0x000fe4000c721270 */
[----:B------:R-:W-:-:S04]  /*130490*/  @P3 LOP3.LUT R11, R11, 0x40, RZ, 0xfc, !PT ;  /* 0x000000400b0b3812 */ /* 0x000fc800078efcff */
[----:B------:R-:W-:-:S04]  /*1304a0*/  LOP3.LUT R11, R11, 0xffffffdf, RZ, 0xc0, !PT ;  /* 0xffffffdf0b0b7812 */ /* 0x000fc800078ec0ff */
[----:B------:R-:W-:Y:S02]  /*1304b0*/  @P2 LOP3.LUT R11, R11, 0x20, RZ, 0xfc, !PT ;  /* 0x000000200b0b2812 */ /* 0x000fe400078efcff */
[----:B------:R-:W-:Y:S02]  /*1304c0*/  ISETP.GE.AND P0, PT, R17, UR25, PT ;  /* 0x0000001911007c0c */ /* 0x000fe4000bf06270 */
[----:B------:R-:W-:-:S04]  /*1304d0*/  LOP3.LUT R11, R11, 0xffffffef, RZ, 0xc0, !PT ;  /* 0xffffffef0b0b7812 */ /* 0x000fc800078ec0ff */
[----:B------:R-:W-:Y:S02]  /*1304e0*/  @P1 LOP3.LUT R11, R11, 0x10, RZ, 0xfc, !PT ;  /* 0x000000100b0b1812 */ /* 0x000fe400078efcff */
        /* <DEDUP_REMOVED lines=8> */
[----:B------:R-:W-:Y:S01]  /*130570*/  LOP3.LUT R11, R11, 0xfffffffd, RZ, 0xc0, !PT ;  /* 0xfffffffd0b0b7812 */ /* 0x000fe200078ec0ff */
[----:B------:R-:W-:-:S03]  /*130580*/  VIADD R14, R10, 0x94 ;  /* 0x000000940a0e7836 */ /* 0x000fc60000000000 */
[----:B------:R-:W-:Y:S02]  /*130590*/  @P2 LOP3.LUT R11, R11, 0x2, RZ, 0xfc, !PT ;  /* 0x000000020b0b2812 */ /* 0x000fe400078efcff */
[----:B------:R-:W-:Y:S02]  /*1305a0*/  ISETP.GE.AND P0, PT, R14, UR27, PT ;  /* 0x0000001b0e007c0c */ /* 0x000fe4000bf06270 */
[----:B------:R-:W-:-:S04]  /*1305b0*/  LOP3.LUT R11, R11, 0xfffffffe, RZ, 0xc0, !PT ;  /* 0xfffffffe0b0b7812 */ /* 0x000fc800078ec0ff */
[----:B------:R-:W-:Y:S02]  /*1305c0*/  @P1 LOP3.LUT R11, R11, 0x1, RZ, 0xfc, !PT ;  /* 0x000000010b0b1812 */ /* 0x000fe400078efcff */
[----:B------:R-:W-:Y:S02]  /*1305d0*/  ISETP.LT.AND P1, PT, R9, UR32, !P0 ;  /* 0x0000002009007c0c */ /* 0x000fe4000c721270 */
[----:B------:R-:W-:Y:S02]  /*1305e0*/  ISETP.LT.AND P3, PT, R8, UR57, !P0 ;  /* 0x0000003908007c0c */ /* 0x000fe4000c761270 */
[----:B------:R-:W-:-:S09]  /*1305f0*/  ISETP.LT.AND P2, PT, R7, UR56, !P0 ;  /* 0x0000003807007c0c */ /* 0x000fd2000c741270 */
        /* <DEDUP_REMOVED lines=103> */
[----:B------:R-:W-:Y:S01]  /*130c70*/  @P2 LOP3.LUT R27, R27, 0x2, RZ, 0xfc, !PT ;  /* 0x000000021b1b2812 */ /* 0x000fe200078efcff */
[----:B------:R0:W-:Y:S03]  /*130c80*/  STL [R1+0x18], R11 ;  /* 0x0000180b01007387 */ /* 0x0001e60000100800 */
[----:B------:R-:W-:Y:S01]  /*130c90*/  LOP3.LUT R27, R27, 0xfffffffe, RZ, 0xc0, !PT ;  /* 0xfffffffe1b1b7812 */ /* 0x000fe200078ec0ff */
[----:B------:R-:W-:-:S03]  /*130ca0*/  VIADD R14, R10, 0x8c ;  /* 0x0000008c0a0e7836 */ /* 0x000fc60000000000 */
[----:B------:R-:W-:Y:S01]  /*130cb0*/  @P1 LOP3.LUT R27, R27, 0x1, RZ, 0xfc, !PT ;  /* 0x000000011b1b1812 */ /* 0x000fe200078efcff */
[----:B0-----:R-:W2:Y:S04]  /*130cc0*/  LDL.LU R11, [R1+0x5a98] ;  /* 0x005a9800010b7983 */ /* 0x001ea80000300800 */
[----:B------:R-:W3:Y:S04]  /*130cd0*/  LDL.LU R10, [R1+0x5a94] ;  /* 0x005a9400010a7983 */ /* 0x000ee80000300800 */
[----:B------:R-:W4:Y:S04]  /*130ce0*/  LDL.LU R9, [R1+0x5a90] ;  /* 0x005a900001097983 */ /* 0x000f280000300800 */
[----:B------:R-:W2:Y:S04]  /*130cf0*/  LDL.LU R8, [R1+0x5a8c] ;  /* 0x005a8c0001087983 */ /* 0x000ea80000300800 */
[----:B------:R-:W3:Y:S04]  /*130d00*/  LDL.LU R7, [R1+0x5a88] ;  /* 0x005a880001077983 */ /* 0x000ee80000300800 */
[----:B------:R-:W4:Y:S04]  /*130d10*/  LDL.LU R6, [R1+0x5a84] ;  /* 0x005a840001067983 */ /* 0x000f280000300800 */
[----:B------:R0:W-:Y:S01]  /*130d20*/  STL [R1+0x14], R27 ;  /* 0x0000141b01007387 */ /* 0x0001e20000100800 */
[----:B------:R-:W-:-:S03]  /*130d30*/  ISETP.GE.AND P0, PT, R14, UR43, PT ;  /* 0x0000002b0e007c0c */ /* 0x000fc6000bf06270 */
[----:B0-----:R-:W2:Y:S01]  /*130d40*/  LDL.LU R27, [R1+0x210] ;  /* 0x00021000011b7983 */ /* 0x001ea20000300800 */
[----:B------:R-:W-:Y:S01]  /*130d50*/  ULDC UR6, c[0x0][0x248] ;  /* 0x0000920000067ab9 */ /* 0x000fe20000000800 */
[----:B------:R-:W-:Y:S01]  /*130d60*/  ULDC.64 UR8, c[0x0][0x228] ;  /* 0x00008a0000087ab9 */ /* 0x000fe20000000a00 */
        /* <DEDUP_REMOVED lines=11> */
[----:B0-----:R-:W3:Y:S01]  /*130e20*/  LDL.LU R0, [R1+0x224] ;  /* 0x0002240001007983 */ /* 0x001ee20000300800 */
        /* <DEDUP_REMOVED lines=27> */
[----:B0-----:R-:W4:Y:S01]  /*130fe0*/  LDL.LU R17, [R1+0x20c] ;  /* 0x00020c0001117983 */ /* 0x001f220000300800 */
        /* <DEDUP_REMOVED lines=19> */
[----:B------:R-:W-:-:S02]  /*131120*/  ULDC UR61, c[0x0][0x228] ;  /* 0x00008a00003d7ab9 */ /* 0x000fc40000000800 */
[----:B0-----:R-:W4:Y:S04]  /*131130*/  LDL.LU R19, [R1+0x1fc] ;  /* 0x0001fc0001137983 */ /* 0x001f280000300800 */
[----:B------:R0:W-:Y:S04]  /*131140*/  STL [R1+0x5b7c], R18 ;  /* 0x005b7c1201007387 */ /* 0x0001e80000100800 */
        /* <DEDUP_REMOVED lines=20> */
[----:B------:R0:W-:Y:S04]  /*131290*/  STL [R1+0x5a8c], R4 ;  /* 0x005a8c0401007387 */ /* 0x0001e80000100800 */
[----:B------:R-:W-:Y:S04]  /*1312a0*/  STL [R1+0x5a88], R3 ;  /* 0x005a880301007387 */ /* 0x000fe80000100800 */
[----:B------:R4:W-:Y:S04]  /*1312b0*/  STL [R1+0x5a84], R2 ;  /* 0x005a840201007387 */ /* 0x0009e80000100800 */
[----:B------:R-:W-:Y:S01]  /*1312c0*/  STL [R1+0x5bb8], R15 ;  /* 0x005bb80f01007387 */ /* 0x000fe20000100800 */
[----:B--2---:R-:W-:-:S02]  /*1312d0*/  IMAD.MOV.U32 R5, RZ, RZ, R27 ;  /* 0x000000ffff057224 */ /* 0x004fc400078e001b */
[----:B------:R-:W-:Y:S01]  /*1312e0*/  VIADD R27, R15, UR6 ;  /* 0x000000060f1b7c36 */ /* 0x000fe20008000000 */
[----:B------:R-:W-:-:S04]  /*1312f0*/  ULDC UR6, c[0x0][0x248] ;  /* 0x0000920000067ab9 */ /* 0x000fc80000000800 */
[----:B0-----:R-:W-:Y:S02]  /*131300*/  SHF.R.S32.HI R4, RZ, 0x1f, R27 ;  /* 0x0000001fff047819 */ /* 0x001fe4000001141b */
[----:B---3--:R-:W-:Y:S02]  /*131310*/  F2FP.SATFINITE.E5M2.F32.PACK_AB_MERGE_C R0, R0, R14, RZ ;  /* 0x0000000e0000723e */ /* 0x008fe400048060ff */
[----:B----4-:R-:W-:Y:S02]  /*131320*/  F2FP.SATFINITE.E5M2.F32.PACK_AB_MERGE_C R2, R21, R26, RZ ;  /* 0x0000001a1502723e */ /* 0x010fe400048060ff */
[----:B------:R-:W2:Y:S04]  /*131330*/  LDL.LU R26, [R1+0x228] ;  /* 0x00022800011a7983 */ /* 0x000ea80000300800 */
[----:B------:R-:W2:Y:S04]  /*131340*/  LDL.LU R21, [R1+0x22c] ;  /* 0x00022c0001157983 */ /* 0x000ea80000300800 */
[----:B------:R0:W-:Y:S02]  /*131350*/  STL [R1+0x5790], R2 ;  /* 0x0057900201007387 */ /* 0x0001e40000100800 */
[----:B0-----:R-:W-:-:S05]  /*131360*/  IADD3 R2, P1, R27, R6, RZ ;  /* 0x000000061b027210 */ /* 0x001fca0007f3e0ff */
[----:B------:R-:W-:-:S05]  /*131370*/  IMAD.X R3, R4, 0x1, R7, P1 ;  /* 0x0000000104037824 */ /* 0x000fca00008e0607 */
[----:B------:R0:W-:Y:S02]  /*131380*/  STL.64 [R1+0x5198], R2 ;  /* 0x0051980201007387 */ /* 0x0001e40000100a00 */
[----:B0-----:R-:W-:Y:S02]  /*131390*/  F2FP.SATFINITE.E5M2.F32.PACK_AB_MERGE_C R3, R24, R22, RZ ;  /* 0x000000161803723e */ /* 0x001fe400048060ff */
[----:B------:R-:W-:Y:S01]  /*1313a0*/  F2FP.SATFINITE.E5M2.F32.PACK_AB_MERGE_C R2, R19, R18, RZ ;  /* 0x000000121302723e */ /* 0x000fe200048060ff */
[----:B------:R-:W3:Y:S04]  /*1313b0*/  LDL.LU R22, [R1+0x230] ;  /* 0x0002300001167983 */ /* 0x000ee80000300800 */
[----:B------:R-:W-:Y:S04]  /*1313c0*/  STL [R1+0x576c], R3 ;  /* 0x00576c0301007387 */ /* 0x000fe80000100800 */
[----:B------:R-:W3:Y:S04]  /*1313d0*/  LDL.LU R24, [R1+0x234] ;  /* 0x0002340001187983 */ /* 0x000ee80000300800 */
[----:B------:R0:W-:Y:S04]  /*1313e0*/  STL [R1+0x5764], R2 ;  /* 0x0057640201007387 */ /* 0x0001e80000100800 */
[----:B------:R-:W4:Y:S04]  /*1313f0*/  LDL.LU R18, [R1+0x238] ;  /* 0x0002380001127983 */ /* 0x000f280000300800 */
[----:B------:R-:W4:Y:S01]  /*131400*/  LDL.LU R19, [R1+0x23c] ;  /* 0x00023c0001137983 */ /* 0x000f220000300800 */
[----:B0-----:R-:W-:-:S05]  /*131410*/  IADD3 R2, P1, R27, R8, RZ ;  /* 0x000000081b027210 */ /* 0x001fca0007f3e0ff */
[----:B------:R-:W-:-:S05]  /*131420*/  IMAD.X R3, R4, 0x1, R9, P1 ;  /* 0x0000000104037824 */ /* 0x000fca00008e0609 */
[----:B------:R0:W-:Y:S02]  /*131430*/  STL.64 [R1+0x5188], R2 ;  /* 0x0051880201007387 */ /* 0x0001e40000100a00 */
[----:B0-----:R-:W-:Y:S02]  /*131440*/  F2FP.SATFINITE.E5M2.F32.PACK_AB_MERGE_C R3, R25, R28, RZ ;  /* 0x0000001c1903723e */ /* 0x001fe400048060ff */
[----:B------:R-:W-:Y:S01]  /*131450*/  F2FP.SATFINITE.E5M2.F32.PACK_AB_MERGE_C R2, R17, R16, RZ ;  /* 0x000000101102723e */ /* 0x000fe200048060ff */
[----:B------:R-:W4:Y:S04]  /*131460*/  LDL.LU R28, [R1+0x240] ;  /* 0x00024000011c7983 */ /* 0x000f280000300800 */
[----:B------:R-:W-:Y:S04]  /*131470*/  STL [R1+0x5750], R3 ;  /* 0x0057500301007387 */ /* 0x000fe80000100800 */
[----:B------:R-:W4:Y:S04]  /*131480*/  LDL.LU R25, [R1+0x244] ;  /* 0x0002440001197983 */ /* 0x000f280000300800 */
[----:B------:R0:W-:Y:S04]  /*131490*/  STL [R1+0x5754], R2 ;  /* 0x0057540201007387 */ /* 0x0001e80000100800 */
[----:B------:R-:W4:Y:S04]  /*1314a0*/  LDL.LU R16, [R1+0x248] ;  /* 0x0002480001107983 */ /* 0x000f280000300800 */
[----:B------:R-:W4:Y:S01]  /*1314b0*/  LDL.LU R17, [R1+0x24c] ;  /* 0x00024c0001117983 */ /* 0x000f220000300800 */
[----:B------:R-:W-:-:S02]  /*1314c0*/  F2FP.SATFINITE.E5M2.F32.PACK_AB_MERGE_C R5, R29, R5, RZ ;  /* 0x000000051d05723e */ /* 0x000fc400048060ff */
[----:B0-----:R-:W-:-:S05]  /*1314d0*/  IADD3 R2, P1, R27, R10, RZ ;  /* 0x0000000a1b027210 */ /* 0x001fca0007f3e0ff */
[----:B------:R-:W-:-:S05]  /*1314e0*/  IMAD.X R3, R4, 0x1, R11, P1 ;  /* 0x0000000104037824 */ /* 0x000fca00008e060b */
[----:B------:R0:W-:Y:S04]  /*1314f0*/  STL.64 [R1+0x5178], R2 ;  /* 0x0051780201007387 */ /* 0x0001e80000100a00 */
[----:B------:R1:W-:Y:S01]  /*131500*/  STL [R1+0x5740], R5 ;  /* 0x0057400501007387 */ /* 0x0003e20000100800 */
[----:B0-----:R-:W-:-:S03]  /*131510*/  IADD3 R2, P1, R27, R12, RZ ;  /* 0x0000000c1b027210 */ /* 0x001fc60007f3e0ff */
[----:B-1----:R-:W4:Y:S02]  /*131520*/  LDL.LU R5, [R1+0x250] ;  /* 0x0002500001057983 */ /* 0x002f240000300800 */
[----:B------:R-:W-:Y:S02]  /*131530*/  IMAD.X R3, R4, 0x1, R13, P1 ;  /* 0x0000000104037824 */ /* 0x000fe400008e060d */
[----:B------:R-:W4:Y:S04]  /*131540*/  LDL.LU R29, [R1+0x254] ;  /* 0x00025400011d7983 */ /* 0x000f280000300800 */
[----:B------:R0:W-:Y:S02]  /*131550*/  STL.64 [R1+0x5170], R2 ;  /* 0x0051700201007387 */ /* 0x0001e40000100a00 */
[----:B0-----:R-:W-:-:S02]  /*131560*/  F2FP.SATFINITE.E5M2.F32.PACK_AB_MERGE_C R2, R20, R23, RZ ;  /* 0x000000171402723e */ /* 0x001fc400048060ff */
[----:B------:R-:W4:Y:S04]  /*131570*/  LDL.LU R23, [R1+0x258] ;  /* 0x0002580001177983 */ /* 0x000f280000300800 */
[----:B------:R-:W-:Y:S04]  /*131580*/  STL [R1+0x574c], R2 ;  /* 0x00574c0201007387 */ /* 0x000fe80000100800 */
[----:B------:R-:W4:Y:S04]  /*131590*/  LDL.LU R20, [R1+0x25c] ;  /* 0x00025c0001147983 */ /* 0x000f280000300800 */
[----:B------:R0:W-:Y:S04]  /*1315a0*/  STL [R1+0x5734], R0 ;  /* 0x0057340001007387 */ /* 0x0001e80000100800 */
[----:B------:R-:W4:Y:S04]  /*1315b0*/  LDL.LU R14, [R1+0x260] ;  /* 0x00026000010e7983 */ /* 0x000f280000300800 */
[----:B0-----:R-:W4:Y:S01]  /*1315c0*/  LDL.LU R0, [R1+0x264] ;  /* 0x0002640001007983 */ /* 0x001f220000300800 */
[----:B------:R-:W-:Y:S01]  /*1315d0*/  VIADD R27, R27, UR6 ;  /* 0x000000061b1b7c36 */ /* 0x000fe20008000000 */
[----:B------:R-:W-:-:S04]  /*1315e0*/  ULDC UR6, c[0x0][0x248] ;  /* 0x0000920000067ab9 */ /* 0x000fc80000000800 */
[----:B------:R-:W-:Y:S02]  /*1315f0*/  SHF.R.S32.HI R4, RZ, 0x1f, R27 ;  /* 0x0000001fff047819 */ /* 0x000fe4000001141b */
[----:B--2---:R-:W-:Y:S02]  /*131600*/  F2FP.SATFINITE.E5M2.F32.PACK_AB_MERGE_C R2, R21, R26, RZ ;  /* 0x0000001a1502723e */ /* 0x004fe400048060ff */
[----:B------:R-:W2:Y:S04]  /*131610*/  LDL.LU R26, [R1+0x268] ;  /* 0x00026800011a7983 */ /* 0x000ea80000300800 */
[----:B------:R-:W2:Y:S04]  /*131620*/  LDL.LU R21, [R1+0x26c] ;  /* 0x00026c0001157983 */ /* 0x000ea80000300800 */
[----:B------:R0:W-:Y:S02]  /*131630*/  STL [R1+0x573c], R2 ;  /* 0x00573c0201007387 */ /* 0x0001e40000100800 */
[----:B0-----:R-:W-:-:S05]  /*131640*/  IADD3 R2, P1, R27, R6, RZ ;  /* 0x000000061b027210 */ /* 0x001fca0007f3e0ff */
[----:B------:R-:W-:-:S05]  /*131650*/  IMAD.X R3, R4, 0x1, R7, P1 ;  /* 0x0000000104037824 */ /* 0x000fca00008e0607 */
[----:B------:R3:W-:Y:S02]  /*131660*/  STL.64 [R1+0x5148], R2 ;  /* 0x0051480201007387 */ /* 0x0007e40000100a00 */
[----:B---3--:R-:W-:Y:S02]  /*131670*/  F2FP.SATFINITE.E5M2.F32.PACK_AB_MERGE_C R3, R24, R22, RZ ;  /* 0x000000161803723e */ /* 0x008fe400048060ff */
[----:B------:R-:W3:Y:S04]  /*131680*/  LDL.LU R22, [R1+0x270] ;  /* 0x0002700001167983 */ /* 0x000ee80000300800 */
[----:B------:R-:W-:Y:S04]  /*131690*/  STL [R1+0x5724], R3 ;  /* 0x0057240301007387 */ /* 0x000fe80000100800 */
[----:B------:R-:W3:Y:S01]  /*1316a0*/  LDL.LU R24, [R1+0x274] ;  /* 0x0002740001187983 */ /* 0x000ee20000300800 */
[----:B----4-:R-:W-:-:S05]  /*1316b0*/  F2FP.SATFINITE.E5M2.F32.PACK_AB_MERGE_C R2, R19, R18, RZ ;  /* 0x000000121302723e */ /* 0x010fca00048060ff */
[----:B------:R0:W-:Y:S04]  /*1316c0*/  STL [R1+0x5728], R2 ;  /* 0x0057280201007387 */ /* 0x0001e80000100800 */
[----:B------:R-:W4:Y:S04]  /*1316d0*/  LDL.LU R18, [R1+0x278] ;  /* 0x0002780001127983 */ /* 0x000f280000300800 */
[----:B------:R-:W4:Y:S01]  /*1316e0*/  LDL.LU R19, [R1+0x27c] ;  /* 0x00027c0001137983 */ /* 0x000f220000300800 */
[----:B0-----:R-:W-:-:S05]  /*1316f0*/  IADD3 R2, P1, R27, R8, RZ ;  /* 0x000000081b027210 */ /* 0x001fca0007f3e0ff */
[----:B------:R-:W-:-:S05]  /*131700*/  IMAD.X R3, R4, 0x1, R9, P1 ;  /* 0x0000000104037824 */ /* 0x000fca00008e0609 */
[----:B------:R0:W-:Y:S02]  /*131710*/  STL.64 [R1+0x5140], R2 ;  /* 0x0051400201007387 */ /* 0x0001e40000100a00 */
[----:B0-----:R-:W-:Y:S02]  /*131720*/  F2FP.SATFINITE.E5M2.F32.PACK_AB_MERGE_C R3, R25, R28, RZ ;  /* 0x0000001c1903723e */ /* 0x001fe400048060ff */
[----:B------:R-:W4:Y:S04]  /*131730*/  LDL.LU R28, [R1+0x280] ;  /* 0x00028000011c7983 */ /* 0x000f280000300800 */
[----:B------:R-:W-:Y:S01]  /*131740*/  STL [R1+0x571c], R3 ;  /* 0x00571c0301007387 */ /* 0x000fe20000100800 */
[----:B------:R-:W-:-:S03]  /*131750*/  F2FP.SATFINITE.E5M2.F32.PACK_AB_MERGE_C R2, R17, R16, RZ ;  /* 0x000000101102723e */ /* 0x000fc600048060ff */
[----:B------:R-:W4:Y:S04]  /*131760*/  LDL.LU R25, [R1+0x284] ;  /* 0x0002840001197983 */ /* 0x000f280000300800 */
[----:B------:R0:W-:Y:S04]  /*131770*/  STL [R1+0x5720], R2 ;  /* 0x0057200201007387 */ /* 0x0001e80000100800 */
[----:B------:R-:W4:Y:S04]  /*131780*/  LDL.LU R16, [R1+0x288] ;  /* 0x0002880001107983 */ /* 0x000f280000300800 */
[----:B------:R-:W4:Y:S01]  /*131790*/  LDL.LU R17, [R1+0x28c] ;  /* 0x00028c0001117983 */ /* 0x000f220000300800 */
[----:B0-----:R-:W-:-:S05]  /*1317a0*/  IADD3 R2, P1, R27, R10, RZ ;  /* 0x0000000a1b027210 */ /* 0x001fca0007f3e0ff */
[----:B------:R-:W-:-:S05]  /*1317b0*/  IMAD.X R3, R4, 0x1, R11, P1 ;  /* 0x0000000104037824 */ /* 0x000fca00008e060b */
[----:B------:R0:W-:Y:S01]  /*1317c0*/  STL.64 [R1+0x5130], R2 ;  /* 0x0051300201007387 */ /* 0x0001e20000100a00 */
[----:B------:R-:W-:Y:S02]  /*1317d0*/  F2FP.SATFINITE.E5M2.F32.PACK_AB_MERGE_C R5, R29, R5, RZ ;  /* 0x000000051d05723e */ /* 0x000fe400048060ff */
[----:B0-----:R-:W-:-:S03]  /*1317e0*/  IADD3 R2, P1, R27, R12, RZ ;  /* 0x0000000c1b027210 */ /* 0x001fc60007f3e0ff */
[----:B------:R0:W-:Y:S02]  /*1317f0*/  STL [R1+0x5714], R5 ;  /* 0x0057140501007387 */ /* 0x0001e40000100800 */
[----:B------:R-:W-:Y:S02]  /*131800*/  IMAD.X R3, R4, 0x1, R13, P1 ;  /* 0x0000000104037824 */ /* 0x000fe400008e060d */
[----:B0-----:R-:W4:Y:S04]  /*131810*/  LDL.LU R5, [R1+0x290] ;  /* 0x0002900001057983 */ /* 0x001f280000300800 */
[----:B------:R-:W4:Y:S04]  /*131820*/  LDL.LU R29, [R1+0x294] ;  /* 0x00029400011d7983 */ /* 0x000f280000300800 */
[----:B------:R0:W-:Y:S02]  /*131830*/  STL.64 [R1+0x5128], R2 ;  /* 0x0051280201007387 */ /* 0x0001e40000100a00 */
[----:B0-----:R-:W-:-:S02]  /*131840*/  F2FP.SATFINITE.E5M2.F32.PACK_AB_MERGE_C R2, R20, R23, RZ ;  /* 0x000000171402723e */ /* 0x001fc400048060ff */
[----:B------:R-:W4:Y:S01]  /*131850*/  LDL.LU R23, [R1+0x298] ;  /* 0x0002980001177983 */ /* 0x000f220000300800 */
[----:B------:R-:W-:-:S03]  /*131860*/  F2FP.SATFINITE.E5M2.F32.PACK_AB_MERGE_C R0, R0, R14, RZ ;  /* 0x0000000e0000723e */ /* 0x000fc600048060ff */
        /* <DEDUP_REMOVED lines=83> */
[----:B------:R0:W-:Y:S02]  /*131da0*/  STL.64 [R1+0x5098], R2 ;  /* 0x0050980201007387 */ /* 0x0001e40000100a00 */
[----:B0-----:R-:W-:Y:S02]  /*131db0*/  IADD3 R2, P1, R27, R12, RZ ;  /* 0x0000000c1b027210 */ /* 0x001fe40007f3e0ff */
[----:B------:R-:W-:-:S03]  /*131dc0*/  F2FP.SATFINITE.E5M2.F32.PACK_AB_MERGE_C R5, R29, R5, RZ ;  /* 0x000000051d05723e */ /* 0x000fc600048060ff */
[----:B------:R-:W-:Y:S02]  /*131dd0*/  IMAD.X R3, R4, 0x1, R13, P1 ;  /* 0x0000000104037824 */ /* 0x000fe400008e060d */
[----:B------:R0:W-:Y:S04]  /*131de0*/  STL [R1+0x10fc], R5 ;  /* 0x0010fc0501007387 */ /* 0x0001e80000100800 */
        /* <DEDUP_REMOVED lines=43> */
[----:B0-----:R-:W-:-:S05]  /*1320a0*/  IADD3 R2, P1, R27, R12, RZ ;  /* 0x0000000c1b027210 */ /* 0x001fca0007f3e0ff */
[----:B------:R-:W-:Y:S01]  /*1320b0*/  IMAD.X R3, R4, 0x1, R13, P1 ;  /* 0x0000000104037824 */ /* 0x000fe200008e060d */
[----:B------:R-:W-:-:S05]  /*1320c0*/  F2FP.SATFINITE.E5M2.F32.PACK_AB_MERGE_C R5, R29, R5, RZ ;  /* 0x000000051d05723e */ /* 0x000fca00048060ff */
        /* <DEDUP_REMOVED lines=52> */
[----:B------:R-:W-:Y:S02]  /*132410*/  F2FP.SATFINITE.E5M2.F32.PACK_AB_MERGE_C R2, R0, R14, RZ ;  /* 0x0000000e0002723e */ /* 0x000fe400048060ff */
[----:B------:R-:W4:Y:S04]  /*132420*/  LDL.LU R14, [R1+0xb28] ;  /* 0x000b2800010e7983 */ /* 0x000f280000300800 */
[----:B------:R-:W-:Y:S04]  /*132430*/  STL [R1+0x59c0], R3 ;  /* 0x0059c00301007387 */ /* 0x000fe80000100800 */
[----:B------:R-:W4:Y:S04]  /*132440*/  LDL.LU R0, [R1+0xb2c] ;  /* 0x000b2c0001007983 */ /* 0x000f280000300800 */
[----:B------:R2:W-:Y:S04]  /*132450*/  STL [R1+0x597c], R2 ;  /* 0x00597c0201007387 */ /* 0x0005e80000100800 */
[----:B------:R-:W4:Y:S04]  /*132460*/  LDL.LU R23, [R1+0xb10] ;  /* 0x000b100001177983 */ /* 0x000f280000300800 */
[----:B------:R-:W4:Y:S01]  /*132470*/  LDL.LU R20, [R1+0xb14] ;  /* 0x000b140001147983 */ /* 0x000f220000300800 */
        /* <DEDUP_REMOVED lines=40> */
[----:B------:R-:W4:Y:S04]  /*132700*/  LDL.LU R14, [R1+0xae8] ;  /* 0x000ae800010e7983 */ /* 0x000f280000300800 */
[----:B------:R-:W4:Y:S04]  /*132710*/  LDL.LU R0, [R1+0xaec] ;  /* 0x000aec0001007983 */ /* 0x000f280000300800 */
[----:B------:R0:W-:Y:S02]  /*132720*/  STL [R1+0x5a54], R2 ;  /* 0x005a540201007387 */ /* 0x0001e40000100800 */
[----:B0-----:R-:W-:-:S02]  /*132730*/  F2FP.SATFINITE.E5M2.F32.PACK_AB_MERGE_C R2, R20, R23, RZ ;  /* 0x000000171402723e */ /* 0x001fc400048060ff */
[----:B------:R-:W4:Y:S04]  /*132740*/  LDL.LU R23, [R1+0xad0] ;  /* 0x000ad00001177983 */ /* 0x000f280000300800 */
[----:B------:R-:W4:Y:S01]  /*132750*/  LDL.LU R20, [R1+0xad4] ;  /* 0x000ad40001147983 */ /* 0x000f220000300800 */
[----:B------:R-:W-:Y:S01]  /*132760*/  VIADD R27, R27, UR6 ;  /* 0x000000061b1b7c36 */ /* 0x000fe20008000000 */
[----:B------:R-:W-:Y:S02]  /*132770*/  ULDC UR6, c[0x0][0x248] ;  /* 0x0000920000067ab9 */ /* 0x000fe40000000800 */
[----:B------:R2:W-:Y:S02]  /*132780*/  STL [R1+0x585c], R2 ;  /* 0x00585c0201007387 */ /* 0x0005e40000100800 */
[----:B------:R-:W-:-:S02]  /*132790*/  SHF.R.S32.HI R4, RZ, 0x1f, R27 ;  /* 0x0000001fff047819 */ /* 0x000fc4000001141b */
        /* <DEDUP_REMOVED lines=32> */
[----:B------:R-:W-:Y:S04]  /*1329a0*/  STL [R1+0x577c], R5 ;  /* 0x00577c0501007387 */ /* 0x000fe80000100800 */
[----:B------:R0:W-:Y:S02]  /*1329b0*/  STL.64 [R1+0x4f60], R2 ;  /* 0x004f600201007387 */ /* 0x0001e40000100a00 */
[----:B0-----:R-:W-:Y:S02]  /*1329c0*/  F2FP.SATFINITE.E5M2.F32.PACK_AB_MERGE_C R2, R0, R14, RZ ;  /* 0x0000000e0002723e */ /* 0x001fe400048060ff */
[----:B------:R-:W4:Y:S04]  /*1329d0*/  LDL.LU R14, [R1+0xaa0] ;  /* 0x000aa000010e7983 */ /* 0x000f280000300800 */
[----:B------:R-:W4:Y:S04]  /*1329e0*/  LDL.LU R0, [R1+0xaa4] ;  /* 0x000aa40001007983 */ /* 0x000f280000300800 */
[----:B------:R0:W-:Y:S02]  /*1329f0*/  STL [R1+0x5780], R2 ;  /* 0x0057800201007387 */ /* 0x0001e40000100800 */
[----:B0-----:R-:W-:-:S02]  /*132a00*/  F2FP.SATFINITE.E5M2.F32.PACK_AB_MERGE_C R2, R20, R23, RZ ;  /* 0x000000171402723e */ /* 0x001fc400048060ff */
[----:B------:R-:W4:Y:S04]  /*132a10*/  LDL.LU R23, [R1+0xaa8] ;  /* 0x000aa80001177983 */ /* 0x000f280000300800 */
[----:B------:R-:W4:Y:S04]  /*132a20*/  LDL.LU R20, [R1+0xaac] ;  /* 0x000aac0001147983 */ /* 0x000f280000300800 */
[----:B------:R2:W-:Y:S04]  /*132a30*/  STL [R1+0x5760], R2 ;  /* 0x0057600201007387 */ /* 0x0005e80000100800 */
[----:B------:R-:W3:Y:S01]  /*132a40*/  LDL.LU R3, [R1+0xa90] ;  /* 0x000a900001037983 */ /* 0x000ee20000300800 */
[----:B------:R-:W-:Y:S01]  /*132a50*/  VIADD R27, R27, UR6 ;  /* 0x000000061b1b7c36 */ /* 0x000fe20008000000 */
[----:B------:R-:W-:-:S04]  /*132a60*/  ULDC UR6, c[0x0][0x248] ;  /* 0x0000920000067ab9 */ /* 0x000fc80000000800 */
[----:B------:R-:W-:Y:S02]  /*132a70*/  SHF.R.S32.HI R15, RZ, 0x1f, R27 ;  /* 0x0000001fff0f7819 */ /* 0x000fe4000001141b */
[----:B--2---:R-:W-:Y:S01]  /*132a80*/  F2FP.SATFINITE.E5M2.F32.PACK_AB_MERGE_C R2, R21, R26, RZ ;  /* 0x0000001a1502723e */ /* 0x004fe200048060ff */
[----:B---3--:R-:W-:Y:S04]  /*132a90*/  STL [R1+0x6508], R3 ;  /* 0x0065080301007387 */ /* 0x008fe80000100800 */
[----:B------:R0:W-:Y:S04]  /*132aa0*/  STL [R1+0x5768], R2 ;  /* 0x0057680201007387 */ /* 0x0001e80000100800 */
[----:B------:R-:W2:Y:S04]  /*132ab0*/  LDL.LU R4, [R1+0xa94] ;  /* 0x000a940001047983 */ /* 0x000ea80000300800 */
[----:B------:R-:W3:Y:S01]  /*132ac0*/  LDL.LU R26, [R1+0xa98] ;  /* 0x000a9800011a7983 */ /* 0x000ee20000300800 */
[----:B0-----:R-:W-:-:S03]  /*132ad0*/  IADD3 R2, P1, R27, R6, RZ ;  /* 0x000000061b027210 */ /* 0x001fc60007f3e0ff */
[----:B------:R-:W3:Y:S02]  /*132ae0*/  LDL.LU R21, [R1+0xa9c] ;  /* 0x000a9c0001157983 */ /* 0x000ee40000300800 */
[----:B------:R-:W-:-:S05]  /*132af0*/  IMAD.X R3, R15, 0x1, R7, P1 ;  /* 0x000000010f037824 */ /* 0x000fca00008e0607 */
[----:B------:R0:W-:Y:S02]  /*132b00*/  STL.64 [R1+0x4f38], R2 ;  /* 0x004f380201007387 */ /* 0x0001e40000100a00 */
[----:B0-----:R-:W-:Y:S02]  /*132b10*/  F2FP.SATFINITE.E5M2.F32.PACK_AB_MERGE_C R3, R24, R22, RZ ;  /* 0x000000161803723e */ /* 0x001fe400048060ff */
[----:B----4-:R-:W-:Y:S01]  /*132b20*/  F2FP.SATFINITE.E5M2.F32.PACK_AB_MERGE_C R2, R19, R18, RZ ;  /* 0x000000121302723e */ /* 0x010fe200048060ff */
[----:B------:R-:W4:Y:S04]  /*132b30*/  LDL.LU R22, [R1+0xa80] ;  /* 0x000a800001167983 */ /* 0x000f280000300800 */
[----:B------:R-:W-:Y:S04]  /*132b40*/  STL [R1+0x5758], R3 ;  /* 0x0057580301007387 */ /* 0x000fe80000100800 */
[----:B------:R-:W4:Y:S04]  /*132b50*/  LDL.LU R24, [R1+0xa84] ;  /* 0x000a840001187983 */ /* 0x000f280000300800 */
[----:B------:R0:W-:Y:S04]  /*132b60*/  STL [R1+0x5a5c], R2 ;  /* 0x005a5c0201007387 */ /* 0x0001e80000100800 */
[----:B------:R-:W4:Y:S04]  /*132b70*/  LDL.LU R18, [R1+0xa88] ;  /* 0x000a880001127983 */ /* 0x000f280000300800 */
[----:B------:R-:W4:Y:S01]  /*132b80*/  LDL.LU R19, [R1+0xa8c] ;  /* 0x000a8c0001137983 */ /* 0x000f220000300800 */
[----:B0-----:R-:W-:-:S05]  /*132b90*/  IADD3 R2, P1, R27, R8, RZ ;  /* 0x000000081b027210 */ /* 0x001fca0007f3e0ff */
[----:B------:R-:W-:-:S05]  /*132ba0*/  IMAD.X R3, R15, 0x1, R9, P1 ;  /* 0x000000010f037824 */ /* 0x000fca00008e0609 */
[----:B------:R0:W-:Y:S04]  /*132bb0*/  STL.64 [R1+0x4f28], R2 ;  /* 0x004f280201007387 */ /* 0x0001e80000100a00 */
[----:B------:R-:W4:Y:S01]  /*132bc0*/  LDL.LU R5, [R1+0xa70] ;  /* 0x000a700001057983 */ /* 0x000f220000300800 */
[----:B0-----:R-:W-:Y:S02]  /*132bd0*/  F2FP.SATFINITE.E5M2.F32.PACK_AB_MERGE_C R3, R25, R28, RZ ;  /* 0x0000001c1903723e */ /* 0x001fe400048060ff */
[----:B------:R-:W-:-:S03]  /*132be0*/  F2FP.SATFINITE.E5M2.F32.PACK_AB_MERGE_C R2, R17, R16, RZ ;  /* 0x000000101102723e */ /* 0x000fc600048060ff */
[----:B------:R-:W-:Y:S04]  /*132bf0*/  STL [R1+0x5748], R3 ;  /* 0x0057480301007387 */ /* 0x000fe80000100800 */
[----:B------:R-:W4:Y:S04]  /*132c00*/  LDL.LU R29, [R1+0xa74] ;  /* 0x000a7400011d7983 */ /* 0x000f280000300800 */
        /* <DEDUP_REMOVED lines=8> */
[----:B------:R-:W4:Y:S04]  /*132c90*/  LDL.LU R0, [R1+0xa64] ;  /* 0x000a640001007983 */ /* 0x000f280000300800 */
[----:B------:R0:W-:Y:S02]  /*132ca0*/  STL [R1+0x5730], R2 ;  /* 0x0057300201007387 */ /* 0x0001e40000100800 */
[----:B0-----:R-:W-:-:S05]  /*132cb0*/  IADD3 R2, P1, R27, R12, RZ ;  /* 0x0000000c1b027210 */ /* 0x001fca0007f3e0ff */
[----:B------:R-:W-:-:S05]  /*132cc0*/  IMAD.X R3, R15, 0x1, R13, P1 ;  /* 0x000000010f037824 */ /* 0x000fca00008e060d */
[----:B------:R0:W-:Y:S04]  /*132cd0*/  STL.64 [R1+0x4f10], R2 ;  /* 0x004f100201007387 */ /* 0x0001e80000100a00 */
[----:B0-----:R-:W2:Y:S01]  /*132ce0*/  LDL.LU R3, [R1+0x6508] ;  /* 0x0065080001037983 */ /* 0x001ea20000300800 */
[----:B------:R-:W-:-:S03]  /*132cf0*/  F2FP.SATFINITE.E5M2.F32.PACK_AB_MERGE_C R2, R20, R23, RZ ;  /* 0x000000171402723e */ /* 0x000fc600048060ff */
[----:B------:R-:W4:Y:S04]  /*132d00*/  LDL.LU R28, [R1+0xa68] ;  /* 0x000a6800011c7983 */ /* 0x000f280000300800 */
[----:B------:R-:W4:Y:S01]  /*132d10*/  LDL.LU R25, [R1+0xa6c] ;  /* 0x000a6c0001197983 */ /* 0x000f220000300800 */
[----:B------:R-:W-:Y:S01]  /*132d20*/  VIADD R27, R27, UR6 ;  /* 0x000000061b1b7c36 */ /* 0x000fe20008000000 */
[----:B------:R-:W-:Y:S02]  /*132d30*/  ULDC UR6, c[0x0][0x248] ;  /* 0x0000920000067ab9 */ /* 0x000fe40000000800 */
[----:B------:R2:W-:Y:S04]  /*132d40*/  STL [R1+0x5738], R2 ;  /* 0x0057380201007387 */ /* 0x0005e80000100800 */
[----:B------:R-:W4:Y:S04]  /*132d50*/  LDL.LU R23, [R1+0xa50] ;  /* 0x000a500001177983 */ /* 0x000f280000300800 */
[----:B------:R-:W4:Y:S01]  /*132d60*/  LDL.LU R20, [R1+0xa54] ;  /* 0x000a540001147983 */ /* 0x000f220000300800 */
[----:B---3--:R-:W-:-:S02]  /*132d70*/  F2FP.SATFINITE.E5M2.F32.PACK_AB_MERGE_C R15, R21, R26, RZ ;  /* 0x0000001a150f723e */ /* 0x008fc400048060ff */
[----:B--2---:R-:W-:Y:S02]  /*132d80*/  F2FP.SATFINITE.E5M2.F32.PACK_AB_MERGE_C R2, R4, R3, RZ ;  /* 0x000000030402723e */ /* 0x004fe400048060ff */
[----:B------:R-:W-:-:S03]  /*132d90*/  SHF.R.S32.HI R4, RZ, 0x1f, R27 ;  /* 0x0000001fff047819 */ /* 0x000fc6000001141b */
[----:B------:R0:W-:Y:S04]  /*132da0*/  STL [R1+0x572c], R2 ;  /* 0x00572c0201007387 */ /* 0x0001e80000100800 */
[----:B------:R-:W-:Y:S04]  /*132db0*/  STL [R1+0x5a60], R15 ;  /* 0x005a600f01007387 */ /* 0x000fe80000100800 */
[----:B------:R-:W2:Y:S01]  /*132dc0*/  LDL.LU R26, [R1+0xa58] ;  /* 0x000a5800011a7983 */ /* 0x000ea20000300800 */
[----:B0-----:R-:W-:-:S03]  /*132dd0*/  IADD3 R2, P1, R27, R6, RZ ;  /* 0x000000061b027210 */ /* 0x001fc60007f3e0ff */
[----:B------:R-:W2:Y:S02]  /*132de0*/  LDL.LU R21, [R1+0xa5c] ;  /* 0x000a5c0001157983 */ /* 0x000ea40000300800 */
[----:B------:R-:W-:-:S05]  /*132df0*/  IMAD.X R3, R4, 0x1, R7, P1 ;  /* 0x0000000104037824 */ /* 0x000fca00008e0607 */
[----:B------:R4:W-:Y:S02]  /*132e00*/  STL.64 [R1+0x4ee8], R2 ;  /* 0x004ee80201007387 */ /* 0x0009e40000100a00 */
[----:B----4-:R-:W-:Y:S02]  /*132e10*/  F2FP.SATFINITE.E5M2.F32.PACK_AB_MERGE_C R3, R24, R22, RZ ;  /* 0x000000161803723e */ /* 0x010fe400048060ff */
[----:B------:R-:W-:Y:S01]  /*132e20*/  F2FP.SATFINITE.E5M2.F32.PACK_AB_MERGE_C R2, R19, R18, RZ ;  /* 0x000000121302723e */ /* 0x000fe200048060ff */
[----:B------:R-:W3:Y:S04]  /*132e30*/  LDL.LU R22, [R1+0xa40] ;  /* 0x000a400001167983 */ /* 0x000ee80000300800 */
[----:B------:R-:W-:Y:S04]  /*132e40*/  STL [R1+0xa80], R3 ;  /* 0x000a800301007387 */ /* 0x000fe80000100800 */
[----:B------:R-:W3:Y:S04]  /*132e50*/  LDL.LU R24, [R1+0xa44] ;  /* 0x000a440001187983 */ /* 0x000ee80000300800 */
[----:B------:R0:W-:Y:S04]  /*132e60*/  STL [R1+0xa84], R2 ;  /* 0x000a840201007387 */ /* 0x0001e80000100800 */
[----:B------:R-:W4:Y:S04]  /*132e70*/  LDL.LU R18, [R1+0xa48] ;  /* 0x000a480001127983 */ /* 0x000f280000300800 */
[----:B------:R-:W4:Y:S01]  /*132e80*/  LDL.LU R19, [R1+0xa4c] ;  /* 0x000a4c0001137983 */ /* 0x000f220000300800 */
[----:B0-----:R-:W-:-:S02]  /*132e90*/  IADD3 R2, P1, R27, R8, RZ ;  /* 0x000000081b027210 */ /* 0x001fc40007f3e0ff */
[----:B------:R-:W-:-:S03]  /*132ea0*/  F2FP.SATFINITE.E5M2.F32.PACK_AB_MERGE_C R15, R29, R5, RZ ;  /* 0x000000051d0f723e */ /* 0x000fc600048060ff */
[----:B------:R-:W-:Y:S01]  /*132eb0*/  IMAD.X R3, R4, 0x1, R9, P1 ;  /* 0x0000000104037824 */ /* 0x000fe200008e0609 */
[----:B------:R-:W-:-:S04]  /*132ec0*/  F2FP.SATFINITE.E5M2.F32.PACK_AB_MERGE_C R5, R17, R16, RZ ;  /* 0x000000101105723e */ /* 0x000fc800048060ff */
[----:B------:R0:W-:Y:S04]  /*132ed0*/  STL.64 [R1+0x4ee0], R2 ;  /* 0x004ee00201007387 */ /* 0x0001e80000100a00 */
[----:B------:R-:W-:Y:S04]  /*132ee0*/  STL [R1+0xa70], R15 ;  /* 0x000a700f01007387 */ /* 0x000fe80000100800 */
[----:B------:R-:W-:Y:S01]  /*132ef0*/  STL [R1+0xa74], R5 ;  /* 0x000a740501007387 */ /* 0x000fe20000100800 */
[----:B0-----:R-:W-:-:S03]  /*132f00*/  IADD3 R2, P1, R27, R10, RZ ;  /* 0x0000000a1b027210 */ /* 0x001fc60007f3e0ff */
[----:B------:R-:W4:Y:S04]  /*132f10*/  LDL.LU R16, [R1+0xa30] ;  /* 0x000a300001107983 */ /* 0x000f280000300800 */
[----:B------:R-:W4:Y:S01]  /*132f20*/  LDL.LU R17, [R1+0xa34] ;  /* 0x000a340001117983 */ /* 0x000f220000300800 */
[----:B------:R-:W-:-:S05]  /*132f30*/  IMAD.X R3, R4, 0x1, R11, P1 ;  /* 0x0000000104037824 */ /* 0x000fca00008e060b */
[----:B------:R0:W-:Y:S02]  /*132f40*/  STL.64 [R1+0x4ed0], R2 ;  /* 0x004ed00201007387 */ /* 0x0001e40000100a00 */
[----:B0-----:R-:W-:Y:S02]  /*132f50*/  F2FP.SATFINITE.E5M2.F32.PACK_AB_MERGE_C R2, R0, R14, RZ ;  /* 0x0000000e0002723e */ /* 0x001fe400048060ff */
[----:B------:R-:W4:Y:S04]  /*132f60*/  LDL.LU R14, [R1+0xa38] ;  /* 0x000a3800010e7983 */ /* 0x000f280000300800 */
[----:B------:R-:W4:Y:S04]  /*132f70*/  LDL.LU R0, [R1+0xa3c] ;  /* 0x000a3c0001007983 */ /* 0x000f280000300800 */
[----:B------:R0:W-:Y:S02]  /*132f80*/  STL [R1+0xa60], R2 ;  /* 0x000a600201007387 */ /* 0x0001e40000100800 */
[----:B0-----:R-:W-:-:S02]  /*132f90*/  IADD3 R2, P1, R27, R12, RZ ;  /* 0x0000000c1b027210 */ /* 0x001fc40007f3e0ff */
[----:B------:R-:W-:Y:S03]  /*132fa0*/  STL.64 [R1+0x6500], R12 ;  /* 0x0065000c01007387 */ /* 0x000fe60000100a00 */
[----:B------:R-:W-:Y:S01]  /*132fb0*/  IMAD.X R3, R4, 0x1, R13, P1 ;  /* 0x0000000104037824 */ /* 0x000fe200008e060d */
[----:B------:R-:W-:-:S04]  /*132fc0*/  F2FP.SATFINITE.E5M2.F32.PACK_AB_MERGE_C R4, R20, R23, RZ ;  /* 0x000000171404723e */ /* 0x000fc800048060ff */
[----:B------:R0:W-:Y:S01]  /*132fd0*/  STL.64 [R1+0x4ec8], R2 ;  /* 0x004ec80201007387 */ /* 0x0001e20000100a00 */
[----:B------:R-:W-:Y:S01]  /*132fe0*/  VIADD R27, R27, UR6 ;  /* 0x000000061b1b7c36 */ /* 0x000fe20008000000 */
[----:B------:R-:W-:Y:S01]  /*132ff0*/  ULDC UR6, c[0x0][0x248] ;  /* 0x0000920000067ab9 */ /* 0x000fe20000000800 */
[----:B0-----:R-:W-:Y:S01]  /*133000*/  F2FP.SATFINITE.E5M2.F32.PACK_AB_MERGE_C R3, R25, R28, RZ ;  /* 0x0000001c1903723e */ /* 0x001fe200048060ff */
[----:B------:R-:W4:Y:S04]  /*133010*/  LDL.LU R2, [R1+0xa20] ;  /* 0x000a200001027983 */ /* 0x000f280000300800 */
[----:B------:R0:W-:Y:S01]  /*133020*/  STL [R1+0x5a64], R3 ;  /* 0x005a640301007387 */ /* 0x0001e20000100800 */
[----:B------:R-:W-:-:S03]  /*133030*/  SHF.R.S32.HI R15, RZ, 0x1f, R27 ;  /* 0x0000001fff0f7819 */ /* 0x000fc6000001141b */
[----:B0-----:R-:W4:Y:S04]  /*133040*/  LDL.LU R3, [R1+0xa24] ;  /* 0x000a240001037983 */ /* 0x001f280000300800 */
[----:B------:R0:W-:Y:S04]  /*133050*/  STL [R1+0xa50], R4 ;  /* 0x000a500401007387 */ /* 0x0001e80000100800 */
[----:B0-----:R-:W4:Y:S04]  /*133060*/  LDL.LU R4, [R1+0xa28] ;  /* 0x000a280001047983 */ /* 0x001f280000300800 */
[----:B------:R-:W4:Y:S04]  /*133070*/  LDL.LU R5, [R1+0xa2c] ;  /* 0x000a2c0001057983 */ /* 0x000f280000300800 */
[----:B------:R-:W4:Y:S04]  /*133080*/  LDL.LU R23, [R1+0xa10] ;  /* 0x000a100001177983 */ /* 0x000f280000300800 */
[----:B------:R-:W4:Y:S04]  /*133090*/  LDL.LU R20, [R1+0xa14] ;  /* 0x000a140001147983 */ /* 0x000f280000300800 */
[----:B------:R-:W4:Y:S01]  /*1330a0*/  LDL.LU R29, [R1+0xa18] ;  /* 0x000a1800011d7983 */ /* 0x000f220000300800 */
[----:B--2---:R-:W-:-:S03]  /*1330b0*/  F2FP.SATFINITE.E5M2.F32.PACK_AB_MERGE_C R12, R21, R26, RZ ;  /* 0x0000001a150c723e */ /* 0x004fc600048060ff */
[----:B------:R-:W2:Y:S04]  /*1330c0*/  LDL.LU R21, [R1+0xa1c] ;  /* 0x000a1c0001157983 */ /* 0x000ea80000300800 */
[----:B------:R0:W-:Y:S02]  /*1330d0*/  STL [R1+0xa54], R12 ;  /* 0x000a540c01007387 */ /* 0x0001e40000100800 */
[----:B0-----:R-:W-:-:S05]  /*1330e0*/  IADD3 R12, P1, R27, R6, RZ ;  /* 0x000000061b0c7210 */ /* 0x001fca0007f3e0ff */
[----:B------:R-:W-:-:S05]  /*1330f0*/  IMAD.X R13, R15, 0x1, R7, P1 ;  /* 0x000000010f0d7824 */ /* 0x000fca00008e0607 */
[----:B------:R3:W-:Y:S04]  /*133100*/  STL.64 [R1+0x4ea8], R12 ;  /* 0x004ea80c01007387 */ /* 0x0007e80000100a00 */
[----:B------:R-:W2:Y:S01]  /*133110*/  LDL.LU R28, [R1+0xa00] ;  /* 0x000a0000011c7983 */ /* 0x000ea20000300800 */
[----:B---3--:R-:W-:Y:S02]  /*133120*/  F2FP.SATFINITE.E5M2.F32.PACK_AB_MERGE_C R13, R24, R22, RZ ;  /* 0x00000016180d723e */ /* 0x008fe400048060ff */
[----:B----4-:R-:W-:-:S03]  /*133130*/  F2FP.SATFINITE.E5M2.F32.PACK_AB_MERGE_C R12, R19, R18, RZ ;  /* 0x00000012130c723e */ /* 0x010fc600048060ff */
        /* <DEDUP_REMOVED lines=11> */
[----:B------:R0:W-:Y:S01]  /*1331f0*/  STL [R1+0xa30], R12 ;  /* 0x000a300c01007387 */ /* 0x0001e20000100800 */
[----:B------:R-:W-:-:S03]  /*133200*/  F2FP.SATFINITE.E5M2.F32.PACK_AB_MERGE_C R26, R0, R14, RZ ;  /* 0x0000000e001a723e */ /* 0x000fc600048060ff */
[----:B------:R-:W3:Y:S04]  /*133210*/  LDL.LU R22, [R1+0x9f8] ;  /* 0x0009f80001167983 */ /* 0x000ee80000300800 */
[----:B------:R-:W3:Y:S01]  /*133220*/  LDL.LU R24, [R1+0x9fc] ;  /* 0x0009fc0001187983 */ /* 0x000ee20000300800 */
[----:B0-----:R-:W-:-:S05]  /*133230*/  IADD3 R12, P1, R27, R10, RZ ;  /* 0x0000000a1b0c7210 */ /* 0x001fca0007f3e0ff */
[----:B------:R-:W-:Y:S01]  /*133240*/  IMAD.X R13, R15, 0x1, R11, P1 ;  /* 0x000000010f0d7824 */ /* 0x000fe200008e060b */
[----:B------:R-:W-:Y:S04]  /*133250*/  STL [R1+0x603c], R26 ;  /* 0x00603c1a01007387 */ /* 0x000fe80000100800 */
[----:B------:R0:W-:Y:S04]  /*133260*/  STL.64 [R1+0x4e88], R12 ;  /* 0x004e880c01007387 */ /* 0x0001e80000100a00 */
[----:B0-----:R-:W4:Y:S04]  /*133270*/  LDL.LU.64 R12, [R1+0x6500] ;  /* 0x00650000010c7983 */ /* 0x001f280000300a00 */
[----:B------:R-:W3:Y:S04]  /*133280*/  LDL.LU R14, [R1+0x9e0] ;  /* 0x0009e000010e7983 */ /* 0x000ee80000300800 */
[----:B------:R-:W3:Y:S01]  /*133290*/  LDL.LU R0, [R1+0x9e4] ;  /* 0x0009e40001007983 */ /* 0x000ee20000300800 */
[----:B------:R-:W-:-:S05]  /*1332a0*/  F2FP.SATFINITE.E5M2.F32.PACK_AB_MERGE_C R26, R3, R2, RZ ;  /* 0x00000002031a723e */ /* 0x000fca00048060ff */
[----:B------:R-:W-:Y:S01]  /*1332b0*/  STL [R1+0xa20], R26 ;  /* 0x000a201a01007387 */ /* 0x000fe20000100800 */
[----:B--2---:R-:W-:Y:S02]  /*1332c0*/  F2FP.SATFINITE.E5M2.F32.PACK_AB_MERGE_C R21, R21, R29, RZ ;  /* 0x0000001d1515723e */ /* 0x004fe400048060ff */
[----:B----4-:R-:W-:-:S05]  /*1332d0*/  IADD3 R2, P1, R27, R12, RZ ;  /* 0x0000000c1b027210 */ /* 0x010fca0007f3e0ff */
[----:B------:R-:W-:-:S05]  /*1332e0*/  IMAD.X R3, R15, 0x1, R13, P1 ;  /* 0x000000010f037824 */ /* 0x000fca00008e060d */
[----:B------:R0:W-:Y:S01]  /*1332f0*/  STL.64 [R1+0x4e80], R2 ;  /* 0x004e800201007387 */ /* 0x0001e20000100a00 */
[----:B------:R-:W-:Y:S01]  /*133300*/  VIADD R27, R27, UR6 ;  /* 0x000000061b1b7c36 */ /* 0x000fe20008000000 */
[----:B---3--:R-:W-:Y:S01]  /*133310*/  F2FP.SATFINITE.E5M2.F32.PACK_AB_MERGE_C R15, R24, R22, RZ ;  /* 0x00000016180f723e */ /* 0x008fe200048060ff */
[----:B------:R-:W-:Y:S01]  /*133320*/  ULDC UR6, c[0x0][0x248] ;  /* 0x0000920000067ab9 */ /* 0x000fe20000000800 */
[----:B0-----:R-:W-:Y:S02]  /*133330*/  F2FP.SATFINITE.E5M2.F32.PACK_AB_MERGE_C R3, R5, R4, RZ ;  /* 0x000000040503723e */ /* 0x001fe400048060ff */
[----:B------:R-:W-:Y:S02]  /*133340*/  F2FP.SATFINITE.E5M2.F32.PACK_AB_MERGE_C R2, R20, R23, RZ ;  /* 0x000000171402723e */ /* 0x000fe400048060ff */
[----:B------:R-:W2:Y:S01]  /*133350*/  LDL.LU R23, [R1+0x9e8] ;  /* 0x0009e80001177983 */ /* 0x000ea20000300800 */
[----:B------:R-:W-:-:S03]  /*133360*/  SHF.R.S32.HI R5, RZ, 0x1f, R27 ;  /* 0x0000001fff057819 */ /* 0x000fc6000001141b */
[----:B------:R-:W-:Y:S04]  /*133370*/  STL [R1+0xa24], R3 ;  /* 0x000a240301007387 */ /* 0x000fe80000100800 */
[----:B------:R-:W2:Y:S04]  /*133380*/  LDL.LU R20, [R1+0x9ec] ;  /* 0x0009ec0001147983 */ /* 0x000ea80000300800 */
[----:B------:R0:W-:Y:S02]  /*133390*/  STL [R1+0xa10], R2 ;  /* 0x000a100201007387 */ /* 0x0001e40000100800 */
[----:B0-----:R-:W-:-:S02]  /*1333a0*/  IADD3 R2, P1, R27, R6, RZ ;  /* 0x000000061b027210 */ /* 0x001fc40007f3e0ff */
[----:B------:R-:W-:Y:S03]  /*1333b0*/  STL [R1+0x60d4], R21 ;  /* 0x0060d41501007387 */ /* 0x000fe60000100800 */
[----:B------:R-:W-:Y:S01]  /*1333c0*/  IMAD.X R3, R5, 0x1, R7, P1 ;  /* 0x0000000105037824 */ /* 0x000fe200008e0607 */
[----:B------:R-:W3:Y:S04]  /*1333d0*/  LDL.LU R26, [R1+0xc30] ;  /* 0x000c3000011a7983 */ /* 0x000ee80000300800 */
[----:B------:R-:W3:Y:S04]  /*1333e0*/  LDL.LU R4, [R1+0xc34] ;  /* 0x000c340001047983 */ /* 0x000ee80000300800 */
[----:B------:R0:W-:Y:S02]  /*1333f0*/  STL.64 [R1+0x4e58], R2 ;  /* 0x004e580201007387 */ /* 0x0001e40000100a00 */
[----:B0-----:R-:W-:-:S02]  /*133400*/  F2FP.SATFINITE.E5M2.F32.PACK_AB_MERGE_C R3, R25, R28, RZ ;  /* 0x0000001c1903723e */ /* 0x001fc400048060ff */
[----:B------:R-:W-:Y:S02]  /*133410*/  F2FP.SATFINITE.E5M2.F32.PACK_AB_MERGE_C R2, R19, R18, RZ ;  /* 0x000000121302723e */ /* 0x000fe400048060ff */
[----:B------:R-:W4:Y:S04]  /*133420*/  LDL.LU R18, [R1+0xc38] ;  /* 0x000c380001127983 */ /* 0x000f280000300800 */
[----:B------:R-:W-:Y:S04]  /*133430*/  STL [R1+0xa04], R3 ;  /* 0x000a040301007387 */ /* 0x000fe80000100800 */
[----:B------:R-:W4:Y:S04]  /*133440*/  LDL.LU R19, [R1+0xc3c] ;  /* 0x000c3c0001137983 */ /* 0x000f280000300800 */
[----:B------:R0:W-:Y:S02]  /*133450*/  STL [R1+0x5a6c], R2 ;  /* 0x005a6c0201007387 */ /* 0x0001e40000100800 */
[----:B0-----:R-:W-:-:S05]  /*133460*/  IADD3 R2, P1, R27, R8, RZ ;  /* 0x000000081b027210 */ /* 0x001fca0007f3e0ff */
[----:B------:R-:W-:-:S05]  /*133470*/  IMAD.X R3, R5, 0x1, R9, P1 ;  /* 0x0000000105037824 */ /* 0x000fca00008e0609 */
[----:B------:R0:W-:Y:S04]  /*133480*/  STL.64 [R1+0x4e48], R2 ;  /* 0x004e480201007387 */ /* 0x0001e80000100a00 */
[----:B------:R-:W4:Y:S04]  /*133490*/  LDL.LU R28, [R1+0xc20] ;  /* 0x000c2000011c7983 */ /* 0x000f280000300800 */
[----:B------:R-:W4:Y:S01]  /*1334a0*/  LDL.LU R25, [R1+0xc24] ;  /* 0x000c240001197983 */ /* 0x000f220000300800 */
[----:B0-----:R-:W-:-:S05]  /*1334b0*/  F2FP.SATFINITE.E5M2.F32.PACK_AB_MERGE_C R2, R17, R16, RZ ;  /* 0x000000101102723e */ /* 0x001fca00048060ff */
[----:B------:R0:W-:Y:S04]  /*1334c0*/  STL [R1+0xa00], R2 ;  /* 0x000a000201007387 */ /* 0x0001e80000100800 */
[----:B------:R-:W4:Y:S04]  /*1334d0*/  LDL.LU R16, [R1+0xc28] ;  /* 0x000c280001107983 */ /* 0x000f280000300800 */
[----:B------:R-:W4:Y:S01]  /*1334e0*/  LDL.LU R17, [R1+0xc2c] ;  /* 0x000c2c0001117983 */ /* 0x000f220000300800 */
[----:B0-----:R-:W-:-:S03]  /*1334f0*/  IADD3 R2, P1, R27, R10, RZ ;  /* 0x0000000a1b027210 */ /* 0x001fc60007f3e0ff */
[----:B------:R-:W-:Y:S01]  /*133500*/  STL [R1+0x9f4], R15 ;  /* 0x0009f40f01007387 */ /* 0x000fe20000100800 */
[----:B------:R-:W-:Y:S01]  /*133510*/  F2FP.SATFINITE.E5M2.F32.PACK_AB_MERGE_C R0, R0, R14, RZ ;  /* 0x0000000e0000723e */ /* 0x000fe200048060ff */
[----:B------:R-:W-:Y:S02]  /*133520*/  IMAD.X R3, R5, 0x1, R11, P1 ;  /* 0x0000000105037824 */ /* 0x000fe400008e060b */
[----:B------:R-:W4:Y:S04]  /*133530*/  LDL.LU R22, [R1+0x9d0] ;  /* 0x0009d00001167983 */ /* 0x000f280000300800 */
[----:B------:R-:W4:Y:S04]  /*133540*/  LDL.LU R24, [R1+0x9d4] ;  /* 0x0009d40001187983 */ /* 0x000f280000300800 */
[----:B------:R-:W-:Y:S04]  /*133550*/  STL.64 [R1+0x4e40], R2 ;  /* 0x004e400201007387 */ /* 0x000fe80000100a00 */
[----:B------:R0:W-:Y:S04]  /*133560*/  STL [R1+0x9f0], R0 ;  /* 0x0009f00001007387 */ /* 0x0001e80000100800 */
[----:B------:R-:W4:Y:S04]  /*133570*/  LDL.LU R14, [R1+0x9d8] ;  /* 0x0009d800010e7983 */ /* 0x000f280000300800 */
[----:B0-----:R-:W4:Y:S01]  /*133580*/  LDL.LU R0, [R1+0x9dc] ;  /* 0x0009dc0001007983 */ /* 0x001f220000300800 */
[----:B------:R-:W-:-:S05]  /*133590*/  IADD3 R2, P1, R27, R12, RZ ;  /* 0x0000000c1b027210 */ /* 0x000fca0007f3e0ff */
[----:B------:R-:W-:Y:S01]  /*1335a0*/  IMAD.X R3, R5, 0x1, R13, P1 ;  /* 0x0000000105037824 */ /* 0x000fe200008e060d */
[----:B------:R-:W-:Y:S04]  /*1335b0*/  STL.64 [R1+0x64f8], R12 ;  /* 0x0064f80c01007387 */ /* 0x000fe80000100a00 */
[----:B------:R0:W-:Y:S01]  /*1335c0*/  STL.64 [R1+0x4e38], R2 ;  /* 0x004e380201007387 */ /* 0x0001e20000100a00 */
[----:B------:R-:W-:Y:S01]  /*1335d0*/  VIADD R27, R27, UR6 ;  /* 0x000000061b1b7c36 */ /* 0x000fe20008000000 */
[----:B------:R-:W-:Y:S02]  /*1335e0*/  ULDC UR6, c[0x0][0x248] ;  /* 0x0000920000067ab9 */ /* 0x000fe40000000800 */
[----:B0-----:R-:W4:Y:S04]  /*1335f0*/  LDL.LU R2, [R1+0x9c0] ;  /* 0x0009c00001027983 */ /* 0x001f280000300800 */
[----:B------:R-:W4:Y:S04]  /*133600*/  LDL.LU R3, [R1+0x9c4] ;  /* 0x0009c40001037983 */ /* 0x000f280000300800 */
[----:B------:R-:W4:Y:S04]  /*133610*/  LDL.LU R5, [R1+0x9c8] ;  /* 0x0009c80001057983 */ /* 0x000f280000300800 */
[----:B------:R-:W4:Y:S01]  /*133620*/  LDL.LU R29, [R1+0x9cc] ;  /* 0x0009cc00011d7983 */ /* 0x000f220000300800 */
[----:B------:R-:W-:-:S02]  /*133630*/  IADD3 R12, P1, R27, R6, RZ ;  /* 0x000000061b0c7210 */ /* 0x000fc40007f3e0ff */
[----:B--2---:R-:W-:Y:S02]  /*133640*/  F2FP.SATFINITE.E5M2.F32.PACK_AB_MERGE_C R15, R20, R23, RZ ;  /* 0x00000017140f723e */ /* 0x004fe400048060ff */
[----:B------:R-:W2:Y:S04]  /*133650*/  LDL.LU R23, [R1+0x9b0] ;  /* 0x0009b00001177983 */ /* 0x000ea80000300800 */
[----:B------:R-:W2:Y:S04]  /*133660*/  LDL.LU R20, [R1+0x9b4] ;  /* 0x0009b40001147983 */ /* 0x000ea80000300800 */
[----:B------:R-:W-:Y:S01]  /*133670*/  STL [R1+0x6104], R15 ;  /* 0x0061040f01007387 */ /* 0x000fe20000100800 */
[----:B---3--:R-:W-:-:S05]  /*133680*/  F2FP.SATFINITE.E5M2.F32.PACK_AB_MERGE_C R4, R4, R26, RZ ;  /* 0x0000001a0404723e */ /* 0x008fca00048060ff */
[----:B------:R0:W-:Y:S02]  /*133690*/  STL [R1+0x6114], R4 ;  /* 0x0061140401007387 */ /* 0x0001e40000100800 */
[----:B0-----:R-:W-:-:S05]  /*1336a0*/  SHF.R.S32.HI R4, RZ, 0x1f, R27 ;  /* 0x0000001fff047819 */ /* 0x001fca000001141b */
[----:B------:R-:W-:Y:S01]  /*1336b0*/  IMAD.X R13, R4, 0x1, R7, P1 ;  /* 0x00000001040d7824 */ /* 0x000fe200008e0607 */
[----:B----4-:R-:W-:-:S05]  /*1336c0*/  F2FP.SATFINITE.E5M2.F32.PACK_AB_MERGE_C R15, R19, R18, RZ ;  /* 0x00000012130f723e */ /* 0x010fca00048060ff */
[----:B------:R-:W-:Y:S04]  /*1336d0*/  STL [R1+0x5a78], R15 ;  /* 0x005a780f01007387 */ /* 0x000fe80000100800 */
[----:B------:R-:W3:Y:S04]  /*1336e0*/  LDL.LU R18, [R1+0x9b8] ;  /* 0x0009b80001127983 */ /* 0x000ee80000300800 */
[----:B------:R-:W3:Y:S04]  /*1336f0*/  LDL.LU R19, [R1+0x9bc] ;  /* 0x0009bc0001137983 */ /* 0x000ee80000300800 */
[----:B------:R0:W-:Y:S02]  /*133700*/  STL.64 [R1+0x4e10], R12 ;  /* 0x004e100c01007387 */ /* 0x0001e40000100a00 */
[----:B0-----:R-:W-:-:S02]  /*133710*/  F2FP.SATFINITE.E5M2.F32.PACK_AB_MERGE_C R13, R25, R28, RZ ;  /* 0x0000001c190d723e */ /* 0x001fc400048060ff */
[----:B------:R-:W4:Y:S04]  /*133720*/  LDL.LU R28, [R1+0x9a0] ;  /* 0x0009a000011c7983 */ /* 0x000f280000300800 */
[----:B------:R-:W-:Y:S04]  /*133730*/  STL [R1+0x9e4], R13 ;  /* 0x0009e40d01007387 */ /* 0x000fe80000100800 */
[----:B------:R-:W4:Y:S01]  /*133740*/  LDL.LU R25, [R1+0x9a4] ;  /* 0x0009a40001197983 */ /* 0x000f220000300800 */
[----:B------:R-:W-:-:S05]  /*133750*/  F2FP.SATFINITE.E5M2.F32.PACK_AB_MERGE_C R12, R17, R16, RZ ;  /* 0x00000010110c723e */ /* 0x000fca00048060ff */
[----:B------:R0:W-:Y:S04]  /*133760*/  STL [R1+0x9e0], R12 ;  /* 0x0009e00c01007387 */ /* 0x0001e80000100800 */
[----:B------:R-:W4:Y:S04]  /*133770*/  LDL.LU R16, [R1+0x9a8] ;  /* 0x0009a80001107983 */ /* 0x000f280000300800 */
[----:B------:R-:W4:Y:S01]  /*133780*/  LDL.LU R17, [R1+0x9ac] ;  /* 0x0009ac0001117983 */ /* 0x000f220000300800 */
[----:B0-----:R-:W-:-:S05]  /*133790*/  IADD3 R12, P1, R27, R8, RZ ;  /* 0x000000081b0c7210 */ /* 0x001fca0007f3e0ff */
[----:B------:R-:W-:-:S05]  /*1337a0*/  IMAD.X R13, R4, 0x1, R9, P1 ;  /* 0x00000001040d7824 */ /* 0x000fca00008e0609 */
[----:B------:R0:W-:Y:S02]  /*1337b0*/  STL.64 [R1+0x4e08], R12 ;  /* 0x004e080c01007387 */ /* 0x0001e40000100a00 */
[----:B0-----:R-:W-:Y:S02]  /*1337c0*/  F2FP.SATFINITE.E5M2.F32.PACK_AB_MERGE_C R12, R24, R22, RZ ;  /* 0x00000016180c723e */ /* 0x001fe400048060ff */
[----:B------:R-:W4:Y:S01]  /*1337d0*/  LDL.LU R22, [R1+0x990] ;  /* 0x0009900001167983 */ /* 0x000f220000300800 */
[----:B------:R-:W-:-:S03]  /*1337e0*/  F2FP.SATFINITE.E5M2.F32.PACK_AB_MERGE_C R0, R0, R14, RZ ;  /* 0x0000000e0000723e */ /* 0x000fc600048060ff */
[----:B------:R0:W-:Y:S04]  /*1337f0*/  STL [R1+0x5a70], R12 ;  /* 0x005a700c01007387 */ /* 0x0001e80000100800 */
[----:B------:R-:W4:Y:S01]  /*133800*/  LDL.LU R24, [R1+0x994] ;  /* 0x0009940001187983 */ /* 0x000f220000300800 */
[----:B0-----:R-:W-:-:S03]  /*133810*/  IADD3 R12, P1, R27, R10, RZ ;  /* 0x0000000a1b0c7210 */ /* 0x001fc60007f3e0ff */
[----:B------:R0:W-:Y:S02]  /*133820*/  STL [R1+0x5a74], R0 ;  /* 0x005a740001007387 */ /* 0x0001e40000100800 */
[----:B------:R-:W-:Y:S02]  /*133830*/  IMAD.X R13, R4, 0x1, R11, P1 ;  /* 0x00000001040d7824 */ /* 0x000fe400008e060b */
[----:B------:R-:W4:Y:S04]  /*133840*/  LDL.LU R14, [R1+0x998] ;  /* 0x00099800010e7983 */ /* 0x000f280000300800 */
[----:B0-----:R-:W4:Y:S04]  /*133850*/  LDL.LU R0, [R1+0x99c] ;  /* 0x00099c0001007983 */ /* 0x001f280000300800 */
[----:B------:R0:W-:Y:S04]  /*133860*/  STL.64 [R1+0x4df8], R12 ;  /* 0x004df80c01007387 */ /* 0x0001e80000100a00 */
[----:B0-----:R-:W2:Y:S01]  /*133870*/  LDL.LU.64 R12, [R1+0x64f8] ;  /* 0x0064f800010c7983 */ /* 0x001ea20000300a00 */
[----:B------:R-:W-:-:S05]  /*133880*/  F2FP.SATFINITE.E5M2.F32.PACK_AB_MERGE_C R15, R3, R2, RZ ;  /* 0x00000002030f723e */ /* 0x000fca00048060ff */
[----:B------:R3:W-:Y:S02]  /*133890*/  STL [R1+0x59fc], R15 ;  /* 0x0059fc0f01007387 */ /* 0x0007e40000100800 */
[----:B---3--:R-:W-:Y:S02]  /*1338a0*/  F2FP.SATFINITE.E5M2.F32.PACK_AB_MERGE_C R15, R19, R18, RZ ;  /* 0x00000012130f723e */ /* 0x008fe400048060ff */
[C---:B--2---:R-:W-:Y:S01]  /*1338b0*/  IADD3 R2, P1, R27.reuse, R12, RZ ;  /* 0x0000000c1b027210 */ /* 0x044fe20007f3e0ff */
[----:B------:R0:W-:Y:S04]  /*1338c0*/  STL.64 [R1+0x64f0], R12 ;  /* 0x0064f00c01007387 */ /* 0x0001e80000100a00 */
[----:B------:R-:W-:Y:S01]  /*1338d0*/  IMAD.X R3, R4, 0x1, R13, P1 ;  /* 0x0000000104037824 */ /* 0x000fe200008e060d */
[----:B------:R-:W-:Y:S01]  /*1338e0*/  F2FP.SATFINITE.E5M2.F32.PACK_AB_MERGE_C R4, R20, R23, RZ ;  /* 0x000000171404723e */ /* 0x000fe200048060ff */
[----:B------:R-:W-:Y:S01]  /*1338f0*/  VIADD R27, R27, UR6 ;  /* 0x000000061b1b7c36 */ /* 0x000fe20008000000 */
[----:B----4-:R-:W-:Y:S01]  /*133900*/  F2FP.SATFINITE.E5M2.F32.PACK_AB_MERGE_C R0, R0, R14, RZ ;  /* 0x0000000e0000723e */ /* 0x010fe200048060ff */
[----:B------:R-:W-:Y:S01]  /*133910*/  ULDC UR6, c[0x0][0x248] ;  /* 0x0000920000067ab9 */ /* 0x000fe20000000800 */
[----:B------:R1:W-:Y:S01]  /*133920*/  STL.64 [R1+0x4df0], R2 ;  /* 0x004df00201007387 */ /* 0x0003e20000100a00 */
[----:B0-----:R-:W-:-:S03]  /*133930*/  F2FP.SATFINITE.E5M2.F32.PACK_AB_MERGE_C R12, R29, R5, RZ ;  /* 0x000000051d0c723e */ /* 0x001fc600048060ff */
[----:B-1----:R-:W2:Y:S04]  /*133940*/  LDL.LU R2, [R1+0x980] ;  /* 0x0009800001027983 */ /* 0x002ea80000300800 */
[----:B------:R-:W2:Y:S04]  /*133950*/  LDL.LU R3, [R1+0x984] ;  /* 0x0009840001037983 */ /* 0x000ea80000300800 */
[----:B------:R-:W3:Y:S04]  /*133960*/  LDL.LU R5, [R1+0x988] ;  /* 0x0009880001057983 */ /* 0x000ee80000300800 */
[----:B------:R0:W-:Y:S04]  /*133970*/  STL [R1+0x59f8], R12 ;  /* 0x0059f80c01007387 */ /* 0x0001e80000100800 */
[----:B------:R-:W3:Y:S04]  /*133980*/  LDL.LU R29, [R1+0x98c] ;  /* 0x00098c00011d7983 */ /* 0x000ee80000300800 */
[----:B------:R1:W-:Y:S01]  /*133990*/  STL [R1+0x59e0], R4 ;  /* 0x0059e00401007387 */ /* 0x0003e20000100800 */
[----:B0-----:R-:W-:-:S03]  /*1339a0*/  IADD3 R12, P1, R27, R6, RZ ;  /* 0x000000061b0c7210 */ /* 0x001fc60007f3e0ff */
[----:B------:R-:W4:Y:S04]  /*1339b0*/  LDL.LU R23, [R1+0x970] ;  /* 0x0009700001177983 */ /* 0x000f280000300800 */
[----:B------:R-:W4:Y:S01]  /*1339c0*/  LDL.LU R20, [R1+0x974] ;  /* 0x0009740001147983 */ /* 0x000f220000300800 */
[----:B-1----:R-:W-:-:S03]  /*1339d0*/  SHF.R.S32.HI R4, RZ, 0x1f, R27 ;  /* 0x0000001fff047819 */ /* 0x002fc6000001141b */
[----:B------:R-:W-:Y:S02]  /*1339e0*/  STL [R1+0x59d0], R15 ;  /* 0x0059d00f01007387 */ /* 0x000fe40000100800 */
[----:B------:R-:W-:Y:S02]  /*1339f0*/  IMAD.X R13, R4, 0x1, R7, P1 ;  /* 0x00000001040d7824 */ /* 0x000fe400008e0607 */
[----:B------:R-:W3:Y:S04]  /*133a00*/  LDL.LU R18, [R1+0x978] ;  /* 0x0009780001127983 */ /* 0x000ee80000300800 */
[----:B------:R-:W3:Y:S04]  /*133a10*/  LDL.LU R19, [R1+0x97c] ;  /* 0x00097c0001137983 */ /* 0x000ee80000300800 */
[----:B------:R0:W-:Y:S02]  /*133a20*/  STL.64 [R1+0x4dc8], R12 ;  /* 0x004dc80c01007387 */ /* 0x0001e40000100a00 */
[----:B0-----:R-:W-:-:S02]  /*133a30*/  F2FP.SATFINITE.E5M2.F32.PACK_AB_MERGE_C R13, R25, R28, RZ ;  /* 0x0000001c190d723e */ /* 0x001fc400048060ff */
[----:B------:R-:W-:Y:S01]  /*133a40*/  F2FP.SATFINITE.E5M2.F32.PACK_AB_MERGE_C R12, R17, R16, RZ ;  /* 0x00000010110c723e */ /* 0x000fe200048060ff */
        /* <DEDUP_REMOVED lines=19> */
[----:B0-----:R-:W4:Y:S01]  /*133b80*/  LDL.LU.64 R12, [R1+0x64f0] ;  /* 0x0064f000010c7983 */ /* 0x001f220000300a00 */
[----:B--2---:R-:W-:-:S05]  /*133b90*/  F2FP.SATFINITE.E5M2.F32.PACK_AB_MERGE_C R15, R3, R2, RZ ;  /* 0x00000002030f723e */ /* 0x004fca00048060ff */
[----:B------:R3:W-:Y:S02]  /*133ba0*/  STL [R1+0x593c], R15 ;  /* 0x00593c0f01007387 */ /* 0x0007e40000100800 */
[----:B---3--:R-:W-:Y:S02]  /*133bb0*/  F2FP.SATFINITE.E5M2.F32.PACK_AB_MERGE_C R15, R19, R18, RZ ;  /* 0x00000012130f723e */ /* 0x008fe400048060ff */
[C---:B----4-:R-:W-:Y:S01]  /*133bc0*/  IADD3 R2, P1, R27.reuse, R12, RZ ;  /* 0x0000000c1b027210 */ /* 0x050fe20007f3e0ff */
[----:B------:R0:W-:Y:S04]  /*133bd0*/  STL.64 [R1+0x64e8], R12 ;  /* 0x0064e80c01007387 */ /* 0x0001e80000100a00 */
[----:B------:R-:W-:Y:S01]  /*133be0*/  IMAD.X R3, R4, 0x1, R13, P1 ;  /* 0x0000000104037824 */ /* 0x000fe200008e060d */
[----:B------:R-:W-:Y:S01]  /*133bf0*/  F2FP.SATFINITE.E5M2.F32.PACK_AB_MERGE_C R4, R20, R23, RZ ;  /* 0x000000171404723e */ /* 0x000fe200048060ff */
[----:B------:R-:W-:Y:S01]  /*133c00*/  VIADD R27, R27, UR6 ;  /* 0x000000061b1b7c36 */ /* 0x000fe20008000000 */
[----:B------:R-:W-:Y:S01]  /*133c10*/  F2FP.SATFINITE.E5M2.F32.PACK_AB_MERGE_C R0, R0, R14, RZ ;  /* 0x0000000e0000723e */ /* 0x000fe200048060ff */
        /* <DEDUP_REMOVED lines=412> */
[----:B------:R-:W3:Y:S04]  /*1355e0*/  LDL.LU R28, [R1+0x740] ;  /* 0x00074000011c7983 */ /* 0x000ee80000300800 */
[----:B------:R-:W-:Y:S04]  /*1355f0*/  STL [R1+0x5880], R13 ;  /* 0x0058800d01007387 */ /* 0x000fe80000100800 */
[----:B------:R-:W3:Y:S04]  /*135600*/  LDL.LU R25, [R1+0x744] ;  /* 0x0007440001197983 */ /* 0x000ee80000300800 */
[----:B------:R0:W-:Y:S04]  /*135610*/  STL [R1+0x59f4], R12 ;  /* 0x0059f40c01007387 */ /* 0x0001e80000100800 */
[----:B------:R-:W3:Y:S04]  /*135620*/  LDL.LU R16, [R1+0x748] ;  /* 0x0007480001107983 */ /* 0x000ee80000300800 */
[----:B------:R-:W3:Y:S01]  /*135630*/  LDL.LU R17, [R1+0x74c] ;  /* 0x00074c0001117983 */ /* 0x000ee20000300800 */
[----:B0-----:R-:W-:-:S05]  /*135640*/  IADD3 R12, P1, R27, R8, RZ ;  /* 0x000000081b0c7210 */ /* 0x001fca0007f3e0ff */
[----:B------:R-:W-:-:S05]  /*135650*/  IMAD.X R13, R4, 0x1, R9, P1 ;  /* 0x00000001040d7824 */ /* 0x000fca00008e0609 */
[----:B------:R0:W-:Y:S02]  /*135660*/  STL.64 [R1+0x4b10], R12 ;  /* 0x004b100c01007387 */ /* 0x0001e40000100a00 */
[----:B0-----:R-:W-:Y:S02]  /*135670*/  F2FP.SATFINITE.E5M2.F32.PACK_AB_MERGE_C R12, R24, R22, RZ ;  /* 0x00000016180c723e */ /* 0x001fe400048060ff */
[----:B------:R-:W3:Y:S04]  /*135680*/  LDL.LU R22, [R1+0x730] ;  /* 0x0007300001167983 */ /* 0x000ee80000300800 */
[----:B------:R0:W-:Y:S04]  /*135690*/  STL [R1+0x83c], R12 ;  /* 0x00083c0c01007387 */ /* 0x0001e80000100800 */
[----:B------:R-:W3:Y:S01]  /*1356a0*/  LDL.LU R24, [R1+0x734] ;  /* 0x0007340001187983 */ /* 0x000ee20000300800 */
[----:B0-----:R-:W-:-:S03]  /*1356b0*/  IADD3 R12, P1, R27, R10, RZ ;  /* 0x0000000a1b0c7210 */ /* 0x001fc60007f3e0ff */
[----:B------:R0:W-:Y:S02]  /*1356c0*/  STL [R1+0x5830], R0 ;  /* 0x0058300001007387 */ /* 0x0001e40000100800 */
[----:B------:R-:W-:Y:S02]  /*1356d0*/  IMAD.X R13, R4, 0x1, R11, P1 ;  /* 0x00000001040d7824 */ /* 0x000fe400008e060b */
[----:B------:R-:W3:Y:S04]  /*1356e0*/  LDL.LU R14, [R1+0x738] ;  /* 0x00073800010e7983 */ /* 0x000ee80000300800 */
[----:B0-----:R-:W3:Y:S04]  /*1356f0*/  LDL.LU R0, [R1+0x73c] ;  /* 0x00073c0001007983 */ /* 0x001ee80000300800 */
[----:B------:R0:W-:Y:S04]  /*135700*/  STL.64 [R1+0x4b00], R12 ;  /* 0x004b000c01007387 */ /* 0x0001e80000100a00 */
[----:B0-----:R-:W4:Y:S01]  /*135710*/  LDL.LU.64 R12, [R1+0x64a8] ;  /* 0x0064a800010c7983 */ /* 0x001f220000300a00 */
[----:B--2---:R-:W-:-:S05]  /*135720*/  F2FP.SATFINITE.E5M2.F32.PACK_AB_MERGE_C R15, R3, R2, RZ ;  /* 0x00000002030f723e */ /* 0x004fca00048060ff */
[----:B------:R-:W-:Y:S01]  /*135730*/  STL [R1+0x828], R15 ;  /* 0x0008280f01007387 */ /* 0x000fe20000100800 */
[----:B----4-:R-:W-:-:S03]  /*135740*/  IADD3 R2, P1, R27, R12, RZ ;  /* 0x0000000c1b027210 */ /* 0x010fc60007f3e0ff */
[----:B------:R3:W-:Y:S02]  /*135750*/  STL.64 [R1+0x64a0], R12 ;  /* 0x0064a00c01007387 */ /* 0x0007e40000100a00 */
[----:B------:R-:W-:Y:S01]  /*135760*/  IMAD.X R3, R4, 0x1, R13, P1 ;  /* 0x0000000104037824 */ /* 0x000fe200008e060d */
[----:B------:R-:W-:-:S04]  /*135770*/  F2FP.SATFINITE.E5M2.F32.PACK_AB_MERGE_C R4, R20, R23, RZ ;  /* 0x000000171404723e */ /* 0x000fc800048060ff */
[----:B------:R0:W-:Y:S01]  /*135780*/  STL.64 [R1+0x4af8], R2 ;  /* 0x004af80201007387 */ /* 0x0001e20000100a00 */
[----:B---3--:R-:W-:Y:S01]  /*135790*/  F2FP.SATFINITE.E5M2.F32.PACK_AB_MERGE_C R12, R29, R5, RZ ;  /* 0x000000051d0c723e */ /* 0x008fe200048060ff */
[----:B------:R-:W-:Y:S01]  /*1357a0*/  VIADD R27, R27, UR6 ;  /* 0x000000061b1b7c36 */ /* 0x000fe20008000000 */
[----:B------:R-:W-:Y:S01]  /*1357b0*/  ULDC UR6, c[0x0][0x248] ;  /* 0x0000920000067ab9 */ /* 0x000fe20000000800 */
[----:B0-----:R-:W2:Y:S04]  /*1357c0*/  LDL.LU R2, [R1+0x720] ;  /* 0x0007200001027983 */ /* 0x001ea80000300800 */
[----:B------:R-:W2:Y:S04]  /*1357d0*/  LDL.LU R3, [R1+0x724] ;  /* 0x0007240001037983 */ /* 0x000ea80000300800 */
[----:B------:R-:W3:Y:S04]  /*1357e0*/  LDL.LU R5, [R1+0x728] ;  /* 0x0007280001057983 */ /* 0x000ee80000300800 */
[----:B------:R-:W-:Y:S04]  /*1357f0*/  STL [R1+0x7dc], R12 ;  /* 0x0007dc0c01007387 */ /* 0x000fe80000100800 */
[----:B------:R-:W3:Y:S04]  /*135800*/  LDL.LU R29, [R1+0x72c] ;  /* 0x00072c00011d7983 */ /* 0x000ee80000300800 */
[----:B------:R0:W-:Y:S04]  /*135810*/  STL [R1+0x7c8], R4 ;  /* 0x0007c80401007387 */ /* 0x0001e80000100800 */
[----:B------:R-:W4:Y:S04]  /*135820*/  LDL.LU R23, [R1+0x710] ;  /* 0x0007100001177983 */ /* 0x000f280000300800 */
[----:B------:R-:W4:Y:S01]  /*135830*/  LDL.LU R20, [R1+0x714] ;  /* 0x0007140001147983 */ /* 0x000f220000300800 */
[----:B0-----:R-:W-:-:S03]  /*135840*/  F2FP.SATFINITE.E5M2.F32.PACK_AB_MERGE_C R4, R19, R18, RZ ;  /* 0x000000121304723e */ /* 0x001fc600048060ff */
[----:B------:R-:W4:Y:S01]  /*135850*/  LDL.LU R18, [R1+0x718] ;  /* 0x0007180001127983 */ /* 0x000f220000300800 */
[----:B------:R-:W-:-:S03]  /*135860*/  IADD3 R12, P1, R27, R6, RZ ;  /* 0x000000061b0c7210 */ /* 0x000fc60007f3e0ff */
[----:B------:R-:W4:Y:S04]  /*135870*/  LDL.LU R19, [R1+0x71c] ;  /* 0x00071c0001137983 */ /* 0x000f280000300800 */
[----:B------:R0:W-:Y:S02]  /*135880*/  STL [R1+0x5a00], R4 ;  /* 0x005a000401007387 */ /* 0x0001e40000100800 */
[----:B0-----:R-:W-:-:S05]  /*135890*/  SHF.R.S32.HI R4, RZ, 0x1f, R27 ;  /* 0x0000001fff047819 */ /* 0x001fca000001141b */
        /* <DEDUP_REMOVED lines=14> */
[----:B------:R-:W-:Y:S02]  /*135980*/  F2FP.SATFINITE.E5M2.F32.PACK_AB_MERGE_C R12, R0, R14, RZ ;  /* 0x0000000e000c723e */ /* 0x000fe400048060ff */
        /* <DEDUP_REMOVED lines=9> */
[----:B0-----:R-:W4:Y:S01]  /*135a20*/  LDL.LU.64 R12, [R1+0x64a0] ;  /* 0x0064a000010c7983 */ /* 0x001f220000300a00 */
[----:B--2---:R-:W-:-:S05]  /*135a30*/  F2FP.SATFINITE.E5M2.F32.PACK_AB_MERGE_C R15, R3, R2, RZ ;  /* 0x00000002030f723e */ /* 0x004fca00048060ff */
[----:B------:R0:W-:Y:S01]  /*135a40*/  STL [R1+0x738], R15 ;  /* 0x0007380f01007387 */ /* 0x0001e20000100800 */
[----:B---3--:R-:W-:Y:S02]  /*135a50*/  F2FP.SATFINITE.E5M2.F32.PACK_AB_MERGE_C R5, R29, R5, RZ ;  /* 0x000000051d05723e */ /* 0x008fe400048060ff */
[----:B----4-:R-:W-:Y:S02]  /*135a60*/  F2FP.SATFINITE.E5M2.F32.PACK_AB_MERGE_C R21, R25, R28, RZ ;  /* 0x0000001c1915723e */ /* 0x010fe400048060ff */
[----:B0-----:R-:W-:Y:S02]  /*135a70*/  F2FP.SATFINITE.E5M2.F32.PACK_AB_MERGE_C R15, R17, R16, RZ ;  /* 0x00000010110f723e */ /* 0x001fe400048060ff */
[----:B------:R-:W-:Y:S01]  /*135a80*/  IADD3 R2, P1, R27, R12, RZ ;  /* 0x0000000c1b027210 */ /* 0x000fe20007f3e0ff */
[----:B------:R-:W-:Y:S04]  /*135a90*/  STL.64 [R1+0x6498], R12 ;  /* 0x0064980c01007387 */ /* 0x000fe80000100a00 */
[----:B------:R-:W-:Y:S01]  /*135aa0*/  IMAD.X R3, R4, 0x1, R13, P1 ;  /* 0x0000000104037824 */ /* 0x000fe200008e060d */
[----:B------:R-:W-:-:S04]  /*135ab0*/  F2FP.SATFINITE.E5M2.F32.PACK_AB_MERGE_C R4, R20, R23, RZ ;  /* 0x000000171404723e */ /* 0x000fc800048060ff */
[----:B------:R0:W-:Y:S01]  /*135ac0*/  STL.64 [R1+0x4aa8], R2 ;  /* 0x004aa80201007387 */ /* 0x0001e20000100a00 */
[----:B------:R-:W-:Y:S01]  /*135ad0*/  VIADD R27, R27, UR6 ;  /* 0x000000061b1b7c36 */ /* 0x000fe20008000000 */
[----:B------:R-:W-:Y:S02]  /*135ae0*/  ULDC UR6, c[0x0][0x248] ;  /* 0x0000920000067ab9 */ /* 0x000fe40000000800 */
[----:B0-----:R-:W2:Y:S04]  /*135af0*/  LDL.LU R2, [R1+0x6e0] ;  /* 0x0006e00001027983 */ /* 0x001ea80000300800 */
[----:B------:R-:W2:Y:S04]  /*135b00*/  LDL.LU R3, [R1+0x6e4] ;  /* 0x0006e40001037983 */ /* 0x000ea80000300800 */
[----:B------:R-:W3:Y:S04]  /*135b10*/  LDL.LU R29, [R1+0x6e8] ;  /* 0x0006e800011d7983 */ /* 0x000ee80000300800 */
[----:B------:R-:W-:Y:S04]  /*135b20*/  STL [R1+0x5a08], R5 ;  /* 0x005a080501007387 */ /* 0x000fe80000100800 */
[----:B------:R-:W3:Y:S04]  /*135b30*/  LDL.LU R23, [R1+0x6ec] ;  /* 0x0006ec0001177983 */ /* 0x000ee80000300800 */
[----:B------:R0:W-:Y:S01]  /*135b40*/  STL [R1+0x710], R4 ;  /* 0x0007100401007387 */ /* 0x0001e20000100800 */
[----:B------:R-:W-:-:S02]  /*135b50*/  IADD3 R12, P1, R27, R6, RZ ;  /* 0x000000061b0c7210 */ /* 0x000fc40007f3e0ff */
[----:B0-----:R-:W-:Y:S02]  /*135b60*/  F2FP.SATFINITE.E5M2.F32.PACK_AB_MERGE_C R4, R19, R18, RZ ;  /* 0x000000121304723e */ /* 0x001fe400048060ff */
[----:B------:R-:W4:Y:S04]  /*135b70*/  LDL.LU R18, [R1+0x6d0] ;  /* 0x0006d00001127983 */ /* 0x000f280000300800 */
[----:B------:R-:W4:Y:S04]  /*135b80*/  LDL.LU R19, [R1+0x6d4] ;  /* 0x0006d40001137983 */ /* 0x000f280000300800 */
[----:B------:R0:W-:Y:S04]  /*135b90*/  STL [R1+0x714], R4 ;  /* 0x0007140401007387 */ /* 0x0001e80000100800 */
[----:B------:R-:W4:Y:S04]  /*135ba0*/  LDL.LU R5, [R1+0x6d8] ;  /* 0x0006d80001057983 */ /* 0x000f280000300800 */
[----:B------:R-:W4:Y:S01]  /*135bb0*/  LDL.LU R20, [R1+0x6dc] ;  /* 0x0006dc0001147983 */ /* 0x000f220000300800 */
[----:B0-----:R-:W-:-:S05]  /*135bc0*/  SHF.R.S32.HI R4, RZ, 0x1f, R27 ;  /* 0x0000001fff047819 */ /* 0x001fca000001141b */
[----:B------:R-:W-:-:S05]  /*135bd0*/  IMAD.X R13, R4, 0x1, R7, P1 ;  /* 0x00000001040d7824 */ /* 0x000fca00008e0607 */
[----:B------:R0:W-:Y:S04]  /*135be0*/  STL.64 [R1+0x4a80], R12 ;  /* 0x004a800c01007387 */ /* 0x0001e80000100a00 */
[----:B------:R-:W-:Y:S01]  /*135bf0*/  STL [R1+0x704], R21 ;  /* 0x0007041501007387 */ /* 0x000fe20000100800 */
[----:B0-----:R-:W-:-:S03]  /*135c00*/  IADD3 R12, P1, R27, R8, RZ ;  /* 0x000000081b0c7210 */ /* 0x001fc60007f3e0ff */
[----:B------:R-:W-:Y:S02]  /*135c10*/  STL [R1+0x700], R15 ;  /* 0x0007000f01007387 */ /* 0x000fe40000100800 */
[----:B------:R-:W-:Y:S02]  /*135c20*/  IMAD.X R13, R4, 0x1, R9, P1 ;  /* 0x00000001040d7824 */ /* 0x000fe400008e0609 */
[----:B------:R-:W4:Y:S04]  /*135c30*/  LDL.LU R16, [R1+0x6c0] ;  /* 0x0006c00001107983 */ /* 0x000f280000300800 */
[----:B------:R-:W4:Y:S04]  /*135c40*/  LDL.LU R17, [R1+0x6c4] ;  /* 0x0006c40001117983 */ /* 0x000f280000300800 */
[----:B------:R0:W-:Y:S02]  /*135c50*/  STL.64 [R1+0x4a78], R12 ;  /* 0x004a780c01007387 */ /* 0x0001e40000100a00 */
[----:B0-----:R-:W-:-:S02]  /*135c60*/  F2FP.SATFINITE.E5M2.F32.PACK_AB_MERGE_C R12, R0, R14, RZ ;  /* 0x0000000e000c723e */ /* 0x001fc400048060ff */
[----:B------:R-:W4:Y:S04]  /*135c70*/  LDL.LU R14, [R1+0x6c8] ;  /* 0x0006c800010e7983 */ /* 0x000f280000300800 */
[----:B------:R-:W4:Y:S04]  /*135c80*/  LDL.LU R0, [R1+0x6cc] ;  /* 0x0006cc0001007983 */ /* 0x000f280000300800 */
[----:B------:R0:W-:Y:S04]  /*135c90*/  STL [R1+0x6f0], R12 ;  /* 0x0006f00c01007387 */ /* 0x0001e80000100800 */
[----:B------:R-:W4:Y:S04]  /*135ca0*/  LDL.LU R28, [R1+0x6b0] ;  /* 0x0006b000011c7983 */ /* 0x000f280000300800 */
[----:B------:R-:W4:Y:S01]  /*135cb0*/  LDL.LU R25, [R1+0x6b4] ;  /* 0x0006b40001197983 */ /* 0x000f220000300800 */
[----:B0-----:R-:W-:-:S05]  /*135cc0*/  F2FP.SATFINITE.E5M2.F32.PACK_AB_MERGE_C R12, R24, R22, RZ ;  /* 0x00000016180c723e */ /* 0x001fca00048060ff */
[----:B------:R0:W-:Y:S04]  /*135cd0*/  STL [R1+0x5a0c], R12 ;  /* 0x005a0c0c01007387 */ /* 0x0001e80000100800 */
[----:B------:R-:W4:Y:S04]  /*135ce0*/  LDL.LU R22, [R1+0x6b8] ;  /* 0x0006b80001167983 */ /* 0x000f280000300800 */
[----:B------:R-:W4:Y:S01]  /*135cf0*/  LDL.LU R24, [R1+0x6bc] ;  /* 0x0006bc0001187983 */ /* 0x000f220000300800 */
[----:B0-----:R-:W-:-:S05]  /*135d00*/  IADD3 R12, P1, R27, R10, RZ ;  /* 0x0000000a1b0c7210 */ /* 0x001fca0007f3e0ff */
[----:B------:R-:W-:-:S05]  /*135d10*/  IMAD.X R13, R4, 0x1, R11, P1 ;  /* 0x00000001040d7824 */ /* 0x000fca00008e060b */
[----:B------:R0:W-:Y:S04]  /*135d20*/  STL.64 [R1+0x4a68], R12 ;  /* 0x004a680c01007387 */ /* 0x0001e80000100a00 */
[----:B0-----:R-:W3:Y:S01]  /*135d30*/  LDL.LU.64 R12, [R1+0x6498] ;  /* 0x00649800010c7983 */ /* 0x001ee20000300a00 */
[----:B--2---:R-:W-:-:S05]  /*135d40*/  F2FP.SATFINITE.E5M2.F32.PACK_AB_MERGE_C R15, R3, R2, RZ ;  /* 0x00000002030f723e */ /* 0x004fca00048060ff */
[----:B------:R-:W-:Y:S01]  /*135d50*/  STL [R1+0x6e0], R15 ;  /* 0x0006e00f01007387 */ /* 0x000fe20000100800 */
[----:B---3--:R-:W-:-:S03]  /*135d60*/  IADD3 R2, P1, R27, R12, RZ ;  /* 0x0000000c1b027210 */ /* 0x008fc60007f3e0ff */
[----:B------:R-:W-:Y:S02]  /*135d70*/  STL.64 [R1+0x6490], R12 ;  /* 0x0064900c01007387 */ /* 0x000fe40000100a00 */
[----:B------:R-:W-:Y:S01]  /*135d80*/  IMAD.X R3, R4, 0x1, R13, P1 ;  /* 0x0000000104037824 */ /* 0x000fe200008e060d */
[----:B------:R-:W-:-:S04]  /*135d90*/  F2FP.SATFINITE.E5M2.F32.PACK_AB_MERGE_C R4, R23, R29, RZ ;  /* 0x0000001d1704723e */ /* 0x000fc800048060ff */
[----:B------:R0:W-:Y:S04]  /*135da0*/  STL.64 [R1+0x4a60], R2 ;  /* 0x004a600201007387 */ /* 0x0001e80000100a00 */
[----:B0-----:R-:W2:Y:S04]  /*135db0*/  LDL.LU R2, [R1+0x6a0] ;  /* 0x0006a00001027983 */ /* 0x001ea80000300800 */
[----:B------:R-:W2:Y:S04]  /*135dc0*/  LDL.LU R3, [R1+0x6a4] ;  /* 0x0006a40001037983 */ /* 0x000ea80000300800 */
[----:B------:R-:W3:Y:S04]  /*135dd0*/  LDL.LU R29, [R1+0x6a8] ;  /* 0x0006a800011d7983 */ /* 0x000ee80000300800 */
[----:B------:R-:W3:Y:S04]  /*135de0*/  LDL.LU R23, [R1+0x6ac] ;  /* 0x0006ac0001177983 */ /* 0x000ee80000300800 */
[----:B------:R4:W-:Y:S01]  /*135df0*/  STL [R1+0x6e4], R4 ;  /* 0x0006e40401007387 */ /* 0x0009e20000100800 */
[----:B------:R-:W-:Y:S01]  /*135e00*/  VIADD R27, R27, UR6 ;  /* 0x000000061b1b7c36 */ /* 0x000fe20008000000 */
[----:B------:R-:W-:Y:S01]  /*135e10*/  ULDC UR6, c[0x0][0x248] ;  /* 0x0000920000067ab9 */ /* 0x000fe20000000800 */
[----:B----4-:R-:W-:-:S02]  /*135e20*/  F2FP.SATFINITE.E5M2.F32.PACK_AB_MERGE_C R4, R19, R18, RZ ;  /* 0x000000121304723e */ /* 0x010fc400048060ff */
[----:B------:R-:W4:Y:S04]  /*135e30*/  LDL.LU R18, [R1+0x690] ;  /* 0x0006900001127983 */ /* 0x000f280000300800 */
[----:B------:R-:W4:Y:S04]  /*135e40*/  LDL.LU R19, [R1+0x694] ;  /* 0x0006940001137983 */ /* 0x000f280000300800 */
[----:B------:R0:W-:Y:S01]  /*135e50*/  STL [R1+0x6d0], R4 ;  /* 0x0006d00401007387 */ /* 0x0001e20000100800 */
[----:B------:R-:W-:Y:S02]  /*135e60*/  IADD3 R12, P1, R27, R6, RZ ;  /* 0x000000061b0c7210 */ /* 0x000fe40007f3e0ff */
[----:B0-----:R-:W-:-:S02]  /*135e70*/  F2FP.SATFINITE.E5M2.F32.PACK_AB_MERGE_C R4, R20, R5, RZ ;  /* 0x000000051404723e */ /* 0x001fc400048060ff */
[----:B------:R-:W3:Y:S04]  /*135e80*/  LDL.LU R5, [R1+0x698] ;  /* 0x0006980001057983 */ /* 0x000ee80000300800 */
[----:B------:R-:W3:Y:S04]  /*135e90*/  LDL.LU R20, [R1+0x69c] ;  /* 0x00069c0001147983 */ /* 0x000ee80000300800 */
[----:B------:R0:W-:Y:S02]  /*135ea0*/  STL [R1+0x6d4], R4 ;  /* 0x0006d40401007387 */ /* 0x0001e40000100800 */
[----:B0-----:R-:W-:-:S05]  /*135eb0*/  SHF.R.S32.HI R4, RZ, 0x1f, R27 ;  /* 0x0000001fff047819 */ /* 0x001fca000001141b */
[----:B------:R-:W-:-:S05]  /*135ec0*/  IMAD.X R13, R4, 0x1, R7, P1 ;  /* 0x00000001040d7824 */ /* 0x000fca00008e0607 */
[----:B------:R0:W-:Y:S02]  /*135ed0*/  STL.64 [R1+0x4a40], R12 ;  /* 0x004a400c01007387 */ /* 0x0001e40000100a00 */
[----:B0-----:R-:W-:Y:S02]  /*135ee0*/  F2FP.SATFINITE.E5M2.F32.PACK_AB_MERGE_C R12, R17, R16, RZ ;  /* 0x00000010110c723e */ /* 0x001fe400048060ff */
[----:B------:R-:W4:Y:S04]  /*135ef0*/  LDL.LU R16, [R1+0x680] ;  /* 0x0006800001107983 */ /* 0x000f280000300800 */
[----:B------:R-:W4:Y:S04]  /*135f00*/  LDL.LU R17, [R1+0x684] ;  /* 0x0006840001117983 */ /* 0x000f280000300800 */
[----:B------:R0:W-:Y:S02]  /*135f10*/  STL [R1+0x6c0], R12 ;  /* 0x0006c00c01007387 */ /* 0x0001e40000100800 */
[----:B0-----:R-:W-:-:S02]  /*135f20*/  F2FP.SATFINITE.E5M2.F32.PACK_AB_MERGE_C R12, R0, R14, RZ ;  /* 0x0000000e000c723e */ /* 0x001fc400048060ff */
[----:B------:R-:W3:Y:S04]  /*135f30*/  LDL.LU R14, [R1+0x688] ;  /* 0x00068800010e7983 */ /* 0x000ee80000300800 */
[----:B------:R-:W3:Y:S04]  /*135f40*/  LDL.LU R0, [R1+0x68c] ;  /* 0x00068c0001007983 */ /* 0x000ee80000300800 */
[----:B------:R0:W-:Y:S02]  /*135f50*/  STL [R1+0x5a14], R12 ;  /* 0x005a140c01007387 */ /* 0x0001e40000100800 */
        /* <DEDUP_REMOVED lines=16> */
[----:B------:R-:W-:Y:S01]  /*136060*/  STL [R1+0x6a4], R15 ;  /* 0x0006a40f01007387 */ /* 0x000fe20000100800 */
[----:B---3--:R-:W-:Y:S02]  /*136070*/  F2FP.SATFINITE.E5M2.F32.PACK_AB_MERGE_C R0, R0, R14, RZ ;  /* 0x0000000e0000723e */ /* 0x008fe400048060ff */
[----:B----4-:R-:W-:-:S05]  /*136080*/  IADD3 R2, P1, R27, R12, RZ ;  /* 0x0000000c1b027210 */ /* 0x010fca0007f3e0ff */
[----:B------:R-:W-:-:S05]  /*136090*/  IMAD.X R3, R4, 0x1, R13, P1 ;  /* 0x0000000104037824 */ /* 0x000fca00008e060d */
[----:B------:R0:W-:Y:S01]  /*1360a0*/  STL.64 [R1+0x4a18], R2 ;  /* 0x004a180201007387 */ /* 0x0001e20000100a00 */
[----:B------:R-:W-:Y:S01]  /*1360b0*/  VIADD R27, R27, UR6 ;  /* 0x000000061b1b7c36 */ /* 0x000fe20008000000 */
[----:B------:R-:W-:Y:S01]  /*1360c0*/  F2FP.SATFINITE.E5M2.F32.PACK_AB_MERGE_C R4, R20, R5, RZ ;  /* 0x000000051404723e */ /* 0x000fe200048060ff */
[----:B------:R-:W-:Y:S01]  /*1360d0*/  ULDC UR6, c[0x0][0x248] ;  /* 0x0000920000067ab9 */ /* 0x000fe20000000800 */
[----:B0-----:R-:W-:Y:S02]  /*1360e0*/  F2FP.SATFINITE.E5M2.F32.PACK_AB_MERGE_C R2, R23, R29, RZ ;  /* 0x0000001d1702723e */ /* 0x001fe400048060ff */
[----:B------:R-:W2:Y:S04]  /*1360f0*/  LDL.LU R29, [R1+0x660] ;  /* 0x00066000011d7983 */ /* 0x000ea80000300800 */
[----:B------:R-:W2:Y:S04]  /*136100*/  LDL.LU R23, [R1+0x664] ;  /* 0x0006640001177983 */ /* 0x000ea80000300800 */
[----:B------:R0:W-:Y:S01]  /*136110*/  STL [R1+0x6a0], R2 ;  /* 0x0006a00201007387 */ /* 0x0001e20000100800 */
[----:B------:R-:W-:-:S02]  /*136120*/  SHF.R.S32.HI R20, RZ, 0x1f, R27 ;  /* 0x0000001fff147819 */ /* 0x000fc4000001141b */
[----:B0-----:R-:W-:Y:S02]  /*136130*/  F2FP.SATFINITE.E5M2.F32.PACK_AB_MERGE_C R2, R19, R18, RZ ;  /* 0x000000121302723e */ /* 0x001fe400048060ff */
[----:B------:R-:W3:Y:S04]  /*136140*/  LDL.LU R18, [R1+0x668] ;  /* 0x0006680001127983 */ /* 0x000ee80000300800 */
[----:B------:R-:W3:Y:S04]  /*136150*/  LDL.LU R19, [R1+0x66c] ;  /* 0x00066c0001137983 */ /* 0x000ee80000300800 */
[----:B------:R0:W-:Y:S02]  /*136160*/  STL [R1+0x690], R2 ;  /* 0x0006900201007387 */ /* 0x0001e40000100800 */
[----:B0-----:R-:W-:-:S02]  /*136170*/  IADD3 R2, P1, R27, R6, RZ ;  /* 0x000000061b027210 */ /* 0x001fc40007f3e0ff */
[----:B------:R0:W-:Y:S03]  /*136180*/  STL [R1+0x5a1c], R4 ;  /* 0x005a1c0401007387 */ /* 0x0001e60000100800 */
[----:B------:R-:W-:Y:S01]  /*136190*/  IMAD.X R3, R20, 0x1, R7, P1 ;  /* 0x0000000114037824 */ /* 0x000fe200008e0607 */
[----:B------:R-:W4:Y:S04]  /*1361a0*/  LDL.LU R15, [R1+0x650] ;  /* 0x00065000010f7983 */ /* 0x000f280000300800 */
[----:B------:R-:W4:Y:S01]  /*1361b0*/  LDL.LU R21, [R1+0x654] ;  /* 0x0006540001157983 */ /* 0x000f220000300800 */
[----:B0-----:R-:W-:-:S03]  /*1361c0*/  F2FP.SATFINITE.E5M2.F32.PACK_AB_MERGE_C R4, R17, R16, RZ ;  /* 0x000000101104723e */ /* 0x001fc600048060ff */
[----:B------:R0:W-:Y:S04]  /*1361d0*/  STL.64 [R1+0x49f0], R2 ;  /* 0x0049f00201007387 */ /* 0x0001e80000100a00 */
[----:B0-----:R-:W3:Y:S04]  /*1361e0*/  LDL.LU R2, [R1+0x658] ;  /* 0x0006580001027983 */ /* 0x001ee80000300800 */
[----:B------:R-:W3:Y:S04]  /*1361f0*/  LDL.LU R3, [R1+0x65c] ;  /* 0x00065c0001037983 */ /* 0x000ee80000300800 */
[----:B------:R0:W-:Y:S04]  /*136200*/  STL [R1+0x680], R4 ;  /* 0x0006800401007387 */ /* 0x0001e80000100800 */
[----:B------:R-:W4:Y:S04]  /*136210*/  LDL.LU R16, [R1+0x640] ;  /* 0x0006400001107983 */ /* 0x000f280000300800 */
[----:B------:R-:W4:Y:S01]  /*136220*/  LDL.LU R17, [R1+0x644] ;  /* 0x0006440001117983 */ /* 0x000f220000300800 */
[----:B0-----:R-:W-:-:S03]  /*136230*/  IADD3 R4, P1, R27, R8, RZ ;  /* 0x000000081b047210 */ /* 0x001fc60007f3e0ff */
[----:B------:R0:W-:Y:S02]  /*136240*/  STL [R1+0x684], R0 ;  /* 0x0006840001007387 */ /* 0x0001e40000100800 */
[----:B------:R-:W-:Y:S02]  /*136250*/  IMAD.X R5, R20, 0x1, R9, P1 ;  /* 0x0000000114057824 */ /* 0x000fe400008e0609 */
[----:B------:R-:W4:Y:S04]  /*136260*/  LDL.LU R14, [R1+0x648] ;  /* 0x00064800010e7983 */ /* 0x000f280000300800 */
[----:B0-----:R-:W4:Y:S04]  /*136270*/  LDL.LU R0, [R1+0x64c] ;  /* 0x00064c0001007983 */ /* 0x001f280000300800 */
        /* <DEDUP_REMOVED lines=10> */
[----:B------:R-:W-:Y:S01]  /*136320*/  IMAD.X R5, R20, 0x1, R11, P1 ;  /* 0x0000000114057824 */ /* 0x000fe200008e060b */
[----:B--2---:R-:W-:Y:S02]  /*136330*/  F2FP.SATFINITE.E5M2.F32.PACK_AB_MERGE_C R23, R23, R29, RZ ;  /* 0x0000001d1717723e */ /* 0x004fe400048060ff */
[----:B---3--:R-:W-:Y:S02]  /*136340*/  F2FP.SATFINITE.E5M2.F32.PACK_AB_MERGE_C R2, R3, R2, RZ ;  /* 0x000000020302723e */ /* 0x008fe400048060ff */
[----:B----4-:R-:W-:Y:S01]  /*136350*/  F2FP.SATFINITE.E5M2.F32.PACK_AB_MERGE_C R0, R0, R14, RZ ;  /* 0x0000000e0000723e */ /* 0x010fe200048060ff */
[----:B------:R-:W-:Y:S04]  /*136360*/  STL.64 [R1+0x6488], R24 ;  /* 0x0064881801007387 */ /* 0x000fe80000100a00 */
[----:B------:R0:W-:Y:S04]  /*136370*/  STL.64 [R1+0x49d8], R4 ;  /* 0x0049d80401007387 */ /* 0x0001e80000100a00 */
[----:B------:R1:W-:Y:S04]  /*136380*/  STL [R1+0x660], R23 ;  /* 0x0006601701007387 */ /* 0x0003e80000100800 */
[----:B------:R-:W2:Y:S01]  /*136390*/  LDL.LU R26, [R1+0x620] ;  /* 0x00062000011a7983 */ /* 0x000ea20000300800 */
[C---:B0-----:R-:W-:Y:S01]  /*1363a0*/  IADD3 R4, P1, R27.reuse, R12, RZ ;  /* 0x0000000c1b047210 */ /* 0x041fe20007f3e0ff */
[----:B------:R-:W-:Y:S01]  /*1363b0*/  VIADD R27, R27, UR6 ;  /* 0x000000061b1b7c36 */ /* 0x000fe20008000000 */
[----:B-1----:R-:W-:Y:S01]  /*1363c0*/  F2FP.SATFINITE.E5M2.F32.PACK_AB_MERGE_C R23, R19, R18, RZ ;  /* 0x000000121317723e */ /* 0x002fe200048060ff */
[----:B------:R-:W-:-:S02]  /*1363d0*/  ULDC UR6, c[0x0][0x248] ;  /* 0x0000920000067ab9 */ /* 0x000fc40000000800 */
[----:B------:R-:W-:Y:S01]  /*1363e0*/  IMAD.X R5, R20, 0x1, R13, P1 ;  /* 0x0000000114057824 */ /* 0x000fe200008e060d */
[----:B------:R-:W-:Y:S02]  /*1363f0*/  SHF.R.S32.HI R3, RZ, 0x1f, R27 ;  /* 0x0000001fff037819 */ /* 0x000fe4000001141b */
[----:B------:R-:W-:Y:S02]  /*136400*/  IADD3 R24, P1, R27, R6, RZ ;  /* 0x000000061b187210 */ /* 0x000fe40007f3e0ff */
[----:B------:R0:W-:Y:S03]  /*136410*/  STL.64 [R1+0x49d0], R4 ;  /* 0x0049d00401007387 */ /* 0x0001e60000100a00 */
[----:B------:R-:W-:Y:S01]  /*136420*/  IMAD.X R25, R3, 0x1, R7, P1 ;  /* 0x0000000103197824 */ /* 0x000fe200008e0607 */
[----:B0-----:R-:W2:Y:S01]  /*136430*/  LDL.LU R5, [R1+0x624] ;  /* 0x0006240001057983 */ /* 0x001ea20000300800 */
[----:B------:R-:W-:-:S03]  /*136440*/  F2FP.SATFINITE.E5M2.F32.PACK_AB_MERGE_C R4, R21, R15, RZ ;  /* 0x0000000f1504723e */ /* 0x000fc600048060ff */
[----:B------:R-:W3:Y:S04]  /*136450*/  LDL.LU R29, [R1+0x628] ;  /* 0x00062800011d7983 */ /* 0x000ee80000300800 */
[----:B------:R-:W3:Y:S04]  /*136460*/  LDL.LU R20, [R1+0x62c] ;  /* 0x00062c0001147983 */ /* 0x000ee80000300800 */
[----:B------:R-:W4:Y:S04]  /*136470*/  LDL.LU R18, [R1+0xbf0] ;  /* 0x000bf00001127983 */ /* 0x000f280000300800 */
[----:B------:R-:W4:Y:S04]  /*136480*/  LDL.LU R19, [R1+0xbf4] ;  /* 0x000bf40001137983 */ /* 0x000f280000300800 */
[----:B------:R-:W-:Y:S04]  /*136490*/  STL [R1+0x6040], R23 ;  /* 0x0060401701007387 */ /* 0x000fe80000100800 */
[----:B------:R-:W-:Y:S04]  /*1364a0*/  STL [R1+0x650], R4 ;  /* 0x0006500401007387 */ /* 0x000fe80000100800 */
[----:B------:R0:W-:Y:S04]  /*1364b0*/  STL [R1+0x654], R2 ;  /* 0x0006540201007387 */ /* 0x0001e80000100800 */
[----:B------:R-:W3:Y:S04]  /*1364c0*/  LDL.LU R15, [R1+0xbf8] ;  /* 0x000bf800010f7983 */ /* 0x000ee80000300800 */
[----:B------:R1:W-:Y:S01]  /*1364d0*/  STL.64 [R1+0x49a8], R24 ;  /* 0x0049a81801007387 */ /* 0x0003e20000100a00 */
[----:B0-----:R-:W-:-:S05]  /*1364e0*/  F2FP.SATFINITE.E5M2.F32.PACK_AB_MERGE_C R2, R17, R16, RZ ;  /* 0x000000101102723e */ /* 0x001fca00048060ff */
[----:B------:R0:W-:Y:S01]  /*1364f0*/  STL [R1+0x644], R2 ;  /* 0x0006440201007387 */ /* 0x0001e20000100800 */
[----:B-1----:R-:W-:-:S03]  /*136500*/  IADD3 R24, P1, R27, R8, RZ ;  /* 0x000000081b187210 */ /* 0x002fc60007f3e0ff */
[----:B0-----:R-:W3:Y:S02]  /*136510*/  LDL.LU R2, [R1+0xbfc] ;  /* 0x000bfc0001027983 */ /* 0x001ee40000300800 */
[----:B------:R-:W-:Y:S02]  /*136520*/  IMAD.X R25, R3, 0x1, R9, P1 ;  /* 0x0000000103197824 */ /* 0x000fe400008e0609 */
[----:B------:R0:W-:Y:S04]  /*136530*/  STL [R1+0x640], R0 ;  /* 0x0006400001007387 */ /* 0x0001e80000100800 */
[----:B------:R-:W3:Y:S04]  /*136540*/  LDL.LU R16, [R1+0xbe0] ;  /* 0x000be00001107983 */ /* 0x000ee80000300800 */
[----:B------:R-:W3:Y:S04]  /*136550*/  LDL.LU R17, [R1+0xbe4] ;  /* 0x000be40001117983 */ /* 0x000ee80000300800 */
[----:B------:R-:W3:Y:S04]  /*136560*/  LDL.LU R14, [R1+0xbe8] ;  /* 0x000be800010e7983 */ /* 0x000ee80000300800 */
[----:B0-----:R-:W3:Y:S04]  /*136570*/  LDL.LU R0, [R1+0xbec] ;  /* 0x000bec0001007983 */ /* 0x001ee80000300800 */
[----:B------:R0:W-:Y:S04]  /*136580*/  STL.64 [R1+0x4998], R24 ;  /* 0x0049981801007387 */ /* 0x0001e80000100a00 */
[----:B0-----:R-:W2:Y:S02]  /*136590*/  LDL.LU.64 R24, [R1+0x6488] ;  /* 0x0064880001187983 */ /* 0x001ea40000300a00 */
[----:B--2---:R-:W-:-:S02]  /*1365a0*/  F2FP.SATFINITE.E5M2.F32.PACK_AB_MERGE_C R21, R25, R28, RZ ;  /* 0x0000001c1915723e */ /* 0x004fc400048060ff */
[----:B------:R-:W-:Y:S02]  /*1365b0*/  F2FP.SATFINITE.E5M2.F32.PACK_AB_MERGE_C R4, R24, R22, RZ ;  /* 0x000000161804723e */ /* 0x000fe400048060ff */
[----:B------:R-:W-:Y:S01]  /*1365c0*/  IADD3 R22, P1, R27, R10, RZ ;  /* 0x0000000a1b167210 */ /* 0x000fe20007f3e0ff */
[----:B------:R0:W-:Y:S04]  /*1365d0*/  STL [R1+0x634], R21 ;  /* 0x0006341501007387 */ /* 0x0001e80000100800 */
[----:B------:R-:W-:Y:S01]  /*1365e0*/  IMAD.X R23, R3, 0x1, R11, P1 ;  /* 0x0000000103177824 */ /* 0x000fe200008e060b */
[----:B------:R1:W-:Y:S04]  /*1365f0*/  STL [R1+0x5a2c], R4 ;  /* 0x005a2c0401007387 */ /* 0x0003e80000100800 */
[----:B------:R-:W2:Y:S01]  /*136600*/  LDL.LU R28, [R1+0x610] ;  /* 0x00061000011c7983 */ /* 0x000ea20000300800 */
[----:B0-----:R-:W-:-:S03]  /*136610*/  F2FP.SATFINITE.E5M2.F32.PACK_AB_MERGE_C R21, R5, R26, RZ ;  /* 0x0000001a0515723e */ /* 0x001fc600048060ff */
[----:B------:R-:W2:Y:S01]  /*136620*/  LDL.LU R25, [R1+0x614] ;  /* 0x0006140001197983 */ /* 0x000ea20000300800 */
[----:B-1----:R-:W-:-:S03]  /*136630*/  IADD3 R4, P1, R27, R12, RZ ;  /* 0x0000000c1b047210 */ /* 0x002fc60007f3e0ff */
[----:B------:R0:W-:Y:S02]  /*136640*/  STL.64 [R1+0x4988], R22 ;  /* 0x0049881601007387 */ /* 0x0001e40000100a00 */
[----:B------:R-:W-:Y:S01]  /*136650*/  IMAD.X R5, R3, 0x1, R13, P1 ;  /* 0x0000000103057824 */ /* 0x000fe200008e060d */
[----:B----4-:R-:W-:Y:S01]  /*136660*/  F2FP.SATFINITE.E5M2.F32.PACK_AB_MERGE_C R3, R19, R18, RZ ;  /* 0x000000121303723e */ /* 0x010fe200048060ff */
[----:B0-----:R-:W4:Y:S04]  /*136670*/  LDL.LU R22, [R1+0x618] ;  /* 0x0006180001167983 */ /* 0x001f280000300800 */
[----:B------:R-:W4:Y:S04]  /*136680*/  LDL.LU R24, [R1+0x61c] ;  /* 0x00061c0001187983 */ /* 0x000f280000300800 */
[----:B------:R0:W-:Y:S04]  /*136690*/  STL [R1+0x630], R21 ;  /* 0x0006301501007387 */ /* 0x0001e80000100800 */
[----:B------:R3:W-:Y:S04]  /*1366a0*/  STL.64 [R1+0x4980], R4 ;  /* 0x0049800401007387 */ /* 0x0007e80000100a00 */
[----:B0-----:R-:W4:Y:S01]  /*1366b0*/  LDL.LU R21, [R1+0x600] ;  /* 0x0006000001157983 */ /* 0x001f220000300800 */
[----:B---3--:R-:W-:-:S05]  /*1366c0*/  F2FP.SATFINITE.E5M2.F32.PACK_AB_MERGE_C R4, R20, R29, RZ ;  /* 0x0000001d1404723e */ /* 0x008fca00048060ff */
[----:B------:R0:W-:Y:S04]  /*1366d0*/  STL [R1+0x62c], R4 ;  /* 0x00062c0401007387 */ /* 0x0001e80000100800 */
[----:B------:R-:W3:Y:S04]  /*1366e0*/  LDL.LU R26, [R1+0x604] ;  /* 0x00060400011a7983 */ /* 0x000ee80000300800 */
[----:B------:R1:W-:Y:S04]  /*1366f0*/  STL [R1+0x624], R3 ;  /* 0x0006240301007387 */ /* 0x0003e80000100800 */
[----:B------:R-:W2:Y:S04]  /*136700*/  LDL.LU R18, [R1+0x608] ;  /* 0x0006080001127983 */ /* 0x000ea80000300800 */
[----:B------:R-:W2:Y:S01]  /*136710*/  LDL.LU R19, [R1+0x60c] ;  /* 0x00060c0001137983 */ /* 0x000ea20000300800 */
[----:B------:R-:W-:Y:S01]  /*136720*/  VIADD R27, R27, UR6 ;  /* 0x000000061b1b7c36 */ /* 0x000fe20008000000 */
[----:B------:R-:W-:Y:S01]  /*136730*/  F2FP.SATFINITE.E5M2.F32.PACK_AB_MERGE_C R2, R2, R15, RZ ;  /* 0x0000000f0202723e */ /* 0x000fe200048060ff */
[----:B------:R-:W-:-:S03]  /*136740*/  ULDC UR6, c[0x0][0x248] ;  /* 0x0000920000067ab9 */ /* 0x000fc60000000800 */
[----:B0-----:R-:W-:Y:S02]  /*136750*/  SHF.R.S32.HI R4, RZ, 0x1f, R27 ;  /* 0x0000001fff047819 */ /* 0x001fe4000001141b */
[----:B------:R-:W-:Y:S01]  /*136760*/  F2FP.SATFINITE.E5M2.F32.PACK_AB_MERGE_C R15, R17, R16, RZ ;  /* 0x00000010110f723e */ /* 0x000fe200048060ff */
[----:B--2---:R0:W-:Y:S04]  /*136770*/  STL.64 [R1+0x6480], R18 ;  /* 0x0064801201007387 */ /* 0x0041e80000100a00 */
[----:B-1----:R-:W2:Y:S04]  /*136780*/  LDL.LU R3, [R1+0x5f0] ;  /* 0x0005f00001037983 */ /* 0x002ea80000300800 */
[----:B------:R-:W2:Y:S01]  /*136790*/  LDL.LU R5, [R1+0x5f4] ;  /* 0x0005f40001057983 */ /* 0x000ea20000300800 */
[----:B0-----:R-:W-:-:S03]  /*1367a0*/  IADD3 R18, P1, R27, R6, RZ ;  /* 0x000000061b127210 */ /* 0x001fc60007f3e0ff */
[----:B------:R-:W2:Y:S02]  /*1367b0*/  LDL.LU R29, [R1+0x5f8] ;  /* 0x0005f800011d7983 */ /* 0x000ea40000300800 */
[----:B------:R-:W-:Y:S02]  /*1367c0*/  IMAD.X R19, R4, 0x1, R7, P1 ;  /* 0x0000000104137824 */ /* 0x000fe400008e0607 */
[----:B------:R-:W2:Y:S04]  /*1367d0*/  LDL.LU R20, [R1+0x5fc] ;  /* 0x0005fc0001147983 */ /* 0x000ea80000300800 */
[----:B------:R0:W-:Y:S02]  /*1367e0*/  STL [R1+0x628], R2 ;  /* 0x0006280201007387 */ /* 0x0001e40000100800 */
[----:B0-----:R-:W-:-:S02]  /*1367f0*/  F2FP.SATFINITE.E5M2.F32.PACK_AB_MERGE_C R2, R0, R14, RZ ;  /* 0x0000000e0002723e */ /* 0x001fc400048060ff */
[----:B------:R-:W2:Y:S04]  /*136800*/  LDL.LU R14, [R1+0x5e0] ;  /* 0x0005e000010e7983 */ /* 0x000ea80000300800 */
[----:B------:R0:W-:Y:S04]  /*136810*/  STL.64 [R1+0x4958], R18 ;  /* 0x0049581201007387 */ /* 0x0001e80000100a00 */
[----:B------:R1:W-:Y:S04]  /*136820*/  STL [R1+0x620], R15 ;  /* 0x0006200f01007387 */ /* 0x0003e80000100800 */
[----:B------:R-:W2:Y:S01]  /*136830*/  LDL.LU R0, [R1+0x5e4] ;  /* 0x0005e40001007983 */ /* 0x000ea20000300800 */
[----:B0-----:R-:W-:-:S03]  /*136840*/  IADD3 R18, P1, R27, R8, RZ ;  /* 0x000000081b127210 */ /* 0x001fc60007f3e0ff */
[----:B------:R-:W2:Y:S01]  /*136850*/  LDL.LU R16, [R1+0x5e8] ;  /* 0x0005e80001107983 */ /* 0x000ea20000300800 */
[----:B-1----:R-:W-:Y:S01]  /*136860*/  F2FP.SATFINITE.E5M2.F32.PACK_AB_MERGE_C R15, R25, R28, RZ ;  /* 0x0000001c190f723e */ /* 0x002fe200048060ff */
[----:B------:R-:W-:Y:S02]  /*136870*/  IMAD.X R19, R4, 0x1, R9, P1 ;  /* 0x0000000104137824 */ /* 0x000fe400008e0609 */
[----:B------:R-:W2:Y:S04]  /*136880*/  LDL.LU R17, [R1+0x5ec] ;  /* 0x0005ec0001117983 */ /* 0x000ea80000300800 */
[----:B------:R4:W-:Y:S04]  /*136890*/  STL [R1+0x6020], R2 ;  /* 0x0060200201007387 */ /* 0x0009e80000100800 */
[----:B------:R-:W2:Y:S04]  /*1368a0*/  LDL.LU R28, [R1+0x5d0] ;  /* 0x0005d000011c7983 */ /* 0x000ea80000300800 */
[----:B------:R0:W-:Y:S01]  /*1368b0*/  STL.64 [R1+0x4948], R18 ;  /* 0x0049481201007387 */ /* 0x0001e20000100a00 */
[----:B----4-:R-:W-:-:S03]  /*1368c0*/  F2FP.SATFINITE.E5M2.F32.PACK_AB_MERGE_C R2, R24, R22, RZ ;  /* 0x000000161802723e */ /* 0x010fc600048060ff */
[----:B------:R-:W-:Y:S04]  /*1368d0*/  STL [R1+0x610], R15 ;  /* 0x0006100f01007387 */ /* 0x000fe80000100800 */
[----:B------:R-:W4:Y:S01]  /*1368e0*/  LDL.LU R25, [R1+0x5d4] ;  /* 0x0005d40001197983 */ /* 0x000f220000300800 */
[----:B0-----:R-:W-:-:S03]  /*1368f0*/  IADD3 R18, P1, R27, R10, RZ ;  /* 0x0000000a1b127210 */ /* 0x001fc60007f3e0ff */
[----:B------:R3:W-:Y:S02]  /*136900*/  STL [R1+0x614], R2 ;  /* 0x0006140201007387 */ /* 0x0007e40000100800 */
[----:B------:R-:W-:Y:S02]  /*136910*/  IMAD.X R19, R4, 0x1, R11, P1 ;  /* 0x0000000104137824 */ /* 0x000fe400008e060b */
[----:B------:R-:W4:Y:S04]  /*136920*/  LDL.LU R22, [R1+0x5d8] ;  /* 0x0005d80001167983 */ /* 0x000f280000300800 */
[----:B------:R-:W4:Y:S04]  /*136930*/  LDL.LU R24, [R1+0x5dc] ;  /* 0x0005dc0001187983 */ /* 0x000f280000300800 */
[----:B------:R0:W-:Y:S01]  /*136940*/  STL.64 [R1+0x4940], R18 ;  /* 0x0049401201007387 */ /* 0x0001e20000100a00 */
[----:B---3--:R-:W-:-:S02]  /*136950*/  F2FP.SATFINITE.E5M2.F32.PACK_AB_MERGE_C R2, R26, R21, RZ ;  /* 0x000000151a02723e */ /* 0x008fc400048060ff */
[----:B0-----:R-:W-:-:S03]  /*136960*/  IADD3 R18, P1, R27, R12, RZ ;  /* 0x0000000c1b127210 */ /* 0x001fc60007f3e0ff */
[----:B------:R-:W-:Y:S02]  /*136970*/  STL [R1+0x5990], R2 ;  /* 0x0059900201007387 */ /* 0x000fe40000100800 */
[----:B------:R-:W-:-:S05]  /*136980*/  IMAD.X R19, R4, 0x1, R13, P1 ;  /* 0x0000000104137824 */ /* 0x000fca00008e060d */
[----:B------:R0:W-:Y:S04]  /*136990*/  STL.64 [R1+0x4938], R18 ;  /* 0x0049381201007387 */ /* 0x0001e80000100a00 */
[----:B0-----:R-:W3:Y:S01]  /*1369a0*/  LDL.LU.64 R18, [R1+0x6480] ;  /* 0x0064800001127983 */ /* 0x001ee20000300a00 */
[----:B------:R-:W-:Y:S01]  /*1369b0*/  VIADD R27, R27, UR6 ;  /* 0x000000061b1b7c36 */ /* 0x000fe20008000000 */
[----:B------:R-:W-:Y:S01]  /*1369c0*/  ULDC UR6, c[0x0][0x248] ;  /* 0x0000920000067ab9 */ /* 0x000fe20000000800 */
[----:B--2---:R-:W-:-:S03]  /*1369d0*/  F2FP.SATFINITE.E5M2.F32.PACK_AB_MERGE_C R4, R20, R29, RZ ;  /* 0x0000001d1404723e */ /* 0x004fc600048060ff */
[----:B------:R-:W-:Y:S02]  /*1369e0*/  SHF.R.S32.HI R20, RZ, 0x1f, R27 ;  /* 0x0000001fff147819 */ /* 0x000fe4000001141b */
[----:B----4-:R-:W-:Y:S02]  /*1369f0*/  F2FP.SATFINITE.E5M2.F32.PACK_AB_MERGE_C R25, R25, R28, RZ ;  /* 0x0000001c1919723e */ /* 0x010fe400048060ff */
[----:B---3--:R-:W-:Y:S02]  /*136a00*/  F2FP.SATFINITE.E5M2.F32.PACK_AB_MERGE_C R2, R19, R18, RZ ;  /* 0x000000121302723e */ /* 0x008fe400048060ff */
[----:B------:R-:W2:Y:S04]  /*136a10*/  LDL.LU R18, [R1+0x5c0] ;  /* 0x0005c00001127983 */ /* 0x000ea80000300800 */
[----:B------:R-:W2:Y:S04]  /*136a20*/  LDL.LU R19, [R1+0x5c4] ;  /* 0x0005c40001137983 */ /* 0x000ea80000300800 */
[----:B------:R0:W-:Y:S02]  /*136a30*/  STL [R1+0x59a4], R2 ;  /* 0x0059a40201007387 */ /* 0x0001e40000100800 */
[----:B0-----:R-:W-:-:S05]  /*136a40*/  F2FP.SATFINITE.E5M2.F32.PACK_AB_MERGE_C R2, R5, R3, RZ ;  /* 0x000000030502723e */ /* 0x001fca00048060ff */
[----:B------:R0:W-:Y:S02]  /*136a50*/  STL [R1+0x595c], R2 ;  /* 0x00595c0201007387 */ /* 0x0001e40000100800 */
[----:B0-----:R-:W-:Y:S02]  /*136a60*/  IADD3 R2, P1, R27, R6, RZ ;  /* 0x000000061b027210 */ /* 0x001fe40007f3e0ff */
[----:B------:R-:W-:Y:S03]  /*136a70*/  STL [R1+0x596c], R4 ;  /* 0x00596c0401007387 */ /* 0x000fe60000100800 */
[----:B------:R-:W-:-:S05]  /*136a80*/  IMAD.X R3, R20, 0x1, R7, P1 ;  /* 0x0000000114037824 */ /* 0x000fca00008e0607 */
[----:B------:R0:W-:Y:S04]  /*136a90*/  STL.64 [R1+0x4918], R2 ;  /* 0x0049180201007387 */ /* 0x0001e80000100a00 */
[----:B0-----:R-:W3:Y:S01]  /*136aa0*/  LDL.LU R2, [R1+0x5c8] ;  /* 0x0005c80001027983 */ /* 0x001ee20000300800 */
[----:B------:R-:W-:-:S03]  /*136ab0*/  F2FP.SATFINITE.E5M2.F32.PACK_AB_MERGE_C R3, R0, R14, RZ ;  /* 0x0000000e0003723e */ /* 0x000fc600048060ff */
[----:B------:R-:W3:Y:S04]  /*136ac0*/  LDL.LU R23, [R1+0x5cc] ;  /* 0x0005cc0001177983 */ /* 0x000ee80000300800 */
[----:B------:R-:W4:Y:S04]  /*136ad0*/  LDL.LU R4, [R1+0x5b0] ;  /* 0x0005b00001047983 */ /* 0x000f280000300800 */
[----:B------:R-:W4:Y:S04]  /*136ae0*/  LDL.LU R15, [R1+0x5b4] ;  /* 0x0005b400010f7983 */ /* 0x000f280000300800 */
[----:B------:R-:W4:Y:S04]  /*136af0*/  LDL.LU R14, [R1+0x5b8] ;  /* 0x0005b800010e7983 */ /* 0x000f280000300800 */
[----:B------:R-:W4:Y:S04]  /*136b00*/  LDL.LU R0, [R1+0x5bc] ;  /* 0x0005bc0001007983 */ /* 0x000f280000300800 */
[----:B------:R0:W-:Y:S02]  /*136b10*/  STL [R1+0x5928], R3 ;  /* 0x0059280301007387 */ /* 0x0001e40000100800 */
[----:B0-----:R-:W-:-:S02]  /*136b20*/  F2FP.SATFINITE.E5M2.F32.PACK_AB_MERGE_C R3, R17, R16, RZ ;  /* 0x000000101103723e */ /* 0x001fc400048060ff */
[----:B------:R-:W-:-:S03]  /*136b30*/  IADD3 R16, P1, R27, R8, RZ ;  /* 0x000000081b107210 */ /* 0x000fc60007f3e0ff */
[----:B------:R0:W-:Y:S02]  /*136b40*/  STL [R1+0x5934], R3 ;  /* 0x0059340301007387 */ /* 0x0001e40000100800 */
[----:B------:R-:W-:Y:S02]  /*136b50*/  IMAD.X R17, R20, 0x1, R9, P1 ;  /* 0x0000000114117824 */ /* 0x000fe400008e0609 */
[----:B0-----:R-:W3:Y:S04]  /*136b60*/  LDL.LU R3, [R1+0x5a0] ;  /* 0x0005a00001037983 */ /* 0x001ee80000300800 */
[----:B------:R-:W3:Y:S04]  /*136b70*/  LDL.LU R5, [R1+0x5a4] ;  /* 0x0005a40001057983 */ /* 0x000ee80000300800 */
[----:B------:R0:W-:Y:S04]  /*136b80*/  STL.64 [R1+0x4908], R16 ;  /* 0x0049081001007387 */ /* 0x0001e80000100a00 */
[----:B0-----:R-:W4:Y:S04]  /*136b90*/  LDL.LU R16, [R1+0x5a8] ;  /* 0x0005a80001107983 */ /* 0x001f280000300800 */
[----:B------:R-:W4:Y:S04]  /*136ba0*/  LDL.LU R17, [R1+0x5ac] ;  /* 0x0005ac0001117983 */ /* 0x000f280000300800 */
[----:B------:R-:W3:Y:S04]  /*136bb0*/  LDL.LU R29, [R1+0x590] ;  /* 0x00059000011d7983 */ /* 0x000ee80000300800 */
[----:B------:R-:W-:Y:S04]  /*136bc0*/  STL [R1+0x58e0], R25 ;  /* 0x0058e01901007387 */ /* 0x000fe80000100800 */
[----:B------:R-:W3:Y:S01]  /*136bd0*/  LDL.LU R28, [R1+0x594] ;  /* 0x00059400011c7983 */ /* 0x000ee20000300800 */
[----:B------:R-:W-:-:S05]  /*136be0*/  F2FP.SATFINITE.E5M2.F32.PACK_AB_MERGE_C R21, R24, R22, RZ ;  /* 0x000000161815723e */ /* 0x000fca00048060ff */
[----:B------:R2:W-:Y:S02]  /*136bf0*/  STL [R1+0x58e4], R21 ;  /* 0x0058e41501007387 */ /* 0x0005e40000100800 */
[----:B--2---:R-:W-:Y:S02]  /*136c00*/  F2FP.SATFINITE.E5M2.F32.PACK_AB_MERGE_C R21, R19, R18, RZ ;  /* 0x000000121315723e */ /* 0x004fe400048060ff */
[----:B---3--:R0:W-:Y:S04]  /*136c10*/  STL.64 [R1+0x6478], R28 ;  /* 0x0064781c01007387 */ /* 0x0081e80000100a00 */
[----:B------:R-:W2:Y:S04]  /*136c20*/  LDL.LU R22, [R1+0x598] ;  /* 0x0005980001167983 */ /* 0x000ea80000300800 */
[----:B------:R-:W2:Y:S01]  /*136c30*/  LDL.LU R24, [R1+0x59c] ;  /* 0x00059c0001187983 */ /* 0x000ea20000300800 */
[----:B0-----:R-:W-:-:S05]  /*136c40*/  IADD3 R28, P1, R27, R10, RZ ;  /* 0x0000000a1b1c7210 */ /* 0x001fca0007f3e0ff */
[----:B------:R-:W-:Y:S01]  /*136c50*/  IMAD.X R29, R20, 0x1, R11, P1 ;  /* 0x00000001141d7824 */ /* 0x000fe200008e060b */
[----:B------:R-:W-:-:S04]  /*136c60*/  IADD3 R18, P1, R27, R12, RZ ;  /* 0x0000000c1b127210 */ /* 0x000fc80007f3e0ff */
[----:B------:R-:W-:Y:S01]  /*136c70*/  STL.64 [R1+0x48f8], R28 ;  /* 0x0048f81c01007387 */ /* 0x000fe20000100a00 */
[----:B------:R-:W-:-:S03]  /*136c80*/  IMAD.X R19, R20, 0x1, R13, P1 ;  /* 0x0000000114137824 */ /* 0x000fc600008e060d */
[----:B------:R0:W-:Y:S04]  /*136c90*/  STL [R1+0x58a4], R21 ;  /* 0x0058a41501007387 */ /* 0x0001e80000100800 */
[----:B0-----:R-:W3:Y:S04]  /*136ca0*/  LDL.LU R21, [R1+0x580] ;  /* 0x0005800001157983 */ /* 0x001ee80000300800 */
[----:B------:R-:W3:Y:S04]  /*136cb0*/  LDL.LU R26, [R1+0x584] ;  /* 0x00058400011a7983 */ /* 0x000ee80000300800 */
[----:B------:R-:W3:Y:S04]  /*136cc0*/  LDL.LU R25, [R1+0x588] ;  /* 0x0005880001197983 */ /* 0x000ee80000300800 */
[----:B------:R0:W-:Y:S04]  /*136cd0*/  STL.64 [R1+0x48f0], R18 ;  /* 0x0048f01201007387 */ /* 0x0001e80000100a00 */
[----:B------:R-:W4:Y:S01]  /*136ce0*/  LDL.LU R20, [R1+0x58c] ;  /* 0x00058c0001147983 */ /* 0x000f220000300800 */
[----:B------:R-:W-:Y:S01]  /*136cf0*/  VIADD R27, R27, UR6 ;  /* 0x000000061b1b7c36 */ /* 0x000fe20008000000 */
[----:B------:R-:W-:Y:S01]  /*136d00*/  F2FP.SATFINITE.E5M2.F32.PACK_AB_MERGE_C R5, R5, R3, RZ ;  /* 0x000000030505723e */ /* 0x000fe200048060ff */
[----:B------:R-:W-:-:S03]  /*136d10*/  ULDC UR6, c[0x0][0x248] ;  /* 0x0000920000067ab9 */ /* 0x000fc60000000800 */
[----:B------:R-:W-:Y:S01]  /*136d20*/  IADD3 R28, P1, R27, R6, RZ ;  /* 0x000000061b1c7210 */ /* 0x000fe20007f3e0ff */
[----:B----4-:R1:W-:Y:S04]  /*136d30*/  STL [R1+0x6470], R20 ;  /* 0x0064701401007387 */ /* 0x0103e80000100800 */
[----:B0-----:R-:W4:Y:S04]  /*136d40*/  LDL.LU R18, [R1+0x570] ;  /* 0x0005700001127983 */ /* 0x001f280000300800 */
[----:B------:R-:W4:Y:S01]  /*136d50*/  LDL.LU R19, [R1+0x574] ;  /* 0x0005740001137983 */ /* 0x000f220000300800 */
[----:B-1----:R-:W-:-:S02]  /*136d60*/  F2FP.SATFINITE.E5M2.F32.PACK_AB_MERGE_C R20, R23, R2, RZ ;  /* 0x000000021714723e */ /* 0x002fc400048060ff */
[----:B------:R-:W-:-:S03]  /*136d70*/  F2FP.SATFINITE.E5M2.F32.PACK_AB_MERGE_C R2, R15, R4, RZ ;  /* 0x000000040f02723e */ /* 0x000fc600048060ff */
[----:B------:R-:W-:Y:S04]  /*136d80*/  STL [R1+0x58ac], R20 ;  /* 0x0058ac1401007387 */ /* 0x000fe80000100800 */
[----:B------:R0:W-:Y:S02]  /*136d90*/  STL [R1+0x5878], R2 ;  /* 0x0058780201007387 */ /* 0x0001e40000100800 */
[----:B0-----:R-:W-:Y:S02]  /*136da0*/  F2FP.SATFINITE.E5M2.F32.PACK_AB_MERGE_C R2, R0, R14, RZ ;  /* 0x0000000e0002723e */ /* 0x001fe400048060ff */
[----:B------:R-:W4:Y:S04]  /*136db0*/  LDL.LU R14, [R1+0x578] ;  /* 0x00057800010e7983 */ /* 0x000f280000300800 */
[----:B------:R-:W4:Y:S04]  /*136dc0*/  LDL.LU R0, [R1+0x57c] ;  /* 0x00057c0001007983 */ /* 0x000f280000300800 */
[----:B------:R0:W-:Y:S04]  /*136dd0*/  STL [R1+0x587c], R2 ;  /* 0x00587c0201007387 */ /* 0x0001e80000100800 */
[----:B------:R-:W4:Y:S01]  /*136de0*/  LDL.LU R3, [R1+0x560] ;  /* 0x0005600001037983 */ /* 0x000f220000300800 */
[----:B0-----:R-:W-:-:S05]  /*136df0*/  SHF.R.S32.HI R2, RZ, 0x1f, R27 ;  /* 0x0000001fff027819 */ /* 0x001fca000001141b */
[----:B------:R-:W-:Y:S01]  /*136e00*/  IMAD.X R29, R2, 0x1, R7, P1 ;  /* 0x00000001021d7824 */ /* 0x000fe200008e0607 */
[----:B------:R-:W-:-:S04]  /*136e10*/  F2FP.SATFINITE.E5M2.F32.PACK_AB_MERGE_C R4, R17, R16, RZ ;  /* 0x000000101104723e */ /* 0x000fc800048060ff */
[----:B------:R0:W-:Y:S04]  /*136e20*/  STL.64 [R1+0x48d0], R28 ;  /* 0x0048d01c01007387 */ /* 0x0001e80000100a00 */
[----:B------:R1:W-:Y:S01]  /*136e30*/  STL [R1+0x581c], R5 ;  /* 0x00581c0501007387 */ /* 0x0003e20000100800 */
[----:B0-----:R-:W-:-:S03]  /*136e40*/  IADD3 R28, P1, R27, R8, RZ ;  /* 0x000000081b1c7210 */ /* 0x001fc60007f3e0ff */
[----:B-1----:R-:W4:Y:S02]  /*136e50*/  LDL.LU R5, [R1+0x564] ;  /* 0x0005640001057983 */ /* 0x002f240000300800 */
[----:B------:R-:W-:Y:S02]  /*136e60*/  IMAD.X R29, R2, 0x1, R9, P1 ;  /* 0x00000001021d7824 */ /* 0x000fe400008e0609 */
[----:B------:R-:W-:Y:S04]  /*136e70*/  STL [R1+0x5824], R4 ;  /* 0x0058240401007387 */ /* 0x000fe80000100800 */
[----:B------:R-:W4:Y:S04]  /*136e80*/  LDL.LU R16, [R1+0x568] ;  /* 0x0005680001107983 */ /* 0x000f280000300800 */
[----:B------:R-:W4:Y:S04]  /*136e90*/  LDL.LU R17, [R1+0x56c] ;  /* 0x00056c0001117983 */ /* 0x000f280000300800 */
[----:B------:R0:W-:Y:S04]  /*136ea0*/  STL.64 [R1+0x48b8], R28 ;  /* 0x0048b81c01007387 */ /* 0x0001e80000100a00 */
[----:B0-----:R-:W3:Y:S01]  /*136eb0*/  LDL.LU.64 R28, [R1+0x6478] ;  /* 0x00647800011c7983 */ /* 0x001ee20000300a00 */
[----:B--2---:R-:W-:-:S02]  /*136ec0*/  F2FP.SATFINITE.E5M2.F32.PACK_AB_MERGE_C R4, R24, R22, RZ ;  /* 0x000000161804723e */ /* 0x004fc400048060ff */
[----:B------:R-:W-:-:S05]  /*136ed0*/  IADD3 R22, P1, R27, R10, RZ ;  /* 0x0000000a1b167210 */ /* 0x000fca0007f3e0ff */
[----:B------:R-:W-:Y:S01]  /*136ee0*/  IMAD.X R23, R2, 0x1, R11, P1 ;  /* 0x0000000102177824 */ /* 0x000fe200008e060b */
[----:B------:R-:W-:Y:S02]  /*136ef0*/  IADD3 R20, P1, R27, R12, RZ ;  /* 0x0000000c1b147210 */ /* 0x000fe40007f3e0ff */
[----:B---3--:R-:W-:-:S05]  /*136f00*/  F2FP.SATFINITE.E5M2.F32.PACK_AB_MERGE_C R15, R28, R29, RZ ;  /* 0x0000001d1c0f723e */ /* 0x008fca00048060ff */
[----:B------:R-:W-:Y:S04]  /*136f10*/  STL [R1+0x82c], R15 ;  /* 0x00082c0f01007387 */ /* 0x000fe80000100800 */
[----:B------:R0:W-:Y:S04]  /*136f20*/  STL [R1+0x57dc], R4 ;  /* 0x0057dc0401007387 */ /* 0x0001e80000100800 */
[----:B------:R-:W2:Y:S04]  /*136f30*/  LDL.LU R29, [R1+0x550] ;  /* 0x00055000011d7983 */ /* 0x000ea80000300800 */
[----:B------:R-:W2:Y:S01]  /*136f40*/  LDL.LU R28, [R1+0x554] ;  /* 0x00055400011c7983 */ /* 0x000ea20000300800 */
[----:B0-----:R-:W-:Y:S01]  /*136f50*/  F2FP.SATFINITE.E5M2.F32.PACK_AB_MERGE_C R4, R26, R21, RZ ;  /* 0x000000151a04723e */ /* 0x001fe200048060ff */
[----:B------:R-:W-:-:S02]  /*136f60*/  IMAD.X R21, R2, 0x1, R13, P1 ;  /* 0x0000000102157824 */ /* 0x000fc400008e060d */
[----:B------:R0:W-:Y:S04]  /*136f70*/  STL.64 [R1+0x48a8], R22 ;  /* 0x0048a81601007387 */ /* 0x0001e80000100a00 */
[----:B0-----:R-:W3:Y:S04]  /*136f80*/  LDL.LU R22, [R1+0x558] ;  /* 0x0005580001167983 */ /* 0x001ee80000300800 */
[----:B------:R-:W3:Y:S04]  /*136f90*/  LDL.LU R24, [R1+0x55c] ;  /* 0x00055c0001187983 */ /* 0x000ee80000300800 */
[----:B------:R-:W-:Y:S04]  /*136fa0*/  STL [R1+0x7cc], R4 ;  /* 0x0007cc0401007387 */ /* 0x000fe80000100800 */
[----:B------:R0:W-:Y:S04]  /*136fb0*/  STL.64 [R1+0x48a0], R20 ;  /* 0x0048a01401007387 */ /* 0x0001e80000100a00 */
[----:B0-----:R-:W2:Y:S01]  /*136fc0*/  LDL.LU R20, [R1+0x6470] ;  /* 0x0064700001147983 */ /* 0x001ea20000300800 */
[----:B----4-:R-:W-:-:S02]  /*136fd0*/  F2FP.SATFINITE.E5M2.F32.PACK_AB_MERGE_C R2, R19, R18, RZ ;  /* 0x000000121302723e */ /* 0x010fc400048060ff */
[----:B--2---:R-:W-:Y:S02]  /*136fe0*/  F2FP.SATFINITE.E5M2.F32.PACK_AB_MERGE_C R4, R20, R25, RZ ;  /* 0x000000191404723e */ /* 0x004fe400048060ff */
[----:B------:R-:W2:Y:S04]  /*136ff0*/  LDL.LU R25, [R1+0x540] ;  /* 0x0005400001197983 */ /* 0x000ea80000300800 */
[----:B------:R-:W-:Y:S04]  /*137000*/  STL [R1+0x7d4], R4 ;  /* 0x0007d40401007387 */ /* 0x000fe80000100800 */
[----:B------:R-:W2:Y:S04]  /*137010*/  LDL.LU R20, [R1+0x544] ;  /* 0x0005440001147983 */ /* 0x000ea80000300800 */
[----:B------:R0:W-:Y:S04]  /*137020*/  STL [R1+0x7a8], R2 ;  /* 0x0007a80201007387 */ /* 0x0001e80000100800 */
[----:B------:R-:W4:Y:S04]  /*137030*/  LDL.LU R18, [R1+0x548] ;  /* 0x0005480001127983 */ /* 0x000f280000300800 */
[----:B------:R-:W4:Y:S01]  /*137040*/  LDL.LU R19, [R1+0x54c] ;  /* 0x00054c0001137983 */ /* 0x000f220000300800 */
[----:B------:R-:W-:Y:S01]  /*137050*/  VIADD R27, R27, UR6 ;  /* 0x000000061b1b7c36 */ /* 0x000fe20008000000 */
[----:B------:R-:W-:Y:S01]  /*137060*/  F2FP.SATFINITE.E5M2.F32.PACK_AB_MERGE_C R0, R0, R14, RZ ;  /* 0x0000000e0000723e */ /* 0x000fe200048060ff */
[----:B------:R-:W-:-:S03]  /*137070*/  ULDC UR6, c[0x0][0x248] ;  /* 0x0000920000067ab9 */ /* 0x000fc60000000800 */
[----:B0-----:R-:W-:Y:S02]  /*137080*/  SHF.R.S32.HI R2, RZ, 0x1f, R27 ;  /* 0x0000001fff027819 */ /* 0x001fe4000001141b */
[----:B------:R-:W-:Y:S01]  /*137090*/  F2FP.SATFINITE.E5M2.F32.PACK_AB_MERGE_C R5, R5, R3, RZ ;  /* 0x000000030505723e */ /* 0x000fe200048060ff */
[----:B----4-:R0:W-:Y:S04]  /*1370a0*/  STL.64 [R1+0x6468], R18 ;  /* 0x0064681201007387 */ /* 0x0101e80000100a00 */
[----:B------:R-:W4:Y:S04]  /*1370b0*/  LDL.LU R4, [R1+0x530] ;  /* 0x0005300001047983 */ /* 0x000f280000300800 */
[----:B------:R-:W4:Y:S01]  /*1370c0*/  LDL.LU R15, [R1+0x534] ;  /* 0x00053400010f7983 */ /* 0x000f220000300800 */
[----:B0-----:R-:W-:-:S03]  /*1370d0*/  IADD3 R18, P1, R27, R6, RZ ;  /* 0x000000061b127210 */ /* 0x001fc60007f3e0ff */
[----:B------:R0:W-:Y:S02]  /*1370e0*/  STL [R1+0x7b4], R0 ;  /* 0x0007b40001007387 */ /* 0x0001e40000100800 */
[----:B------:R-:W-:Y:S02]  /*1370f0*/  IMAD.X R19, R2, 0x1, R7, P1 ;  /* 0x0000000102137824 */ /* 0x000fe400008e0607 */
[----:B------:R-:W4:Y:S04]  /*137100*/  LDL.LU R14, [R1+0x538] ;  /* 0x00053800010e7983 */ /* 0x000f280000300800 */
[----:B0-----:R-:W4:Y:S04]  /*137110*/  LDL.LU R0, [R1+0x53c] ;  /* 0x00053c0001007983 */ /* 0x001f280000300800 */
[----:B------:R-:W-:Y:S04]  /*137120*/  STL.64 [R1+0x4880], R18 ;  /* 0x0048801201007387 */ /* 0x000fe80000100a00 */
[----:B------:R-:W4:Y:S04]  /*137130*/  LDL.LU R3, [R1+0x520] ;  /* 0x0005200001037983 */ /* 0x000f280000300800 */
[----:B------:R0:W-:Y:S04]  /*137140*/  STL [R1+0x76c], R5 ;  /* 0x00076c0501007387 */ /* 0x0001e80000100800 */
[----:B0-----:R-:W3:Y:S01]  /*137150*/  LDL.LU R5, [R1+0x524] ;  /* 0x0005240001057983 */ /* 0x001ee20000300800 */
[----:B------:R-:W-:-:S02]  /*137160*/  IADD3 R18, P1, R27, R8, RZ ;  /* 0x000000081b127210 */ /* 0x000fc40007f3e0ff */
[----:B------:R-:W-:-:S03]  /*137170*/  F2FP.SATFINITE.E5M2.F32.PACK_AB_MERGE_C R16, R17, R16, RZ ;  /* 0x000000101110723e */ /* 0x000fc600048060ff */
[----:B------:R-:W-:Y:S02]  /*137180*/  IMAD.X R19, R2, 0x1, R9, P1 ;  /* 0x0000000102137824 */ /* 0x000fe400008e0609 */
[----:B------:R0:W-:Y:S04]  /*137190*/  STL [R1+0x780], R16 ;  /* 0x0007801001007387 */ /* 0x0001e80000100800 */
[----:B---3--:R1:W-:Y:S04]  /*1371a0*/  STL [R1+0x6460], R5 ;  /* 0x0064600501007387 */ /* 0x0083e80000100800 */
[----:B0-----:R-:W3:Y:S04]  /*1371b0*/  LDL.LU R16, [R1+0x528] ;  /* 0x0005280001107983 */ /* 0x001ee80000300800 */
[----:B------:R-:W3:Y:S04]  /*1371c0*/  LDL.LU R17, [R1+0x52c] ;  /* 0x00052c0001117983 */ /* 0x000ee80000300800 */
[----:B------:R0:W-:Y:S01]  /*1371d0*/  STL.64 [R1+0x4870], R18 ;  /* 0x0048701201007387 */ /* 0x0001e20000100a00 */
[----:B-1----:R-:W-:-:S03]  /*1371e0*/  F2FP.SATFINITE.E5M2.F32.PACK_AB_MERGE_C R5, R24, R22, RZ ;  /* 0x000000161805723e */ /* 0x002fc600048060ff */
[----:B------:R-:W3:Y:S01]  /*1371f0*/  LDL.LU R21, [R1+0x510] ;  /* 0x0005100001157983 */ /* 0x000ee20000300800 */
[----:B0-----:R-:W-:-:S05]  /*137200*/  F2FP.SATFINITE.E5M2.F32.PACK_AB_MERGE_C R18, R28, R29, RZ ;  /* 0x0000001d1c12723e */ /* 0x001fca00048060ff */
[----:B------:R0:W-:Y:S04]  /*137210*/  STL [R1+0x6fc], R18 ;  /* 0x0006fc1201007387 */ /* 0x0001e80000100800 */
[----:B------:R-:W3:Y:S01]  /*137220*/  LDL.LU R26, [R1+0x514] ;  /* 0x00051400011a7983 */ /* 0x000ee20000300800 */
[----:B0-----:R-:W-:-:S03]  /*137230*/  IADD3 R18, P1, R27, R10, RZ ;  /* 0x0000000a1b127210 */ /* 0x001fc60007f3e0ff */
[----:B------:R2:W-:Y:S02]  /*137240*/  STL [R1+0x750], R5 ;  /* 0x0007500501007387 */ /* 0x0005e40000100800 */
[----:B------:R-:W-:Y:S02]  /*137250*/  IMAD.X R19, R2, 0x1, R11, P1 ;  /* 0x0000000102137824 */ /* 0x000fe400008e060b */
[----:B------:R-:W3:Y:S04]  /*137260*/  LDL.LU R22, [R1+0x518] ;  /* 0x0005180001167983 */ /* 0x000ee80000300800 */
[----:B------:R-:W3:Y:S01]  /*137270*/  LDL.LU R24, [R1+0x51c] ;  /* 0x00051c0001187983 */ /* 0x000ee20000300800 */
[----:B--2---:R-:W-:-:S03]  /*137280*/  F2FP.SATFINITE.E5M2.F32.PACK_AB_MERGE_C R5, R20, R25, RZ ;  /* 0x000000191405723e */ /* 0x004fc600048060ff */
[----:B------:R-:W2:Y:S04]  /*137290*/  LDL.LU R29, [R1+0x500] ;  /* 0x00050000011d7983 */ /* 0x000ea80000300800 */
[----:B------:R-:W2:Y:S04]  /*1372a0*/  LDL.LU R20, [R1+0x504] ;  /* 0x0005040001147983 */ /* 0x000ea80000300800 */
[----:B------:R0:W-:Y:S02]  /*1372b0*/  STL.64 [R1+0x4860], R18 ;  /* 0x0048601201007387 */ /* 0x0001e40000100a00 */
[----:B0-----:R-:W-:-:S02]  /*1372c0*/  IADD3 R18, P1, R27, R12, RZ ;  /* 0x0000000c1b127210 */ /* 0x001fc40007f3e0ff */
[----:B------:R-:W-:Y:S03]  /*1372d0*/  STL [R1+0x5f8], R5 ;  /* 0x0005f80501007387 */ /* 0x000fe60000100800 */
[----:B------:R-:W-:-:S05]  /*1372e0*/  IMAD.X R19, R2, 0x1, R13, P1 ;  /* 0x0000000102137824 */ /* 0x000fca00008e060d */
[----:B------:R0:W-:Y:S04]  /*1372f0*/  STL.64 [R1+0x4858], R18 ;  /* 0x0048581201007387 */ /* 0x0001e80000100a00 */
[----:B0-----:R-:W4:Y:S04]  /*137300*/  LDL.LU.64 R18, [R1+0x6468] ;  /* 0x0064680001127983 */ /* 0x001f280000300a00 */
[----:B------:R-:W2:Y:S04]  /*137310*/  LDL.LU R28, [R1+0x508] ;  /* 0x00050800011c7983 */ /* 0x000ea80000300800 */
[----:B------:R-:W2:Y:S01]  /*137320*/  LDL.LU R25, [R1+0x50c] ;  /* 0x00050c0001197983 */ /* 0x000ea20000300800 */
[----:B------:R-:W-:Y:S01]  /*137330*/  VIADD R27, R27, UR6 ;  /* 0x000000061b1b7c36 */ /* 0x000fe20008000000 */
[----:B------:R-:W-:Y:S01]  /*137340*/  ULDC UR6, c[0x0][0x248] ;  /* 0x0000920000067ab9 */ /* 0x000fe20000000800 */
[----:B----4-:R-:W-:-:S05]  /*137350*/  F2FP.SATFINITE.E5M2.F32.PACK_AB_MERGE_C R2, R19, R18, RZ ;  /* 0x000000121302723e */ /* 0x010fca00048060ff */
[----:B------:R0:W-:Y:S04]  /*137360*/  STL [R1+0x5fc], R2 ;  /* 0x0005fc0201007387 */ /* 0x0001e80000100800 */
[----:B------:R-:W4:Y:S04]  /*137370*/  LDL.LU R18, [R1+0x4f0] ;  /* 0x0004f00001127983 */ /* 0x000f280000300800 */
[----:B------:R-:W4:Y:S01]  /*137380*/  LDL.LU R19, [R1+0x4f4] ;  /* 0x0004f40001137983 */ /* 0x000f220000300800 */
[----:B0-----:R-:W-:-:S05]  /*137390*/  F2FP.SATFINITE.E5M2.F32.PACK_AB_MERGE_C R2, R15, R4, RZ ;  /* 0x000000040f02723e */ /* 0x001fca00048060ff */
[----:B------:R0:W-:Y:S01]  /*1373a0*/  STL [R1+0x5e8], R2 ;  /* 0x0005e80201007387 */ /* 0x0001e20000100800 */
[----:B------:R-:W-:Y:S02]  /*1373b0*/  IADD3 R4, P1, R27, R6, RZ ;  /* 0x000000061b047210 */ /* 0x000fe40007f3e0ff */
[----:B0-----:R-:W-:Y:S02]  /*1373c0*/  F2FP.SATFINITE.E5M2.F32.PACK_AB_MERGE_C R2, R0, R14, RZ ;  /* 0x0000000e0002723e */ /* 0x001fe400048060ff */
[----:B------:R-:W4:Y:S04]  /*1373d0*/  LDL.LU R14, [R1+0x4f8] ;  /* 0x0004f800010e7983 */ /* 0x000f280000300800 */
[----:B------:R-:W4:Y:S04]  /*1373e0*/  LDL.LU R0, [R1+0x4fc] ;  /* 0x0004fc0001007983 */ /* 0x000f280000300800 */
[----:B------:R0:W-:Y:S02]  /*1373f0*/  STL [R1+0x5f0], R2 ;  /* 0x0005f00201007387 */ /* 0x0001e40000100800 */
[----:B0-----:R-:W-:-:S05]  /*137400*/  SHF.R.S32.HI R2, RZ, 0x1f, R27 ;  /* 0x0000001fff027819 */ /* 0x001fca000001141b */
[----:B------:R-:W-:-:S05]  /*137410*/  IMAD.X R5, R2, 0x1, R7, P1 ;  /* 0x0000000102057824 */ /* 0x000fca00008e0607 */
[----:B------:R0:W-:Y:S04]  /*137420*/  STL.64 [R1+0x4838], R4 ;  /* 0x0048380401007387 */ /* 0x0001e80000100a00 */
[----:B0-----:R-:W2:Y:S01]  /*137430*/  LDL.LU R5, [R1+0x6460] ;  /* 0x0064600001057983 */ /* 0x001ea20000300800 */
[----:B---3--:R-:W-:Y:S02]  /*137440*/  F2FP.SATFINITE.E5M2.F32.PACK_AB_MERGE_C R4, R17, R16, RZ ;  /* 0x000000101104723e */ /* 0x008fe400048060ff */
[----:B--2---:R-:W-:Y:S02]  /*137450*/  F2FP.SATFINITE.E5M2.F32.PACK_AB_MERGE_C R5, R5, R3, RZ ;  /* 0x000000030505723e */ /* 0x004fe400048060ff */
[----:B------:R-:W2:Y:S04]  /*137460*/  LDL.LU R3, [R1+0x4e0] ;  /* 0x0004e00001037983 */ /* 0x000ea80000300800 */
[----:B------:R0:W-:Y:S04]  /*137470*/  STL [R1+0x5bc], R5 ;  /* 0x0005bc0501007387 */ /* 0x0001e80000100800 */
[----:B0-----:R-:W2:Y:S04]  /*137480*/  LDL.LU R5, [R1+0x4e4] ;  /* 0x0004e40001057983 */ /* 0x001ea80000300800 */
[----:B------:R0:W-:Y:S04]  /*137490*/  STL [R1+0x5b0], R4 ;  /* 0x0005b00401007387 */ /* 0x0001e80000100800 */
[----:B------:R-:W3:Y:S04]  /*1374a0*/  LDL.LU R16, [R1+0x4e8] ;  /* 0x0004e80001107983 */ /* 0x000ee80000300800 */
[----:B------:R-:W3:Y:S01]  /*1374b0*/  LDL.LU R17, [R1+0x4ec] ;  /* 0x0004ec0001117983 */ /* 0x000ee20000300800 */
[----:B------:R-:W-:-:S02]  /*1374c0*/  F2FP.SATFINITE.E5M2.F32.PACK_AB_MERGE_C R15, R26, R21, RZ ;  /* 0x000000151a0f723e */ /* 0x000fc400048060ff */
[----:B0-----:R-:W-:Y:S01]  /*1374d0*/  F2FP.SATFINITE.E5M2.F32.PACK_AB_MERGE_C R4, R24, R22, RZ ;  /* 0x000000161804723e */ /* 0x001fe200048060ff */
[----:B---3--:R0:W-:Y:S02]  /*1374e0*/  STL.64 [R1+0x6458], R16 ;  /* 0x0064581001007387 */ /* 0x0081e40000100a00 */
[----:B0-----:R-:W-:-:S05]  /*1374f0*/  IADD3 R16, P1, R27, R8, RZ ;  /* 0x000000081b107210 */ /* 0x001fca0007f3e0ff */
[----:B------:R-:W-:-:S05]  /*137500*/  IMAD.X R17, R2, 0x1, R9, P1 ;  /* 0x0000000102117824 */ /* 0x000fca00008e0609 */
[----:B------:R0:W-:Y:S04]  /*137510*/  STL.64 [R1+0x4820], R16 ;  /* 0x0048201001007387 */ /* 0x0001e80000100a00 */
[----:B------:R-:W-:Y:S01]  /*137520*/  STL [R1+0x560], R15 ;  /* 0x0005600f01007387 */ /* 0x000fe20000100800 */
[----:B0-----:R-:W-:-:S03]  /*137530*/  IADD3 R16, P1, R27, R10, RZ ;  /* 0x0000000a1b107210 */ /* 0x001fc60007f3e0ff */
[----:B------:R0:W-:Y:S02]  /*137540*/  STL [R1+0x564], R4 ;  /* 0x0005640401007387 */ /* 0x0001e40000100800 */
[----:B------:R-:W-:Y:S02]  /*137550*/  IMAD.X R17, R2, 0x1, R11, P1 ;  /* 0x0000000102117824 */ /* 0x000fe400008e060b */
[----:B------:R-:W3:Y:S04]  /*137560*/  LDL.LU R22, [R1+0x4d0] ;  /* 0x0004d00001167983 */ /* 0x000ee80000300800 */
[----:B------:R-:W3:Y:S01]  /*137570*/  LDL.LU R24, [R1+0x4d4] ;  /* 0x0004d40001187983 */ /* 0x000ee20000300800 */
[----:B0-----:R-:W-:-:S03]  /*137580*/  F2FP.SATFINITE.E5M2.F32.PACK_AB_MERGE_C R4, R20, R29, RZ ;  /* 0x0000001d1404723e */ /* 0x001fc600048060ff */
[----:B------:R0:W-:Y:S01]  /*137590*/  STL.64 [R1+0x4810], R16 ;  /* 0x0048101001007387 */ /* 0x0001e20000100a00 */
[----:B------:R-:W-:-:S03]  /*1375a0*/  F2FP.SATFINITE.E5M2.F32.PACK_AB_MERGE_C R15, R25, R28, RZ ;  /* 0x0000001c190f723e */ /* 0x000fc600048060ff */
[----:B------:R1:W-:Y:S04]  /*1375b0*/  STL [R1+0x520], R4 ;  /* 0x0005200401007387 */ /* 0x0003e80000100800 */
[----:B------:R-:W3:Y:S01]  /*1375c0*/  LDL.LU R29, [R1+0x4d8] ;  /* 0x0004d800011d7983 */ /* 0x000ee20000300800 */
[----:B0-----:R-:W-:-:S03]  /*1375d0*/  IADD3 R16, P1, R27, R12, RZ ;  /* 0x0000000c1b107210 */ /* 0x001fc60007f3e0ff */
[----:B------:R-:W3:Y:S02]  /*1375e0*/  LDL.LU R20, [R1+0x4dc] ;  /* 0x0004dc0001147983 */ /* 0x000ee40000300800 */
[----:B------:R-:W-:Y:S01]  /*1375f0*/  IMAD.X R17, R2, 0x1, R13, P1 ;  /* 0x0000000102117824 */ /* 0x000fe200008e060d */
[----:B----4-:R-:W-:-:S04]  /*137600*/  F2FP.SATFINITE.E5M2.F32.PACK_AB_MERGE_C R2, R19, R18, RZ ;  /* 0x000000121302723e */ /* 0x010fc800048060ff */
[----:B------:R-:W-:Y:S04]  /*137610*/  STL.64 [R1+0x4808], R16 ;  /* 0x0048081001007387 */ /* 0x000fe80000100a00 */
[----:B-1----:R-:W4:Y:S04]  /*137620*/  LDL.LU R4, [R1+0x4c0] ;  /* 0x0004c00001047983 */ /* 0x002f280000300800 */
[----:B------:R0:W-:Y:S01]  /*137630*/  STL [R1+0x538], R15 ;  /* 0x0005380f01007387 */ /* 0x0001e20000100800 */
[----:B------:R-:W-:Y:S01]  /*137640*/  VIADD R27, R27, UR6 ;  /* 0x000000061b1b7c36 */ /* 0x000fe20008000000 */
[----:B--2---:R-:W-:Y:S01]  /*137650*/  F2FP.SATFINITE.E5M2.F32.PACK_AB_MERGE_C R5, R5, R3, RZ ;  /* 0x000000030505723e */ /* 0x004fe200048060ff */
[----:B------:R-:W-:Y:S01]  /*137660*/  ULDC UR6, c[0x0][0x248] ;  /* 0x0000920000067ab9 */ /* 0x000fe20000000800 */
[----:B0-----:R-:W4:Y:S04]  /*137670*/  LDL.LU R15, [R1+0x4c4] ;  /* 0x0004c400010f7983 */ /* 0x001f280000300800 */
[----:B------:R0:W-:Y:S04]  /*137680*/  STL [R1+0x4f0], R2 ;  /* 0x0004f00201007387 */ /* 0x0001e80000100800 */
[----:B------:R-:W2:Y:S04]  /*137690*/  LDL.LU R18, [R1+0x4c8] ;  /* 0x0004c80001127983 */ /* 0x000ea80000300800 */
[----:B------:R-:W2:Y:S01]  /*1376a0*/  LDL.LU R19, [R1+0x4cc] ;  /* 0x0004cc0001137983 */ /* 0x000ea20000300800 */
[----:B0-----:R-:W-:-:S03]  /*1376b0*/  F2FP.SATFINITE.E5M2.F32.PACK_AB_MERGE_C R2, R0, R14, RZ ;  /* 0x0000000e0002723e */ /* 0x001fc600048060ff */
[----:B------:R-:W2:Y:S01]  /*1376c0*/  LDL.LU R14, [R1+0x4b0] ;  /* 0x0004b000010e7983 */ /* 0x000ea20000300800 */
[----:B------:R-:W-:-:S03]  /*1376d0*/  IADD3 R16, P1, R27, R6, RZ ;  /* 0x000000061b107210 */ /* 0x000fc60007f3e0ff */
[----:B------:R-:W2:Y:S04]  /*1376e0*/  LDL.LU R0, [R1+0x4b4] ;  /* 0x0004b40001007983 */ /* 0x000ea80000300800 */
[----:B------:R0:W-:Y:S02]  /*1376f0*/  STL [R1+0x4f4], R2 ;  /* 0x0004f40201007387 */ /* 0x0001e40000100800 */
[----:B0-----:R-:W-:-:S05]  /*137700*/  SHF.R.S32.HI R2, RZ, 0x1f, R27 ;  /* 0x0000001fff027819 */ /* 0x001fca000001141b */
[----:B------:R-:W-:-:S05]  /*137710*/  IMAD.X R17, R2, 0x1, R7, P1 ;  /* 0x0000000102117824 */ /* 0x000fca00008e0607 */
[----:B------:R0:W-:Y:S04]  /*137720*/  STL.64 [R1+0x47e8], R16 ;  /* 0x0047e81001007387 */ /* 0x0001e80000100a00 */
[----:B0-----:R-:W3:Y:S04]  /*137730*/  LDL.LU.64 R16, [R1+0x6458] ;  /* 0x0064580001107983 */ /* 0x001ee80000300a00 */
[----:B------:R-:W2:Y:S04]  /*137740*/  LDL.LU R28, [R1+0x4b8] ;  /* 0x0004b800011c7983 */ /* 0x000ea80000300800 */
[----:B------:R-:W2:Y:S04]  /*137750*/  LDL.LU R25, [R1+0x4bc] ;  /* 0x0004bc0001197983 */ /* 0x000ea80000300800 */
[----:B------:R-:W2:Y:S04]  /*137760*/  LDL.LU R21, [R1+0x4a0] ;  /* 0x0004a00001157983 */ /* 0x000ea80000300800 */
[----:B------:R-:W-:Y:S04]  /*137770*/  STL [R1+0x4e0], R5 ;  /* 0x0004e00501007387 */ /* 0x000fe80000100800 */
[----:B------:R-:W2:Y:S01]  /*137780*/  LDL.LU R26, [R1+0x4a4] ;  /* 0x0004a400011a7983 */ /* 0x000ea20000300800 */
[----:B---3--:R-:W-:-:S05]  /*137790*/  F2FP.SATFINITE.E5M2.F32.PACK_AB_MERGE_C R3, R17, R16, RZ ;  /* 0x000000101103723e */ /* 0x008fca00048060ff */
[----:B------:R-:W-:Y:S04]  /*1377a0*/  STL [R1+0x4e4], R3 ;  /* 0x0004e40301007387 */ /* 0x000fe80000100800 */
[----:B------:R-:W3:Y:S04]  /*1377b0*/  LDL.LU R16, [R1+0x4a8] ;  /* 0x0004a80001107983 */ /* 0x000ee80000300800 */
[----:B------:R-:W3:Y:S01]  /*1377c0*/  LDL.LU R17, [R1+0x4ac] ;  /* 0x0004ac0001117983 */ /* 0x000ee20000300800 */
[----:B------:R-:W-:Y:S02]  /*1377d0*/  F2FP.SATFINITE.E5M2.F32.PACK_AB_MERGE_C R20, R20, R29, RZ ;  /* 0x0000001d1414723e */ /* 0x000fe400048060ff */
[----:B----4-:R-:W-:Y:S01]  /*1377e0*/  F2FP.SATFINITE.E5M2.F32.PACK_AB_MERGE_C R4, R15, R4, RZ ;  /* 0x000000040f04723e */ /* 0x010fe200048060ff */
[----:B---3--:R0:W-:Y:S02]  /*1377f0*/  STL.64 [R1+0x6450], R16 ;  /* 0x0064501001007387 */ /* 0x0081e40000100a00 */
[----:B0-----:R-:W-:-:S05]  /*137800*/  IADD3 R16, P1, R27, R8, RZ ;  /* 0x000000081b107210 */ /* 0x001fca0007f3e0ff */
[----:B------:R-:W-:-:S05]  /*137810*/  IMAD.X R17, R2, 0x1, R9, P1 ;  /* 0x0000000102117824 */ /* 0x000fca00008e0609 */
[----:B------:R0:W-:Y:S04]  /*137820*/  STL.64 [R1+0x47e0], R16 ;  /* 0x0047e01001007387 */ /* 0x0001e80000100a00 */
[----:B------:R-:W3:Y:S04]  /*137830*/  LDL.LU R3, [R1+0x490] ;  /* 0x0004900001037983 */ /* 0x000ee80000300800 */
[----:B------:R-:W3:Y:S01]  /*137840*/  LDL.LU R5, [R1+0x494] ;  /* 0x0004940001057983 */ /* 0x000ee20000300800 */
[----:B0-----:R-:W-:-:S05]  /*137850*/  F2FP.SATFINITE.E5M2.F32.PACK_AB_MERGE_C R16, R24, R22, RZ ;  /* 0x000000161810723e */ /* 0x001fca00048060ff */
        /* <DEDUP_REMOVED lines=8> */
[----:B------:R0:W-:Y:S04]  /*1378e0*/  STL.64 [R1+0x47c8], R16 ;  /* 0x0047c81001007387 */ /* 0x0001e80000100a00 */
[----:B------:R1:W-:Y:S01]  /*1378f0*/  STL [R1+0x4c0], R4 ;  /* 0x0004c00401007387 */ /* 0x0003e20000100800 */
[C---:B0-----:R-:W-:Y:S01]  /*137900*/  IADD3 R16, P1, R27.reuse, R12, RZ ;  /* 0x0000000c1b107210 */ /* 0x041fe20007f3e0ff */
[----:B------:R-:W-:Y:S01]  /*137910*/  VIADD R27, R27, UR6 ;  /* 0x000000061b1b7c36 */ /* 0x000fe20008000000 */
[----:B--2---:R-:W-:Y:S01]  /*137920*/  F2FP.SATFINITE.E5M2.F32.PACK_AB_MERGE_C R15, R26, R21, RZ ;  /* 0x000000151a0f723e */ /* 0x004fe200048060ff */
[----:B------:R-:W-:-:S02]  /*137930*/  ULDC UR6, c[0x0][0x248] ;  /* 0x0000920000067ab9 */ /* 0x000fc40000000800 */
[----:B------:R-:W-:Y:S01]  /*137940*/  IMAD.X R17, R2, 0x1, R13, P1 ;  /* 0x0000000102117824 */ /* 0x000fe200008e060d */
[----:B------:R-:W-:Y:S02]  /*137950*/  F2FP.SATFINITE.E5M2.F32.PACK_AB_MERGE_C R2, R19, R18, RZ ;  /* 0x000000121302723e */ /* 0x000fe400048060ff */
[----:B------:R-:W2:Y:S04]  /*137960*/  LDL.LU R18, [R1+0x488] ;  /* 0x0004880001127983 */ /* 0x000ea80000300800 */
[----:B------:R-:W2:Y:S04]  /*137970*/  LDL.LU R19, [R1+0x48c] ;  /* 0x00048c0001137983 */ /* 0x000ea80000300800 */
[----:B------:R0:W-:Y:S01]  /*137980*/  STL.64 [R1+0x47c0], R16 ;  /* 0x0047c01001007387 */ /* 0x0001e20000100a00 */
[----:B-1----:R-:W-:-:S03]  /*137990*/  SHF.R.S32.HI R4, RZ, 0x1f, R27 ;  /* 0x0000001fff047819 */ /* 0x002fc6000001141b */
[----:B------:R1:W-:Y:S01]  /*1379a0*/  STL [R1+0x4c4], R2 ;  /* 0x0004c40201007387 */ /* 0x0003e20000100800 */
[----:B0-----:R-:W-:Y:S02]  /*1379b0*/  IADD3 R16, P1, R27, R6, RZ ;  /* 0x000000061b107210 */ /* 0x001fe40007f3e0ff */
[----:B-1----:R-:W-:Y:S02]  /*1379c0*/  F2FP.SATFINITE.E5M2.F32.PACK_AB_MERGE_C R2, R0, R14, RZ ;  /* 0x0000000e0002723e */ /* 0x002fe400048060ff */
[----:B------:R-:W2:Y:S01]  /*1379d0*/  LDL.LU R14, [R1+0x470] ;  /* 0x00047000010e7983 */ /* 0x000ea20000300800 */
[----:B------:R-:W-:-:S03]  /*1379e0*/  IMAD.X R17, R4, 0x1, R7, P1 ;  /* 0x0000000104117824 */ /* 0x000fc600008e0607 */
[----:B------:R-:W2:Y:S04]  /*1379f0*/  LDL.LU R0, [R1+0x474] ;  /* 0x0004740001007983 */ /* 0x000ea80000300800 */
[----:B------:R0:W-:Y:S02]  /*137a00*/  STL [R1+0x4b4], R2 ;  /* 0x0004b40201007387 */ /* 0x0001e40000100800 */
[----:B0-----:R-:W-:Y:S02]  /*137a10*/  F2FP.SATFINITE.E5M2.F32.PACK_AB_MERGE_C R2, R25, R28, RZ ;  /* 0x0000001c1902723e */ /* 0x001fe400048060ff */
[----:B------:R-:W2:Y:S04]  /*137a20*/  LDL.LU R28, [R1+0x478] ;  /* 0x00047800011c7983 */ /* 0x000ea80000300800 */
[----:B------:R-:W2:Y:S04]  /*137a30*/  LDL.LU R25, [R1+0x47c] ;  /* 0x00047c0001197983 */ /* 0x000ea80000300800 */
[----:B------:R-:W-:Y:S04]  /*137a40*/  STL [R1+0x4b0], R2 ;  /* 0x0004b00201007387 */ /* 0x000fe80000100800 */
[----:B------:R0:W-:Y:S04]  /*137a50*/  STL.64 [R1+0x47a0], R16 ;  /* 0x0047a01001007387 */ /* 0x0001e80000100a00 */
[----:B0-----:R-:W3:Y:S02]  /*137a60*/  LDL.LU.64 R16, [R1+0x6450] ;  /* 0x0064500001107983 */ /* 0x001ee40000300a00 */
[----:B---3--:R-:W-:-:S02]  /*137a70*/  F2FP.SATFINITE.E5M2.F32.PACK_AB_MERGE_C R2, R17, R16, RZ ;  /* 0x000000101102723e */ /* 0x008fc400048060ff */
[----:B------:R-:W3:Y:S04]  /*137a80*/  LDL.LU R16, [R1+0x460] ;  /* 0x0004600001107983 */ /* 0x000ee80000300800 */
[----:B------:R-:W-:Y:S04]  /*137a90*/  STL [R1+0x4a0], R15 ;  /* 0x0004a00f01007387 */ /* 0x000fe80000100800 */
[----:B------:R-:W3:Y:S04]  /*137aa0*/  LDL.LU R17, [R1+0x464] ;  /* 0x0004640001117983 */ /* 0x000ee80000300800 */
[----:B------:R4:W-:Y:S01]  /*137ab0*/  STL [R1+0x4a4], R2 ;  /* 0x0004a40201007387 */ /* 0x0009e20000100800 */
[----:B------:R-:W-:-:S02]  /*137ac0*/  F2FP.SATFINITE.E5M2.F32.PACK_AB_MERGE_C R3, R5, R3, RZ ;  /* 0x000000030503723e */ /* 0x000fc400048060ff */
[----:B----4-:R-:W-:Y:S02]  /*137ad0*/  F2FP.SATFINITE.E5M2.F32.PACK_AB_MERGE_C R2, R24, R22, RZ ;  /* 0x000000161802723e */ /* 0x010fe400048060ff */
[----:B------:R-:W-:Y:S02]  /*137ae0*/  F2FP.SATFINITE.E5M2.F32.PACK_AB_MERGE_C R5, R20, R29, RZ ;  /* 0x0000001d1405723e */ /* 0x000fe400048060ff */
[----:B--2---:R-:W-:Y:S01]  /*137af0*/  F2FP.SATFINITE.E5M2.F32.PACK_AB_MERGE_C R0, R0, R14, RZ ;  /* 0x0000000e0000723e */ /* 0x004fe200048060ff */
[----:B---3--:R0:W-:Y:S04]  /*137b00*/  STL.64 [R1+0x6448], R16 ;  /* 0x0064481001007387 */ /* 0x0081e80000100a00 */
[----:B------:R-:W2:Y:S01]  /*137b10*/  LDL.LU R22, [R1+0x468] ;  /* 0x0004680001167983 */ /* 0x000ea20000300800 */
[----:B0-----:R-:W-:-:S05]  /*137b20*/  IADD3 R16, P1, R27, R8, RZ ;  /* 0x000000081b107210 */ /* 0x001fca0007f3e0ff */
[----:B------:R-:W-:-:S05]  /*137b30*/  IMAD.X R17, R4, 0x1, R9, P1 ;  /* 0x0000000104117824 */ /* 0x000fca00008e0609 */
[----:B------:R-:W-:Y:S04]  /*137b40*/  STL.64 [R1+0x4790], R16 ;  /* 0x0047901001007387 */ /* 0x000fe80000100a00 */
[----:B------:R-:W-:Y:S04]  /*137b50*/  STL [R1+0x490], R3 ;  /* 0x0004900301007387 */ /* 0x000fe80000100800 */
[----:B------:R-:W2:Y:S04]  /*137b60*/  LDL.LU R24, [R1+0x46c] ;  /* 0x00046c0001187983 */ /* 0x000ea80000300800 */
[----:B------:R0:W-:Y:S02]  /*137b70*/  STL [R1+0x494], R2 ;  /* 0x0004940201007387 */ /* 0x0001e40000100800 */
[----:B0-----:R-:W-:-:S05]  /*137b80*/  IADD3 R2, P1, R27, R10, RZ ;  /* 0x0000000a1b027210 */ /* 0x001fca0007f3e0ff */
[----:B------:R-:W-:-:S05]  /*137b90*/  IMAD.X R3, R4, 0x1, R11, P1 ;  /* 0x0000000104037824 */ /* 0x000fca00008e060b */
[----:B------:R0:W-:Y:S02]  /*137ba0*/  STL.64 [R1+0x4778], R2 ;  /* 0x0047780201007387 */ /* 0x0001e40000100a00 */
[C---:B0-----:R-:W-:Y:S01]  /*137bb0*/  IADD3 R2, P1, R27.reuse, R12, RZ ;  /* 0x0000000c1b027210 */ /* 0x041fe20007f3e0ff */
[----:B------:R-:W-:Y:S01]  /*137bc0*/  VIADD R27, R27, UR6 ;  /* 0x000000061b1b7c36 */ /* 0x000fe20008000000 */
[----:B------:R-:W-:Y:S01]  /*137bd0*/  STL [R1+0x484], R5 ;  /* 0x0004840501007387 */ /* 0x000fe20000100800 */
[----:B------:R-:W-:Y:S02]  /*137be0*/  ULDC UR6, c[0x0][0x248] ;  /* 0x0000920000067ab9 */ /* 0x000fe40000000800 */
[----:B------:R-:W-:Y:S01]  /*137bf0*/  IMAD.X R3, R4, 0x1, R13, P1 ;  /* 0x0000000104037824 */ /* 0x000fe200008e060d */
[----:B------:R-:W-:-:S04]  /*137c00*/  SHF.R.S32.HI R4, RZ, 0x1f, R27 ;  /* 0x0000001fff047819 */ /* 0x000fc8000001141b */
[----:B------:R0:W-:Y:S01]  /*137c10*/  STL.64 [R1+0x4770], R2 ;  /* 0x0047700201007387 */ /* 0x0001e20000100a00 */
[----:B------:R-:W-:-:S03]  /*137c20*/  IADD3 R16, P1, R27, R6, RZ ;  /* 0x000000061b107210 */ /* 0x000fc60007f3e0ff */
[----:B0-----:R-:W3:Y:S01]  /*137c30*/  LDL.LU R2, [R1+0x454] ;  /* 0x0004540001027983 */ /* 0x001ee20000300800 */
[----:B------:R-:W-:-:S03]  /*137c40*/  F2FP.SATFINITE.E5M2.F32.PACK_AB_MERGE_C R3, R19, R18, RZ ;  /* 0x000000121303723e */ /* 0x000fc600048060ff */
[----:B------:R-:W4:Y:S04]  /*137c50*/  LDL.LU R23, [R1+0x458] ;  /* 0x0004580001177983 */ /* 0x000f280000300800 */
[----:B------:R-:W4:Y:S04]  /*137c60*/  LDL.LU R15, [R1+0x45c] ;  /* 0x00045c00010f7983 */ /* 0x000f280000300800 */
[----:B------:R-:W3:Y:S01]  /*137c70*/  LDL.LU R18, [R1+0x440] ;  /* 0x0004400001127983 */ /* 0x000ee20000300800 */
[----:B------:R-:W-:-:S03]  /*137c80*/  IMAD.X R17, R4, 0x1, R7, P1 ;  /* 0x0000000104117824 */ /* 0x000fc600008e0607 */
[----:B------:R-:W3:Y:S04]  /*137c90*/  LDL.LU R19, [R1+0x444] ;  /* 0x0004440001137983 */ /* 0x000ee80000300800 */
[----:B------:R0:W-:Y:S04]  /*137ca0*/  STL [R1+0x488], R3 ;  /* 0x0004880301007387 */ /* 0x0001e80000100800 */
[----:B------:R-:W3:Y:S04]  /*137cb0*/  LDL.LU R29, [R1+0x448] ;  /* 0x00044800011d7983 */ /* 0x000ee80000300800 */
[----:B------:R-:W3:Y:S01]  /*137cc0*/  LDL.LU R20, [R1+0x44c] ;  /* 0x00044c0001147983 */ /* 0x000ee20000300800 */
[----:B0-----:R-:W-:-:S03]  /*137cd0*/  F2FP.SATFINITE.E5M2.F32.PACK_AB_MERGE_C R3, R25, R28, RZ ;  /* 0x0000001c1903723e */ /* 0x001fc600048060ff */
[----:B------:R0:W-:Y:S04]  /*137ce0*/  STL [R1+0x480], R0 ;  /* 0x0004800001007387 */ /* 0x0001e80000100800 */
[----:B------:R-:W3:Y:S04]  /*137cf0*/  LDL.LU R14, [R1+0xbd0] ;  /* 0x000bd000010e7983 */ /* 0x000ee80000300800 */
[----:B0-----:R-:W3:Y:S04]  /*137d00*/  LDL.LU R0, [R1+0xbd4] ;  /* 0x000bd40001007983 */ /* 0x001ee80000300800 */
[----:B------:R-:W-:Y:S04]  /*137d10*/  STL [R1+0x474], R3 ;  /* 0x0004740301007387 */ /* 0x000fe80000100800 */
[----:B------:R0:W-:Y:S04]  /*137d20*/  STL.64 [R1+0x4750], R16 ;  /* 0x0047501001007387 */ /* 0x0001e80000100a00 */
[----:B0-----:R-:W2:Y:S04]  /*137d30*/  LDL.LU.64 R16, [R1+0x6448] ;  /* 0x0064480001107983 */ /* 0x001ea80000300a00 */
[----:B------:R-:W3:Y:S04]  /*137d40*/  LDL.LU R21, [R1+0xbd8] ;  /* 0x000bd80001157983 */ /* 0x000ee80000300800 */
[----:B------:R-:W3:Y:S04]  /*137d50*/  LDL.LU R5, [R1+0xbdc] ;  /* 0x000bdc0001057983 */ /* 0x000ee80000300800 */
[----:B------:R-:W3:Y:S04]  /*137d60*/  LDL.LU R26, [R1+0xbc0] ;  /* 0x000bc000011a7983 */ /* 0x000ee80000300800 */
[----:B------:R-:W4:Y:S01]  /*137d70*/  LDL.LU R3, [R1+0xbc4] ;  /* 0x000bc40001037983 */ /* 0x000f220000300800 */
[----:B--2---:R-:W-:-:S05]  /*137d80*/  F2FP.SATFINITE.E5M2.F32.PACK_AB_MERGE_C R16, R17, R16, RZ ;  /* 0x000000101110723e */ /* 0x004fca00048060ff */
[----:B------:R-:W-:Y:S04]  /*137d90*/  STL [R1+0x470], R16 ;  /* 0x0004701001007387 */ /* 0x000fe80000100800 */
[----:B----4-:R0:W-:Y:S04]  /*137da0*/  STL [R1+0x6440], R3 ;  /* 0x0064400301007387 */ /* 0x0101e80000100800 */
[----:B0-----:R-:W2:Y:S01]  /*137db0*/  LDL.LU R3, [R1+0x450] ;  /* 0x0004500001037983 */ /* 0x001ea20000300800 */
[----:B------:R-:W-:Y:S02]  /*137dc0*/  F2FP.SATFINITE.E5M2.F32.PACK_AB_MERGE_C R22, R24, R22, RZ ;  /* 0x000000161816723e */ /* 0x000fe400048060ff */
[----:B------:R-:W-:Y:S01]  /*137dd0*/  IADD3 R24, P1, R27, R8, RZ ;  /* 0x000000081b187210 */ /* 0x000fe20007f3e0ff */
[----:B------:R-:W4:Y:S04]  /*137de0*/  LDL.LU R16, [R1+0xbc8] ;  /* 0x000bc80001107983 */ /* 0x000f280000300800 */
[----:B------:R-:W-:Y:S01]  /*137df0*/  IMAD.X R25, R4, 0x1, R9, P1 ;  /* 0x0000000104197824 */ /* 0x000fe200008e0609 */
[----:B------:R-:W4:Y:S04]  /*137e00*/  LDL.LU R17, [R1+0xbcc] ;  /* 0x000bcc0001117983 */ /* 0x000f280000300800 */
[----:B------:R-:W-:Y:S04]  /*137e10*/  STL [R1+0x464], R22 ;  /* 0x0004641601007387 */ /* 0x000fe80000100800 */
[----:B------:R-:W4:Y:S04]  /*137e20*/  LDL.LU R28, [R1+0x430] ;  /* 0x00043000011c7983 */ /* 0x000f280000300800 */
[----:B------:R0:W-:Y:S01]  /*137e30*/  STL.64 [R1+0x4748], R24 ;  /* 0x0047481801007387 */ /* 0x0001e20000100a00 */
[----:B------:R-:W-:-:S03]  /*137e40*/  F2FP.SATFINITE.E5M2.F32.PACK_AB_MERGE_C R15, R15, R23, RZ ;  /* 0x000000170f0f723e */ /* 0x000fc600048060ff */
[----:B0-----:R-:W4:Y:S04]  /*137e50*/  LDL.LU R25, [R1+0x434] ;  /* 0x0004340001197983 */ /* 0x001f280000300800 */
[----:B------:R-:W4:Y:S04]  /*137e60*/  LDL.LU R22, [R1+0x438] ;  /* 0x0004380001167983 */ /* 0x000f280000300800 */
[----:B------:R-:W4:Y:S01]  /*137e70*/  LDL.LU R24, [R1+0x43c] ;  /* 0x00043c0001187983 */ /* 0x000f220000300800 */
[----:B---3--:R-:W-:Y:S02]  /*137e80*/  F2FP.SATFINITE.E5M2.F32.PACK_AB_MERGE_C R0, R0, R14, RZ ;  /* 0x0000000e0000723e */ /* 0x008fe400048060ff */
[----:B--2---:R-:W-:-:S02]  /*137e90*/  F2FP.SATFINITE.E5M2.F32.PACK_AB_MERGE_C R3, R2, R3, RZ ;  /* 0x000000030203723e */ /* 0x004fc400048060ff */
[----:B------:R-:W-:-:S03]  /*137ea0*/  IADD3 R2, P1, R27, R10, RZ ;  /* 0x0000000a1b027210 */ /* 0x000fc60007f3e0ff */
[----:B------:R0:W-:Y:S04]  /*137eb0*/  STL [R1+0x460], R3 ;  /* 0x0004600301007387 */ /* 0x0001e80000100800 */
[----:B------:R1:W-:Y:S01]  /*137ec0*/  STL [R1+0x458], R15 ;  /* 0x0004580f01007387 */ /* 0x0003e20000100800 */
[----:B0-----:R-:W-:-:S05]  /*137ed0*/  IMAD.X R3, R4, 0x1, R11, P1 ;  /* 0x0000000104037824 */ /* 0x001fca00008e060b */
[----:B------:R0:W-:Y:S01]  /*137ee0*/  STL.64 [R1+0x4730], R2 ;  /* 0x0047300201007387 */ /* 0x0001e20000100a00 */
[----:B-1----:R-:W-:Y:S02]  /*137ef0*/  F2FP.SATFINITE.E5M2.F32.PACK_AB_MERGE_C R15, R19, R18, RZ ;  /* 0x00000012130f723e */ /* 0x002fe400048060ff */
[----:B0-----:R-:W-:-:S03]  /*137f00*/  IADD3 R2, P1, R27, R12, RZ ;  /* 0x0000000c1b027210 */ /* 0x001fc60007f3e0ff */
[----:B------:R-:W-:Y:S02]  /*137f10*/  STL [R1+0x454], R15 ;  /* 0x0004540f01007387 */ /* 0x000fe40000100800 */
[----:B------:R-:W-:Y:S02]  /*137f20*/  IMAD.X R3, R4, 0x1, R13, P1 ;  /* 0x0000000104037824 */ /* 0x000fe400008e060d */
[----:B------:R-:W2:Y:S01]  /*137f30*/  LDL.LU R18, [R1+0x420] ;  /* 0x0004200001127983 */ /* 0x000ea20000300800 */
[----:B------:R-:W-:Y:S01]  /*137f40*/  VIADD R27, R27, UR6 ;  /* 0x000000061b1b7c36 */ /* 0x000fe20008000000 */
[----:B------:R-:W-:Y:S01]  /*137f50*/  F2FP.SATFINITE.E5M2.F32.PACK_AB_MERGE_C R4, R5, R21, RZ ;  /* 0x000000150504723e */ /* 0x000fe200048060ff */
[----:B------:R-:W-:Y:S01]  /*137f60*/  ULDC UR6, c[0x0][0x248] ;  /* 0x0000920000067ab9 */ /* 0x000fe20000000800 */
[----:B------:R-:W2:Y:S04]  /*137f70*/  LDL.LU R19, [R1+0x424] ;  /* 0x0004240001137983 */ /* 0x000ea80000300800 */
[----:B------:R0:W-:Y:S01]  /*137f80*/  STL.64 [R1+0x4728], R2 ;  /* 0x0047280201007387 */ /* 0x0001e20000100a00 */
[----:B------:R-:W-:-:S02]  /*137f90*/  SHF.R.S32.HI R5, RZ, 0x1f, R27 ;  /* 0x0000001fff057819 */ /* 0x000fc4000001141b */
        /* <DEDUP_REMOVED lines=9> */
[----:B------:R-:W-:Y:S04]  /*138030*/  STL [R1+0x6118], R4 ;  /* 0x0061180401007387 */ /* 0x000fe80000100800 */
[----:B------:R0:W-:Y:S04]  /*138040*/  STL.64 [R1+0x4708], R2 ;  /* 0x0047080201007387 */ /* 0x0001e80000100a00 */
[----:B0-----:R-:W3:Y:S01]  /*138050*/  LDL.LU R3, [R1+0x6440] ;  /* 0x0064400001037983 */ /* 0x001ee20000300800 */
[----:B----4-:R-:W-:-:S03]  /*138060*/  F2FP.SATFINITE.E5M2.F32.PACK_AB_MERGE_C R2, R17, R16, RZ ;  /* 0x000000101102723e */ /* 0x010fc600048060ff */
[----:B------:R-:W4:Y:S01]  /*138070*/  LDL.LU R16, [R1+0x418] ;  /* 0x0004180001107983 */ /* 0x000f220000300800 */
[----:B------:R-:W-:Y:S02]  /*138080*/  F2FP.SATFINITE.E5M2.F32.PACK_AB_MERGE_C R23, R25, R28, RZ ;  /* 0x0000001c1917723e */ /* 0x000fe400048060ff */
[----:B--2---:R-:W-:Y:S02]  /*138090*/  F2FP.SATFINITE.E5M2.F32.PACK_AB_MERGE_C R4, R19, R18, RZ ;  /* 0x000000121304723e */ /* 0x004fe400048060ff */
[----:B---3--:R-:W-:-:S05]  /*1380a0*/  F2FP.SATFINITE.E5M2.F32.PACK_AB_MERGE_C R3, R3, R26, RZ ;  /* 0x0000001a0303723e */ /* 0x008fca00048060ff */
[----:B------:R-:W-:Y:S04]  /*1380b0*/  STL [R1+0x440], R3 ;  /* 0x0004400301007387 */ /* 0x000fe80000100800 */
[----:B------:R-:W4:Y:S04]  /*1380c0*/  LDL.LU R17, [R1+0x41c] ;  /* 0x00041c0001117983 */ /* 0x000f280000300800 */
[----:B------:R0:W-:Y:S02]  /*1380d0*/  STL [R1+0x444], R2 ;  /* 0x0004440201007387 */ /* 0x0001e40000100800 */
[----:B0-----:R-:W-:-:S02]  /*1380e0*/  IADD3 R2, P1, R27, R8, RZ ;  /* 0x000000081b027210 */ /* 0x001fc40007f3e0ff */
[----:B------:R-:W-:Y:S03]  /*1380f0*/  STL [R1+0x6138], R23 ;  /* 0x0061381701007387 */ /* 0x000fe60000100800 */
[----:B------:R-:W-:Y:S01]  /*138100*/  IMAD.X R3, R5, 0x1, R9, P1 ;  /* 0x0000000105037824 */ /* 0x000fe200008e0609 */
[----:B------:R-:W-:-:S04]  /*138110*/  F2FP.SATFINITE.E5M2.F32.PACK_AB_MERGE_C R26, R24, R22, RZ ;  /* 0x00000016181a723e */ /* 0x000fc800048060ff */
[----:B------:R0:W-:Y:S04]  /*138120*/  STL.64 [R1+0x46f8], R2 ;  /* 0x0046f80201007387 */ /* 0x0001e80000100a00 */
[----:B------:R-:W-:Y:S04]  /*138130*/  STL [R1+0x613c], R26 ;  /* 0x00613c1a01007387 */ /* 0x000fe80000100800 */
[----:B------:R-:W2:Y:S01]  /*138140*/  LDL.LU R28, [R1+0x400] ;  /* 0x00040000011c7983 */ /* 0x000ea20000300800 */
[----:B0-----:R-:W-:-:S03]  /*138150*/  IADD3 R2, P1, R27, R10, RZ ;  /* 0x0000000a1b027210 */ /* 0x001fc60007f3e0ff */
[----:B------:R-:W2:Y:S02]  /*138160*/  LDL.LU R25, [R1+0x404] ;  /* 0x0004040001197983 */ /* 0x000ea40000300800 */
[----:B------:R-:W-:Y:S02]  /*138170*/  IMAD.X R3, R5, 0x1, R11, P1 ;  /* 0x0000000105037824 */ /* 0x000fe400008e060b */
[----:B------:R-:W3:Y:S04]  /*138180*/  LDL.LU R22, [R1+0x408] ;  /* 0x0004080001167983 */ /* 0x000ee80000300800 */
[----:B------:R0:W-:Y:S04]  /*138190*/  STL.64 [R1+0x46e0], R2 ;  /* 0x0046e00201007387 */ /* 0x0001e80000100a00 */
[----:B------:R-:W3:Y:S01]  /*1381a0*/  LDL.LU R24, [R1+0x40c] ;  /* 0x00040c0001187983 */ /* 0x000ee20000300800 */
[----:B0-----:R-:W-:-:S03]  /*1381b0*/  IADD3 R2, P1, R27, R12, RZ ;  /* 0x0000000c1b027210 */ /* 0x001fc60007f3e0ff */
[----:B------:R-:W-:Y:S02]  /*1381c0*/  STL.64 [R1+0x6438], R10 ;  /* 0x0064380a01007387 */ /* 0x000fe40000100a00 */
[----:B------:R-:W-:Y:S02]  /*1381d0*/  IMAD.X R3, R5, 0x1, R13, P1 ;  /* 0x0000000105037824 */ /* 0x000fe400008e060d */
[----:B------:R-:W-:Y:S04]  /*1381e0*/  STL [R1+0x5950], R4 ;  /* 0x0059500401007387 */ /* 0x000fe80000100800 */
[----:B------:R-:W3:Y:S04]  /*1381f0*/  LDL.LU R26, [R1+0x3f4] ;  /* 0x0003f400011a7983 */ /* 0x000ee80000300800 */
[----:B------:R-:W3:Y:S04]  /*138200*/  LDL.LU R18, [R1+0x3f8] ;  /* 0x0003f80001127983 */ /* 0x000ee80000300800 */
[----:B------:R-:W3:Y:S01]  /*138210*/  LDL.LU R19, [R1+0x3fc] ;  /* 0x0003fc0001137983 */ /* 0x000ee20000300800 */
[----:B------:R-:W-:-:S03]  /*138220*/  F2FP.SATFINITE.E5M2.F32.PACK_AB_MERGE_C R0, R0, R14, RZ ;  /* 0x0000000e0000723e */ /* 0x000fc600048060ff */
[----:B------:R0:W-:Y:S04]  /*138230*/  STL.64 [R1+0x46d8], R2 ;  /* 0x0046d80201007387 */ /* 0x0001e80000100a00 */
[----:B------:R-:W3:Y:S01]  /*138240*/  LDL.LU R23, [R1+0x3e0] ;  /* 0x0003e00001177983 */ /* 0x000ee20000300800 */
[----:B0-----:R-:W-:-:S05]  /*138250*/  F2FP.SATFINITE.E5M2.F32.PACK_AB_MERGE_C R2, R20, R29, RZ ;  /* 0x0000001d1402723e */ /* 0x001fca00048060ff */
[----:B------:R4:W-:Y:S04]  /*138260*/  STL [R1+0x5958], R2 ;  /* 0x0059580201007387 */ /* 0x0009e80000100800 */
[----:B------:R-:W3:Y:S04]  /*138270*/  LDL.LU R4, [R1+0x3e4] ;  /* 0x0003e40001047983 */ /* 0x000ee80000300800 */
[----:B------:R-:W-:Y:S04]  /*138280*/  STL [R1+0x591c], R0 ;  /* 0x00591c0001007387 */ /* 0x000fe80000100800 */
[----:B------:R-:W2:Y:S04]  /*138290*/  LDL.LU R15, [R1+0x3e8] ;  /* 0x0003e800010f7983 */ /* 0x000ea80000300800 */
[----:B------:R-:W3:Y:S04]  /*1382a0*/  LDL.LU R21, [R1+0x3ec] ;  /* 0x0003ec0001157983 */ /* 0x000ee80000300800 */
[----:B------:R-:W2:Y:S01]  /*1382b0*/  LDL.LU R14, [R1+0x3d0] ;  /* 0x0003d000010e7983 */ /* 0x000ea20000300800 */
[----:B------:R-:W-:Y:S01]  /*1382c0*/  VIADD R27, R27, UR6 ;  /* 0x000000061b1b7c36 */ /* 0x000fe20008000000 */
[----:B------:R-:W-:-:S04]  /*1382d0*/  ULDC UR6, c[0x0][0x248] ;  /* 0x0000920000067ab9 */ /* 0x000fc80000000800 */
[----:B------:R-:W-:Y:S02]  /*1382e0*/  IADD3 R10, P1, R27, R6, RZ ;  /* 0x000000061b0a7210 */ /* 0x000fe40007f3e0ff */
[----:B----4-:R-:W-:Y:S01]  /*1382f0*/  F2FP.SATFINITE.E5M2.F32.PACK_AB_MERGE_C R2, R17, R16, RZ ;  /* 0x000000101102723e */ /* 0x010fe200048060ff */
[----:B--2---:R0:W-:Y:S04]  /*138300*/  STL.64 [R1+0x6430], R14 ;  /* 0x0064300e01007387 */ /* 0x0041e80000100a00 */
[----:B0-----:R-:W2:Y:S04]  /*138310*/  LDL.LU R15, [R1+0x3f0] ;  /* 0x0003f000010f7983 */ /* 0x001ea80000300800 */
[----:B------:R-:W4:Y:S04]  /*138320*/  LDL.LU R0, [R1+0x3d4] ;  /* 0x0003d40001007983 */ /* 0x000f280000300800 */
[----:B------:R-:W4:Y:S04]  /*138330*/  LDL.LU R3, [R1+0x3d8] ;  /* 0x0003d80001037983 */ /* 0x000f280000300800 */
[----:B------:R-:W4:Y:S04]  /*138340*/  LDL.LU R5, [R1+0x3dc] ;  /* 0x0003dc0001057983 */ /* 0x000f280000300800 */
[----:B------:R0:W-:Y:S04]  /*138350*/  STL [R1+0x5924], R2 ;  /* 0x0059240201007387 */ /* 0x0001e80000100800 */
[----:B------:R-:W4:Y:S04]  /*138360*/  LDL.LU R29, [R1+0x3c0] ;  /* 0x0003c000011d7983 */ /* 0x000f280000300800 */
[----:B------:R-:W4:Y:S01]  /*138370*/  LDL.LU R20, [R1+0x3c4] ;  /* 0x0003c40001147983 */ /* 0x000f220000300800 */
[----:B0-----:R-:W-:-:S03]  /*138380*/  SHF.R.S32.HI R2, RZ, 0x1f, R27 ;  /* 0x0000001fff027819 */ /* 0x001fc6000001141b */
[----:B------:R-:W4:Y:S02]  /*138390*/  LDL.LU R16, [R1+0x3c8] ;  /* 0x0003c80001107983 */ /* 0x000f240000300800 */
[----:B------:R-:W-:Y:S02]  /*1383a0*/  IMAD.X R11, R2, 0x1, R7, P1 ;  /* 0x00000001020b7824 */ /* 0x000fe400008e0607 */
[----:B------:R-:W4:Y:S04]  /*1383b0*/  LDL.LU R17, [R1+0x3cc] ;  /* 0x0003cc0001117983 */ /* 0x000f280000300800 */
[----:B------:R0:W-:Y:S02]  /*1383c0*/  STL.64 [R1+0x46b8], R10 ;  /* 0x0046b80a01007387 */ /* 0x0001e40000100a00 */
[----:B0-----:R-:W-:-:S02]  /*1383d0*/  F2FP.SATFINITE.E5M2.F32.PACK_AB_MERGE_C R11, R25, R28, RZ ;  /* 0x0000001c190b723e */ /* 0x001fc400048060ff */
[----:B---3--:R-:W-:Y:S01]  /*1383e0*/  F2FP.SATFINITE.E5M2.F32.PACK_AB_MERGE_C R10, R24, R22, RZ ;  /* 0x00000016180a723e */ /* 0x008fe200048060ff */
        /* <DEDUP_REMOVED lines=8> */
[----:B------:R0:W-:Y:S04]  /*138470*/  STL.64 [R1+0x46b0], R10 ;  /* 0x0046b00a01007387 */ /* 0x0001e80000100a00 */
[----:B0-----:R-:W4:Y:S01]  /*138480*/  LDL.LU.64 R10, [R1+0x6438] ;  /* 0x00643800010a7983 */ /* 0x001f220000300a00 */
[----:B------:R-:W-:Y:S02]  /*138490*/  F2FP.SATFINITE.E5M2.F32.PACK_AB_MERGE_C R18, R19, R18, RZ ;  /* 0x000000121312723e */ /* 0x000fe400048060ff */
[----:B------:R-:W-:Y:S02]  /*1384a0*/  F2FP.SATFINITE.E5M2.F32.PACK_AB_MERGE_C R4, R4, R23, RZ ;  /* 0x000000170404723e */ /* 0x000fe400048060ff */
[----:B--2---:R-:W-:-:S05]  /*1384b0*/  F2FP.SATFINITE.E5M2.F32.PACK_AB_MERGE_C R26, R26, R15, RZ ;  /* 0x0000000f1a1a723e */ /* 0x004fca00048060ff */
[----:B------:R-:W-:Y:S04]  /*1384c0*/  STL [R1+0x589c], R26 ;  /* 0x00589c1a01007387 */ /* 0x000fe80000100800 */
[----:B------:R0:W-:Y:S04]  /*1384d0*/  STL [R1+0x58a0], R18 ;  /* 0x0058a01201007387 */ /* 0x0001e80000100800 */
[----:B0-----:R-:W2:Y:S04]  /*1384e0*/  LDL.LU R18, [R1+0x3a0] ;  /* 0x0003a00001127983 */ /* 0x001ea80000300800 */
[----:B------:R-:W2:Y:S01]  /*1384f0*/  LDL.LU R19, [R1+0x3a4] ;  /* 0x0003a40001137983 */ /* 0x000ea20000300800 */
[----:B----4-:R-:W-:-:S05]  /*138500*/  IADD3 R14, P1, R27, R10, RZ ;  /* 0x0000000a1b0e7210 */ /* 0x010fca0007f3e0ff */
[----:B------:R-:W-:-:S05]  /*138510*/  IMAD.X R15, R2, 0x1, R11, P1 ;  /* 0x00000001020f7824 */ /* 0x000fca00008e060b */
[----:B------:R0:W-:Y:S02]  /*138520*/  STL.64 [R1+0x4698], R14 ;  /* 0x0046980e01007387 */ /* 0x0001e40000100a00 */
[----:B0-----:R-:W-:Y:S02]  /*138530*/  IADD3 R14, P1, R27, R12, RZ ;  /* 0x0000000c1b0e7210 */ /* 0x001fe40007f3e0ff */
[----:B------:R-:W-:Y:S03]  /*138540*/  STL [R1+0x5868], R4 ;  /* 0x0058680401007387 */ /* 0x000fe60000100800 */
[----:B------:R-:W-:-:S05]  /*138550*/  IMAD.X R15, R2, 0x1, R13, P1 ;  /* 0x00000001020f7824 */ /* 0x000fca00008e060d */
[----:B------:R0:W-:Y:S04]  /*138560*/  STL.64 [R1+0x4690], R14 ;  /* 0x0046900e01007387 */ /* 0x0001e80000100a00 */
[----:B0-----:R-:W4:Y:S01]  /*138570*/  LDL.LU.64 R14, [R1+0x6430] ;  /* 0x00643000010e7983 */ /* 0x001f220000300a00 */
[----:B------:R-:W-:Y:S01]  /*138580*/  VIADD R27, R27, UR6 ;  /* 0x000000061b1b7c36 */ /* 0x000fe20008000000 */
[----:B------:R-:W-:Y:S01]  /*138590*/  F2FP.SATFINITE.E5M2.F32.PACK_AB_MERGE_C R3, R5, R3, RZ ;  /* 0x000000030503723e */ /* 0x000fe200048060ff */
[----:B------:R-:W-:Y:S01]  /*1385a0*/  ULDC UR6, c[0x0][0x248] ;  /* 0x0000920000067ab9 */ /* 0x000fe20000000800 */
[----:B----4-:R-:W-:Y:S02]  /*1385b0*/  F2FP.SATFINITE.E5M2.F32.PACK_AB_MERGE_C R4, R21, R15, RZ ;  /* 0x0000000f1504723e */ /* 0x010fe400048060ff */
[----:B------:R-:W-:-:S02]  /*1385c0*/  F2FP.SATFINITE.E5M2.F32.PACK_AB_MERGE_C R2, R0, R14, RZ ;  /* 0x0000000e0002723e */ /* 0x000fc400048060ff */
[----:B------:R-:W4:Y:S04]  /*1385d0*/  LDL.LU R14, [R1+0x3a8] ;  /* 0x0003a800010e7983 */ /* 0x000f280000300800 */
[----:B------:R0:W-:Y:S04]  /*1385e0*/  STL [R1+0x5874], R4 ;  /* 0x0058740401007387 */ /* 0x0001e80000100800 */
[----:B------:R-:W4:Y:S04]  /*1385f0*/  LDL.LU R0, [R1+0x3ac] ;  /* 0x0003ac0001007983 */ /* 0x000f280000300800 */
[----:B------:R1:W-:Y:S01]  /*138600*/  STL [R1+0x5828], R2 ;  /* 0x0058280201007387 */ /* 0x0003e20000100800 */
[----:B0-----:R-:W-:-:S02]  /*138610*/  IADD3 R4, P1, R27, R6, RZ ;  /* 0x000000061b047210 */ /* 0x001fc40007f3e0ff */
[----:B-1----:R-:W-:Y:S01]  /*138620*/  SHF.R.S32.HI R2, RZ, 0x1f, R27 ;  /* 0x0000001fff027819 */ /* 0x002fe2000001141b */
[----:B------:R0:W-:Y:S04]  /*138630*/  STL [R1+0x5974], R3 ;  /* 0x0059740301007387 */ /* 0x0001e80000100800 */
[----:B------:R-:W-:-:S05]  /*138640*/  IMAD.X R5, R2, 0x1, R7, P1 ;  /* 0x0000000102057824 */ /* 0x000fca00008e0607 */
[----:B------:R1:W-:Y:S04]  /*138650*/  STL.64 [R1+0x4678], R4 ;  /* 0x0046780401007387 */ /* 0x0003e80000100a00 */
[----:B0-----:R-:W4:Y:S01]  /*138660*/  LDL.LU R3, [R1+0x390] ;  /* 0x0003900001037983 */ /* 0x001f220000300800 */
[----:B-1----:R-:W-:-:S03]  /*138670*/  F2FP.SATFINITE.E5M2.F32.PACK_AB_MERGE_C R4, R20, R29, RZ ;  /* 0x0000001d1404723e */ /* 0x002fc600048060ff */
[----:B------:R-:W4:Y:S04]  /*138680*/  LDL.LU R20, [R1+0x394] ;  /* 0x0003940001147983 */ /* 0x000f280000300800 */
[----:B------:R0:W-:Y:S02]  /*138690*/  STL [R1+0x57d4], R4 ;  /* 0x0057d40401007387 */ /* 0x0001e40000100800 */
[----:B0-----:R-:W-:Y:S02]  /*1386a0*/  F2FP.SATFINITE.E5M2.F32.PACK_AB_MERGE_C R4, R17, R16, RZ ;  /* 0x000000101104723e */ /* 0x001fe400048060ff */
[----:B------:R-:W4:Y:S04]  /*1386b0*/  LDL.LU R16, [R1+0x398] ;  /* 0x0003980001107983 */ /* 0x000f280000300800 */
[----:B------:R-:W4:Y:S04]  /*1386c0*/  LDL.LU R17, [R1+0x39c] ;  /* 0x00039c0001117983 */ /* 0x000f280000300800 */
[----:B------:R0:W-:Y:S01]  /*1386d0*/  STL [R1+0x57d8], R4 ;  /* 0x0057d80401007387 */ /* 0x0001e20000100800 */
[----:B---3--:R-:W-:-:S02]  /*1386e0*/  F2FP.SATFINITE.E5M2.F32.PACK_AB_MERGE_C R21, R25, R28, RZ ;  /* 0x0000001c1915723e */ /* 0x008fc400048060ff */
[----:B------:R-:W-:Y:S02]  /*1386f0*/  F2FP.SATFINITE.E5M2.F32.PACK_AB_MERGE_C R15, R24, R22, RZ ;  /* 0x00000016180f723e */ /* 0x000fe400048060ff */
[----:B0-----:R-:W-:-:S05]  /*138700*/  IADD3 R4, P1, R27, R8, RZ ;  /* 0x000000081b047210 */ /* 0x001fca0007f3e0ff */
[----:B------:R-:W-:-:S05]  /*138710*/  IMAD.X R5, R2, 0x1, R9, P1 ;  /* 0x0000000102057824 */ /* 0x000fca00008e0609 */
[----:B------:R0:W-:Y:S04]  /*138720*/  STL.64 [R1+0x4668], R4 ;  /* 0x0046680401007387 */ /* 0x0001e80000100a00 */
[----:B------:R-:W-:Y:S04]  /*138730*/  STL [R1+0x7d0], R21 ;  /* 0x0007d01501007387 */ /* 0x000fe80000100800 */
[----:B------:R-:W-:Y:S01]  /*138740*/  STL [R1+0x7d8], R15 ;  /* 0x0007d80f01007387 */ /* 0x000fe20000100800 */
[----:B0-----:R-:W-:-:S03]  /*138750*/  IADD3 R4, P1, R27, R10, RZ ;  /* 0x0000000a1b047210 */ /* 0x001fc60007f3e0ff */
[----:B------:R-:W3:Y:S04]  /*138760*/  LDL.LU R29, [R1+0x380] ;  /* 0x00038000011d7983 */ /* 0x000ee80000300800 */
[----:B------:R-:W3:Y:S01]  /*138770*/  LDL.LU R28, [R1+0x384] ;  /* 0x00038400011c7983 */ /* 0x000ee20000300800 */
[----:B------:R-:W-:-:S03]  /*138780*/  IMAD.X R5, R2, 0x1, R11, P1 ;  /* 0x0000000102057824 */ /* 0x000fc600008e060b */
[----:B------:R-:W3:Y:S04]  /*138790*/  LDL.LU R25, [R1+0x388] ;  /* 0x0003880001197983 */ /* 0x000ee80000300800 */
[----:B------:R0:W-:Y:S04]  /*1387a0*/  STL.64 [R1+0x4650], R4 ;  /* 0x0046500401007387 */ /* 0x0001e80000100a00 */
[----:B------:R-:W3:Y:S04]  /*1387b0*/  LDL.LU R24, [R1+0x38c] ;  /* 0x00038c0001187983 */ /* 0x000ee80000300800 */
[----:B------:R2:W-:Y:S01]  /*1387c0*/  STL.64 [R1+0x6428], R10 ;  /* 0x0064280a01007387 */ /* 0x0005e20000100a00 */
[----:B0-----:R-:W-:-:S02]  /*1387d0*/  IADD3 R4, P1, R27, R12, RZ ;  /* 0x0000000c1b047210 */ /* 0x001fc40007f3e0ff */
[----:B--2---:R-:W-:-:S03]  /*1387e0*/  F2FP.SATFINITE.E5M2.F32.PACK_AB_MERGE_C R10, R19, R18, RZ ;  /* 0x00000012130a723e */ /* 0x004fc600048060ff */
[----:B------:R-:W-:Y:S02]  /*1387f0*/  IMAD.X R5, R2, 0x1, R13, P1 ;  /* 0x0000000102057824 */ /* 0x000fe400008e060d */
[----:B------:R0:W-:Y:S04]  /*138800*/  STL [R1+0x7bc], R10 ;  /* 0x0007bc0a01007387 */ /* 0x0001e80000100800 */
[----:B------:R-:W2:Y:S04]  /*138810*/  LDL.LU R26, [R1+0x378] ;  /* 0x00037800011a7983 */ /* 0x000ea80000300800 */
[----:B------:R-:W2:Y:S01]  /*138820*/  LDL.LU R23, [R1+0x37c] ;  /* 0x00037c0001177983 */ /* 0x000ea20000300800 */
[----:B------:R-:W-:Y:S01]  /*138830*/  VIADD R27, R27, UR6 ;  /* 0x000000061b1b7c36 */ /* 0x000fe20008000000 */
[----:B------:R-:W-:-:S02]  /*138840*/  ULDC UR6, c[0x0][0x248] ;  /* 0x0000920000067ab9 */ /* 0x000fc40000000800 */
[----:B------:R1:W-:Y:S04]  /*138850*/  STL.64 [R1+0x6420], R12 ;  /* 0x0064200c01007387 */ /* 0x0003e80000100a00 */
[----:B------:R1:W-:Y:S01]  /*138860*/  STL.64 [R1+0x4648], R4 ;  /* 0x0046480401007387 */ /* 0x0003e20000100a00 */
[----:B0-----:R-:W-:-:S03]  /*138870*/  IADD3 R10, P1, R27, R6, RZ ;  /* 0x000000061b0a7210 */ /* 0x001fc60007f3e0ff */
[----:B-1----:R-:W2:Y:S04]  /*138880*/  LDL.LU R12, [R1+0x370] ;  /* 0x00037000010c7983 */ /* 0x002ea80000300800 */
[----:B------:R-:W2:Y:S04]  /*138890*/  LDL.LU R13, [R1+0x374] ;  /* 0x00037400010d7983 */ /* 0x000ea80000300800 */
[----:B------:R-:W2:Y:S04]  /*1388a0*/  LDL.LU R4, [R1+0x360] ;  /* 0x0003600001047983 */ /* 0x000ea80000300800 */
[----:B------:R-:W2:Y:S04]  /*1388b0*/  LDL.LU R22, [R1+0x364] ;  /* 0x0003640001167983 */ /* 0x000ea80000300800 */
[----:B------:R-:W2:Y:S04]  /*1388c0*/  LDL.LU R18, [R1+0x368] ;  /* 0x0003680001127983 */ /* 0x000ea80000300800 */
[----:B------:R-:W2:Y:S01]  /*1388d0*/  LDL.LU R19, [R1+0x36c] ;  /* 0x00036c0001137983 */ /* 0x000ea20000300800 */
[----:B----4-:R-:W-:-:S03]  /*1388e0*/  F2FP.SATFINITE.E5M2.F32.PACK_AB_MERGE_C R5, R0, R14, RZ ;  /* 0x0000000e0005723e */ /* 0x010fc600048060ff */
[----:B------:R-:W4:Y:S04]  /*1388f0*/  LDL.LU R14, [R1+0x350] ;  /* 0x00035000010e7983 */ /* 0x000f280000300800 */
[----:B------:R-:W4:Y:S04]  /*138900*/  LDL.LU R0, [R1+0x354] ;  /* 0x0003540001007983 */ /* 0x000f280000300800 */
[----:B------:R-:W-:Y:S01]  /*138910*/  STL [R1+0x6060], R5 ;  /* 0x0060600501007387 */ /* 0x000fe20000100800 */
[----:B------:R-:W-:Y:S02]  /*138920*/  F2FP.SATFINITE.E5M2.F32.PACK_AB_MERGE_C R2, R20, R3, RZ ;  /* 0x000000031402723e */ /* 0x000fe400048060ff */
[----:B------:R-:W-:-:S03]  /*138930*/  SHF.R.S32.HI R20, RZ, 0x1f, R27 ;  /* 0x0000001fff147819 */ /* 0x000fc6000001141b */
[----:B------:R0:W-:Y:S02]  /*138940*/  STL [R1+0x77c], R2 ;  /* 0x00077c0201007387 */ /* 0x0001e40000100800 */
[----:B------:R-:W-:Y:S02]  /*138950*/  IMAD.X R11, R20, 0x1, R7, P1 ;  /* 0x00000001140b7824 */ /* 0x000fe400008e0607 */
[----:B0-----:R-:W4:Y:S04]  /*138960*/  LDL.LU R2, [R1+0x358] ;  /* 0x0003580001027983 */ /* 0x001f280000300800 */
[----:B------:R-:W4:Y:S01]  /*138970*/  LDL.LU R15, [R1+0x35c] ;  /* 0x00035c00010f7983 */ /* 0x000f220000300800 */
[----:B------:R-:W-:-:S05]  /*138980*/  F2FP.SATFINITE.E5M2.F32.PACK_AB_MERGE_C R3, R17, R16, RZ ;  /* 0x000000101103723e */ /* 0x000fca00048060ff */
[----:B------:R0:W-:Y:S04]  /*138990*/  STL [R1+0x790], R3 ;  /* 0x0007900301007387 */ /* 0x0001e80000100800 */
[----:B------:R-:W4:Y:S04]  /*1389a0*/  LDL.LU R21, [R1+0x340] ;  /* 0x0003400001157983 */ /* 0x000f280000300800 */
[----:B0-----:R-:W4:Y:S04]  /*1389b0*/  LDL.LU R3, [R1+0x344] ;  /* 0x0003440001037983 */ /* 0x001f280000300800 */
[----:B------:R-:W4:Y:S04]  /*1389c0*/  LDL.LU R16, [R1+0x348] ;  /* 0x0003480001107983 */ /* 0x000f280000300800 */
[----:B------:R3:W-:Y:S04]  /*1389d0*/  STL.64 [R1+0x4628], R10 ;  /* 0x0046280a01007387 */ /* 0x0007e80000100a00 */
[----:B------:R-:W4:Y:S01]  /*1389e0*/  LDL.LU R17, [R1+0x34c] ;  /* 0x00034c0001117983 */ /* 0x000f220000300800 */
[----:B---3--:R-:W-:-:S03]  /*1389f0*/  F2FP.SATFINITE.E5M2.F32.PACK_AB_MERGE_C R10, R28, R29, RZ ;  /* 0x0000001d1c0a723e */ /* 0x008fc600048060ff */
[----:B------:R-:W3:Y:S04]  /*138a00*/  LDL.LU R29, [R1+0x330] ;  /* 0x00033000011d7983 */ /* 0x000ee80000300800 */
[----:B------:R0:W-:Y:S04]  /*138a10*/  STL [R1+0x6f8], R10 ;  /* 0x0006f80a01007387 */ /* 0x0001e80000100800 */
[----:B------:R-:W3:Y:S01]  /*138a20*/  LDL.LU R28, [R1+0x334] ;  /* 0x00033400011c7983 */ /* 0x000ee20000300800 */
[----:B------:R-:W-:Y:S02]  /*138a30*/  F2FP.SATFINITE.E5M2.F32.PACK_AB_MERGE_C R5, R24, R25, RZ ;  /* 0x000000191805723e */ /* 0x000fe400048060ff */
[----:B0-----:R-:W-:-:S03]  /*138a40*/  IADD3 R10, P1, R27, R8, RZ ;  /* 0x000000081b0a7210 */ /* 0x001fc60007f3e0ff */
[----:B------:R-:W-:Y:S02]  /*138a50*/  STL [R1+0x740], R5 ;  /* 0x0007400501007387 */ /* 0x000fe40000100800 */
[----:B------:R-:W-:Y:S02]  /*138a60*/  IMAD.X R11, R20, 0x1, R9, P1 ;  /* 0x00000001140b7824 */ /* 0x000fe400008e0609 */
[----:B------:R-:W3:Y:S04]  /*138a70*/  LDL.LU R25, [R1+0x338] ;  /* 0x0003380001197983 */ /* 0x000ee80000300800 */
[----:B------:R-:W3:Y:S04]  /*138a80*/  LDL.LU R24, [R1+0x33c] ;  /* 0x00033c0001187983 */ /* 0x000ee80000300800 */
[----:B------:R0:W-:Y:S04]  /*138a90*/  STL.64 [R1+0x4618], R10 ;  /* 0x0046180a01007387 */ /* 0x0001e80000100a00 */
[----:B0-----:R-:W4:Y:S01]  /*138aa0*/  LDL.LU.64 R10, [R1+0x6428] ;  /* 0x00642800010a7983 */ /* 0x001f220000300a00 */
[----:B--2---:R-:W-:-:S02]  /*138ab0*/  F2FP.SATFINITE.E5M2.F32.PACK_AB_MERGE_C R5, R23, R26, RZ ;  /* 0x0000001a1705723e */ /* 0x004fc400048060ff */
[----:B------:R-:W-:-:S05]  /*138ac0*/  F2FP.SATFINITE.E5M2.F32.PACK_AB_MERGE_C R13, R13, R12, RZ ;  /* 0x0000000c0d0d723e */ /* 0x000fca00048060ff */
[----:B------:R0:W-:Y:S04]  /*138ad0*/  STL [R1+0x6ec], R13 ;  /* 0x0006ec0d01007387 */ /* 0x0001e80000100800 */
[----:B------:R-:W-:Y:S01]  /*138ae0*/  STL [R1+0x598c], R5 ;  /* 0x00598c0501007387 */ /* 0x000fe20000100800 */
[----:B----4-:R-:W-:-:S05]  /*138af0*/  IADD3 R12, P1, R27, R10, RZ ;  /* 0x0000000a1b0c7210 */ /* 0x010fca0007f3e0ff */
[----:B0-----:R-:W-:-:S05]  /*138b00*/  IMAD.X R13, R20, 0x1, R11, P1 ;  /* 0x00000001140d7824 */ /* 0x001fca00008e060b */
[----:B------:R0:W-:Y:S04]  /*138b10*/  STL.64 [R1+0x4608], R12 ;  /* 0x0046080c01007387 */ /* 0x0001e80000100a00 */
[----:B0-----:R-:W2:Y:S01]  /*138b20*/  LDL.LU.64 R12, [R1+0x6420] ;  /* 0x00642000010c7983 */ /* 0x001ea20000300a00 */
[----:B------:R-:W-:-:S05]  /*138b30*/  F2FP.SATFINITE.E5M2.F32.PACK_AB_MERGE_C R22, R22, R4, RZ ;  /* 0x000000041616723e */ /* 0x000fca00048060ff */
[----:B------:R0:W-:Y:S01]  /*138b40*/  STL [R1+0x5e0], R22 ;  /* 0x0005e01601007387 */ /* 0x0001e20000100800 */
[----:B------:R-:W-:Y:S02]  /*138b50*/  F2FP.SATFINITE.E5M2.F32.PACK_AB_MERGE_C R0, R0, R14, RZ ;  /* 0x0000000e0000723e */ /* 0x000fe400048060ff */
[----:B------:R-:W-:Y:S02]  /*138b60*/  F2FP.SATFINITE.E5M2.F32.PACK_AB_MERGE_C R15, R15, R2, RZ ;  /* 0x000000020f0f723e */ /* 0x000fe400048060ff */
[----:B--2---:R-:W-:-:S05]  /*138b70*/  IADD3 R4, P1, R27, R12, RZ ;  /* 0x0000000c1b047210 */ /* 0x004fca0007f3e0ff */
[----:B------:R-:W-:Y:S02]  /*138b80*/  IMAD.X R5, R20, 0x1, R13, P1 ;  /* 0x0000000114057824 */ /* 0x000fe400008e060d */
[----:B------:R-:W-:Y:S01]  /*138b90*/  VIADD R27, R27, UR6 ;  /* 0x000000061b1b7c36 */ /* 0x000fe20008000000 */
[----:B------:R-:W-:Y:S02]  /*138ba0*/  ULDC UR6, c[0x0][0x248] ;  /* 0x0000920000067ab9 */ /* 0x000fe40000000800 */
[----:B------:R1:W-:Y:S02]  /*138bb0*/  STL.64 [R1+0x4600], R4 ;  /* 0x0046000401007387 */ /* 0x0003e40000100a00 */
[----:B------:R-:W-:Y:S02]  /*138bc0*/  SHF.R.S32.HI R2, RZ, 0x1f, R27 ;  /* 0x0000001fff027819 */ /* 0x000fe4000001141b */
[----:B0-----:R-:W2:Y:S01]  /*138bd0*/  LDL.LU R22, [R1+0x320] ;  /* 0x0003200001167983 */ /* 0x001ea20000300800 */
[----:B-1----:R-:W-:-:S05]  /*138be0*/  F2FP.SATFINITE.E5M2.F32.PACK_AB_MERGE_C R4, R19, R18, RZ ;  /* 0x000000121304723e */ /* 0x002fca00048060ff */
[----:B------:R0:W-:Y:S04]  /*138bf0*/  STL [R1+0x5e4], R4 ;  /* 0x0005e40401007387 */ /* 0x0001e80000100800 */
[----:B------:R-:W2:Y:S01]  /*138c00*/  LDL.LU R20, [R1+0x324] ;  /* 0x0003240001147983 */ /* 0x000ea20000300800 */
[----:B0-----:R-:W-:-:S03]  /*138c10*/  IADD3 R4, P1, R27, R6, RZ ;  /* 0x000000061b047210 */ /* 0x001fc60007f3e0ff */
[----:B------:R0:W-:Y:S04]  /*138c20*/  STL [R1+0x5a0], R0 ;  /* 0x0005a00001007387 */ /* 0x0001e80000100800 */
[----:B------:R-:W4:Y:S01]  /*138c30*/  LDL.LU R18, [R1+0x328] ;  /* 0x0003280001127983 */ /* 0x000f220000300800 */
[----:B------:R-:W-:-:S03]  /*138c40*/  IMAD.X R5, R2, 0x1, R7, P1 ;  /* 0x0000000102057824 */ /* 0x000fc600008e0607 */
[----:B------:R-:W4:Y:S04]  /*138c50*/  LDL.LU R19, [R1+0x32c] ;  /* 0x00032c0001137983 */ /* 0x000f280000300800 */
[----:B------:R-:W4:Y:S04]  /*138c60*/  LDL.LU R14, [R1+0x310] ;  /* 0x00031000010e7983 */ /* 0x000f280000300800 */
[----:B0-----:R-:W4:Y:S04]  /*138c70*/  LDL.LU R0, [R1+0x314] ;  /* 0x0003140001007983 */ /* 0x001f280000300800 */
[----:B------:R-:W-:Y:S04]  /*138c80*/  STL [R1+0x5b8], R15 ;  /* 0x0005b80f01007387 */ /* 0x000fe80000100800 */
[----:B------:R0:W-:Y:S02]  /*138c90*/  STL.64 [R1+0x45e0], R4 ;  /* 0x0045e00401007387 */ /* 0x0001e40000100a00 */
[----:B0-----:R-:W-:-:S02]  /*138ca0*/  F2FP.SATFINITE.E5M2.F32.PACK_AB_MERGE_C R4, R3, R21, RZ ;  /* 0x000000150304723e */ /* 0x001fc400048060ff */
[----:B------:R-:W-:Y:S02]  /*138cb0*/  F2FP.SATFINITE.E5M2.F32.PACK_AB_MERGE_C R3, R17, R16, RZ ;  /* 0x000000101103723e */ /* 0x000fe400048060ff */
[----:B------:R-:W4:Y:S04]  /*138cc0*/  LDL.LU R16, [R1+0x318] ;  /* 0x0003180001107983 */ /* 0x000f280000300800 */
[----:B------:R0:W-:Y:S04]  /*138cd0*/  STL [R1+0x570], R4 ;  /* 0x0005700401007387 */ /* 0x0001e80000100800 */
[----:B------:R-:W4:Y:S01]  /*138ce0*/  LDL.LU R17, [R1+0x31c] ;  /* 0x00031c0001117983 */ /* 0x000f220000300800 */
[----:B0-----:R-:W-:-:S03]  /*138cf0*/  IADD3 R4, P1, R27, R8, RZ ;  /* 0x000000081b047210 */ /* 0x001fc60007f3e0ff */
[----:B------:R3:W-:Y:S02]  /*138d00*/  STL [R1+0x5994], R3 ;  /* 0x0059940301007387 */ /* 0x0007e40000100800 */
[----:B------:R-:W-:Y:S02]  /*138d10*/  IMAD.X R5, R2, 0x1, R9, P1 ;  /* 0x0000000102057824 */ /* 0x000fe400008e0609 */
[----:B------:R-:W-:Y:S04]  /*138d20*/  STL.64 [R1+0x6418], R8 ;  /* 0x0064180801007387 */ /* 0x000fe80000100a00 */
[----:B------:R0:W-:Y:S01]  /*138d30*/  STL.64 [R1+0x45d0], R4 ;  /* 0x0045d00401007387 */ /* 0x0001e20000100a00 */
[----:B---3--:R-:W-:Y:S02]  /*138d40*/  F2FP.SATFINITE.E5M2.F32.PACK_AB_MERGE_C R3, R24, R25, RZ ;  /* 0x000000191803723e */ /* 0x008fe400048060ff */
[----:B0-----:R-:W-:Y:S01]  /*138d50*/  F2FP.SATFINITE.E5M2.F32.PACK_AB_MERGE_C R4, R28, R29, RZ ;  /* 0x0000001d1c04723e */ /* 0x001fe200048060ff */
[----:B------:R-:W3:Y:S04]  /*138d60*/  LDL.LU R5, [R1+0x304] ;  /* 0x0003040001057983 */ /* 0x000ee80000300800 */
[----:B------:R-:W-:Y:S04]  /*138d70*/  STL [R1+0x530], R4 ;  /* 0x0005300401007387 */ /* 0x000fe80000100800 */
[----:B------:R-:W3:Y:S04]  /*138d80*/  LDL.LU R26, [R1+0x308] ;  /* 0x00030800011a7983 */ /* 0x000ee80000300800 */
[----:B------:R0:W-:Y:S04]  /*138d90*/  STL [R1+0x510], R3 ;  /* 0x0005100301007387 */ /* 0x0001e80000100800 */
[----:B------:R-:W3:Y:S04]  /*138da0*/  LDL.LU R23, [R1+0x30c] ;  /* 0x00030c0001177983 */ /* 0x000ee80000300800 */
[----:B0-----:R-:W3:Y:S04]  /*138db0*/  LDL.LU R3, [R1+0x2f0] ;  /* 0x0002f00001037983 */ /* 0x001ee80000300800 */
[----:B------:R-:W3:Y:S04]  /*138dc0*/  LDL.LU R29, [R1+0x2f4] ;  /* 0x0002f400011d7983 */ /* 0x000ee80000300800 */
[----:B------:R-:W3:Y:S01]  /*138dd0*/  LDL.LU R28, [R1+0x2f8] ;  /* 0x0002f800011c7983 */ /* 0x000ee20000300800 */
[----:B------:R-:W-:-:S05]  /*138de0*/  IADD3 R8, P1, R27, R10, RZ ;  /* 0x0000000a1b087210 */ /* 0x000fca0007f3e0ff */
[----:B------:R-:W-:Y:S01]  /*138df0*/  IMAD.X R9, R2, 0x1, R11, P1 ;  /* 0x0000000102097824 */ /* 0x000fe200008e060b */
[----:B--2---:R-:W-:Y:S02]  /*138e00*/  F2FP.SATFINITE.E5M2.F32.PACK_AB_MERGE_C R4, R20, R22, RZ ;  /* 0x000000161404723e */ /* 0x004fe400048060ff */
[----:B----4-:R-:W-:Y:S01]  /*138e10*/  F2FP.SATFINITE.E5M2.F32.PACK_AB_MERGE_C R0, R0, R14, RZ ;  /* 0x0000000e0000723e */ /* 0x010fe200048060ff */
[----:B---3--:R0:W-:Y:S04]  /*138e20*/  STL.64 [R1+0x6410], R28 ;  /* 0x0064101c01007387 */ /* 0x0081e80000100a00 */
[----:B0-----:R-:W2:Y:S04]  /*138e30*/  LDL.LU R29, [R1+0x300] ;  /* 0x00030000011d7983 */ /* 0x001ea80000300800 */
[----:B------:R-:W3:Y:S04]  /*138e40*/  LDL.LU R24, [R1+0x2fc] ;  /* 0x0002fc0001187983 */ /* 0x000ee80000300800 */
[----:B------:R0:W-:Y:S04]  /*138e50*/  STL.64 [R1+0x45b8], R8 ;  /* 0x0045b80801007387 */ /* 0x0001e80000100a00 */
[----:B------:R1:W-:Y:S01]  /*138e60*/  STL [R1+0x4cc], R4 ;  /* 0x0004cc0401007387 */ /* 0x0003e20000100800 */
[----:B0-----:R-:W-:-:S03]  /*138e70*/  IADD3 R8, P1, R27, R12, RZ ;  /* 0x0000000c1b087210 */ /* 0x001fc60007f3e0ff */
[----:B-1----:R-:W4:Y:S02]  /*138e80*/  LDL.LU R4, [R1+0x2e0] ;  /* 0x0002e00001047983 */ /* 0x002f240000300800 */
[----:B------:R-:W-:Y:S02]  /*138e90*/  IMAD.X R9, R2, 0x1, R13, P1 ;  /* 0x0000000102097824 */ /* 0x000fe400008e060d */
[----:B------:R-:W4:Y:S04]  /*138ea0*/  LDL.LU R20, [R1+0x2e4] ;  /* 0x0002e40001147983 */ /* 0x000f280000300800 */
[----:B------:R0:W-:Y:S04]  /*138eb0*/  STL.64 [R1+0x45b0], R8 ;  /* 0x0045b00801007387 */ /* 0x0001e80000100a00 */
[----:B------:R-:W3:Y:S01]  /*138ec0*/  LDL.LU R2, [R1+0x2e8] ;  /* 0x0002e80001027983 */ /* 0x000ee20000300800 */
[----:B0-----:R-:W-:-:S05]  /*138ed0*/  F2FP.SATFINITE.E5M2.F32.PACK_AB_MERGE_C R8, R19, R18, RZ ;  /* 0x000000121308723e */ /* 0x001fca00048060ff */
[----:B------:R0:W-:Y:S04]  /*138ee0*/  STL [R1+0x4dc], R8 ;  /* 0x0004dc0801007387 */ /* 0x0001e80000100800 */
[----:B------:R-:W3:Y:S01]  /*138ef0*/  LDL.LU R15, [R1+0x2ec] ;  /* 0x0002ec00010f7983 */ /* 0x000ee20000300800 */
[----:B------:R-:W-:Y:S01]  /*138f00*/  VIADD R27, R27, UR6 ;  /* 0x000000061b1b7c36 */ /* 0x000fe20008000000 */
[----:B------:R-:W-:Y:S02]  /*138f10*/  ULDC UR6, c[0x0][0x248] ;  /* 0x0000920000067ab9 */ /* 0x000fe40000000800 */
[----:B------:R1:W-:Y:S01]  /*138f20*/  STL [R1+0x468], R0 ;  /* 0x0004680001007387 */ /* 0x0003e20000100800 */
[----:B0-----:R-:W-:-:S03]  /*138f30*/  F2FP.SATFINITE.E5M2.F32.PACK_AB_MERGE_C R8, R17, R16, RZ ;  /* 0x000000101108723e */ /* 0x001fc600048060ff */
[----:B------:R-:W3:Y:S04]  /*138f40*/  LDL.LU R21, [R1+0xc60] ;  /* 0x000c600001157983 */ /* 0x000ee80000300800 */
[----:B------:R-:W3:Y:S04]  /*138f50*/  LDL.LU R25, [R1+0xc64] ;  /* 0x000c640001197983 */ /* 0x000ee80000300800 */
[----:B------:R-:W3:Y:S04]  /*138f60*/  LDL.LU R14, [R1+0xc68] ;  /* 0x000c6800010e7983 */ /* 0x000ee80000300800 */
[----:B-1----:R-:W3:Y:S01]  /*138f70*/  LDL.LU R0, [R1+0xc6c] ;  /* 0x000c6c0001007983 */ /* 0x002ee20000300800 */
[----:B------:R-:W-:-:S03]  /*138f80*/  SHF.R.S32.HI R18, RZ, 0x1f, R27 ;  /* 0x0000001fff127819 */ /* 0x000fc6000001141b */
[----:B------:R-:W3:Y:S04]  /*138f90*/  LDL.LU R22, [R1+0xc80] ;  /* 0x000c800001167983 */ /* 0x000ee80000300800 */
        /* <DEDUP_REMOVED lines=8> */
[----:B--2---:R-:W-:Y:S02]  /*139020*/  F2FP.SATFINITE.E5M2.F32.PACK_AB_MERGE_C R29, R5, R29, RZ ;  /* 0x0000001d051d723e */ /* 0x004fe400048060ff */
[----:B------:R-:W-:-:S03]  /*139030*/  F2FP.SATFINITE.E5M2.F32.PACK_AB_MERGE_C R5, R23, R26, RZ ;  /* 0x0000001a1705723e */ /* 0x000fc600048060ff */
[----:B------:R0:W-:Y:S04]  /*139040*/  STL [R1+0x40c], R29 ;  /* 0x00040c1d01007387 */ /* 0x0001e80000100800 */
[----:B------:R-:W-:Y:S01]  /*139050*/  STL [R1+0x410], R5 ;  /* 0x0004100501007387 */ /* 0x000fe20000100800 */
[----:B----4-:R-:W-:-:S05]  /*139060*/  IADD3 R28, P1, R27, R8, RZ ;  /* 0x000000081b1c7210 */ /* 0x010fca0007f3e0ff */
[----:B0-----:R-:W-:-:S05]  /*139070*/  IMAD.X R29, R18, 0x1, R9, P1 ;  /* 0x00000001121d7824 */ /* 0x001fca00008e0609 */
[----:B------:R0:W-:Y:S04]  /*139080*/  STL.64 [R1+0x4580], R28 ;  /* 0x0045801c01007387 */ /* 0x0001e80000100a00 */
[----:B0-----:R-:W2:Y:S01]  /*139090*/  LDL.LU.64 R28, [R1+0x6410] ;  /* 0x00641000011c7983 */ /* 0x001ea20000300a00 */
[----:B------:R-:W-:Y:S02]  /*1390a0*/  F2FP.SATFINITE.E5M2.F32.PACK_AB_MERGE_C R20, R20, R4, RZ ;  /* 0x000000041414723e */ /* 0x000fe400048060ff */
[----:B--2---:R-:W-:Y:S02]  /*1390b0*/  F2FP.SATFINITE.E5M2.F32.PACK_AB_MERGE_C R5, R29, R3, RZ ;  /* 0x000000031d05723e */ /* 0x004fe400048060ff */
[----:B---3--:R-:W-:Y:S02]  /*1390c0*/  F2FP.SATFINITE.E5M2.F32.PACK_AB_MERGE_C R3, R24, R28, RZ ;  /* 0x0000001c1803723e */ /* 0x008fe400048060ff */
[C---:B------:R-:W-:Y:S01]  /*1390d0*/  IADD3 R28, P1, R27.reuse, R10, RZ ;  /* 0x0000000a1b1c7210 */ /* 0x040fe20007f3e0ff */
[----:B------:R0:W-:Y:S04]  /*1390e0*/  STL [R1+0x408], R5 ;  /* 0x0004080501007387 */ /* 0x0001e80000100800 */
[C---:B------:R-:W-:Y:S01]  /*1390f0*/  IMAD.X R29, R18.reuse, 0x1, R11, P1 ;  /* 0x00000001121d7824 */ /* 0x040fe200008e060b */
[----:B------:R-:W-:Y:S01]  /*139100*/  IADD3 R4, P1, R27, R12, RZ ;  /* 0x0000000c1b047210 */ /* 0x000fe20007f3e0ff */
[----:B------:R1:W-:Y:S04]  /*139110*/  STL [R1+0x404], R3 ;  /* 0x0004040301007387 */ /* 0x0003e80000100800 */
[----:B0-----:R-:W-:Y:S01]  /*139120*/  IMAD.X R5, R18, 0x1, R13, P1 ;  /* 0x0000000112057824 */ /* 0x001fe200008e060d */
[----:B-1----:R-:W2:Y:S04]  /*139130*/  LDL.LU R3, [R1+0xc90] ;  /* 0x000c900001037983 */ /* 0x002ea80000300800 */
[----:B------:R0:W-:Y:S04]  /*139140*/  STL.64 [R1+0x4570], R28 ;  /* 0x0045701c01007387 */ /* 0x0001e80000100a00 */
[----:B0-----:R-:W2:Y:S04]  /*139150*/  LDL.LU R28, [R1+0xc94] ;  /* 0x000c9400011c7983 */ /* 0x001ea80000300800 */
[----:B------:R-:W3:Y:S04]  /*139160*/  LDL.LU R29, [R1+0xc98] ;  /* 0x000c9800011d7983 */ /* 0x000ee80000300800 */
[----:B------:R-:W3:Y:S04]  /*139170*/  LDL.LU R24, [R1+0xc9c] ;  /* 0x000c9c0001187983 */ /* 0x000ee80000300800 */
[----:B------:R0:W-:Y:S04]  /*139180*/  STL [R1+0x400], R20 ;  /* 0x0004001401007387 */ /* 0x0001e80000100800 */
[----:B0-----:R-:W4:Y:S04]  /*139190*/  LDL.LU R20, [R1+0xcb0] ;  /* 0x000cb00001147983 */ /* 0x001f280000300800 */
[----:B------:R-:W4:Y:S04]  /*1391a0*/  LDL.LU R18, [R1+0xcb4] ;  /* 0x000cb40001127983 */ /* 0x000f280000300800 */
[----:B------:R0:W-:Y:S02]  /*1391b0*/  STL.64 [R1+0x4568], R4 ;  /* 0x0045680401007387 */ /* 0x0001e40000100a00 */
[----:B0-----:R-:W-:-:S02]  /*1391c0*/  F2FP.SATFINITE.E5M2.F32.PACK_AB_MERGE_C R4, R15, R2, RZ ;  /* 0x000000020f04723e */ /* 0x001fc400048060ff */
[----:B------:R-:W-:-:S03]  /*1391d0*/  F2FP.SATFINITE.E5M2.F32.PACK_AB_MERGE_C R2, R25, R21, RZ ;  /* 0x000000151902723e */ /* 0x000fc600048060ff */
[----:B------:R-:W-:Y:S04]  /*1391e0*/  STL [R1+0x59b4], R4 ;  /* 0x0059b40401007387 */ /* 0x000fe80000100800 */
[----:B------:R0:W-:Y:S02]  /*1391f0*/  STL [R1+0x3f0], R2 ;  /* 0x0003f00201007387 */ /* 0x0001e40000100800 */
[----:B0-----:R-:W-:Y:S02]  /*139200*/  F2FP.SATFINITE.E5M2.F32.PACK_AB_MERGE_C R2, R0, R14, RZ ;  /* 0x0000000e0002723e */ /* 0x001fe400048060ff */
[----:B------:R-:W4:Y:S04]  /*139210*/  LDL.LU R14, [R1+0xcb8] ;  /* 0x000cb800010e7983 */ /* 0x000f280000300800 */
[----:B------:R-:W4:Y:S01]  /*139220*/  LDL.LU R0, [R1+0xcbc] ;  /* 0x000cbc0001007983 */ /* 0x000f220000300800 */
[----:B------:R-:W-:Y:S01]  /*139230*/  VIADD R27, R27, UR6 ;  /* 0x000000061b1b7c36 */ /* 0x000fe20008000000 */
[----:B------:R-:W-:Y:S01]  /*139240*/  F2FP.SATFINITE.E5M2.F32.PACK_AB_MERGE_C R17, R17, R16, RZ ;  /* 0x000000101111723e */ /* 0x000fe200048060ff */
[----:B------:R-:W-:-:S03]  /*139250*/  ULDC UR6, c[0x0][0x248] ;  /* 0x0000920000067ab9 */ /* 0x000fc60000000800 */
[----:B------:R-:W-:Y:S02]  /*139260*/  SHF.R.S32.HI R15, RZ, 0x1f, R27 ;  /* 0x0000001fff0f7819 */ /* 0x000fe4000001141b */
[----:B------:R-:W-:Y:S01]  /*139270*/  IADD3 R4, P1, R27, R6, RZ ;  /* 0x000000061b047210 */ /* 0x000fe20007f3e0ff */
[----:B------:R0:W-:Y:S04]  /*139280*/  STL [R1+0x3f4], R2 ;  /* 0x0003f40201007387 */ /* 0x0001e80000100800 */
[----:B------:R-:W-:Y:S01]  /*139290*/  IMAD.X R5, R15, 0x1, R7, P1 ;  /* 0x000000010f057824 */ /* 0x000fe200008e0607 */
[----:B0-----:R-:W-:Y:S02]  /*1392a0*/  F2FP.SATFINITE.E5M2.F32.PACK_AB_MERGE_C R2, R19, R22, RZ ;  /* 0x000000161302723e */ /* 0x001fe400048060ff */
[----:B------:R-:W-:-:S02]  /*1392b0*/  IADD3 R22, P1, R27, R8, RZ ;  /* 0x000000081b167210 */ /* 0x000fc40007f3e0ff */
[----:B------:R0:W-:Y:S03]  /*1392c0*/  STL.64 [R1+0x4548], R4 ;  /* 0x0045480401007387 */ /* 0x0001e60000100a00 */
[----:B------:R-:W-:Y:S01]  /*1392d0*/  IMAD.X R23, R15, 0x1, R9, P1 ;  /* 0x000000010f177824 */ /* 0x000fe200008e0609 */
[----:B0-----:R-:W4:Y:S04]  /*1392e0*/  LDL.LU R5, [R1+0xcc0] ;  /* 0x000cc00001057983 */ /* 0x001f280000300800 */
[----:B------:R0:W-:Y:S04]  /*1392f0*/  STL [R1+0x2f8], R2 ;  /* 0x0002f80201007387 */ /* 0x0001e80000100800 */
[----:B------:R-:W4:Y:S04]  /*139300*/  LDL.LU R21, [R1+0xcc4] ;  /* 0x000cc40001157983 */ /* 0x000f280000300800 */
[----:B------:R-:W-:Y:S01]  /*139310*/  STL [R1+0x60b8], R17 ;  /* 0x0060b81101007387 */ /* 0x000fe20000100800 */
[----:B0-----:R-:W-:-:S03]  /*139320*/  IADD3 R2, P1, R27, R10, RZ ;  /* 0x0000000a1b027210 */ /* 0x001fc60007f3e0ff */
[----:B------:R-:W4:Y:S04]  /*139330*/  LDL.LU R26, [R1+0xcc8] ;  /* 0x000cc800011a7983 */ /* 0x000f280000300800 */
[----:B------:R-:W4:Y:S04]  /*139340*/  LDL.LU R4, [R1+0xccc] ;  /* 0x000ccc0001047983 */ /* 0x000f280000300800 */
[----:B------:R-:W4:Y:S04]  /*139350*/  LDL.LU R25, [R1+0xcd0] ;  /* 0x000cd00001197983 */ /* 0x000f280000300800 */
[----:B------:R0:W-:Y:S04]  /*139360*/  STL.64 [R1+0x4538], R22 ;  /* 0x0045381601007387 */ /* 0x0001e80000100a00 */
[----:B------:R-:W4:Y:S04]  /*139370*/  LDL.LU R19, [R1+0xcd4] ;  /* 0x000cd40001137983 */ /* 0x000f280000300800 */
[----:B0-----:R-:W4:Y:S04]  /*139380*/  LDL.LU R22, [R1+0xcd8] ;  /* 0x000cd80001167983 */ /* 0x001f280000300800 */
[----:B------:R-:W4:Y:S01]  /*139390*/  LDL.LU R16, [R1+0xcdc] ;  /* 0x000cdc0001107983 */ /* 0x000f220000300800 */
[----:B--2---:R-:W-:Y:S01]  /*1393a0*/  F2FP.SATFINITE.E5M2.F32.PACK_AB_MERGE_C R28, R28, R3, RZ ;  /* 0x000000031c1c723e */ /* 0x004fe200048060ff */
[----:B------:R-:W-:Y:S01]  /*1393b0*/  IMAD.X R3, R15, 0x1, R11, P1 ;  /* 0x000000010f037824 */ /* 0x000fe200008e060b */
[----:B---3--:R-:W-:-:S03]  /*1393c0*/  F2FP.SATFINITE.E5M2.F32.PACK_AB_MERGE_C R24, R24, R29, RZ ;  /* 0x0000001d1818723e */ /* 0x008fc600048060ff */
[----:B------:R-:W-:Y:S04]  /*1393d0*/  STL [R1+0x60c4], R28 ;  /* 0x0060c41c01007387 */ /* 0x000fe80000100800 */
[----:B------:R-:W-:Y:S04]  /*1393e0*/  STL [R1+0x6034], R24 ;  /* 0x0060341801007387 */ /* 0x000fe80000100800 */
[----:B------:R0:W-:Y:S04]  /*1393f0*/  STL.64 [R1+0x6408], R10 ;  /* 0x0064080a01007387 */ /* 0x0001e80000100a00 */
[----:B------:R4:W-:Y:S04]  /*139400*/  STL.64 [R1+0x4520], R2 ;  /* 0x0045200201007387 */ /* 0x0009e80000100a00 */
[----:B------:R-:W2:Y:S01]  /*139410*/  LDL.LU R23, [R1+0xce0] ;  /* 0x000ce00001177983 */ /* 0x000ea20000300800 */
[----:B0-----:R-:W-:-:S02]  /*139420*/  IADD3 R10, P1, R27, R12, RZ ;  /* 0x0000000c1b0a7210 */ /* 0x001fc40007f3e0ff */
[----:B----4-:R-:W-:Y:S01]  /*139430*/  F2FP.SATFINITE.E5M2.F32.PACK_AB_MERGE_C R3, R18, R20, RZ ;  /* 0x000000141203723e */ /* 0x010fe200048060ff */
[----:B------:R-:W2:Y:S02]  /*139440*/  LDL.LU R2, [R1+0xce4] ;  /* 0x000ce40001027983 */ /* 0x000ea40000300800 */
[----:B------:R-:W-:Y:S02]  /*139450*/  IMAD.X R11, R15, 0x1, R13, P1 ;  /* 0x000000010f0b7824 */ /* 0x000fe400008e060d */
[----:B------:R0:W-:Y:S04]  /*139460*/  STL [R1+0x2f0], R3 ;  /* 0x0002f00301007387 */ /* 0x0001e80000100800 */
[----:B0-----:R-:W3:Y:S04]  /*139470*/  LDL.LU R3, [R1+0xce8] ;  /* 0x000ce80001037983 */ /* 0x001ee80000300800 */
[----:B------:R-:W3:Y:S04]  /*139480*/  LDL.LU R20, [R1+0xcec] ;  /* 0x000cec0001147983 */ /* 0x000ee80000300800 */
[----:B------:R-:W4:Y:S04]  /*139490*/  LDL.LU R28, [R1+0xcf0] ;  /* 0x000cf000011c7983 */ /* 0x000f280000300800 */
[----:B------:R-:W4:Y:S01]  /*1394a0*/  LDL.LU R15, [R1+0xcf4] ;  /* 0x000cf400010f7983 */ /* 0x000f220000300800 */
[----:B------:R-:W-:-:S03]  /*1394b0*/  F2FP.SATFINITE.E5M2.F32.PACK_AB_MERGE_C R0, R0, R14, RZ ;  /* 0x0000000e0000723e */ /* 0x000fc600048060ff */
[----:B------:R0:W-:Y:S04]  /*1394c0*/  STL.64 [R1+0x4518], R10 ;  /* 0x0045180a01007387 */ /* 0x0001e80000100a00 */
[----:B------:R1:W-:Y:S04]  /*1394d0*/  STL [R1+0x2ec], R0 ;  /* 0x0002ec0001007387 */ /* 0x0003e80000100800 */
[----:B------:R-:W2:Y:S01]  /*1394e0*/  LDL.LU R29, [R1+0xcf8] ;  /* 0x000cf800011d7983 */ /* 0x000ea20000300800 */
[----:B------:R-:W-:Y:S01]  /*1394f0*/  VIADD R27, R27, UR6 ;  /* 0x000000061b1b7c36 */ /* 0x000fe20008000000 */
[----:B------:R-:W-:Y:S01]  /*139500*/  ULDC UR6, c[0x0][0x248] ;  /* 0x0000920000067ab9 */ /* 0x000fe20000000800 */
[----:B------:R-:W-:-:S02]  /*139510*/  F2FP.SATFINITE.E5M2.F32.PACK_AB_MERGE_C R21, R21, R5, RZ ;  /* 0x000000051515723e */ /* 0x000fc400048060ff */
[----:B0-----:R-:W-:Y:S02]  /*139520*/  F2FP.SATFINITE.E5M2.F32.PACK_AB_MERGE_C R10, R4, R26, RZ ;  /* 0x0000001a040a723e */ /* 0x001fe400048060ff */
[----:B------:R-:W-:Y:S02]  /*139530*/  IADD3 R4, P1, R27, R6, RZ ;  /* 0x000000061b047210 */ /* 0x000fe40007f3e0ff */
[----:B------:R-:W-:Y:S02]  /*139540*/  F2FP.SATFINITE.E5M2.F32.PACK_AB_MERGE_C R19, R19, R25, RZ ;  /* 0x000000191313723e */ /* 0x000fe400048060ff */
[----:B------:R-:W-:Y:S01]  /*139550*/  F2FP.SATFINITE.E5M2.F32.PACK_AB_MERGE_C R16, R16, R22, RZ ;  /* 0x000000161010723e */ /* 0x000fe200048060ff */
[----:B--2---:R-:W-:Y:S04]  /*139560*/  STL [R1+0x6404], R29 ;  /* 0x0064041d01007387 */ /* 0x004fe80000100800 */
[----:B------:R-:W2:Y:S04]  /*139570*/  LDL.LU R18, [R1+0xcfc] ;  /* 0x000cfc0001127983 */ /* 0x000ea80000300800 */
[----:B------:R-:W2:Y:S04]  /*139580*/  LDL.LU R14, [R1+0xd10] ;  /* 0x000d1000010e7983 */ /* 0x000ea80000300800 */
[----:B-1----:R-:W2:Y:S04]  /*139590*/  LDL.LU R0, [R1+0xd14] ;  /* 0x000d140001007983 */ /* 0x002ea80000300800 */
[----:B------:R0:W-:Y:S02]  /*1395a0*/  STL [R1+0x60e0], R21 ;  /* 0x0060e01501007387 */ /* 0x0001e40000100800 */
[----:B0-----:R-:W-:-:S02]  /*1395b0*/  SHF.R.S32.HI R21, RZ, 0x1f, R27 ;  /* 0x0000001fff157819 */ /* 0x001fc4000001141b */
[----:B------:R0:W-:Y:S03]  /*1395c0*/  STL [R1+0x2e8], R10 ;  /* 0x0002e80a01007387 */ /* 0x0001e60000100800 */
[----:B------:R-:W-:Y:S01]  /*1395d0*/  IMAD.X R5, R21, 0x1, R7, P1 ;  /* 0x0000000115057824 */ /* 0x000fe200008e0607 */
[----:B------:R-:W-:Y:S01]  /*1395e0*/  STL [R1+0x60f0], R19 ;  /* 0x0060f01301007387 */ /* 0x000fe20000100800 */
[----:B0-----:R-:W-:-:S03]  /*1395f0*/  IADD3 R10, P1, R27, R8, RZ ;  /* 0x000000081b0a7210 */ /* 0x001fc60007f3e0ff */
[----:B------:R0:W-:Y:S04]  /*139600*/  STL.64 [R1+0x44f8], R4 ;  /* 0x0044f80401007387 */ /* 0x0001e80000100a00 */
[----:B------:R-:W2:Y:S01]  /*139610*/  LDL.LU R17, [R1+0xd18] ;  /* 0x000d180001117983 */ /* 0x000ea20000300800 */
[----:B------:R-:W-:-:S03]  /*139620*/  IMAD.X R11, R21, 0x1, R9, P1 ;  /* 0x00000001150b7824 */ /* 0x000fc600008e0609 */
[----:B0-----:R-:W2:Y:S04]  /*139630*/  LDL.LU R4, [R1+0xd1c] ;  /* 0x000d1c0001047983 */ /* 0x001ea80000300800 */
[----:B------:R-:W2:Y:S04]  /*139640*/  LDL.LU R5, [R1+0xd30] ;  /* 0x000d300001057983 */ /* 0x000ea80000300800 */
[----:B------:R-:W2:Y:S04]  /*139650*/  LDL.LU R26, [R1+0xd34] ;  /* 0x000d3400011a7983 */ /* 0x000ea80000300800 */
[----:B------:R-:W2:Y:S04]  /*139660*/  LDL.LU R25, [R1+0xd38] ;  /* 0x000d380001197983 */ /* 0x000ea80000300800 */
[----:B------:R-:W2:Y:S04]  /*139670*/  LDL.LU R22, [R1+0xd3c] ;  /* 0x000d3c0001167983 */ /* 0x000ea80000300800 */
[----:B------:R-:W-:Y:S04]  /*139680*/  STL [R1+0x602c], R16 ;  /* 0x00602c1001007387 */ /* 0x000fe80000100800 */
[----:B------:R0:W-:Y:S04]  /*139690*/  STL.64 [R1+0x44e8], R10 ;  /* 0x0044e80a01007387 */ /* 0x0001e80000100a00 */
[----:B0-----:R-:W2:Y:S01]  /*1396a0*/  LDL.LU.64 R10, [R1+0x6408] ;  /* 0x00640800010a7983 */ /* 0x001ea20000300a00 */
[----:B------:R-:W-:-:S02]  /*1396b0*/  F2FP.SATFINITE.E5M2.F32.PACK_AB_MERGE_C R19, R2, R23, RZ ;  /* 0x000000170213723e */ /* 0x000fc400048060ff */
[----:B---3--:R-:W-:Y:S02]  /*1396c0*/  F2FP.SATFINITE.E5M2.F32.PACK_AB_MERGE_C R16, R20, R3, RZ ;  /* 0x000000031410723e */ /* 0x008fe400048060ff */
[----:B----4-:R-:W-:Y:S01]  /*1396d0*/  F2FP.SATFINITE.E5M2.F32.PACK_AB_MERGE_C R15, R15, R28, RZ ;  /* 0x0000001c0f0f723e */ /* 0x010fe200048060ff */
[----:B------:R-:W-:Y:S04]  /*1396e0*/  STL [R1+0x2d4], R19 ;  /* 0x0002d41301007387 */ /* 0x000fe80000100800 */
[----:B------:R-:W-:Y:S04]  /*1396f0*/  STL [R1+0x2d0], R16 ;  /* 0x0002d01001007387 */ /* 0x000fe80000100800 */
[----:B------:R-:W3:Y:S01]  /*139700*/  LDL.LU R23, [R1+0xd20] ;  /* 0x000d200001177983 */ /* 0x000ee20000300800 */
[----:B--2---:R-:W-:-:S05]  /*139710*/  IADD3 R2, P1, R27, R10, RZ ;  /* 0x0000000a1b027210 */ /* 0x004fca0007f3e0ff */
[----:B------:R-:W-:Y:S01]  /*139720*/  IMAD.X R3, R21, 0x1, R11, P1 ;  /* 0x0000000115037824 */ /* 0x000fe200008e060b */
[----:B------:R-:W-:-:S04]  /*139730*/  IADD3 R28, P1, R27, R12, RZ ;  /* 0x0000000c1b1c7210 */ /* 0x000fc80007f3e0ff */
[----:B------:R0:W-:Y:S01]  /*139740*/  STL.64 [R1+0x44d8], R2 ;  /* 0x0044d80201007387 */ /* 0x0001e20000100a00 */
[----:B------:R-:W-:-:S03]  /*139750*/  IMAD.X R29, R21, 0x1, R13, P1 ;  /* 0x00000001151d7824 */ /* 0x000fc600008e060d */
[----:B0-----:R-:W3:Y:S04]  /*139760*/  LDL.LU R2, [R1+0xd24] ;  /* 0x000d240001027983 */ /* 0x001ee80000300800 */
[----:B------:R-:W2:Y:S04]  /*139770*/  LDL.LU R3, [R1+0xd28] ;  /* 0x000d280001037983 */ /* 0x000ea80000300800 */
[----:B------:R-:W2:Y:S04]  /*139780*/  LDL.LU R20, [R1+0xd2c] ;  /* 0x000d2c0001147983 */ /* 0x000ea80000300800 */
[----:B------:R-:W-:Y:S04]  /*139790*/  STL [R1+0x6108], R15 ;  /* 0x0061080f01007387 */ /* 0x000fe80000100800 */
[----:B------:R0:W-:Y:S04]  /*1397a0*/  STL.64 [R1+0x44d0], R28 ;  /* 0x0044d01c01007387 */ /* 0x0001e80000100a00 */
[----:B0-----:R-:W4:Y:S01]  /*1397b0*/  LDL.LU R29, [R1+0x6404] ;  /* 0x00640400011d7983 */ /* 0x001f220000300800 */
[----:B------:R-:W-:-:S03]  /*1397c0*/  F2FP.SATFINITE.E5M2.F32.PACK_AB_MERGE_C R0, R0, R14, RZ ;  /* 0x0000000e0000723e */ /* 0x000fc600048060ff */
[----:B------:R-:W2:Y:S01]  /*1397d0*/  LDL.LU R19, [R1+0xd50] ;  /* 0x000d500001137983 */ /* 0x000ea20000300800 */
[----:B----4-:R-:W-:-:S05]  /*1397e0*/  F2FP.SATFINITE.E5M2.F32.PACK_AB_MERGE_C R15, R18, R29, RZ ;  /* 0x0000001d120f723e */ /* 0x010fca00048060ff */
[----:B------:R0:W-:Y:S04]  /*1397f0*/  STL [R1+0x2c4], R15 ;  /* 0x0002c40f01007387 */ /* 0x0001e80000100800 */
[----:B------:R-:W4:Y:S04]  /*139800*/  LDL.LU R28, [R1+0xd54] ;  /* 0x000d5400011c7983 */ /* 0x000f280000300800 */
[----:B------:R1:W-:Y:S04]  /*139810*/  STL [R1+0x2b0], R0 ;  /* 0x0002b00001007387 */ /* 0x0003e80000100800 */
[----:B------:R-:W2:Y:S01]  /*139820*/  LDL.LU R29, [R1+0xd58] ;  /* 0x000d5800011d7983 */ /* 0x000ea20000300800 */
[----:B------:R-:W-:Y:S01]  /*139830*/  VIADD R27, R27, UR6 ;  /* 0x000000061b1b7c36 */ /* 0x000fe20008000000 */
[----:B0-----:R-:W-:Y:S01]  /*139840*/  F2FP.SATFINITE.E5M2.F32.PACK_AB_MERGE_C R15, R4, R17, RZ ;  /* 0x00000011040f723e */ /* 0x001fe200048060ff */
[----:B------:R-:W-:-:S03]  /*139850*/  ULDC UR6, c[0x0][0x248] ;  /* 0x0000920000067ab9 */ /* 0x000fc60000000800 */
[----:B------:R-:W-:Y:S02]  /*139860*/  SHF.R.S32.HI R4, RZ, 0x1f, R27 ;  /* 0x0000001fff047819 */ /* 0x000fe4000001141b */
[----:B------:R-:W-:-:S05]  /*139870*/  IADD3 R16, P1, R27, R6, RZ ;  /* 0x000000061b107210 */ /* 0x000fca0007f3e0ff */
[----:B------:R-:W-:Y:S01]  /*139880*/  IMAD.X R17, R4, 0x1, R7, P1 ;  /* 0x0000000104117824 */ /* 0x000fe200008e0607 */
[----:B---3--:R-:W-:Y:S01]  /*139890*/  F2FP.SATFINITE.E5M2.F32.PACK_AB_MERGE_C R2, R2, R23, RZ ;  /* 0x000000170202723e */ /* 0x008fe200048060ff */
[----:B--2---:R-:W-:Y:S04]  /*1398a0*/  STL [R1+0x6400], R29 ;  /* 0x0064001d01007387 */ /* 0x004fe80000100800 */
[----:B------:R-:W2:Y:S04]  /*1398b0*/  LDL.LU R18, [R1+0xd5c] ;  /* 0x000d5c0001127983 */ /* 0x000ea80000300800 */
[----:B------:R-:W3:Y:S04]  /*1398c0*/  LDL.LU R14, [R1+0xd60] ;  /* 0x000d6000010e7983 */ /* 0x000ee80000300800 */
[----:B-1----:R-:W3:Y:S04]  /*1398d0*/  LDL.LU R0, [R1+0xd64] ;  /* 0x000d640001007983 */ /* 0x002ee80000300800 */
[----:B------:R0:W-:Y:S04]  /*1398e0*/  STL [R1+0x59dc], R15 ;  /* 0x0059dc0f01007387 */ /* 0x0001e80000100800 */
[----:B------:R-:W3:Y:S04]  /*1398f0*/  LDL.LU R21, [R1+0xd68] ;  /* 0x000d680001157983 */ /* 0x000ee80000300800 */
[----:B------:R1:W-:Y:S01]  /*139900*/  STL.64 [R1+0x44b0], R16 ;  /* 0x0044b01001007387 */ /* 0x0003e20000100a00 */
[----:B0-----:R-:W-:-:S02]  /*139910*/  F2FP.SATFINITE.E5M2.F32.PACK_AB_MERGE_C R15, R26, R5, RZ ;  /* 0x000000051a0f723e */ /* 0x001fc400048060ff */
[----:B------:R-:W-:Y:S02]  /*139920*/  F2FP.SATFINITE.E5M2.F32.PACK_AB_MERGE_C R5, R22, R25, RZ ;  /* 0x000000191605723e */ /* 0x000fe400048060ff */
[----:B-1----:R-:W-:Y:S01]  /*139930*/  IADD3 R16, P1, R27, R8, RZ ;  /* 0x000000081b107210 */ /* 0x002fe20007f3e0ff */
[----:B------:R0:W-:Y:S04]  /*139940*/  STL [R1+0x2a4], R15 ;  /* 0x0002a40f01007387 */ /* 0x0001e80000100800 */
[----:B------:R-:W-:Y:S01]  /*139950*/  IMAD.X R17, R4, 0x1, R9, P1 ;  /* 0x0000000104117824 */ /* 0x000fe200008e0609 */
[----:B------:R-:W3:Y:S04]  /*139960*/  LDL.LU R24, [R1+0xd6c] ;  /* 0x000d6c0001187983 */ /* 0x000ee80000300800 */
[----:B------:R-:W-:Y:S04]  /*139970*/  STL [R1+0x298], R5 ;  /* 0x0002980501007387 */ /* 0x000fe80000100800 */
[----:B------:R1:W-:Y:S01]  /*139980*/  STL.64 [R1+0x44a0], R16 ;  /* 0x0044a01001007387 */ /* 0x0003e20000100a00 */
[----:B0-----:R-:W-:-:S03]  /*139990*/  F2FP.SATFINITE.E5M2.F32.PACK_AB_MERGE_C R15, R20, R3, RZ ;  /* 0x00000003140f723e */ /* 0x001fc600048060ff */
[----:B-1----:R-:W3:Y:S04]  /*1399a0*/  LDL.LU R17, [R1+0xd70] ;  /* 0x000d700001117983 */ /* 0x002ee80000300800 */
[----:B------:R-:W3:Y:S04]  /*1399b0*/  LDL.LU R5, [R1+0xd74] ;  /* 0x000d740001057983 */ /* 0x000ee80000300800 */
[----:B------:R-:W3:Y:S04]  /*1399c0*/  LDL.LU R25, [R1+0xd78] ;  /* 0x000d780001197983 */ /* 0x000ee80000300800 */
[----:B------:R-:W3:Y:S04]  /*1399d0*/  LDL.LU R22, [R1+0xd7c] ;  /* 0x000d7c0001167983 */ /* 0x000ee80000300800 */
[----:B------:R0:W-:Y:S02]  /*1399e0*/  STL [R1+0x6028], R2 ;  /* 0x0060280201007387 */ /* 0x0001e40000100800 */
[----:B0-----:R-:W-:-:S02]  /*1399f0*/  IADD3 R2, P1, R27, R10, RZ ;  /* 0x0000000a1b027210 */ /* 0x001fc40007f3e0ff */
[----:B------:R-:W-:Y:S03]  /*139a00*/  STL [R1+0x59d4], R15 ;  /* 0x0059d40f01007387 */ /* 0x000fe60000100800 */
[----:B------:R-:W-:Y:S01]  /*139a10*/  IMAD.X R3, R4, 0x1, R11, P1 ;  /* 0x0000000104037824 */ /* 0x000fe200008e060b */
[----:B------:R-:W3:Y:S04]  /*139a20*/  LDL.LU R26, [R1+0xd80] ;  /* 0x000d8000011a7983 */ /* 0x000ee80000300800 */
[----:B------:R-:W3:Y:S04]  /*139a30*/  LDL.LU R23, [R1+0xd84] ;  /* 0x000d840001177983 */ /* 0x000ee80000300800 */
[----:B------:R4:W-:Y:S02]  /*139a40*/  STL.64 [R1+0x4488], R2 ;  /* 0x0044880201007387 */ /* 0x0009e40000100a00 */
[----:B----4-:R-:W-:-:S02]  /*139a50*/  F2FP.SATFINITE.E5M2.F32.PACK_AB_MERGE_C R2, R28, R19, RZ ;  /* 0x000000131c02723e */ /* 0x010fc400048060ff */
[----:B------:R-:W4:Y:S01]  /*139a60*/  LDL.LU R3, [R1+0xd88] ;  /* 0x000d880001037983 */ /* 0x000f220000300800 */
[----:B------:R-:W-:-:S03]  /*139a70*/  IADD3 R28, P1, R27, R12, RZ ;  /* 0x0000000c1b1c7210 */ /* 0x000fc60007f3e0ff */
[----:B------:R-:W4:Y:S02]  /*139a80*/  LDL.LU R20, [R1+0xd8c] ;  /* 0x000d8c0001147983 */ /* 0x000f240000300800 */
[----:B------:R-:W-:Y:S02]  /*139a90*/  IMAD.X R29, R4, 0x1, R13, P1 ;  /* 0x00000001041d7824 */ /* 0x000fe400008e060d */
[----:B------:R-:W-:Y:S04]  /*139aa0*/  STL [R1+0x58d4], R2 ;  /* 0x0058d40201007387 */ /* 0x000fe80000100800 */
[----:B------:R0:W-:Y:S04]  /*139ab0*/  STL.64 [R1+0x4480], R28 ;  /* 0x0044801c01007387 */ /* 0x0001e80000100a00 */
[----:B0-----:R-:W2:Y:S04]  /*139ac0*/  LDL.LU R29, [R1+0x6400] ;  /* 0x00640000011d7983 */ /* 0x001ea80000300800 */
[----:B------:R-:W-:Y:S04]  /*139ad0*/  STL.64 [R1+0x63f8], R12 ;  /* 0x0063f80c01007387 */ /* 0x000fe80000100a00 */
[----:B------:R-:W4:Y:S04]  /*139ae0*/  LDL.LU R28, [R1+0xda0] ;  /* 0x000da000011c7983 */ /* 0x000f280000300800 */
[----:B------:R-:W4:Y:S01]  /*139af0*/  LDL.LU R4, [R1+0xda4] ;  /* 0x000da40001047983 */ /* 0x000f220000300800 */
[----:B--2---:R-:W-:-:S05]  /*139b00*/  F2FP.SATFINITE.E5M2.F32.PACK_AB_MERGE_C R2, R18, R29, RZ ;  /* 0x0000001d1202723e */ /* 0x004fca00048060ff */
[----:B------:R0:W-:Y:S04]  /*139b10*/  STL [R1+0x58d8], R2 ;  /* 0x0058d80201007387 */ /* 0x0001e80000100800 */
[----:B------:R-:W2:Y:S01]  /*139b20*/  LDL.LU R29, [R1+0xda8] ;  /* 0x000da800011d7983 */ /* 0x000ea20000300800 */
[----:B------:R-:W-:Y:S01]  /*139b30*/  VIADD R27, R27, UR6 ;  /* 0x000000061b1b7c36 */ /* 0x000fe20008000000 */
[----:B---3--:R-:W-:Y:S01]  /*139b40*/  F2FP.SATFINITE.E5M2.F32.PACK_AB_MERGE_C R0, R0, R14, RZ ;  /* 0x0000000e0000723e */ /* 0x008fe200048060ff */
[----:B------:R-:W-:Y:S01]  /*139b50*/  ULDC UR6, c[0x0][0x248] ;  /* 0x0000920000067ab9 */ /* 0x000fe20000000800 */
[----:B------:R-:W-:Y:S02]  /*139b60*/  F2FP.SATFINITE.E5M2.F32.PACK_AB_MERGE_C R15, R24, R21, RZ ;  /* 0x00000015180f723e */ /* 0x000fe400048060ff */
[----:B0-----:R-:W-:-:S02]  /*139b70*/  SHF.R.S32.HI R2, RZ, 0x1f, R27 ;  /* 0x0000001fff027819 */ /* 0x001fc4000001141b */
[----:B------:R-:W-:Y:S02]  /*139b80*/  IADD3 R12, P1, R27, R6, RZ ;  /* 0x000000061b0c7210 */ /* 0x000fe40007f3e0ff */
[----:B------:R-:W-:-:S03]  /*139b90*/  F2FP.SATFINITE.E5M2.F32.PACK_AB_MERGE_C R5, R5, R17, RZ ;  /* 0x000000110505723e */ /* 0x000fc600048060ff */
[----:B------:R-:W-:Y:S01]  /*139ba0*/  IMAD.X R13, R2, 0x1, R7, P1 ;  /* 0x00000001020d7824 */ /* 0x000fe200008e0607 */
[----:B----4-:R-:W-:Y:S01]  /*139bb0*/  F2FP.SATFINITE.E5M2.F32.PACK_AB_MERGE_C R3, R20, R3, RZ ;  /* 0x000000031403723e */ /* 0x010fe200048060ff */
[----:B--2---:R-:W-:Y:S04]  /*139bc0*/  STL [R1+0x63f0], R29 ;  /* 0x0063f01d01007387 */ /* 0x004fe80000100800 */
[----:B------:R0:W-:Y:S04]  /*139bd0*/  STL [R1+0x5898], R0 ;  /* 0x0058980001007387 */ /* 0x0001e80000100800 */
[----:B------:R-:W2:Y:S04]  /*139be0*/  LDL.LU R18, [R1+0xdac] ;  /* 0x000dac0001127983 */ /* 0x000ea80000300800 */
[----:B------:R-:W3:Y:S04]  /*139bf0*/  LDL.LU R14, [R1+0xdb0] ;  /* 0x000db000010e7983 */ /* 0x000ee80000300800 */
[----:B0-----:R-:W3:Y:S04]  /*139c00*/  LDL.LU R0, [R1+0xdb4] ;  /* 0x000db40001007983 */ /* 0x001ee80000300800 */
[----:B------:R-:W-:Y:S04]  /*139c10*/  STL [R1+0x5890], R15 ;  /* 0x0058900f01007387 */ /* 0x000fe80000100800 */
[----:B------:R-:W4:Y:S04]  /*139c20*/  LDL.LU R21, [R1+0xdb8] ;  /* 0x000db80001157983 */ /* 0x000f280000300800 */
[----:B------:R-:W4:Y:S04]  /*139c30*/  LDL.LU R24, [R1+0xdbc] ;  /* 0x000dbc0001187983 */ /* 0x000f280000300800 */
[----:B------:R0:W-:Y:S04]  /*139c40*/  STL.64 [R1+0x4460], R12 ;  /* 0x0044600c01007387 */ /* 0x0001e80000100a00 */
[----:B------:R1:W-:Y:S04]  /*139c50*/  STL [R1+0x5858], R5 ;  /* 0x0058580501007387 */ /* 0x0003e80000100800 */
[----:B------:R-:W4:Y:S01]  /*139c60*/  LDL.LU R17, [R1+0xdc0] ;  /* 0x000dc00001117983 */ /* 0x000f220000300800 */
[----:B0-----:R-:W-:-:S03]  /*139c70*/  F2FP.SATFINITE.E5M2.F32.PACK_AB_MERGE_C R12, R22, R25, RZ ;  /* 0x00000019160c723e */ /* 0x001fc600048060ff */
[----:B-1----:R-:W4:Y:S04]  /*139c80*/  LDL.LU R5, [R1+0xdc4] ;  /* 0x000dc40001057983 */ /* 0x002f280000300800 */
[----:B------:R0:W-:Y:S04]  /*139c90*/  STL [R1+0x5860], R12 ;  /* 0x0058600c01007387 */ /* 0x0001e80000100800 */
[----:B------:R-:W4:Y:S04]  /*139ca0*/  LDL.LU R25, [R1+0xdc8] ;  /* 0x000dc80001197983 */ /* 0x000f280000300800 */
[----:B------:R-:W4:Y:S01]  /*139cb0*/  LDL.LU R22, [R1+0xdcc] ;  /* 0x000dcc0001167983 */ /* 0x000f220000300800 */
[----:B0-----:R-:W-:-:S05]  /*139cc0*/  IADD3 R12, P1, R27, R8, RZ ;  /* 0x000000081b0c7210 */ /* 0x001fca0007f3e0ff */
[----:B------:R-:W-:Y:S01]  /*139cd0*/  IMAD.X R13, R2, 0x1, R9, P1 ;  /* 0x00000001020d7824 */ /* 0x000fe200008e0609 */
[----:B------:R-:W-:-:S04]  /*139ce0*/  F2FP.SATFINITE.E5M2.F32.PACK_AB_MERGE_C R15, R23, R26, RZ ;  /* 0x0000001a170f723e */ /* 0x000fc800048060ff */
[----:B------:R0:W-:Y:S04]  /*139cf0*/  STL.64 [R1+0x4450], R12 ;  /* 0x0044500c01007387 */ /* 0x0001e80000100a00 */
[----:B------:R-:W-:Y:S01]  /*139d00*/  STL [R1+0x5808], R15 ;  /* 0x0058080f01007387 */ /* 0x000fe20000100800 */
[----:B0-----:R-:W-:-:S03]  /*139d10*/  IADD3 R12, P1, R27, R10, RZ ;  /* 0x0000000a1b0c7210 */ /* 0x001fc60007f3e0ff */
[----:B------:R-:W-:Y:S02]  /*139d20*/  STL [R1+0x5818], R3 ;  /* 0x0058180301007387 */ /* 0x000fe40000100800 */
[----:B------:R-:W-:-:S05]  /*139d30*/  IMAD.X R13, R2, 0x1, R11, P1 ;  /* 0x00000001020d7824 */ /* 0x000fca00008e060b */
[----:B------:R0:W-:Y:S04]  /*139d40*/  STL.64 [R1+0x4440], R12 ;  /* 0x0044400c01007387 */ /* 0x0001e80000100a00 */
[----:B0-----:R-:W2:Y:S01]  /*139d50*/  LDL.LU.64 R12, [R1+0x63f8] ;  /* 0x0063f800010c7983 */ /* 0x001ea20000300a00 */
[----:B------:R-:W-:-:S03]  /*139d60*/  F2FP.SATFINITE.E5M2.F32.PACK_AB_MERGE_C R4, R4, R28, RZ ;  /* 0x0000001c0404723e */ /* 0x000fc600048060ff */
[----:B------:R-:W4:Y:S04]  /*139d70*/  LDL.LU R26, [R1+0xdd0] ;  /* 0x000dd000011a7983 */ /* 0x000f280000300800 */
[----:B------:R-:W4:Y:S04]  /*139d80*/  LDL.LU R23, [R1+0xdd4] ;  /* 0x000dd40001177983 */ /* 0x000f280000300800 */
[----:B------:R-:W4:Y:S04]  /*139d90*/  LDL.LU R3, [R1+0xdd8] ;  /* 0x000dd80001037983 */ /* 0x000f280000300800 */
[----:B------:R-:W4:Y:S04]  /*139da0*/  LDL.LU R20, [R1+0xddc] ;  /* 0x000ddc0001147983 */ /* 0x000f280000300800 */
[----:B------:R-:W-:Y:S01]  /*139db0*/  STL [R1+0x57d0], R4 ;  /* 0x0057d00401007387 */ /* 0x000fe20000100800 */
[----:B--2---:R-:W-:-:S05]  /*139dc0*/  IADD3 R28, P1, R27, R12, RZ ;  /* 0x0000000c1b1c7210 */ /* 0x004fca0007f3e0ff */
[----:B------:R-:W-:-:S05]  /*139dd0*/  IMAD.X R29, R2, 0x1, R13, P1 ;  /* 0x00000001021d7824 */ /* 0x000fca00008e060d */
        /* <DEDUP_REMOVED lines=11> */
[----:B----4-:R-:W-:Y:S02]  /*139e90*/  F2FP.SATFINITE.E5M2.F32.PACK_AB_MERGE_C R15, R24, R21, RZ ;  /* 0x00000015180f723e */ /* 0x010fe400048060ff */
[----:B0-----:R-:W-:-:S02]  /*139ea0*/  SHF.R.S32.HI R2, RZ, 0x1f, R27 ;  /* 0x0000001fff027819 */ /* 0x001fc4000001141b */
[----:B------:R-:W-:Y:S02]  /*139eb0*/  IADD3 R12, P1, R27, R6, RZ ;  /* 0x000000061b0c7210 */ /* 0x000fe40007f3e0ff */
[----:B------:R-:W-:-:S03]  /*139ec0*/  F2FP.SATFINITE.E5M2.F32.PACK_AB_MERGE_C R5, R5, R17, RZ ;  /* 0x000000110505723e */ /* 0x000fc600048060ff */
[----:B------:R-:W-:Y:S01]  /*139ed0*/  IMAD.X R13, R2, 0x1, R7, P1 ;  /* 0x00000001020d7824 */ /* 0x000fe200008e0607 */
[----:B------:R-:W-:Y:S01]  /*139ee0*/  F2FP.SATFINITE.E5M2.F32.PACK_AB_MERGE_C R3, R20, R3, RZ ;  /* 0x000000031403723e */ /* 0x000fe200048060ff */
        /* <DEDUP_REMOVED lines=44> */
[----:B------:R-:W-:-:S03]  /*13a1b0*/  ULDC UR6, c[0x0][0x248] ;  /* 0x0000920000067ab9 */ /* 0x000fc60000000800 */
[----:B0-----:R-:W-:Y:S02]  /*13a1c0*/  SHF.R.S32.HI R2, RZ, 0x1f, R27 ;  /* 0x0000001fff027819 */ /* 0x001fe4000001141b */
[----:B------:R-:W-:Y:S02]  /*13a1d0*/  IADD3 R12, P1, R27, R6, RZ ;  /* 0x000000061b0c7210 */ /* 0x000fe40007f3e0ff */
[----:B----4-:R-:W-:-:S03]  /*13a1e0*/  F2FP.SATFINITE.E5M2.F32.PACK_AB_MERGE_C R15, R24, R21, RZ ;  /* 0x00000015180f723e */ /* 0x010fc600048060ff */
        /* <DEDUP_REMOVED lines=8> */
[----:B------:R0:W-:Y:S04]  /*13a270*/  STL.64 [R1+0x43c8], R12 ;  /* 0x0043c80c01007387 */ /* 0x0001e80000100a00 */
[----:B------:R-:W4:Y:S01]  /*13a280*/  LDL.LU R16, [R1+0xe48] ;  /* 0x000e480001107983 */ /* 0x000f220000300800 */
[----:B0-----:R-:W-:-:S02]  /*13a290*/  F2FP.SATFINITE.E5M2.F32.PACK_AB_MERGE_C R12, R5, R17, RZ ;  /* 0x00000011050c723e */ /* 0x001fc400048060ff */
[----:B------:R-:W-:-:S03]  /*13a2a0*/  F2FP.SATFINITE.E5M2.F32.PACK_AB_MERGE_C R5, R22, R25, RZ ;  /* 0x000000191605723e */ /* 0x000fc600048060ff */
[----:B------:R0:W-:Y:S04]  /*13a2b0*/  STL [R1+0x5c0], R12 ;  /* 0x0005c00c01007387 */ /* 0x0001e80000100800 */
[----:B------:R-:W4:Y:S01]  /*13a2c0*/  LDL.LU R19, [R1+0xe4c] ;  /* 0x000e4c0001137983 */ /* 0x000f220000300800 */
[----:B0-----:R-:W-:-:S03]  /*13a2d0*/  IADD3 R12, P1, R27, R8, RZ ;  /* 0x000000081b0c7210 */ /* 0x001fc60007f3e0ff */
[----:B------:R0:W-:Y:S02]  /*13a2e0*/  STL [R1+0x5ec], R5 ;  /* 0x0005ec0501007387 */ /* 0x0001e40000100800 */
[----:B------:R-:W-:Y:S02]  /*13a2f0*/  IMAD.X R13, R2, 0x1, R9, P1 ;  /* 0x00000001020d7824 */ /* 0x000fe400008e0609 */
[----:B------:R-:W2:Y:S04]  /*13a300*/  LDL.LU R17, [R1+0xe50] ;  /* 0x000e500001117983 */ /* 0x000ea80000300800 */
[----:B0-----:R-:W2:Y:S04]  /*13a310*/  LDL.LU R5, [R1+0xe54] ;  /* 0x000e540001057983 */ /* 0x001ea80000300800 */
[----:B------:R-:W2:Y:S04]  /*13a320*/  LDL.LU R25, [R1+0xe58] ;  /* 0x000e580001197983 */ /* 0x000ea80000300800 */
[----:B------:R-:W2:Y:S04]  /*13a330*/  LDL.LU R22, [R1+0xe5c] ;  /* 0x000e5c0001167983 */ /* 0x000ea80000300800 */
[----:B------:R0:W-:Y:S02]  /*13a340*/  STL.64 [R1+0x43b8], R12 ;  /* 0x0043b80c01007387 */ /* 0x0001e40000100a00 */
[----:B0-----:R-:W-:-:S02]  /*13a350*/  F2FP.SATFINITE.E5M2.F32.PACK_AB_MERGE_C R12, R23, R26, RZ ;  /* 0x0000001a170c723e */ /* 0x001fc400048060ff */
[----:B------:R-:W2:Y:S04]  /*13a360*/  LDL.LU R26, [R1+0xe60] ;  /* 0x000e6000011a7983 */ /* 0x000ea80000300800 */
[----:B------:R0:W-:Y:S04]  /*13a370*/  STL [R1+0x5a8], R12 ;  /* 0x0005a80c01007387 */ /* 0x0001e80000100800 */
[----:B------:R-:W2:Y:S01]  /*13a380*/  LDL.LU R23, [R1+0xe64] ;  /* 0x000e640001177983 */ /* 0x000ea20000300800 */
[----:B0-----:R-:W-:-:S03]  /*13a390*/  IADD3 R12, P1, R27, R10, RZ ;  /* 0x0000000a1b0c7210 */ /* 0x001fc60007f3e0ff */
[----:B------:R0:W-:Y:S02]  /*13a3a0*/  STL [R1+0x5b4], R3 ;  /* 0x0005b40301007387 */ /* 0x0001e40000100800 */
[----:B------:R-:W-:Y:S02]  /*13a3b0*/  IMAD.X R13, R2, 0x1, R11, P1 ;  /* 0x00000001020d7824 */ /* 0x000fe400008e060b */
[----:B0-----:R-:W2:Y:S04]  /*13a3c0*/  LDL.LU R3, [R1+0xe68] ;  /* 0x000e680001037983 */ /* 0x001ea80000300800 */
[----:B------:R-:W2:Y:S04]  /*13a3d0*/  LDL.LU R20, [R1+0xe6c] ;  /* 0x000e6c0001147983 */ /* 0x000ea80000300800 */
[----:B------:R0:W-:Y:S04]  /*13a3e0*/  STL.64 [R1+0x43a8], R12 ;  /* 0x0043a80c01007387 */ /* 0x0001e80000100a00 */
[----:B0-----:R-:W3:Y:S01]  /*13a3f0*/  LDL.LU.64 R12, [R1+0x63d8] ;  /* 0x0063d800010c7983 */ /* 0x001ee20000300a00 */
[----:B------:R-:W-:-:S05]  /*13a400*/  F2FP.SATFINITE.E5M2.F32.PACK_AB_MERGE_C R4, R4, R28, RZ ;  /* 0x0000001c0404723e */ /* 0x000fca00048060ff */
[----:B------:R-:W-:Y:S01]  /*13a410*/  STL [R1+0x54c], R4 ;  /* 0x00054c0401007387 */ /* 0x000fe20000100800 */
[----:B---3--:R-:W-:-:S05]  /*13a420*/  IADD3 R28, P1, R27, R12, RZ ;  /* 0x0000000c1b1c7210 */ /* 0x008fca0007f3e0ff */
[----:B------:R-:W-:-:S05]  /*13a430*/  IMAD.X R29, R2, 0x1, R13, P1 ;  /* 0x00000001021d7824 */ /* 0x000fca00008e060d */
[----:B------:R0:W-:Y:S04]  /*13a440*/  STL.64 [R1+0x43a0], R28 ;  /* 0x0043a01c01007387 */ /* 0x0001e80000100a00 */
[----:B0-----:R-:W3:Y:S01]  /*13a450*/  LDL.LU R29, [R1+0x63d0] ;  /* 0x0063d000011d7983 */ /* 0x001ee20000300800 */
[----:B------:R-:W-:Y:S01]  /*13a460*/  VIADD R27, R27, UR6 ;  /* 0x000000061b1b7c36 */ /* 0x000fe20008000000 */
[----:B------:R-:W-:Y:S01]  /*13a470*/  F2FP.SATFINITE.E5M2.F32.PACK_AB_MERGE_C R0, R0, R14, RZ ;  /* 0x0000000e0000723e */ /* 0x000fe200048060ff */
[----:B------:R-:W-:Y:S01]  /*13a480*/  ULDC UR6, c[0x0][0x248] ;  /* 0x0000920000067ab9 */ /* 0x000fe20000000800 */
[----:B------:R0:W-:Y:S04]  /*13a490*/  STL.64 [R1+0x63c8], R12 ;  /* 0x0063c80c01007387 */ /* 0x0001e80000100a00 */
[----:B------:R-:W3:Y:S04]  /*13a4a0*/  LDL.LU R21, [R1+0xe70] ;  /* 0x000e700001157983 */ /* 0x000ee80000300800 */
[----:B------:R-:W3:Y:S01]  /*13a4b0*/  LDL.LU R24, [R1+0xe74] ;  /* 0x000e740001187983 */ /* 0x000ee20000300800 */
[----:B0-----:R-:W-:-:S02]  /*13a4c0*/  IADD3 R12, P1, R27, R6, RZ ;  /* 0x000000061b0c7210 */ /* 0x001fc40007f3e0ff */
[----:B----4-:R-:W-:Y:S02]  /*13a4d0*/  F2FP.SATFINITE.E5M2.F32.PACK_AB_MERGE_C R15, R19, R16, RZ ;  /* 0x00000010130f723e */ /* 0x010fe400048060ff */
[----:B--2---:R-:W-:Y:S02]  /*13a4e0*/  F2FP.SATFINITE.E5M2.F32.PACK_AB_MERGE_C R5, R5, R17, RZ ;  /* 0x000000110505723e */ /* 0x004fe400048060ff */
[----:B------:R-:W-:Y:S02]  /*13a4f0*/  F2FP.SATFINITE.E5M2.F32.PACK_AB_MERGE_C R3, R20, R3, RZ ;  /* 0x000000031403723e */ /* 0x000fe400048060ff */
[----:B---3--:R-:W-:-:S05]  /*13a500*/  F2FP.SATFINITE.E5M2.F32.PACK_AB_MERGE_C R2, R18, R29, RZ ;  /* 0x0000001d1202723e */ /* 0x008fca00048060ff */
[----:B------:R0:W-:Y:S04]  /*13a510*/  STL [R1+0x56c], R2 ;  /* 0x00056c0201007387 */ /* 0x0001e80000100800 */
[----:B------:R-:W2:Y:S04]  /*13a520*/  LDL.LU R29, [R1+0xe78] ;  /* 0x000e7800011d7983 */ /* 0x000ea80000300800 */
[----:B------:R-:W2:Y:S01]  /*13a530*/  LDL.LU R18, [R1+0xe7c] ;  /* 0x000e7c0001127983 */ /* 0x000ea20000300800 */
[----:B0-----:R-:W-:-:S03]  /*13a540*/  SHF.R.S32.HI R2, RZ, 0x1f, R27 ;  /* 0x0000001fff027819 */ /* 0x001fc6000001141b */
[----:B------:R0:W-:Y:S02]  /*13a550*/  STL [R1+0x4e8], R0 ;  /* 0x0004e80001007387 */ /* 0x0001e40000100800 */
[----:B------:R-:W-:Y:S02]  /*13a560*/  IMAD.X R13, R2, 0x1, R7, P1 ;  /* 0x00000001020d7824 */ /* 0x000fe400008e0607 */
[----:B------:R-:W3:Y:S04]  /*13a570*/  LDL.LU R28, [R1+0xe90] ;  /* 0x000e9000011c7983 */ /* 0x000ee80000300800 */
[----:B------:R-:W3:Y:S04]  /*13a580*/  LDL.LU R4, [R1+0xe94] ;  /* 0x000e940001047983 */ /* 0x000ee80000300800 */
[----:B------:R-:W4:Y:S04]  /*13a590*/  LDL.LU R14, [R1+0xe98] ;  /* 0x000e9800010e7983 */ /* 0x000f280000300800 */
[----:B0-----:R-:W4:Y:S04]  /*13a5a0*/  LDL.LU R0, [R1+0xe9c] ;  /* 0x000e9c0001007983 */ /* 0x001f280000300800 */
[----:B------:R-:W-:Y:S04]  /*13a5b0*/  STL [R1+0x51c], R15 ;  /* 0x00051c0f01007387 */ /* 0x000fe80000100800 */
[----:B------:R0:W-:Y:S04]  /*13a5c0*/  STL.64 [R1+0x4380], R12 ;  /* 0x0043800c01007387 */ /* 0x0001e80000100a00 */
[----:B------:R-:W4:Y:S04]  /*13a5d0*/  LDL.LU R17, [R1+0xea0] ;  /* 0x000ea00001117983 */ /* 0x000f280000300800 */
[----:B------:R1:W-:Y:S01]  /*13a5e0*/  STL [R1+0x4c8], R5 ;  /* 0x0004c80501007387 */ /* 0x0003e20000100800 */
[----:B0-----:R-:W-:-:S03]  /*13a5f0*/  F2FP.SATFINITE.E5M2.F32.PACK_AB_MERGE_C R12, R22, R25, RZ ;  /* 0x00000019160c723e */ /* 0x001fc600048060ff */
[----:B-1----:R-:W4:Y:S04]  /*13a600*/  LDL.LU R5, [R1+0xea4] ;  /* 0x000ea40001057983 */ /* 0x002f280000300800 */
        /* <DEDUP_REMOVED lines=8> */
[----:B------:R-:W-:Y:S04]  /*13a690*/  STL [R1+0x43c], R12 ;  /* 0x00043c0c01007387 */ /* 0x000fe80000100800 */
[----:B------:R-:W4:Y:S04]  /*13a6a0*/  LDL.LU R23, [R1+0xeb4] ;  /* 0x000eb40001177983 */ /* 0x000f280000300800 */
[----:B------:R0:W-:Y:S04]  /*13a6b0*/  STL [R1+0x46c], R3 ;  /* 0x00046c0301007387 */ /* 0x0001e80000100800 */
[----:B0-----:R-:W4:Y:S04]  /*13a6c0*/  LDL.LU R3, [R1+0xeb8] ;  /* 0x000eb80001037983 */ /* 0x001f280000300800 */
[----:B------:R-:W2:Y:S01]  /*13a6d0*/  LDL.LU R20, [R1+0xebc] ;  /* 0x000ebc0001147983 */ /* 0x000ea20000300800 */
[----:B------:R-:W-:-:S05]  /*13a6e0*/  IADD3 R12, P1, R27, R10, RZ ;  /* 0x0000000a1b0c7210 */ /* 0x000fca0007f3e0ff */
[----:B------:R-:W-:Y:S01]  /*13a6f0*/  IMAD.X R13, R2, 0x1, R11, P1 ;  /* 0x00000001020d7824 */ /* 0x000fe200008e060b */
[----:B--2---:R-:W-:Y:S04]  /*13a700*/  STL [R1+0x63c0], R20 ;  /* 0x0063c01401007387 */ /* 0x004fe80000100800 */
[----:B------:R0:W-:Y:S04]  /*13a710*/  STL.64 [R1+0x4368], R12 ;  /* 0x0043680c01007387 */ /* 0x0001e80000100a00 */
[----:B0-----:R-:W2:Y:S01]  /*13a720*/  LDL.LU.64 R12, [R1+0x63c8] ;  /* 0x0063c800010c7983 */ /* 0x001ea20000300a00 */
[----:B------:R-:W-:-:S05]  /*13a730*/  F2FP.SATFINITE.E5M2.F32.PACK_AB_MERGE_C R15, R24, R21, RZ ;  /* 0x00000015180f723e */ /* 0x000fca00048060ff */
[----:B------:R-:W-:Y:S01]  /*13a740*/  STL [R1+0x3fc], R15 ;  /* 0x0003fc0f01007387 */ /* 0x000fe20000100800 */
[----:B--2---:R-:W-:-:S05]  /*13a750*/  IADD3 R20, P1, R27, R12, RZ ;  /* 0x0000000c1b147210 */ /* 0x004fca0007f3e0ff */
[----:B------:R-:W-:Y:S01]  /*13a760*/  IMAD.X R21, R2, 0x1, R13, P1 ;  /* 0x0000000102157824 */ /* 0x000fe200008e060d */
[----:B------:R-:W-:Y:S02]  /*13a770*/  F2FP.SATFINITE.E5M2.F32.PACK_AB_MERGE_C R2, R18, R29, RZ ;  /* 0x0000001d1202723e */ /* 0x000fe400048060ff */
[----:B------:R-:W2:Y:S04]  /*13a780*/  LDL.LU R29, [R1+0xec0] ;  /* 0x000ec000011d7983 */ /* 0x000ea80000300800 */
[----:B------:R-:W2:Y:S04]  /*13a790*/  LDL.LU R18, [R1+0xec4] ;  /* 0x000ec40001127983 */ /* 0x000ea80000300800 */
[----:B------:R-:W-:Y:S04]  /*13a7a0*/  STL.64 [R1+0x4360], R20 ;  /* 0x0043601401007387 */ /* 0x000fe80000100a00 */
[----:B------:R3:W-:Y:S02]  /*13a7b0*/  STL [R1+0x3f8], R2 ;  /* 0x0003f80201007387 */ /* 0x0007e40000100800 */
[----:B---3--:R-:W-:-:S05]  /*13a7c0*/  F2FP.SATFINITE.E5M2.F32.PACK_AB_MERGE_C R2, R4, R28, RZ ;  /* 0x0000001c0402723e */ /* 0x008fca00048060ff */
[----:B------:R0:W-:Y:S04]  /*13a7d0*/  STL [R1+0x3ec], R2 ;  /* 0x0003ec0201007387 */ /* 0x0001e80000100800 */
[----:B0-----:R-:W3:Y:S01]  /*13a7e0*/  LDL.LU R2, [R1+0xec8] ;  /* 0x000ec80001027983 */ /* 0x001ee20000300800 */
[----:B------:R-:W-:Y:S01]  /*13a7f0*/  VIADD R27, R27, UR6 ;  /* 0x000000061b1b7c36 */ /* 0x000fe20008000000 */
[----:B----4-:R-:W-:Y:S01]  /*13a800*/  F2FP.SATFINITE.E5M2.F32.PACK_AB_MERGE_C R0, R0, R14, RZ ;  /* 0x0000000e0000723e */ /* 0x010fe200048060ff */
[----:B------:R-:W-:-:S03]  /*13a810*/  ULDC UR6, c[0x0][0x248] ;  /* 0x0000920000067ab9 */ /* 0x000fc60000000800 */
[----:B------:R-:W-:Y:S02]  /*13a820*/  SHF.R.S32.HI R4, RZ, 0x1f, R27 ;  /* 0x0000001fff047819 */ /* 0x000fe4000001141b */
[----:B------:R-:W-:-:S05]  /*13a830*/  IADD3 R20, P1, R27, R6, RZ ;  /* 0x000000061b147210 */ /* 0x000fca0007f3e0ff */
[----:B------:R-:W-:Y:S01]  /*13a840*/  IMAD.X R21, R4, 0x1, R7, P1 ;  /* 0x0000000104157824 */ /* 0x000fe200008e0607 */
[----:B------:R-:W-:Y:S01]  /*13a850*/  F2FP.SATFINITE.E5M2.F32.PACK_AB_MERGE_C R5, R5, R17, RZ ;  /* 0x000000110505723e */ /* 0x000fe200048060ff */
[----:B---3--:R0:W-:Y:S04]  /*13a860*/  STL [R1+0x63bc], R2 ;  /* 0x0063bc0201007387 */ /* 0x0081e80000100800 */
[----:B------:R1:W-:Y:S04]  /*13a870*/  STL [R1+0x3e8], R0 ;  /* 0x0003e80001007387 */ /* 0x0003e80000100800 */
[----:B------:R-:W3:Y:S04]  /*13a880*/  LDL.LU R15, [R1+0xecc] ;  /* 0x000ecc00010f7983 */ /* 0x000ee80000300800 */
[----:B------:R-:W4:Y:S01]  /*13a890*/  LDL.LU R14, [R1+0xed0] ;  /* 0x000ed000010e7983 */ /* 0x000f220000300800 */
[----:B0-----:R-:W-:-:S03]  /*13a8a0*/  F2FP.SATFINITE.E5M2.F32.PACK_AB_MERGE_C R2, R22, R25, RZ ;  /* 0x000000191602723e */ /* 0x001fc600048060ff */
[----:B-1----:R-:W4:Y:S04]  /*13a8b0*/  LDL.LU R0, [R1+0xed4] ;  /* 0x000ed40001007983 */ /* 0x002f280000300800 */
[----:B------:R-:W3:Y:S04]  /*13a8c0*/  LDL.LU R16, [R1+0xed8] ;  /* 0x000ed80001107983 */ /* 0x000ee80000300800 */
[----:B------:R0:W-:Y:S04]  /*13a8d0*/  STL.64 [R1+0x4328], R20 ;  /* 0x0043281401007387 */ /* 0x0001e80000100a00 */
[----:B------:R1:W-:Y:S04]  /*13a8e0*/  STL [R1+0x3e0], R5 ;  /* 0x0003e00501007387 */ /* 0x0003e80000100800 */
[----:B------:R-:W3:Y:S01]  /*13a8f0*/  LDL.LU R19, [R1+0xedc] ;  /* 0x000edc0001137983 */ /* 0x000ee20000300800 */
[----:B0-----:R-:W-:-:S03]  /*13a900*/  IADD3 R20, P1, R27, R8, RZ ;  /* 0x000000081b147210 */ /* 0x001fc60007f3e0ff */
[----:B------:R-:W-:Y:S02]  /*13a910*/  STL [R1+0x3e4], R2 ;  /* 0x0003e40201007387 */ /* 0x000fe40000100800 */
[----:B------:R-:W-:Y:S02]  /*13a920*/  IMAD.X R21, R4, 0x1, R9, P1 ;  /* 0x0000000104157824 */ /* 0x000fe400008e0609 */
[----:B------:R-:W4:Y:S04]  /*13a930*/  LDL.LU R28, [R1+0xee0] ;  /* 0x000ee000011c7983 */ /* 0x000f280000300800 */
[----:B-1----:R-:W4:Y:S04]  /*13a940*/  LDL.LU R5, [R1+0xee4] ;  /* 0x000ee40001057983 */ /* 0x002f280000300800 */
[----:B------:R-:W4:Y:S04]  /*13a950*/  LDL.LU R25, [R1+0xee8] ;  /* 0x000ee80001197983 */ /* 0x000f280000300800 */
[----:B------:R-:W4:Y:S04]  /*13a960*/  LDL.LU R22, [R1+0xeec] ;  /* 0x000eec0001167983 */ /* 0x000f280000300800 */
[----:B------:R0:W-:Y:S04]  /*13a970*/  STL.64 [R1+0x4308], R20 ;  /* 0x0043081401007387 */ /* 0x0001e80000100a00 */
[----:B0-----:R-:W3:Y:S01]  /*13a980*/  LDL.LU R20, [R1+0x63c0] ;  /* 0x0063c00001147983 */ /* 0x001ee20000300800 */
[----:B------:R-:W-:-:S03]  /*13a990*/  F2FP.SATFINITE.E5M2.F32.PACK_AB_MERGE_C R17, R23, R26, RZ ;  /* 0x0000001a1711723e */ /* 0x000fc600048060ff */
[----:B------:R-:W4:Y:S04]  /*13a9a0*/  LDL.LU R24, [R1+0xef0] ;  /* 0x000ef00001187983 */ /* 0x000f280000300800 */
[----:B------:R0:W-:Y:S04]  /*13a9b0*/  STL [R1+0x3d4], R17 ;  /* 0x0003d41101007387 */ /* 0x0001e80000100800 */
[----:B0-----:R-:W4:Y:S01]  /*13a9c0*/  LDL.LU R17, [R1+0xef4] ;  /* 0x000ef40001117983 */ /* 0x001f220000300800 */
[----:B--2---:R-:W-:Y:S02]  /*13a9d0*/  F2FP.SATFINITE.E5M2.F32.PACK_AB_MERGE_C R18, R18, R29, RZ ;  /* 0x0000001d1212723e */ /* 0x004fe400048060ff */
[----:B---3--:R-:W-:-:S05]  /*13a9e0*/  F2FP.SATFINITE.E5M2.F32.PACK_AB_MERGE_C R2, R20, R3, RZ ;  /* 0x000000031402723e */ /* 0x008fca00048060ff */
[----:B------:R0:W-:Y:S04]  /*13a9f0*/  STL [R1+0x3d8], R2 ;  /* 0x0003d80201007387 */ /* 0x0001e80000100800 */
[----:B------:R-:W2:Y:S04]  /*13aa00*/  LDL.LU R26, [R1+0xef8] ;  /* 0x000ef800011a7983 */ /* 0x000ea80000300800 */
[----:B------:R-:W2:Y:S01]  /*13aa10*/  LDL.LU R20, [R1+0xefc] ;  /* 0x000efc0001147983 */ /* 0x000ea20000300800 */
[----:B0-----:R-:W-:-:S05]  /*13aa20*/  IADD3 R2, P1, R27, R10, RZ ;  /* 0x0000000a1b027210 */ /* 0x001fca0007f3e0ff */
[----:B------:R-:W-:-:S05]  /*13aa30*/  IMAD.X R3, R4, 0x1, R11, P1 ;  /* 0x0000000104037824 */ /* 0x000fca00008e060b */
[----:B------:R0:W-:Y:S02]  /*13aa40*/  STL.64 [R1+0x42e8], R2 ;  /* 0x0042e80201007387 */ /* 0x0001e40000100a00 */
[----:B0-----:R-:W-:Y:S02]  /*13aa50*/  IADD3 R2, P1, R27, R12, RZ ;  /* 0x0000000c1b027210 */ /* 0x001fe40007f3e0ff */
[----:B------:R-:W-:Y:S03]  /*13aa60*/  STL [R1+0x3c8], R18 ;  /* 0x0003c81201007387 */ /* 0x000fe60000100800 */
[----:B------:R-:W-:-:S05]  /*13aa70*/  IMAD.X R3, R4, 0x1, R13, P1 ;  /* 0x0000000104037824 */ /* 0x000fca00008e060d */
[----:B------:R0:W-:Y:S04]  /*13aa80*/  STL.64 [R1+0x42e0], R2 ;  /* 0x0042e00201007387 */ /* 0x0001e80000100a00 */
[----:B0-----:R-:W3:Y:S04]  /*13aa90*/  LDL.LU R2, [R1+0x63bc] ;  /* 0x0063bc0001027983 */ /* 0x001ee80000300800 */
[----:B------:R-:W2:Y:S04]  /*13aaa0*/  LDL.LU R21, [R1+0xf00] ;  /* 0x000f000001157983 */ /* 0x000ea80000300800 */
[----:B------:R-:W2:Y:S04]  /*13aab0*/  LDL.LU R23, [R1+0xf04] ;  /* 0x000f040001177983 */ /* 0x000ea80000300800 */
[----:B------:R-:W2:Y:S04]  /*13aac0*/  LDL.LU R4, [R1+0xf08] ;  /* 0x000f080001047983 */ /* 0x000ea80000300800 */
[----:B------:R-:W4:Y:S01]  /*13aad0*/  LDL.LU R3, [R1+0xf0c] ;  /* 0x000f0c0001037983 */ /* 0x000f220000300800 */
[----:B------:R-:W-:Y:S01]  /*13aae0*/  VIADD R27, R27, UR6 ;  /* 0x000000061b1b7c36 */ /* 0x000fe20008000000 */
[----:B------:R-:W-:Y:S01]  /*13aaf0*/  F2FP.SATFINITE.E5M2.F32.PACK_AB_MERGE_C R16, R19, R16, RZ ;  /* 0x000000101310723e */ /* 0x000fe200048060ff */
[----:B------:R-:W-:Y:S01]  /*13ab00*/  ULDC UR6, c[0x0][0x248] ;  /* 0x0000920000067ab9 */ /* 0x000fe20000000800 */
[----:B----4-:R3:W-:Y:S04]  /*13ab10*/  STL [R1+0x63b8], R3 ;  /* 0x0063b80301007387 */ /* 0x0107e80000100800 */
[----:B------:R-:W4:Y:S04]  /*13ab20*/  LDL.LU R29, [R1+0xf10] ;  /* 0x000f1000011d7983 */ /* 0x000f280000300800 */
[----:B------:R-:W4:Y:S01]  /*13ab30*/  LDL.LU R18, [R1+0xf14] ;  /* 0x000f140001127983 */ /* 0x000f220000300800 */
[----:B---3--:R-:W-:-:S02]  /*13ab40*/  F2FP.SATFINITE.E5M2.F32.PACK_AB_MERGE_C R3, R15, R2, RZ ;  /* 0x000000020f03723e */ /* 0x008fc400048060ff */
[----:B------:R-:W-:Y:S02]  /*13ab50*/  F2FP.SATFINITE.E5M2.F32.PACK_AB_MERGE_C R2, R0, R14, RZ ;  /* 0x0000000e0002723e */ /* 0x000fe400048060ff */
[----:B------:R-:W3:Y:S01]  /*13ab60*/  LDL.LU R14, [R1+0xf18] ;  /* 0x000f1800010e7983 */ /* 0x000ee20000300800 */
[----:B------:R-:W-:-:S03]  /*13ab70*/  SHF.R.S32.HI R15, RZ, 0x1f, R27 ;  /* 0x0000001fff0f7819 */ /* 0x000fc6000001141b */
[----:B------:R-:W-:Y:S04]  /*13ab80*/  STL [R1+0x3c4], R3 ;  /* 0x0003c40301007387 */ /* 0x000fe80000100800 */
[----:B------:R-:W3:Y:S04]  /*13ab90*/  LDL.LU R0, [R1+0xf1c] ;  /* 0x000f1c0001007983 */ /* 0x000ee80000300800 */
[----:B------:R0:W-:Y:S02]  /*13aba0*/  STL [R1+0x2dc], R2 ;  /* 0x0002dc0201007387 */ /* 0x0001e40000100800 */
[----:B0-----:R-:W-:-:S02]  /*13abb0*/  IADD3 R2, P1, R27, R6, RZ ;  /* 0x000000061b027210 */ /* 0x001fc40007f3e0ff */
[----:B------:R-:W-:Y:S03]  /*13abc0*/  STL [R1+0x2e0], R16 ;  /* 0x0002e01001007387 */ /* 0x000fe60000100800 */
        /* <DEDUP_REMOVED lines=14> */
[----:B--2---:R-:W-:Y:S01]  /*13acb0*/  F2FP.SATFINITE.E5M2.F32.PACK_AB_MERGE_C R2, R20, R26, RZ ;  /* 0x0000001a1402723e */ /* 0x004fe200048060ff */
[----:B------:R-:W2:Y:S04]  /*13acc0*/  LDL.LU R24, [R1+0xf30] ;  /* 0x000f300001187983 */ /* 0x000ea80000300800 */
[----:B------:R-:W-:Y:S04]  /*13acd0*/  STL [R1+0x2b4], R3 ;  /* 0x0002b40301007387 */ /* 0x000fe80000100800 */
[----:B------:R-:W2:Y:S04]  /*13ace0*/  LDL.LU R17, [R1+0xf34] ;  /* 0x000f340001117983 */ /* 0x000ea80000300800 */
[----:B------:R0:W-:Y:S04]  /*13acf0*/  STL [R1+0x2b8], R2 ;  /* 0x0002b80201007387 */ /* 0x0001e80000100800 */
[----:B------:R-:W2:Y:S04]  /*13ad00*/  LDL.LU R26, [R1+0xf38] ;  /* 0x000f3800011a7983 */ /* 0x000ea80000300800 */
[----:B------:R-:W2:Y:S01]  /*13ad10*/  LDL.LU R20, [R1+0xf3c] ;  /* 0x000f3c0001147983 */ /* 0x000ea20000300800 */
[----:B0-----:R-:W-:-:S05]  /*13ad20*/  IADD3 R2, P1, R27, R10, RZ ;  /* 0x0000000a1b027210 */ /* 0x001fca0007f3e0ff */
[----:B------:R-:W-:-:S05]  /*13ad30*/  IMAD.X R3, R15, 0x1, R11, P1 ;  /* 0x000000010f037824 */ /* 0x000fca00008e060b */
[----:B------:R0:W-:Y:S01]  /*13ad40*/  STL.64 [R1+0x4240], R2 ;  /* 0x0042400201007387 */ /* 0x0001e20000100a00 */
[----:B------:R-:W-:Y:S02]  /*13ad50*/  F2FP.SATFINITE.E5M2.F32.PACK_AB_MERGE_C R16, R23, R21, RZ ;  /* 0x000000151710723e */ /* 0x000fe400048060ff */
[----:B0-----:R-:W-:-:S03]  /*13ad60*/  IADD3 R2, P1, R27, R12, RZ ;  /* 0x0000000c1b027210 */ /* 0x001fc60007f3e0ff */
[----:B------:R-:W-:Y:S02]  /*13ad70*/  STL [R1+0x2a0], R16 ;  /* 0x0002a01001007387 */ /* 0x000fe40000100800 */
[----:B------:R-:W-:-:S05]  /*13ad80*/  IMAD.X R3, R15, 0x1, R13, P1 ;  /* 0x000000010f037824 */ /* 0x000fca00008e060d */
[----:B------:R0:W-:Y:S04]  /*13ad90*/  STL.64 [R1+0x4238], R2 ;  /* 0x0042380201007387 */ /* 0x0001e80000100a00 */
[----:B0-----:R-:W3:Y:S04]  /*13ada0*/  LDL.LU R3, [R1+0x63b8] ;  /* 0x0063b80001037983 */ /* 0x001ee80000300800 */
[----:B------:R-:W2:Y:S01]  /*13adb0*/  LDL.LU R15, [R1+0xf40] ;  /* 0x000f4000010f7983 */ /* 0x000ea20000300800 */
[----:B----4-:R-:W-:Y:S02]  /*13adc0*/  F2FP.SATFINITE.E5M2.F32.PACK_AB_MERGE_C R2, R18, R29, RZ ;  /* 0x0000001d1202723e */ /* 0x010fe400048060ff */
[----:B---3--:R-:W-:-:S05]  /*13add0*/  F2FP.SATFINITE.E5M2.F32.PACK_AB_MERGE_C R3, R3, R4, RZ ;  /* 0x000000040303723e */ /* 0x008fca00048060ff */
[----:B------:R0:W-:Y:S04]  /*13ade0*/  STL [R1+0x29c], R3 ;  /* 0x00029c0301007387 */ /* 0x0001e80000100800 */
[----:B------:R-:W3:Y:S04]  /*13adf0*/  LDL.LU R23, [R1+0xf44] ;  /* 0x000f440001177983 */ /* 0x000ee80000300800 */
[----:B------:R1:W-:Y:S04]  /*13ae00*/  STL [R1+0x28c], R2 ;  /* 0x00028c0201007387 */ /* 0x0003e80000100800 */
[----:B0-----:R-:W4:Y:S01]  /*13ae10*/  LDL.LU R3, [R1+0xf48] ;  /* 0x000f480001037983 */ /* 0x001f220000300800 */
[----:B------:R-:W-:Y:S01]  /*13ae20*/  VIADD R27, R27, UR6 ;  /* 0x000000061b1b7c36 */ /* 0x000fe20008000000 */
[----:B------:R-:W-:Y:S01]  /*13ae30*/  F2FP.SATFINITE.E5M2.F32.PACK_AB_MERGE_C R0, R0, R14, RZ ;  /* 0x0000000e0000723e */ /* 0x000fe200048060ff */
[----:B------:R-:W-:-:S03]  /*13ae40*/  ULDC UR6, c[0x0][0x248] ;  /* 0x0000920000067ab9 */ /* 0x000fc60000000800 */
[----:B------:R-:W-:Y:S02]  /*13ae50*/  SHF.R.S32.HI R4, RZ, 0x1f, R27 ;  /* 0x0000001fff047819 */ /* 0x000fe4000001141b */
[----:B-1----:R-:W-:Y:S01]  /*13ae60*/  IADD3 R2, P1, R27, R6, RZ ;  /* 0x000000061b027210 */ /* 0x002fe20007f3e0ff */
[----:B----4-:R0:W-:Y:S04]  /*13ae70*/  STL [R1+0x63b4], R3 ;  /* 0x0063b40301007387 */ /* 0x0101e80000100800 */
[----:B------:R1:W-:Y:S04]  /*13ae80*/  STL [R1+0x290], R0 ;  /* 0x0002900001007387 */ /* 0x0003e80000100800 */
[----:B------:R-:W4:Y:S01]  /*13ae90*/  LDL.LU R29, [R1+0xf4c] ;  /* 0x000f4c00011d7983 */ /* 0x000f220000300800 */
[----:B0-----:R-:W-:-:S03]  /*13aea0*/  IMAD.X R3, R4, 0x1, R7, P1 ;  /* 0x0000000104037824 */ /* 0x001fc600008e0607 */
[----:B------:R-:W4:Y:S04]  /*13aeb0*/  LDL.LU R16, [R1+0xf50] ;  /* 0x000f500001107983 */ /* 0x000f280000300800 */
[----:B------:R-:W4:Y:S04]  /*13aec0*/  LDL.LU R18, [R1+0xf54] ;  /* 0x000f540001127983 */ /* 0x000f280000300800 */
[----:B------:R-:W4:Y:S04]  /*13aed0*/  LDL.LU R14, [R1+0xf58] ;  /* 0x000f5800010e7983 */ /* 0x000f280000300800 */
[----:B-1----:R-:W4:Y:S04]  /*13aee0*/  LDL.LU R0, [R1+0xf5c] ;  /* 0x000f5c0001007983 */ /* 0x002f280000300800 */
        /* <DEDUP_REMOVED lines=13> */
[----:B--2---:R-:W-:Y:S02]  /*13afc0*/  F2FP.SATFINITE.E5M2.F32.PACK_AB_MERGE_C R3, R17, R24, RZ ;  /* 0x000000181103723e */ /* 0x004fe400048060ff */
[----:B------:R-:W-:-:S03]  /*13afd0*/  F2FP.SATFINITE.E5M2.F32.PACK_AB_MERGE_C R2, R20, R26, RZ ;  /* 0x0000001a1402723e */ /* 0x000fc600048060ff */
[----:B------:R-:W-:Y:S04]  /*13afe0*/  STL [R1+0x26c], R3 ;  /* 0x00026c0301007387 */ /* 0x000fe80000100800 */
[----:B------:R-:W2:Y:S04]  /*13aff0*/  LDL.LU R21, [R1+0xf64] ;  /* 0x000f640001157983 */ /* 0x000ea80000300800 */
[----:B------:R0:W-:Y:S04]  /*13b000*/  STL [R1+0x270], R2 ;  /* 0x0002700201007387 */ /* 0x0001e80000100800 */
[----:B------:R-:W2:Y:S04]  /*13b010*/  LDL.LU R24, [R1+0xf68] ;  /* 0x000f680001187983 */ /* 0x000ea80000300800 */
[----:B------:R-:W4:Y:S01]  /*13b020*/  LDL.LU R17, [R1+0xf6c] ;  /* 0x000f6c0001117983 */ /* 0x000f220000300800 */
[----:B0-----:R-:W-:-:S05]  /*13b030*/  IADD3 R2, P1, R27, R10, RZ ;  /* 0x0000000a1b027210 */ /* 0x001fca0007f3e0ff */
[----:B------:R-:W-:Y:S01]  /*13b040*/  IMAD.X R3, R4, 0x1, R11, P1 ;  /* 0x0000000104037824 */ /* 0x000fe200008e060b */
[----:B---3--:R-:W-:Y:S01]  /*13b050*/  F2FP.SATFINITE.E5M2.F32.PACK_AB_MERGE_C R15, R23, R15, RZ ;  /* 0x0000000f170f723e */ /* 0x008fe200048060ff */
[----:B----4-:R-:W-:Y:S04]  /*13b060*/  STL [R1+0x63b0], R17 ;  /* 0x0063b01101007387 */ /* 0x010fe80000100800 */
[----:B------:R-:W3:Y:S04]  /*13b070*/  LDL.LU R26, [R1+0xf80] ;  /* 0x000f8000011a7983 */ /* 0x000ee80000300800 */
[----:B------:R-:W3:Y:S04]  /*13b080*/  LDL.LU R20, [R1+0xf84] ;  /* 0x000f840001147983 */ /* 0x000ee80000300800 */
[----:B------:R0:W-:Y:S02]  /*13b090*/  STL.64 [R1+0x4198], R2 ;  /* 0x0041980201007387 */ /* 0x0001e40000100a00 */
[----:B0-----:R-:W-:-:S02]  /*13b0a0*/  IADD3 R2, P1, R27, R12, RZ ;  /* 0x0000000c1b027210 */ /* 0x001fc40007f3e0ff */
[----:B------:R-:W-:Y:S03]  /*13b0b0*/  STL [R1+0x258], R15 ;  /* 0x0002580f01007387 */ /* 0x000fe60000100800 */
[----:B------:R-:W-:-:S05]  /*13b0c0*/  IMAD.X R3, R4, 0x1, R13, P1 ;  /* 0x0000000104037824 */ /* 0x000fca00008e060d */
[----:B------:R0:W-:Y:S04]  /*13b0d0*/  STL.64 [R1+0x4190], R2 ;  /* 0x0041900201007387 */ /* 0x0001e80000100a00 */
[----:B0-----:R-:W4:Y:S04]  /*13b0e0*/  LDL.LU R3, [R1+0x63b4] ;  /* 0x0063b40001037983 */ /* 0x001f280000300800 */
[----:B------:R-:W3:Y:S04]  /*13b0f0*/  LDL.LU R23, [R1+0xf88] ;  /* 0x000f880001177983 */ /* 0x000ee80000300800 */
[----:B------:R-:W3:Y:S01]  /*13b100*/  LDL.LU R4, [R1+0xf8c] ;  /* 0x000f8c0001047983 */ /* 0x000ee20000300800 */
[----:B------:R-:W-:Y:S01]  /*13b110*/  VIADD R27, R27, UR6 ;  /* 0x000000061b1b7c36 */ /* 0x000fe20008000000 */
[----:B------:R-:W-:Y:S01]  /*13b120*/  F2FP.SATFINITE.E5M2.F32.PACK_AB_MERGE_C R5, R5, R28, RZ ;  /* 0x0000001c0505723e */ /* 0x000fe200048060ff */
[----:B------:R-:W-:Y:S01]  /*13b130*/  ULDC UR6, c[0x0][0x248] ;  /* 0x0000920000067ab9 */ /* 0x000fe20000000800 */
[----:B----4-:R-:W-:-:S02]  /*13b140*/  F2FP.SATFINITE.E5M2.F32.PACK_AB_MERGE_C R2, R29, R3, RZ ;  /* 0x000000031d02723e */ /* 0x010fc400048060ff */
[----:B------:R-:W4:Y:S04]  /*13b150*/  LDL.LU R3, [R1+0xf90] ;  /* 0x000f900001037983 */ /* 0x000f280000300800 */
[----:B------:R-:W4:Y:S04]  /*13b160*/  LDL.LU R29, [R1+0xf94] ;  /* 0x000f9400011d7983 */ /* 0x000f280000300800 */
[----:B------:R0:W-:Y:S02]  /*13b170*/  STL [R1+0x254], R2 ;  /* 0x0002540201007387 */ /* 0x0001e40000100800 */
[----:B0-----:R-:W-:-:S05]  /*13b180*/  F2FP.SATFINITE.E5M2.F32.PACK_AB_MERGE_C R2, R18, R16, RZ ;  /* 0x000000101202723e */ /* 0x001fca00048060ff */
[----:B------:R0:W-:Y:S02]  /*13b190*/  STL [R1+0x23c], R2 ;  /* 0x00023c0201007387 */ /* 0x0001e40000100800 */
[----:B0-----:R-:W-:Y:S02]  /*13b1a0*/  F2FP.SATFINITE.E5M2.F32.PACK_AB_MERGE_C R2, R0, R14, RZ ;  /* 0x0000000e0002723e */ /* 0x001fe400048060ff */
[----:B------:R-:W-:Y:S02]  /*13b1b0*/  SHF.R.S32.HI R0, RZ, 0x1f, R27 ;  /* 0x0000001fff007819 */ /* 0x000fe4000001141b */
[C---:B------:R-:W-:Y:S01]  /*13b1c0*/  IADD3 R14, P1, R27.reuse, R6, RZ ;  /* 0x000000061b0e7210 */ /* 0x040fe20007f3e0ff */
[----:B------:R0:W-:Y:S04]  /*13b1d0*/  STL [R1+0x238], R2 ;  /* 0x0002380201007387 */ /* 0x0001e80000100800 */
[----:B------:R-:W-:Y:S01]  /*13b1e0*/  IMAD.X R15, R0, 0x1, R7, P1 ;  /* 0x00000001000f7824 */ /* 0x000fe200008e0607 */
[----:B------:R-:W-:Y:S01]  /*13b1f0*/  IADD3 R16, P1, R27, R8, RZ ;  /* 0x000000081b107210 */ /* 0x000fe20007f3e0ff */
[----:B------:R-:W4:Y:S04]  /*13b200*/  LDL.LU R18, [R1+0xf98] ;  /* 0x000f980001127983 */ /* 0x000f280000300800 */
[----:B------:R1:W-:Y:S01]  /*13b210*/  STL.64 [R1+0x4130], R14 ;  /* 0x0041300e01007387 */ /* 0x0003e20000100a00 */
[----:B0-----:R-:W-:Y:S01]  /*13b220*/  F2FP.SATFINITE.E5M2.F32.PACK_AB_MERGE_C R2, R22, R25, RZ ;  /* 0x000000191602723e */ /* 0x001fe200048060ff */
[----:B------:R-:W-:-:S02]  /*13b230*/  IMAD.X R17, R0, 0x1, R9, P1 ;  /* 0x0000000100117824 */ /* 0x000fc400008e0609 */
[----:B-1----:R-:W4:Y:S04]  /*13b240*/  LDL.LU R14, [R1+0xf9c] ;  /* 0x000f9c00010e7983 */ /* 0x002f280000300800 */
[----:B------:R-:W4:Y:S04]  /*13b250*/  LDL.LU R28, [R1+0xfa0] ;  /* 0x000fa000011c7983 */ /* 0x000f280000300800 */
[----:B------:R0:W-:Y:S04]  /*13b260*/  STL [R1+0x22c], R5 ;  /* 0x00022c0501007387 */ /* 0x0001e80000100800 */
[----:B0-----:R-:W4:Y:S04]  /*13b270*/  LDL.LU R5, [R1+0xfa4] ;  /* 0x000fa40001057983 */ /* 0x001f280000300800 */
[----:B------:R-:W-:Y:S04]  /*13b280*/  STL [R1+0x230], R2 ;  /* 0x0002300201007387 */ /* 0x000fe80000100800 */
[----:B------:R-:W4:Y:S04]  /*13b290*/  LDL.LU R25, [R1+0xfa8] ;  /* 0x000fa80001197983 */ /* 0x000f280000300800 */
[----:B------:R-:W4:Y:S04]  /*13b2a0*/  LDL.LU R22, [R1+0xfac] ;  /* 0x000fac0001167983 */ /* 0x000f280000300800 */
[----:B------:R0:W-:Y:S04]  /*13b2b0*/  STL.64 [R1+0x4118], R16 ;  /* 0x0041181001007387 */ /* 0x0001e80000100a00 */
[----:B0-----:R-:W3:Y:S01]  /*13b2c0*/  LDL.LU R17, [R1+0x63b0] ;  /* 0x0063b00001117983 */ /* 0x001ee20000300800 */
[----:B--2---:R-:W-:-:S02]  /*13b2d0*/  F2FP.SATFINITE.E5M2.F32.PACK_AB_MERGE_C R15, R21, R19, RZ ;  /* 0x00000013150f723e */ /* 0x004fc400048060ff */
[----:B------:R-:W-:-:S03]  /*13b2e0*/  IADD3 R16, P1, R27, R10, RZ ;  /* 0x0000000a1b107210 */ /* 0x000fc60007f3e0ff */
[----:B------:R-:W-:Y:S01]  /*13b2f0*/  STL [R1+0x204], R15 ;  /* 0x0002040f01007387 */ /* 0x000fe20000100800 */
[----:B---3--:R-:W-:Y:S01]  /*13b300*/  F2FP.SATFINITE.E5M2.F32.PACK_AB_MERGE_C R2, R17, R24, RZ ;  /* 0x000000181102723e */ /* 0x008fe200048060ff */
[----:B------:R-:W-:-:S04]  /*13b310*/  IMAD.X R17, R0, 0x1, R11, P1 ;  /* 0x0000000100117824 */ /* 0x000fc800008e060b */
[----:B------:R0:W-:Y:S04]  /*13b320*/  STL [R1+0x20c], R2 ;  /* 0x00020c0201007387 */ /* 0x0001e80000100800 */
[----:B------:R1:W-:Y:S01]  /*13b330*/  STL.64 [R1+0x63a8], R10 ;  /* 0x0063a80a01007387 */ /* 0x0003e20000100a00 */
[----:B0-----:R-:W-:Y:S02]  /*13b340*/  F2FP.SATFINITE.E5M2.F32.PACK_AB_MERGE_C R2, R20, R26, RZ ;  /* 0x0000001a1402723e */ /* 0x001fe400048060ff */
[----:B-1----:R-:W-:Y:S01]  /*13b350*/  IADD3 R10, P1, R27, R12, RZ ;  /* 0x0000000c1b0a7210 */ /* 0x002fe20007f3e0ff */
[----:B------:R-:W-:Y:S04]  /*13b360*/  STL.64 [R1+0x4100], R16 ;  /* 0x0041001001007387 */ /* 0x000fe80000100a00 */
[----:B------:R-:W-:Y:S01]  /*13b370*/  IMAD.X R11, R0, 0x1, R13, P1 ;  /* 0x00000001000b7824 */ /* 0x000fe200008e060d */
[----:B------:R0:W-:Y:S04]  /*13b380*/  STL [R1+0x5894], R2 ;  /* 0x0058940201007387 */ /* 0x0001e80000100800 */
[----:B------:R-:W2:Y:S04]  /*13b390*/  LDL.LU R20, [R1+0xfb0] ;  /* 0x000fb00001147983 */ /* 0x000ea80000300800 */
[----:B------:R-:W2:Y:S01]  /*13b3a0*/  LDL.LU R0, [R1+0xfb4] ;  /* 0x000fb40001007983 */ /* 0x000ea20000300800 */
[----:B0-----:R-:W-:-:S03]  /*13b3b0*/  F2FP.SATFINITE.E5M2.F32.PACK_AB_MERGE_C R2, R4, R23, RZ ;  /* 0x000000170402723e */ /* 0x001fc600048060ff */
[----:B------:R-:W-:Y:S04]  /*13b3c0*/  STL.64 [R1+0x40f8], R10 ;  /* 0x0040f80a01007387 */ /* 0x000fe80000100a00 */
[----:B------:R-:W3:Y:S04]  /*13b3d0*/  LDL.LU R16, [R1+0xfb8] ;  /* 0x000fb80001107983 */ /* 0x000ee80000300800 */
[----:B------:R-:W3:Y:S04]  /*13b3e0*/  LDL.LU R19, [R1+0xfbc] ;  /* 0x000fbc0001137983 */ /* 0x000ee80000300800 */
[----:B------:R4:W-:Y:S04]  /*13b3f0*/  STL [R1+0x58c0], R2 ;  /* 0x0058c00201007387 */ /* 0x0009e80000100800 */
[----:B------:R-:W3:Y:S04]  /*13b400*/  LDL.LU R17, [R1+0xfc0] ;  /* 0x000fc00001117983 */ /* 0x000ee80000300800 */
[----:B------:R-:W3:Y:S01]  /*13b410*/  LDL.LU R26, [R1+0xfc4] ;  /* 0x000fc400011a7983 */ /* 0x000ee20000300800 */
[----:B----4-:R-:W-:Y:S01]  /*13b420*/  F2FP.SATFINITE.E5M2.F32.PACK_AB_MERGE_C R2, R29, R3, RZ ;  /* 0x000000031d02723e */ /* 0x010fe200048060ff */
[----:B------:R-:W-:Y:S01]  /*13b430*/  VIADD R27, R27, UR6 ;  /* 0x000000061b1b7c36 */ /* 0x000fe20008000000 */
[----:B------:R-:W-:-:S03]  /*13b440*/  ULDC UR6, c[0x0][0x248] ;  /* 0x0000920000067ab9 */ /* 0x000fc60000000800 */
[----:B------:R0:W-:Y:S04]  /*13b450*/  STL [R1+0x5848], R2 ;  /* 0x0058480201007387 */ /* 0x0001e80000100800 */
[----:B------:R-:W4:Y:S04]  /*13b460*/  LDL.LU R23, [R1+0xfc8] ;  /* 0x000fc80001177983 */ /* 0x000f280000300800 */
[----:B------:R-:W4:Y:S01]  /*13b470*/  LDL.LU R4, [R1+0xfcc] ;  /* 0x000fcc0001047983 */ /* 0x000f220000300800 */
[----:B0-----:R-:W-:-:S03]  /*13b480*/  F2FP.SATFINITE.E5M2.F32.PACK_AB_MERGE_C R2, R14, R18, RZ ;  /* 0x000000120e02723e */ /* 0x001fc600048060ff */
[----:B------:R-:W4:Y:S04]  /*13b490*/  LDL.LU R3, [R1+0xfd0] ;  /* 0x000fd00001037983 */ /* 0x000f280000300800 */
[----:B------:R-:W4:Y:S01]  /*13b4a0*/  LDL.LU R29, [R1+0xfd4] ;  /* 0x000fd400011d7983 */ /* 0x000f220000300800 */
[----:B------:R-:W-:-:S03]  /*13b4b0*/  IADD3 R10, P1, R27, R6, RZ ;  /* 0x000000061b0a7210 */ /* 0x000fc60007f3e0ff */
[----:B------:R-:W4:Y:S04]  /*13b4c0*/  LDL.LU R18, [R1+0xfd8] ;  /* 0x000fd80001127983 */ /* 0x000f280000300800 */
[----:B------:R-:W4:Y:S04]  /*13b4d0*/  LDL.LU R14, [R1+0xfdc] ;  /* 0x000fdc00010e7983 */ /* 0x000f280000300800 */
[----:B------:R0:W-:Y:S02]  /*13b4e0*/  STL [R1+0x5854], R2 ;  /* 0x0058540201007387 */ /* 0x0001e40000100800 */
[----:B0-----:R-:W-:-:S05]  /*13b4f0*/  SHF.R.S32.HI R2, RZ, 0x1f, R27 ;  /* 0x0000001fff027819 */ /* 0x001fca000001141b */
[----:B------:R-:W-:-:S05]  /*13b500*/  IMAD.X R11, R2, 0x1, R7, P1 ;  /* 0x00000001020b7824 */ /* 0x000fca00008e0607 */
[----:B------:R0:W-:Y:S04]  /*13b510*/  STL.64 [R1+0x4040], R10 ;  /* 0x0040400a01007387 */ /* 0x0001e80000100a00 */
[----:B------:R-:W4:Y:S01]  /*13b520*/  LDL.LU R21, [R1+0xfe0] ;  /* 0x000fe00001157983 */ /* 0x000f220000300800 */
[----:B0-----:R-:W-:Y:S02]  /*13b530*/  F2FP.SATFINITE.E5M2.F32.PACK_AB_MERGE_C R10, R5, R28, RZ ;  /* 0x0000001c050a723e */ /* 0x001fe400048060ff */
        /* <DEDUP_REMOVED lines=9> */
[----:B0-----:R-:W4:Y:S04]  /*13b5d0*/  LDL.LU.64 R10, [R1+0x63a8] ;  /* 0x0063a800010a7983 */ /* 0x001f280000300a00 */
[----:B------:R2:W-:Y:S04]  /*13b5e0*/  STL.64 [R1+0x63a0], R8 ;  /* 0x0063a00801007387 */ /* 0x0005e80000100a00 */
[----:B------:R-:W4:Y:S01]  /*13b5f0*/  LDL.LU R25, [R1+0xff0] ;  /* 0x000ff00001197983 */ /* 0x000f220000300800 */
[----:B--2---:R-:W-:-:S02]  /*13b600*/  F2FP.SATFINITE.E5M2.F32.PACK_AB_MERGE_C R8, R0, R20, RZ ;  /* 0x000000140008723e */ /* 0x004fc400048060ff */
[----:B---3--:R-:W-:Y:S02]  /*13b610*/  F2FP.SATFINITE.E5M2.F32.PACK_AB_MERGE_C R15, R19, R16, RZ ;  /* 0x00000010130f723e */ /* 0x008fe400048060ff */
[----:B----4-:R-:W-:Y:S01]  /*13b620*/  F2FP.SATFINITE.E5M2.F32.PACK_AB_MERGE_C R4, R4, R23, RZ ;  /* 0x000000170404723e */ /* 0x010fe200048060ff */
[----:B------:R-:W-:Y:S04]  /*13b630*/  STL [R1+0x6398], R25 ;  /* 0x0063981901007387 */ /* 0x000fe80000100800 */
[----:B------:R-:W2:Y:S04]  /*13b640*/  LDL.LU R22, [R1+0xff4] ;  /* 0x000ff40001167983 */ /* 0x000ea80000300800 */
[----:B------:R-:W3:Y:S04]  /*13b650*/  LDL.LU R20, [R1+0xff8] ;  /* 0x000ff80001147983 */ /* 0x000ee80000300800 */
[----:B------:R-:W3:Y:S04]  /*13b660*/  LDL.LU R0, [R1+0xffc] ;  /* 0x000ffc0001007983 */ /* 0x000ee80000300800 */
[----:B------:R0:W-:Y:S02]  /*13b670*/  STL [R1+0x57c8], R8 ;  /* 0x0057c80801007387 */ /* 0x0001e40000100800 */
[----:B0-----:R-:W-:-:S02]  /*13b680*/  IADD3 R8, P1, R27, R10, RZ ;  /* 0x0000000a1b087210 */ /* 0x001fc40007f3e0ff */
[----:B------:R-:W-:Y:S03]  /*13b690*/  STL [R1+0x58c4], R15 ;  /* 0x0058c40f01007387 */ /* 0x000fe60000100800 */
[----:B------:R-:W-:-:S05]  /*13b6a0*/  IMAD.X R9, R2, 0x1, R11, P1 ;  /* 0x0000000102097824 */ /* 0x000fca00008e060b */
[----:B------:R0:W-:Y:S02]  /*13b6b0*/  STL.64 [R1+0x3fd8], R8 ;  /* 0x003fd80801007387 */ /* 0x0001e40000100a00 */
[----:B0-----:R-:W-:Y:S02]  /*13b6c0*/  F2FP.SATFINITE.E5M2.F32.PACK_AB_MERGE_C R8, R26, R17, RZ ;  /* 0x000000111a08723e */ /* 0x001fe400048060ff */
[----:B------:R-:W4:Y:S04]  /*13b6d0*/  LDL.LU R17, [R1+0x1000] ;  /* 0x0010000001117983 */ /* 0x000f280000300800 */
[----:B------:R-:W4:Y:S04]  /*13b6e0*/  LDL.LU R26, [R1+0x1004] ;  /* 0x00100400011a7983 */ /* 0x000f280000300800 */
[----:B------:R0:W-:Y:S04]  /*13b6f0*/  STL [R1+0x5794], R8 ;  /* 0x0057940801007387 */ /* 0x0001e80000100800 */
[----:B------:R-:W4:Y:S01]  /*13b700*/  LDL.LU R23, [R1+0x1008] ;  /* 0x0010080001177983 */ /* 0x000f220000300800 */
[----:B0-----:R-:W-:-:S05]  /*13b710*/  IADD3 R8, P1, R27, R12, RZ ;  /* 0x0000000c1b087210 */ /* 0x001fca0007f3e0ff */
[----:B------:R-:W-:Y:S01]  /*13b720*/  IMAD.X R9, R2, 0x1, R13, P1 ;  /* 0x0000000102097824 */ /* 0x000fe200008e060d */
[----:B------:R-:W-:-:S04]  /*13b730*/  F2FP.SATFINITE.E5M2.F32.PACK_AB_MERGE_C R2, R29, R3, RZ ;  /* 0x000000031d02723e */ /* 0x000fc800048060ff */
[----:B------:R-:W-:Y:S04]  /*13b740*/  STL.64 [R1+0x3fd0], R8 ;  /* 0x003fd00801007387 */ /* 0x000fe80000100a00 */
[----:B------:R0:W-:Y:S01]  /*13b750*/  STL [R1+0x5798], R4 ;  /* 0x0057980401007387 */ /* 0x0001e20000100800 */
[----:B------:R-:W-:Y:S01]  /*13b760*/  VIADD R27, R27, UR6 ;  /* 0x000000061b1b7c36 */ /* 0x000fe20008000000 */
[----:B------:R-:W-:Y:S01]  /*13b770*/  F2FP.SATFINITE.E5M2.F32.PACK_AB_MERGE_C R15, R24, R21, RZ ;  /* 0x00000015180f723e */ /* 0x000fe200048060ff */
[----:B------:R-:W-:Y:S01]  /*13b780*/  ULDC UR6, c[0x0][0x248] ;  /* 0x0000920000067ab9 */ /* 0x000fe20000000800 */
[----:B0-----:R-:W4:Y:S04]  /*13b790*/  LDL.LU R4, [R1+0x100c] ;  /* 0x00100c0001047983 */ /* 0x001f280000300800 */
[----:B------:R0:W-:Y:S01]  /*13b7a0*/  STL [R1+0x7b8], R2 ;  /* 0x0007b80201007387 */ /* 0x0001e20000100800 */
[----:B------:R-:W-:-:S03]  /*13b7b0*/  IADD3 R8, P1, R27, R6, RZ ;  /* 0x000000061b087210 */ /* 0x000fc60007f3e0ff */
[----:B------:R-:W4:Y:S04]  /*13b7c0*/  LDL.LU R3, [R1+0x1010] ;  /* 0x0010100001037983 */ /* 0x000f280000300800 */
[----:B------:R-:W4:Y:S01]  /*13b7d0*/  LDL.LU R29, [R1+0x1014] ;  /* 0x00101400011d7983 */ /* 0x000f220000300800 */
[----:B0-----:R-:W-:-:S05]  /*13b7e0*/  F2FP.SATFINITE.E5M2.F32.PACK_AB_MERGE_C R2, R14, R18, RZ ;  /* 0x000000120e02723e */ /* 0x001fca00048060ff */
[----:B------:R0:W-:Y:S04]  /*13b7f0*/  STL [R1+0x5770], R2 ;  /* 0x0057700201007387 */ /* 0x0001e80000100800 */
[----:B------:R-:W4:Y:S04]  /*13b800*/  LDL.LU R18, [R1+0x1018] ;  /* 0x0010180001127983 */ /* 0x000f280000300800 */
[----:B------:R-:W4:Y:S01]  /*13b810*/  LDL.LU R14, [R1+0x101c] ;  /* 0x00101c00010e7983 */ /* 0x000f220000300800 */
[----:B0-----:R-:W-:-:S05]  /*13b820*/  SHF.R.S32.HI R2, RZ, 0x1f, R27 ;  /* 0x0000001fff027819 */ /* 0x001fca000001141b */
[----:B------:R-:W-:-:S05]  /*13b830*/  IMAD.X R9, R2, 0x1, R7, P1 ;  /* 0x0000000102097824 */ /* 0x000fca00008e0607 */
[----:B------:R0:W-:Y:S04]  /*13b840*/  STL.64 [R1+0x3f18], R8 ;  /* 0x003f180801007387 */ /* 0x0001e80000100a00 */
[----:B0-----:R-:W2:Y:S01]  /*13b850*/  LDL.LU.64 R8, [R1+0x63a0] ;  /* 0x0063a00001087983 */ /* 0x001ea20000300a00 */
[----:B------:R-:W-:-:S05]  /*13b860*/  F2FP.SATFINITE.E5M2.F32.PACK_AB_MERGE_C R5, R5, R28, RZ ;  /* 0x0000001c0505723e */ /* 0x000fca00048060ff */
[----:B------:R-:W-:Y:S04]  /*13b870*/  STL [R1+0x6064], R5 ;  /* 0x0060640501007387 */ /* 0x000fe80000100800 */
[----:B------:R-:W-:Y:S01]  /*13b880*/  STL [R1+0x79c], R15 ;  /* 0x00079c0f01007387 */ /* 0x000fe20000100800 */
[----:B--2---:R-:W-:-:S05]  /*13b890*/  IADD3 R24, P1, R27, R8, RZ ;  /* 0x000000081b187210 */ /* 0x004fca0007f3e0ff */
[----:B------:R-:W-:-:S05]  /*13b8a0*/  IMAD.X R25, R2, 0x1, R9, P1 ;  /* 0x0000000102197824 */ /* 0x000fca00008e0609 */
[----:B------:R0:W-:Y:S04]  /*13b8b0*/  STL.64 [R1+0x3ef0], R24 ;  /* 0x003ef01801007387 */ /* 0x0001e80000100a00 */
[----:B0-----:R-:W2:Y:S01]  /*13b8c0*/  LDL.LU R25, [R1+0x6398] ;  /* 0x0063980001197983 */ /* 0x001ea20000300800 */
[----:B---3--:R-:W-:Y:S02]  /*13b8d0*/  F2FP.SATFINITE.E5M2.F32.PACK_AB_MERGE_C R0, R0, R20, RZ ;  /* 0x000000140000723e */ /* 0x008fe400048060ff */
[----:B------:R-:W-:-:S05]  /*13b8e0*/  IADD3 R20, P1, R27, R10, RZ ;  /* 0x0000000a1b147210 */ /* 0x000fca0007f3e0ff */
[----:B------:R-:W-:Y:S01]  /*13b8f0*/  IMAD.X R21, R2, 0x1, R11, P1 ;  /* 0x0000000102157824 */ /* 0x000fe200008e060b */
[----:B--2---:R-:W-:Y:S02]  /*13b900*/  F2FP.SATFINITE.E5M2.F32.PACK_AB_MERGE_C R5, R22, R25, RZ ;  /* 0x000000191605723e */ /* 0x004fe400048060ff */
[----:B------:R-:W2:Y:S04]  /*13b910*/  LDL.LU R25, [R1+0x1020] ;  /* 0x0010200001197983 */ /* 0x000ea80000300800 */
[----:B------:R-:W2:Y:S04]  /*13b920*/  LDL.LU R22, [R1+0x1024] ;  /* 0x0010240001167983 */ /* 0x000ea80000300800 */
[----:B------:R4:W-:Y:S04]  /*13b930*/  STL [R1+0x75c], R5 ;  /* 0x00075c0501007387 */ /* 0x0009e80000100800 */
[----:B------:R-:W-:Y:S04]  /*13b940*/  STL [R1+0x760], R0 ;  /* 0x0007600001007387 */ /* 0x000fe80000100800 */
[----:B------:R0:W-:Y:S01]  /*13b950*/  STL.64 [R1+0x3ec0], R20 ;  /* 0x003ec01401007387 */ /* 0x0001e20000100a00 */
[----:B----4-:R-:W-:-:S03]  /*13b960*/  F2FP.SATFINITE.E5M2.F32.PACK_AB_MERGE_C R5, R26, R17, RZ ;  /* 0x000000111a05723e */ /* 0x010fc600048060ff */
[----:B0-----:R-:W3:Y:S04]  /*13b970*/  LDL.LU R20, [R1+0x1028] ;  /* 0x0010280001147983 */ /* 0x001ee80000300800 */
[----:B------:R-:W3:Y:S04]  /*13b980*/  LDL.LU R0, [R1+0x102c] ;  /* 0x00102c0001007983 */ /* 0x000ee80000300800 */
[----:B------:R0:W-:Y:S04]  /*13b990*/  STL.64 [R1+0x6390], R10 ;  /* 0x0063900a01007387 */ /* 0x0001e80000100a00 */
[----:B------:R1:W-:Y:S01]  /*13b9a0*/  STL [R1+0x6f4], R5 ;  /* 0x0006f40501007387 */ /* 0x0003e20000100800 */
[----:B0-----:R-:W-:-:S03]  /*13b9b0*/  IADD3 R10, P1, R27, R12, RZ ;  /* 0x0000000c1b0a7210 */ /* 0x001fc60007f3e0ff */
[----:B-1----:R-:W4:Y:S02]  /*13b9c0*/  LDL.LU R5, [R1+0x1034] ;  /* 0x0010340001057983 */ /* 0x002f240000300800 */
[----:B------:R-:W-:Y:S02]  /*13b9d0*/  IMAD.X R11, R2, 0x1, R13, P1 ;  /* 0x00000001020b7824 */ /* 0x000fe400008e060d */
[----:B------:R-:W4:Y:S01]  /*13b9e0*/  LDL.LU R24, [R1+0x1038] ;  /* 0x0010380001187983 */ /* 0x000f220000300800 */
[----:B------:R-:W-:-:S03]  /*13b9f0*/  F2FP.SATFINITE.E5M2.F32.PACK_AB_MERGE_C R2, R4, R23, RZ ;  /* 0x000000170402723e */ /* 0x000fc600048060ff */
[----:B------:R-:W4:Y:S04]  /*13ba00*/  LDL.LU R28, [R1+0x103c] ;  /* 0x00103c00011c7983 */ /* 0x000f280000300800 */
[----:B------:R-:W-:Y:S04]  /*13ba10*/  STL.64 [R1+0x3eb8], R10 ;  /* 0x003eb80a01007387 */ /* 0x000fe80000100a00 */
[----:B------:R0:W-:Y:S01]  /*13ba20*/  STL.64 [R1+0x6388], R12 ;  /* 0x0063880c01007387 */ /* 0x0001e20000100a00 */
[----:B------:R-:W-:Y:S01]  /*13ba30*/  VIADD R27, R27, UR6 ;  /* 0x000000061b1b7c36 */ /* 0x000fe20008000000 */
[----:B------:R-:W-:-:S02]  /*13ba40*/  ULDC UR6, c[0x0][0x248] ;  /* 0x0000920000067ab9 */ /* 0x000fc40000000800 */
[----:B0-----:R-:W4:Y:S04]  /*13ba50*/  LDL.LU R13, [R1+0x1030] ;  /* 0x00103000010d7983 */ /* 0x001f280000300800 */
[----:B------:R-:W4:Y:S04]  /*13ba60*/  LDL.LU R17, [R1+0x1040] ;  /* 0x0010400001117983 */ /* 0x000f280000300800 */
[----:B------:R-:W4:Y:S04]  /*13ba70*/  LDL.LU R4, [R1+0x1044] ;  /* 0x0010440001047983 */ /* 0x000f280000300800 */
[----:B------:R0:W-:Y:S02]  /*13ba80*/  STL [R1+0x718], R2 ;  /* 0x0007180201007387 */ /* 0x0001e40000100800 */
[----:B0-----:R-:W-:-:S05]  /*13ba90*/  F2FP.SATFINITE.E5M2.F32.PACK_AB_MERGE_C R2, R29, R3, RZ ;  /* 0x000000031d02723e */ /* 0x001fca00048060ff */
        /* <DEDUP_REMOVED lines=8> */
[----:B0-----:R-:W-:-:S03]  /*13bb20*/  SHF.R.S32.HI R2, RZ, 0x1f, R27 ;  /* 0x0000001fff027819 */ /* 0x001fc6000001141b */
[----:B------:R-:W4:Y:S02]  /*13bb30*/  LDL.LU R18, [R1+0x1058] ;  /* 0x0010580001127983 */ /* 0x000f240000300800 */
[----:B------:R-:W-:Y:S02]  /*13bb40*/  IMAD.X R11, R2, 0x1, R7, P1 ;  /* 0x00000001020b7824 */ /* 0x000fe400008e0607 */
[----:B------:R-:W4:Y:S04]  /*13bb50*/  LDL.LU R14, [R1+0x105c] ;  /* 0x00105c00010e7983 */ /* 0x000f280000300800 */
[----:B------:R-:W4:Y:S04]  /*13bb60*/  LDL.LU R26, [R1+0x1060] ;  /* 0x00106000011a7983 */ /* 0x000f280000300800 */
[----:B------:R-:W4:Y:S04]  /*13bb70*/  LDL.LU R23, [R1+0x1064] ;  /* 0x0010640001177983 */ /* 0x000f280000300800 */
[----:B------:R-:W-:Y:S01]  /*13bb80*/  STL.64 [R1+0x3df8], R10 ;  /* 0x003df80a01007387 */ /* 0x000fe20000100a00 */
[----:B--2---:R-:W-:-:S05]  /*13bb90*/  F2FP.SATFINITE.E5M2.F32.PACK_AB_MERGE_C R3, R22, R25, RZ ;  /* 0x000000191603723e */ /* 0x004fca00048060ff */
[----:B------:R0:W-:Y:S04]  /*13bba0*/  STL [R1+0x580], R3 ;  /* 0x0005800301007387 */ /* 0x0001e80000100800 */
[----:B0-----:R-:W2:Y:S04]  /*13bbb0*/  LDL.LU R3, [R1+0x1068] ;  /* 0x0010680001037983 */ /* 0x001ea80000300800 */
[----:B------:R-:W2:Y:S04]  /*13bbc0*/  LDL.LU R29, [R1+0x106c] ;  /* 0x00106c00011d7983 */ /* 0x000ea80000300800 */
[----:B------:R-:W4:Y:S01]  /*13bbd0*/  LDL.LU R22, [R1+0x1070] ;  /* 0x0010700001167983 */ /* 0x000f220000300800 */
[----:B------:R-:W-:-:S02]  /*13bbe0*/  IADD3 R10, P1, R27, R8, RZ ;  /* 0x000000081b0a7210 */ /* 0x000fc40007f3e0ff */
[----:B---3--:R-:W-:-:S03]  /*13bbf0*/  F2FP.SATFINITE.E5M2.F32.PACK_AB_MERGE_C R0, R0, R20, RZ ;  /* 0x000000140000723e */ /* 0x008fc600048060ff */
[----:B------:R-:W-:Y:S01]  /*13bc00*/  IMAD.X R11, R2, 0x1, R9, P1 ;  /* 0x00000001020b7824 */ /* 0x000fe200008e0609 */
[----:B----4-:R-:W-:Y:S04]  /*13bc10*/  STL [R1+0x6380], R22 ;  /* 0x0063801601007387 */ /* 0x010fe80000100800 */
[----:B------:R0:W-:Y:S04]  /*13bc20*/  STL [R1+0x5ac], R0 ;  /* 0x0005ac0001007387 */ /* 0x0001e80000100800 */
[----:B0-----:R-:W3:Y:S04]  /*13bc30*/  LDL.LU R0, [R1+0x1074] ;  /* 0x0010740001007983 */ /* 0x001ee80000300800 */
[----:B------:R0:W-:Y:S04]  /*13bc40*/  STL.64 [R1+0x3dc8], R10 ;  /* 0x003dc80a01007387 */ /* 0x0001e80000100a00 */
[----:B0-----:R-:W4:Y:S01]  /*13bc50*/  LDL.LU.64 R10, [R1+0x6390] ;  /* 0x00639000010a7983 */ /* 0x001f220000300a00 */
[----:B------:R-:W-:-:S02]  /*13bc60*/  F2FP.SATFINITE.E5M2.F32.PACK_AB_MERGE_C R22, R5, R13, RZ ;  /* 0x0000000d0516723e */ /* 0x000fc400048060ff */
[----:B------:R-:W-:Y:S01]  /*13bc70*/  F2FP.SATFINITE.E5M2.F32.PACK_AB_MERGE_C R5, R28, R24, RZ ;  /* 0x000000181c05723e */ /* 0x000fe200048060ff */
[----:B------:R-:W3:Y:S04]  /*13bc80*/  LDL.LU R25, [R1+0x1078] ;  /* 0x0010780001197983 */ /* 0x000ee80000300800 */
[----:B------:R-:W3:Y:S04]  /*13bc90*/  LDL.LU R20, [R1+0x107c] ;  /* 0x00107c0001147983 */ /* 0x000ee80000300800 */
[----:B------:R-:W-:Y:S04]  /*13bca0*/  STL [R1+0x550], R22 ;  /* 0x0005501601007387 */ /* 0x000fe80000100800 */
[----:B------:R-:W-:Y:S01]  /*13bcb0*/  STL [R1+0x558], R5 ;  /* 0x0005580501007387 */ /* 0x000fe20000100800 */
[----:B----4-:R-:W-:-:S05]  /*13bcc0*/  IADD3 R12, P1, R27, R10, RZ ;  /* 0x0000000a1b0c7210 */ /* 0x010fca0007f3e0ff */
[----:B------:R-:W-:-:S05]  /*13bcd0*/  IMAD.X R13, R2, 0x1, R11, P1 ;  /* 0x00000001020d7824 */ /* 0x000fca00008e060b */
[----:B------:R0:W-:Y:S04]  /*13bce0*/  STL.64 [R1+0x3d90], R12 ;  /* 0x003d900c01007387 */ /* 0x0001e80000100a00 */
[----:B0-----:R-:W4:Y:S01]  /*13bcf0*/  LDL.LU.64 R12, [R1+0x6388] ;  /* 0x00638800010c7983 */ /* 0x001f220000300a00 */
[----:B------:R-:W-:-:S03]  /*13bd00*/  F2FP.SATFINITE.E5M2.F32.PACK_AB_MERGE_C R4, R4, R17, RZ ;  /* 0x000000110404723e */ /* 0x000fc600048060ff */
[----:B------:R-:W3:Y:S04]  /*13bd10*/  LDL.LU R24, [R1+0x1080] ;  /* 0x0010800001187983 */ /* 0x000ee80000300800 */
[----:B------:R-:W3:Y:S04]  /*13bd20*/  LDL.LU R28, [R1+0x1084] ;  /* 0x00108400011c7983 */ /* 0x000ee80000300800 */
[----:B------:R4:W-:Y:S04]  /*13bd30*/  STL [R1+0x50c], R4 ;  /* 0x00050c0401007387 */ /* 0x0009e80000100800 */
[----:B------:R-:W3:Y:S01]  /*13bd40*/  LDL.LU R17, [R1+0x1088] ;  /* 0x0010880001117983 */ /* 0x000ee20000300800 */
[----:B----4-:R-:W-:-:S05]  /*13bd50*/  IADD3 R4, P1, R27, R12, RZ ;  /* 0x0000000c1b047210 */ /* 0x010fca0007f3e0ff */
[----:B------:R-:W-:Y:S01]  /*13bd60*/  IMAD.X R5, R2, 0x1, R13, P1 ;  /* 0x0000000102057824 */ /* 0x000fe200008e060d */
[----:B------:R-:W-:Y:S01]  /*13bd70*/  F2FP.SATFINITE.E5M2.F32.PACK_AB_MERGE_C R2, R21, R19, RZ ;  /* 0x000000131502723e */ /* 0x000fe200048060ff */
[----:B------:R-:W-:Y:S01]  /*13bd80*/  VIADD R27, R27, UR6 ;  /* 0x000000061b1b7c36 */ /* 0x000fe20008000000 */
[----:B------:R-:W-:Y:S02]  /*13bd90*/  ULDC UR6, c[0x0][0x248] ;  /* 0x0000920000067ab9 */ /* 0x000fe40000000800 */
[----:B------:R0:W-:Y:S02]  /*13bda0*/  STL.64 [R1+0x3d88], R4 ;  /* 0x003d880401007387 */ /* 0x0001e40000100a00 */
[----:B0-----:R-:W-:Y:S02]  /*13bdb0*/  F2FP.SATFINITE.E5M2.F32.PACK_AB_MERGE_C R5, R16, R15, RZ ;  /* 0x0000000f1005723e */ /* 0x001fe400048060ff */
[----:B------:R-:W4:Y:S04]  /*13bdc0*/  LDL.LU R4, [R1+0x108c] ;  /* 0x00108c0001047983 */ /* 0x000f280000300800 */
[----:B------:R0:W-:Y:S04]  /*13bdd0*/  STL [R1+0x58f0], R5 ;  /* 0x0058f00501007387 */ /* 0x0001e80000100800 */
[----:B------:R1:W-:Y:S01]  /*13bde0*/  STL [R1+0x49c], R2 ;  /* 0x00049c0201007387 */ /* 0x0003e20000100800 */
[----:B0-----:R-:W-:-:S02]  /*13bdf0*/  F2FP.SATFINITE.E5M2.F32.PACK_AB_MERGE_C R5, R14, R18, RZ ;  /* 0x000000120e05723e */ /* 0x001fc400048060ff */
[C---:B------:R-:W-:Y:S02]  /*13be00*/  IADD3 R14, P1, R27.reuse, R6, RZ ;  /* 0x000000061b0e7210 */ /* 0x040fe40007f3e0ff */
[----:B-1----:R-:W-:Y:S01]  /*13be10*/  SHF.R.S32.HI R2, RZ, 0x1f, R27 ;  /* 0x0000001fff027819 */ /* 0x002fe2000001141b */
[----:B------:R2:W-:Y:S04]  /*13be20*/  STL [R1+0x4b8], R5 ;  /* 0x0004b80501007387 */ /* 0x0005e80000100800 */
[----:B------:R-:W-:Y:S01]  /*13be30*/  IMAD.X R15, R2, 0x1, R7, P1 ;  /* 0x00000001020f7824 */ /* 0x000fe200008e0607 */
[----:B------:R-:W4:Y:S01]  /*13be40*/  LDL.LU R18, [R1+0x1090] ;  /* 0x0010900001127983 */ /* 0x000f220000300800 */
[----:B------:R-:W-:-:S03]  /*13be50*/  IADD3 R22, P1, R27, R8, RZ ;  /* 0x000000081b167210 */ /* 0x000fc60007f3e0ff */
[----:B------:R0:W-:Y:S01]  /*13be60*/  STL.64 [R1+0x3ce8], R14 ;  /* 0x003ce80e01007387 */ /* 0x0001e20000100a00 */
[----:B--2---:R-:W-:Y:S02]  /*13be70*/  F2FP.SATFINITE.E5M2.F32.PACK_AB_MERGE_C R5, R29, R3, RZ ;  /* 0x000000031d05723e */ /* 0x004fe400048060ff */
[----:B0-----:R-:W-:Y:S01]  /*13be80*/  F2FP.SATFINITE.E5M2.F32.PACK_AB_MERGE_C R15, R23, R26, RZ ;  /* 0x0000001a170f723e */ /* 0x001fe200048060ff */
[----:B------:R-:W2:Y:S01]  /*13be90*/  LDL.LU R14, [R1+0x1094] ;  /* 0x00109400010e7983 */ /* 0x000ea20000300800 */
[----:B------:R-:W-:-:S03]  /*13bea0*/  IMAD.X R23, R2, 0x1, R9, P1 ;  /* 0x0000000102177824 */ /* 0x000fc600008e0609 */
[----:B------:R-:W2:Y:S04]  /*13beb0*/  LDL.LU R3, [R1+0x1098] ;  /* 0x0010980001037983 */ /* 0x000ea80000300800 */
[----:B------:R-:W-:Y:S04]  /*13bec0*/  STL [R1+0x45c], R15 ;  /* 0x00045c0f01007387 */ /* 0x000fe80000100800 */
[----:B------:R-:W2:Y:S04]  /*13bed0*/  LDL.LU R29, [R1+0x109c] ;  /* 0x00109c00011d7983 */ /* 0x000ea80000300800 */
[----:B------:R-:W-:Y:S04]  /*13bee0*/  STL [R1+0x438], R5 ;  /* 0x0004380501007387 */ /* 0x000fe80000100800 */
[----:B------:R0:W-:Y:S04]  /*13bef0*/  STL.64 [R1+0x3cc8], R22 ;  /* 0x003cc81601007387 */ /* 0x0001e80000100a00 */
[----:B0-----:R-:W3:Y:S02]  /*13bf00*/  LDL.LU R22, [R1+0x6380] ;  /* 0x0063800001167983 */ /* 0x001ee40000300800 */
[----:B---3--:R-:W-:-:S02]  /*13bf10*/  F2FP.SATFINITE.E5M2.F32.PACK_AB_MERGE_C R5, R0, R22, RZ ;  /* 0x000000160005723e */ /* 0x008fc400048060ff */
[----:B------:R-:W3:Y:S04]  /*13bf20*/  LDL.LU R22, [R1+0x10a0] ;  /* 0x0010a00001167983 */ /* 0x000ee80000300800 */
[----:B------:R-:W3:Y:S04]  /*13bf30*/  LDL.LU R0, [R1+0x10a4] ;  /* 0x0010a40001007983 */ /* 0x000ee80000300800 */
[----:B------:R0:W-:Y:S02]  /*13bf40*/  STL [R1+0x3dc], R5 ;  /* 0x0003dc0501007387 */ /* 0x0001e40000100800 */
[----:B0-----:R-:W-:-:S02]  /*13bf50*/  F2FP.SATFINITE.E5M2.F32.PACK_AB_MERGE_C R5, R20, R25, RZ ;  /* 0x000000191405723e */ /* 0x001fc400048060ff */
[----:B------:R-:W-:-:S03]  /*13bf60*/  IADD3 R20, P1, R27, R10, RZ ;  /* 0x0000000a1b147210 */ /* 0x000fc60007f3e0ff */
[----:B------:R0:W-:Y:S02]  /*13bf70*/  STL [R1+0x58fc], R5 ;  /* 0x0058fc0501007387 */ /* 0x0001e40000100800 */
[----:B------:R-:W-:Y:S02]  /*13bf80*/  IMAD.X R21, R2, 0x1, R11, P1 ;  /* 0x0000000102157824 */ /* 0x000fe400008e060b */
[----:B------:R-:W3:Y:S04]  /*13bf90*/  LDL.LU R26, [R1+0x10a8] ;  /* 0x0010a800011a7983 */ /* 0x000ee80000300800 */
[----:B------:R-:W3:Y:S04]  /*13bfa0*/  LDL.LU R23, [R1+0x10ac] ;  /* 0x0010ac0001177983 */ /* 0x000ee80000300800 */
[----:B------:R1:W-:Y:S01]  /*13bfb0*/  STL.64 [R1+0x6378], R10 ;  /* 0x0063780a01007387 */ /* 0x0003e20000100a00 */
[----:B0-----:R-:W-:-:S03]  /*13bfc0*/  F2FP.SATFINITE.E5M2.F32.PACK_AB_MERGE_C R5, R28, R24, RZ ;  /* 0x000000181c05723e */ /* 0x001fc600048060ff */
[----:B------:R0:W-:Y:S04]  /*13bfd0*/  STL.64 [R1+0x3cb0], R20 ;  /* 0x003cb01401007387 */ /* 0x0001e80000100a00 */
[----:B------:R-:W3:Y:S01]  /*13bfe0*/  LDL.LU R25, [R1+0x10b0] ;  /* 0x0010b00001197983 */ /* 0x000ee20000300800 */
[----:B-1----:R-:W-:-:S03]  /*13bff0*/  IADD3 R10, P1, R27, R12, RZ ;  /* 0x0000000c1b0a7210 */ /* 0x002fc60007f3e0ff */
[----:B0-----:R-:W3:Y:S02]  /*13c000*/  LDL.LU R20, [R1+0x10b4] ;  /* 0x0010b40001147983 */ /* 0x001ee40000300800 */
[----:B------:R-:W-:Y:S01]  /*13c010*/  IMAD.X R11, R2, 0x1, R13, P1 ;  /* 0x00000001020b7824 */ /* 0x000fe200008e060d */
[----:B----4-:R-:W-:Y:S01]  /*13c020*/  F2FP.SATFINITE.E5M2.F32.PACK_AB_MERGE_C R2, R4, R17, RZ ;  /* 0x000000110402723e */ /* 0x010fe200048060ff */
[----:B------:R-:W-:Y:S04]  /*13c030*/  STL [R1+0x3cc], R5 ;  /* 0x0003cc0501007387 */ /* 0x000fe80000100800 */
[----:B------:R-:W4:Y:S04]  /*13c040*/  LDL.LU R15, [R1+0x10b8] ;  /* 0x0010b800010f7983 */ /* 0x000f280000300800 */
[----:B------:R-:W4:Y:S04]  /*13c050*/  LDL.LU R16, [R1+0x10bc] ;  /* 0x0010bc0001107983 */ /* 0x000f280000300800 */
[----:B------:R-:W-:Y:S04]  /*13c060*/  STL.64 [R1+0x3ca8], R10 ;  /* 0x003ca80a01007387 */ /* 0x000fe80000100a00 */
[----:B------:R2:W-:Y:S04]  /*13c070*/  STL [R1+0x3d0], R2 ;  /* 0x0003d00201007387 */ /* 0x0005e80000100800 */
[----:B------:R-:W4:Y:S04]  /*13c080*/  LDL.LU R19, [R1+0x10c0] ;  /* 0x0010c00001137983 */ /* 0x000f280000300800 */
[----:B------:R-:W4:Y:S04]  /*13c090*/  LDL.LU R21, [R1+0x10c4] ;  /* 0x0010c40001157983 */ /* 0x000f280000300800 */
[----:B------:R-:W4:Y:S04]  /*13c0a0*/  LDL.LU R24, [R1+0x10c8] ;  /* 0x0010c80001187983 */ /* 0x000f280000300800 */
[----:B------:R-:W4:Y:S04]  /*13c0b0*/  LDL.LU R28, [R1+0x10cc] ;  /* 0x0010cc00011c7983 */ /* 0x000f280000300800 */
[----:B------:R-:W4:Y:S01]  /*13c0c0*/  LDL.LU R17, [R1+0x10d0] ;  /* 0x0010d00001117983 */ /* 0x000f220000300800 */
[----:B--2---:R-:W-:Y:S01]  /*13c0d0*/  F2FP.SATFINITE.E5M2.F32.PACK_AB_MERGE_C R2, R14, R18, RZ ;  /* 0x000000120e02723e */ /* 0x004fe200048060ff */
[----:B------:R-:W-:Y:S01]  /*13c0e0*/  VIADD R27, R27, UR6 ;  /* 0x000000061b1b7c36 */ /* 0x000fe20008000000 */
[----:B------:R-:W-:Y:S01]  /*13c0f0*/  F2FP.SATFINITE.E5M2.F32.PACK_AB_MERGE_C R3, R29, R3, RZ ;  /* 0x000000031d03723e */ /* 0x000fe200048060ff */
[----:B------:R-:W-:-:S03]  /*13c100*/  ULDC UR6, c[0x0][0x248] ;  /* 0x0000920000067ab9 */ /* 0x000fc60000000800 */
[----:B------:R-:W-:Y:S02]  /*13c110*/  IADD3 R10, P1, R27, R6, RZ ;  /* 0x000000061b0a7210 */ /* 0x000fe40007f3e0ff */
[----:B---3--:R-:W-:Y:S02]  /*13c120*/  F2FP.SATFINITE.E5M2.F32.PACK_AB_MERGE_C R0, R0, R22, RZ ;  /* 0x000000160000723e */ /* 0x008fe400048060ff */
[----:B------:R-:W-:Y:S01]  /*13c130*/  F2FP.SATFINITE.E5M2.F32.PACK_AB_MERGE_C R5, R23, R26, RZ ;  /* 0x0000001a1705723e */ /* 0x000fe200048060ff */
[----:B----4-:R-:W-:Y:S04]  /*13c140*/  STL [R1+0x6374], R17 ;  /* 0x0063741101007387 */ /* 0x010fe80000100800 */
[----:B------:R-:W2:Y:S04]  /*13c150*/  LDL.LU R4, [R1+0x10d4] ;  /* 0x0010d40001047983 */ /* 0x000ea80000300800 */
[----:B------:R-:W3:Y:S04]  /*13c160*/  LDL.LU R18, [R1+0x10d8] ;  /* 0x0010d80001127983 */ /* 0x000ee80000300800 */
[----:B------:R-:W3:Y:S04]  /*13c170*/  LDL.LU R14, [R1+0x10dc] ;  /* 0x0010dc00010e7983 */ /* 0x000ee80000300800 */
[----:B------:R0:W-:Y:S02]  /*13c180*/  STL [R1+0x3bc], R2 ;  /* 0x0003bc0201007387 */ /* 0x0001e40000100800 */
[----:B0-----:R-:W-:-:S02]  /*13c190*/  SHF.R.S32.HI R2, RZ, 0x1f, R27 ;  /* 0x0000001fff027819 */ /* 0x001fc4000001141b */
[----:B------:R0:W-:Y:S03]  /*13c1a0*/  STL [R1+0x3c0], R3 ;  /* 0x0003c00301007387 */ /* 0x0001e60000100800 */
[----:B------:R-:W-:Y:S01]  /*13c1b0*/  IMAD.X R11, R2, 0x1, R7, P1 ;  /* 0x00000001020b7824 */ /* 0x000fe200008e0607 */
[----:B0-----:R-:W4:Y:S04]  /*13c1c0*/  LDL.LU R3, [R1+0x10e0] ;  /* 0x0010e00001037983 */ /* 0x001f280000300800 */
[----:B------:R-:W4:Y:S04]  /*13c1d0*/  LDL.LU R29, [R1+0x10e4] ;  /* 0x0010e400011d7983 */ /* 0x000f280000300800 */
[----:B------:R0:W-:Y:S04]  /*13c1e0*/  STL.64 [R1+0x3c40], R10 ;  /* 0x003c400a01007387 */ /* 0x0001e80000100a00 */
[----:B------:R1:W-:Y:S04]  /*13c1f0*/  STL [R1+0x3b0], R0 ;  /* 0x0003b00001007387 */ /* 0x0003e80000100800 */
[----:B------:R-:W2:Y:S01]  /*13c200*/  LDL.LU R22, [R1+0x10e8] ;  /* 0x0010e80001167983 */ /* 0x000ea20000300800 */
[----:B0-----:R-:W-:-:S03]  /*13c210*/  IADD3 R10, P1, R27, R8, RZ ;  /* 0x000000081b0a7210 */ /* 0x001fc60007f3e0ff */
[----:B-1----:R-:W2:Y:S02]  /*13c220*/  LDL.LU R0, [R1+0x10ec] ;  /* 0x0010ec0001007983 */ /* 0x002ea40000300800 */
[----:B------:R-:W-:Y:S02]  /*13c230*/  IMAD.X R11, R2, 0x1, R9, P1 ;  /* 0x00000001020b7824 */ /* 0x000fe400008e0609 */
[----:B------:R-:W-:Y:S04]  /*13c240*/  STL [R1+0x590c], R5 ;  /* 0x00590c0501007387 */ /* 0x000fe80000100800 */
[----:B------:R0:W-:Y:S04]  /*13c250*/  STL.64 [R1+0x3c28], R10 ;  /* 0x003c280a01007387 */ /* 0x0001e80000100a00 */
[----:B0-----:R-:W3:Y:S04]  /*13c260*/  LDL.LU.64 R10, [R1+0x6378] ;  /* 0x00637800010a7983 */ /* 0x001ee80000300a00 */
[----:B------:R-:W4:Y:S04]  /*13c270*/  LDL.LU R26, [R1+0x1110] ;  /* 0x00111000011a7983 */ /* 0x000f280000300800 */
[----:B------:R-:W2:Y:S01]  /*13c280*/  LDL.LU R23, [R1+0x1114] ;  /* 0x0011140001177983 */ /* 0x000ea20000300800 */
[----:B------:R-:W-:-:S05]  /*13c290*/  F2FP.SATFINITE.E5M2.F32.PACK_AB_MERGE_C R5, R20, R25, RZ ;  /* 0x000000191405723e */ /* 0x000fca00048060ff */
[----:B------:R0:W-:Y:S02]  /*13c2a0*/  STL [R1+0x3a4], R5 ;  /* 0x0003a40501007387 */ /* 0x0001e40000100800 */
[----:B0-----:R-:W-:Y:S02]  /*13c2b0*/  F2FP.SATFINITE.E5M2.F32.PACK_AB_MERGE_C R5, R16, R15, RZ ;  /* 0x0000000f1005723e */ /* 0x001fe400048060ff */
[----:B---3--:R-:W-:-:S05]  /*13c2c0*/  IADD3 R16, P1, R27, R10, RZ ;  /* 0x0000000a1b107210 */ /* 0x008fca0007f3e0ff */
[----:B------:R-:W-:Y:S01]  /*13c2d0*/  IMAD.X R17, R2, 0x1, R11, P1 ;  /* 0x0000000102117824 */ /* 0x000fe200008e060b */
[----:B--2---:R-:W-:Y:S04]  /*13c2e0*/  STL [R1+0x6370], R23 ;  /* 0x0063701701007387 */ /* 0x004fe80000100800 */
[----:B------:R-:W2:Y:S04]  /*13c2f0*/  LDL.LU R25, [R1+0x1118] ;  /* 0x0011180001197983 */ /* 0x000ea80000300800 */
[----:B------:R-:W2:Y:S04]  /*13c300*/  LDL.LU R20, [R1+0x111c] ;  /* 0x00111c0001147983 */ /* 0x000ea80000300800 */
[----:B------:R0:W-:Y:S04]  /*13c310*/  STL [R1+0x2bc], R5 ;  /* 0x0002bc0501007387 */ /* 0x0001e80000100800 */
[----:B------:R1:W-:Y:S01]  /*13c320*/  STL.64 [R1+0x3c10], R16 ;  /* 0x003c101001007387 */ /* 0x0003e20000100a00 */
[----:B0-----:R-:W-:-:S02]  /*13c330*/  F2FP.SATFINITE.E5M2.F32.PACK_AB_MERGE_C R5, R21, R19, RZ ;  /* 0x000000131505723e */ /* 0x001fc400048060ff */
[----:B-1----:R-:W-:-:S03]  /*13c340*/  IADD3 R16, P1, R27, R12, RZ ;  /* 0x0000000c1b107210 */ /* 0x002fc60007f3e0ff */
[----:B------:R-:W-:Y:S02]  /*13c350*/  STL [R1+0x2ac], R5 ;  /* 0x0002ac0501007387 */ /* 0x000fe40000100800 */
[----:B------:R-:W-:-:S05]  /*13c360*/  IMAD.X R17, R2, 0x1, R13, P1 ;  /* 0x0000000102117824 */ /* 0x000fca00008e060d */
[----:B------:R0:W-:Y:S04]  /*13c370*/  STL.64 [R1+0x3c08], R16 ;  /* 0x003c081001007387 */ /* 0x0001e80000100a00 */
[----:B0-----:R-:W3:Y:S01]  /*13c380*/  LDL.LU R17, [R1+0x6374] ;  /* 0x0063740001117983 */ /* 0x001ee20000300800 */
[----:B------:R-:W-:Y:S01]  /*13c390*/  F2FP.SATFINITE.E5M2.F32.PACK_AB_MERGE_C R5, R28, R24, RZ ;  /* 0x000000181c05723e */ /* 0x000fe200048060ff */
[----:B------:R-:W-:Y:S01]  /*13c3a0*/  VIADD R27, R27, UR6 ;  /* 0x000000061b1b7c36 */ /* 0x000fe20008000000 */
[----:B------:R-:W-:Y:S01]  /*13c3b0*/  F2FP.SATFINITE.E5M2.F32.PACK_AB_MERGE_C R0, R0, R22, RZ ;  /* 0x000000160000723e */ /* 0x000fe200048060ff */
[----:B------:R-:W2:Y:S01]  /*13c3c0*/  LDL.LU R28, [R1+0x1120] ;  /* 0x00112000011c7983 */ /* 0x000ea20000300800 */
[----:B------:R-:W-:-:S03]  /*13c3d0*/  ULDC UR6, c[0x0][0x248] ;  /* 0x0000920000067ab9 */ /* 0x000fc60000000800 */
[----:B------:R-:W-:Y:S01]  /*13c3e0*/  STL [R1+0x2a8], R5 ;  /* 0x0002a80501007387 */ /* 0x000fe20000100800 */
[----:B---3--:R-:W-:-:S03]  /*13c3f0*/  F2FP.SATFINITE.E5M2.F32.PACK_AB_MERGE_C R2, R4, R17, RZ ;  /* 0x000000110402723e */ /* 0x008fc600048060ff */
[----:B------:R-:W3:Y:S01]  /*13c400*/  LDL.LU R17, [R1+0x1124] ;  /* 0x0011240001117983 */ /* 0x000ee20000300800 */
[----:B------:R-:W-:-:S03]  /*13c410*/  SHF.R.S32.HI R4, RZ, 0x1f, R27 ;  /* 0x0000001fff047819 */ /* 0x000fc6000001141b */
[----:B------:R0:W-:Y:S02]  /*13c420*/  STL [R1+0x294], R2 ;  /* 0x0002940201007387 */ /* 0x0001e40000100800 */
[----:B0-----:R-:W-:Y:S02]  /*13c430*/  F2FP.SATFINITE.E5M2.F32.PACK_AB_MERGE_C R2, R14, R18, RZ ;  /* 0x000000120e02723e */ /* 0x001fe400048060ff */
[----:B------:R-:W-:-:S03]  /*13c440*/  IADD3 R14, P1, R27, R6, RZ ;  /* 0x000000061b0e7210 */ /* 0x000fc60007f3e0ff */
[----:B------:R0:W-:Y:S02]  /*13c450*/  STL [R1+0x5918], R2 ;  /* 0x0059180201007387 */ /* 0x0001e40000100800 */
[----:B------:R-:W-:Y:S02]  /*13c460*/  IMAD.X R15, R4, 0x1, R7, P1 ;  /* 0x00000001040f7824 */ /* 0x000fe400008e0607 */
[----:B------:R-:W3:Y:S01]  /*13c470*/  LDL.LU R5, [R1+0x1128] ;  /* 0x0011280001057983 */ /* 0x000ee20000300800 */
[----:B------:R-:W-:-:S03]  /*13c480*/  IADD3 R22, P1, R27, R8, RZ ;  /* 0x000000081b167210 */ /* 0x000fc60007f3e0ff */
[----:B0-----:R-:W3:Y:S04]  /*13c490*/  LDL.LU R2, [R1+0x112c] ;  /* 0x00112c0001027983 */ /* 0x001ee80000300800 */
[----:B------:R-:W3:Y:S04]  /*13c4a0*/  LDL.LU R18, [R1+0x1140] ;  /* 0x0011400001127983 */ /* 0x000ee80000300800 */
[----:B------:R4:W-:Y:S01]  /*13c4b0*/  STL.64 [R1+0x3ba0], R14 ;  /* 0x003ba00e01007387 */ /* 0x0009e20000100a00 */
[----:B------:R-:W-:Y:S01]  /*13c4c0*/  IMAD.X R23, R4, 0x1, R9, P1 ;  /* 0x0000000104177824 */ /* 0x000fe200008e0609 */
[----:B----4-:R-:W-:-:S02]  /*13c4d0*/  F2FP.SATFINITE.E5M2.F32.PACK_AB_MERGE_C R15, R29, R3, RZ ;  /* 0x000000031d0f723e */ /* 0x010fc400048060ff */
[----:B------:R-:W4:Y:S04]  /*13c4e0*/  LDL.LU R14, [R1+0x1144] ;  /* 0x00114400010e7983 */ /* 0x000f280000300800 */
[----:B------:R-:W4:Y:S04]  /*13c4f0*/  LDL.LU R3, [R1+0x1148] ;  /* 0x0011480001037983 */ /* 0x000f280000300800 */
[----:B------:R-:W-:Y:S04]  /*13c500*/  STL [R1+0x274], R15 ;  /* 0x0002740f01007387 */ /* 0x000fe80000100800 */
[----:B------:R-:W4:Y:S04]  /*13c510*/  LDL.LU R29, [R1+0x114c] ;  /* 0x00114c00011d7983 */ /* 0x000f280000300800 */
[----:B------:R-:W-:Y:S04]  /*13c520*/  STL [R1+0x278], R0 ;  /* 0x0002780001007387 */ /* 0x000fe80000100800 */
[----:B------:R0:W-:Y:S04]  /*13c530*/  STL.64 [R1+0x3b80], R22 ;  /* 0x003b801601007387 */ /* 0x0001e80000100a00 */
[----:B0-----:R-:W4:Y:S04]  /*13c540*/  LDL.LU R23, [R1+0x6370] ;  /* 0x0063700001177983 */ /* 0x001f280000300800 */
[----:B------:R2:W-:Y:S04]  /*13c550*/  STL.64 [R1+0x6368], R8 ;  /* 0x0063680801007387 */ /* 0x0005e80000100a00 */
[----:B------:R-:W4:Y:S04]  /*13c560*/  LDL.LU R22, [R1+0x1150] ;  /* 0x0011500001167983 */ /* 0x000f280000300800 */
[----:B------:R-:W4:Y:S01]  /*13c570*/  LDL.LU R0, [R1+0x1154] ;  /* 0x0011540001007983 */ /* 0x000f220000300800 */
[----:B--2---:R-:W-:-:S03]  /*13c580*/  F2FP.SATFINITE.E5M2.F32.PACK_AB_MERGE_C R8, R20, R25, RZ ;  /* 0x000000191408723e */ /* 0x004fc600048060ff */
[----:B------:R-:W2:Y:S01]  /*13c590*/  LDL.LU R15, [R1+0x1158] ;  /* 0x00115800010f7983 */ /* 0x000ea20000300800 */
[----:B---3--:R-:W-:Y:S02]  /*13c5a0*/  F2FP.SATFINITE.E5M2.F32.PACK_AB_MERGE_C R17, R17, R28, RZ ;  /* 0x0000001c1111723e */ /* 0x008fe400048060ff */
[----:B----4-:R-:W-:-:S05]  /*13c5b0*/  F2FP.SATFINITE.E5M2.F32.PACK_AB_MERGE_C R9, R23, R26, RZ ;  /* 0x0000001a1709723e */ /* 0x010fca00048060ff */
[----:B------:R-:W-:Y:S04]  /*13c5c0*/  STL [R1+0x260], R9 ;  /* 0x0002600901007387 */ /* 0x000fe80000100800 */
[----:B------:R-:W2:Y:S04]  /*13c5d0*/  LDL.LU R16, [R1+0x115c] ;  /* 0x00115c0001107983 */ /* 0x000ea80000300800 */
[----:B------:R0:W-:Y:S04]  /*13c5e0*/  STL [R1+0x25c], R8 ;  /* 0x00025c0801007387 */ /* 0x0001e80000100800 */
[----:B------:R-:W3:Y:S04]  /*13c5f0*/  LDL.LU R19, [R1+0x1180] ;  /* 0x0011800001137983 */ /* 0x000ee80000300800 */
[----:B------:R-:W3:Y:S01]  /*13c600*/  LDL.LU R21, [R1+0x1184] ;  /* 0x0011840001157983 */ /* 0x000ee20000300800 */
[----:B0-----:R-:W-:-:S03]  /*13c610*/  IADD3 R8, P1, R27, R10, RZ ;  /* 0x0000000a1b087210 */ /* 0x001fc60007f3e0ff */
[----:B------:R-:W4:Y:S02]  /*13c620*/  LDL.LU R26, [R1+0x1188] ;  /* 0x00118800011a7983 */ /* 0x000f240000300800 */
[----:B------:R-:W-:Y:S02]  /*13c630*/  IMAD.X R9, R4, 0x1, R11, P1 ;  /* 0x0000000104097824 */ /* 0x000fe400008e060b */
[----:B------:R-:W4:Y:S04]  /*13c640*/  LDL.LU R23, [R1+0x118c] ;  /* 0x00118c0001177983 */ /* 0x000f280000300800 */
[----:B------:R-:W4:Y:S04]  /*13c650*/  LDL.LU R25, [R1+0x11a0] ;  /* 0x0011a00001197983 */ /* 0x000f280000300800 */
[----:B------:R-:W4:Y:S04]  /*13c660*/  LDL.LU R20, [R1+0x11a4] ;  /* 0x0011a40001147983 */ /* 0x000f280000300800 */
[----:B------:R-:W-:Y:S04]  /*13c670*/  STL.64 [R1+0x3b60], R8 ;  /* 0x003b600801007387 */ /* 0x000fe80000100a00 */
[----:B------:R0:W-:Y:S04]  /*13c680*/  STL [R1+0x240], R17 ;  /* 0x0002401101007387 */ /* 0x0001e80000100800 */
[----:B------:R-:W4:Y:S04]  /*13c690*/  LDL.LU R24, [R1+0x11a8] ;  /* 0x0011a80001187983 */ /* 0x000f280000300800 */
[----:B------:R-:W4:Y:S04]  /*13c6a0*/  LDL.LU R28, [R1+0x11ac] ;  /* 0x0011ac00011c7983 */ /* 0x000f280000300800 */
[----:B0-----:R-:W2:Y:S01]  /*13c6b0*/  LDL.LU R17, [R1+0x11e0] ;  /* 0x0011e00001117983 */ /* 0x001ea20000300800 */
[----:B------:R-:W-:-:S05]  /*13c6c0*/  IADD3 R8, P1, R27, R12, RZ ;  /* 0x0000000c1b087210 */ /* 0x000fca0007f3e0ff */
[----:B------:R-:W-:Y:S01]  /*13c6d0*/  IMAD.X R9, R4, 0x1, R13, P1 ;  /* 0x0000000104097824 */ /* 0x000fe200008e060d */
[----:B------:R-:W-:Y:S01]  /*13c6e0*/  F2FP.SATFINITE.E5M2.F32.PACK_AB_MERGE_C R5, R2, R5, RZ ;  /* 0x000000050205723e */ /* 0x000fe200048060ff */
[----:B------:R-:W-:Y:S01]  /*13c6f0*/  VIADD R27, R27, UR6 ;  /* 0x000000061b1b7c36 */ /* 0x000fe20008000000 */
[----:B------:R-:W-:Y:S01]  /*13c700*/  F2FP.SATFINITE.E5M2.F32.PACK_AB_MERGE_C R2, R14, R18, RZ ;  /* 0x000000120e02723e */ /* 0x000fe200048060ff */
[----:B------:R-:W-:Y:S01]  /*13c710*/  ULDC UR6, c[0x0][0x248] ;  /* 0x0000920000067ab9 */ /* 0x000fe20000000800 */
[----:B------:R0:W-:Y:S01]  /*13c720*/  STL.64 [R1+0x3b58], R8 ;  /* 0x003b580801007387 */ /* 0x0001e20000100a00 */
[----:B------:R-:W-:Y:S02]  /*13c730*/  F2FP.SATFINITE.E5M2.F32.PACK_AB_MERGE_C R3, R29, R3, RZ ;  /* 0x000000031d03723e */ /* 0x000fe400048060ff */
[----:B0-----:R-:W-:Y:S01]  /*13c740*/  IADD3 R8, P1, R27, R6, RZ ;  /* 0x000000061b087210 */ /* 0x001fe20007f3e0ff */
[----:B--2---:R-:W-:Y:S04]  /*13c750*/  STL [R1+0x6360], R17 ;  /* 0x0063601101007387 */ /* 0x004fe80000100800 */
[----:B------:R-:W2:Y:S04]  /*13c760*/  LDL.LU R4, [R1+0x11e4] ;  /* 0x0011e40001047983 */ /* 0x000ea80000300800 */
[----:B------:R-:W2:Y:S04]  /*13c770*/  LDL.LU R18, [R1+0x11e8] ;  /* 0x0011e80001127983 */ /* 0x000ea80000300800 */
[----:B------:R-:W-:Y:S04]  /*13c780*/  STL [R1+0x5920], R5 ;  /* 0x0059200501007387 */ /* 0x000fe80000100800 */
[----:B------:R-:W2:Y:S04]  /*13c790*/  LDL.LU R14, [R1+0x11ec] ;  /* 0x0011ec00010e7983 */ /* 0x000ea80000300800 */
[----:B------:R0:W-:Y:S02]  /*13c7a0*/  STL [R1+0x21c], R2 ;  /* 0x00021c0201007387 */ /* 0x0001e40000100800 */
[----:B0-----:R-:W-:-:S02]  /*13c7b0*/  SHF.R.S32.HI R2, RZ, 0x1f, R27 ;  /* 0x0000001fff027819 */ /* 0x001fc4000001141b */
[----:B------:R-:W-:Y:S03]  /*13c7c0*/  STL [R1+0x220], R3 ;  /* 0x0002200301007387 */ /* 0x000fe60000100800 */
[----:B------:R-:W-:-:S05]  /*13c7d0*/  IMAD.X R9, R2, 0x1, R7, P1 ;  /* 0x0000000102097824 */ /* 0x000fca00008e0607 */
[----:B------:R0:W-:Y:S04]  /*13c7e0*/  STL.64 [R1+0x3af0], R8 ;  /* 0x003af00801007387 */ /* 0x0001e80000100a00 */
[----:B0-----:R-:W2:Y:S01]  /*13c7f0*/  LDL.LU.64 R8, [R1+0x6368] ;  /* 0x0063680001087983 */ /* 0x001ea20000300a00 */
[----:B------:R-:W-:Y:S02]  /*13c800*/  F2FP.SATFINITE.E5M2.F32.PACK_AB_MERGE_C R5, R16, R15, RZ ;  /* 0x0000000f1005723e */ /* 0x000fe400048060ff */
[----:B------:R-:W-:Y:S01]  /*13c810*/  F2FP.SATFINITE.E5M2.F32.PACK_AB_MERGE_C R0, R0, R22, RZ ;  /* 0x000000160000723e */ /* 0x000fe200048060ff */
[----:B------:R-:W2:Y:S04]  /*13c820*/  LDL.LU R3, [R1+0x1210] ;  /* 0x0012100001037983 */ /* 0x000ea80000300800 */
[----:B------:R-:W2:Y:S04]  /*13c830*/  LDL.LU R29, [R1+0x1214] ;  /* 0x00121400011d7983 */ /* 0x000ea80000300800 */
[----:B------:R0:W-:Y:S04]  /*13c840*/  STL [R1+0x1f8], R0 ;  /* 0x0001f80001007387 */ /* 0x0001e80000100800 */
[----:B------:R-:W2:Y:S01]  /*13c850*/  LDL.LU R22, [R1+0x1218] ;  /* 0x0012180001167983 */ /* 0x000ea20000300800 */
[----:B---3--:R-:W-:-:S03]  /*13c860*/  F2FP.SATFINITE.E5M2.F32.PACK_AB_MERGE_C R15, R21, R19, RZ ;  /* 0x00000013150f723e */ /* 0x008fc600048060ff */
[----:B0-----:R-:W3:Y:S04]  /*13c870*/  LDL.LU R0, [R1+0x121c] ;  /* 0x00121c0001007983 */ /* 0x001ee80000300800 */
[----:B------:R4:W-:Y:S02]  /*13c880*/  STL [R1+0x1f4], R5 ;  /* 0x0001f40501007387 */ /* 0x0009e40000100800 */
[----:B----4-:R-:W-:Y:S02]  /*13c890*/  F2FP.SATFINITE.E5M2.F32.PACK_AB_MERGE_C R5, R23, R26, RZ ;  /* 0x0000001a1705723e */ /* 0x010fe400048060ff */
[----:B--2---:R-:W-:-:S05]  /*13c8a0*/  IADD3 R16, P1, R27, R8, RZ ;  /* 0x000000081b107210 */ /* 0x004fca0007f3e0ff */
[----:B------:R-:W-:-:S05]  /*13c8b0*/  IMAD.X R17, R2, 0x1, R9, P1 ;  /* 0x0000000102117824 */ /* 0x000fca00008e0609 */
[----:B------:R0:W-:Y:S04]  /*13c8c0*/  STL.64 [R1+0x3ad0], R16 ;  /* 0x003ad01001007387 */ /* 0x0001e80000100a00 */
[----:B------:R-:W-:Y:S01]  /*13c8d0*/  STL [R1+0x1e0], R15 ;  /* 0x0001e00f01007387 */ /* 0x000fe20000100800 */
[----:B0-----:R-:W-:-:S03]  /*13c8e0*/  IADD3 R16, P1, R27, R10, RZ ;  /* 0x0000000a1b107210 */ /* 0x001fc60007f3e0ff */
[----:B------:R0:W-:Y:S02]  /*13c8f0*/  STL [R1+0x5930], R5 ;  /* 0x0059300501007387 */ /* 0x0001e40000100800 */
[----:B------:R-:W-:Y:S02]  /*13c900*/  IMAD.X R17, R2, 0x1, R11, P1 ;  /* 0x0000000102117824 */ /* 0x000fe400008e060b */
[----:B------:R-:W2:Y:S04]  /*13c910*/  LDL.LU R26, [R1+0x1200] ;  /* 0x00120000011a7983 */ /* 0x000ea80000300800 */
[----:B------:R-:W2:Y:S01]  /*13c920*/  LDL.LU R23, [R1+0x1204] ;  /* 0x0012040001177983 */ /* 0x000ea20000300800 */
[----:B0-----:R-:W-:-:S03]  /*13c930*/  F2FP.SATFINITE.E5M2.F32.PACK_AB_MERGE_C R5, R20, R25, RZ ;  /* 0x000000191405723e */ /* 0x001fc600048060ff */
[----:B------:R0:W-:Y:S04]  /*13c940*/  STL.64 [R1+0x3ab8], R16 ;  /* 0x003ab81001007387 */ /* 0x0001e80000100a00 */
[----:B------:R-:W-:Y:S04]  /*13c950*/  STL [R1+0x1bc], R5 ;  /* 0x0001bc0501007387 */ /* 0x000fe80000100800 */
[----:B------:R-:W4:Y:S01]  /*13c960*/  LDL.LU R25, [R1+0x1208] ;  /* 0x0012080001197983 */ /* 0x000f220000300800 */
[----:B0-----:R-:W-:-:S03]  /*13c970*/  IADD3 R16, P1, R27, R12, RZ ;  /* 0x0000000c1b107210 */ /* 0x001fc60007f3e0ff */
[----:B------:R-:W4:Y:S02]  /*13c980*/  LDL.LU R20, [R1+0x120c] ;  /* 0x00120c0001147983 */ /* 0x000f240000300800 */
[----:B------:R-:W-:-:S05]  /*13c990*/  IMAD.X R17, R2, 0x1, R13, P1 ;  /* 0x0000000102117824 */ /* 0x000fca00008e060d */
[----:B------:R0:W-:Y:S04]  /*13c9a0*/  STL.64 [R1+0x3ab0], R16 ;  /* 0x003ab01001007387 */ /* 0x0001e80000100a00 */
[----:B0-----:R-:W2:Y:S01]  /*13c9b0*/  LDL.LU R17, [R1+0x6360] ;  /* 0x0063600001117983 */ /* 0x001ea20000300800 */
[----:B------:R-:W-:-:S03]  /*13c9c0*/  F2FP.SATFINITE.E5M2.F32.PACK_AB_MERGE_C R5, R28, R24, RZ ;  /* 0x000000181c05723e */ /* 0x000fc600048060ff */
[----:B------:R-:W4:Y:S01]  /*13c9d0*/  LDL.LU R16, [R1+0x1220] ;  /* 0x0012200001107983 */ /* 0x000f220000300800 */
[----:B------:R-:W-:Y:S01]  /*13c9e0*/  VIADD R27, R27, UR6 ;  /* 0x000000061b1b7c36 */ /* 0x000fe20008000000 */
[----:B---3--:R-:W-:Y:S01]  /*13c9f0*/  F2FP.SATFINITE.E5M2.F32.PACK_AB_MERGE_C R0, R0, R22, RZ ;  /* 0x000000160000723e */ /* 0x008fe200048060ff */
[----:B------:R-:W-:Y:S01]  /*13ca00*/  ULDC UR6, c[0x0][0x248] ;  /* 0x0000920000067ab9 */ /* 0x000fe20000000800 */
[----:B------:R-:W-:Y:S04]  /*13ca10*/  STL [R1+0x1c4], R5 ;  /* 0x0001c40501007387 */ /* 0x000fe80000100800 */
[----:B------:R-:W3:Y:S01]  /*13ca20*/  LDL.LU R21, [R1+0x1224] ;  /* 0x0012240001157983 */ /* 0x000ee20000300800 */
[----:B--2---:R-:W-:Y:S02]  /*13ca30*/  F2FP.SATFINITE.E5M2.F32.PACK_AB_MERGE_C R2, R4, R17, RZ ;  /* 0x000000110402723e */ /* 0x004fe400048060ff */
[----:B------:R-:W-:-:S03]  /*13ca40*/  F2FP.SATFINITE.E5M2.F32.PACK_AB_MERGE_C R4, R14, R18, RZ ;  /* 0x000000120e04723e */ /* 0x000fc600048060ff */
[----:B------:R0:W-:Y:S04]  /*13ca50*/  STL [R1+0x1a8], R2 ;  /* 0x0001a80201007387 */ /* 0x0001e80000100800 */
[----:B------:R-:W2:Y:S04]  /*13ca60*/  LDL.LU R28, [R1+0x1228] ;  /* 0x00122800011c7983 */ /* 0x000ea80000300800 */
[----:B------:R-:W2:Y:S04]  /*13ca70*/  LDL.LU R17, [R1+0x122c] ;  /* 0x00122c0001117983 */ /* 0x000ea80000300800 */
[----:B------:R-:W2:Y:S01]  /*13ca80*/  LDL.LU R18, [R1+0x1260] ;  /* 0x0012600001127983 */ /* 0x000ea20000300800 */
[----:B0-----:R-:W-:-:S03]  /*13ca90*/  SHF.R.S32.HI R2, RZ, 0x1f, R27 ;  /* 0x0000001fff027819 */ /* 0x001fc6000001141b */
[----:B------:R-:W2:Y:S04]  /*13caa0*/  LDL.LU R14, [R1+0x1264] ;  /* 0x00126400010e7983 */ /* 0x000ea80000300800 */
[----:B------:R0:W-:Y:S02]  /*13cab0*/  STL [R1+0x611c], R4 ;  /* 0x00611c0401007387 */ /* 0x0001e40000100800 */
[----:B0-----:R-:W-:-:S05]  /*13cac0*/  IADD3 R4, P1, R27, R6, RZ ;  /* 0x000000061b047210 */ /* 0x001fca0007f3e0ff */
[----:B------:R-:W-:-:S05]  /*13cad0*/  IMAD.X R5, R2, 0x1, R7, P1 ;  /* 0x0000000102057824 */ /* 0x000fca00008e0607 */
[----:B------:R0:W-:Y:S02]  /*13cae0*/  STL.64 [R1+0x3a48], R4 ;  /* 0x003a480401007387 */ /* 0x0001e40000100a00 */
[----:B0-----:R-:W-:Y:S02]  /*13caf0*/  F2FP.SATFINITE.E5M2.F32.PACK_AB_MERGE_C R4, R29, R3, RZ ;  /* 0x000000031d04723e */ /* 0x001fe400048060ff */
[----:B------:R-:W2:Y:S04]  /*13cb00*/  LDL.LU R3, [R1+0x1268] ;  /* 0x0012680001037983 */ /* 0x000ea80000300800 */
[----:B------:R0:W-:Y:S04]  /*13cb10*/  STL [R1+0x190], R4 ;  /* 0x0001900401007387 */ /* 0x0001e80000100800 */
[----:B------:R-:W2:Y:S01]  /*13cb20*/  LDL.LU R29, [R1+0x126c] ;  /* 0x00126c00011d7983 */ /* 0x000ea20000300800 */
[----:B0-----:R-:W-:-:S03]  /*13cb30*/  IADD3 R4, P1, R27, R8, RZ ;  /* 0x000000081b047210 */ /* 0x001fc60007f3e0ff */
[----:B------:R-:W-:Y:S02]  /*13cb40*/  STL [R1+0x5948], R0 ;  /* 0x0059480001007387 */ /* 0x000fe40000100800 */
[----:B------:R-:W-:Y:S02]  /*13cb50*/  IMAD.X R5, R2, 0x1, R9, P1 ;  /* 0x0000000102057824 */ /* 0x000fe400008e0609 */
[----:B------:R-:W-:Y:S04]  /*13cb60*/  STL.64 [R1+0x6358], R8 ;  /* 0x0063580801007387 */ /* 0x000fe80000100a00 */
[----:B------:R0:W-:Y:S04]  /*13cb70*/  STL.64 [R1+0x3a28], R4 ;  /* 0x003a280401007387 */ /* 0x0001e80000100a00 */
[----:B0-----:R-:W2:Y:S04]  /*13cb80*/  LDL.LU R5, [R1+0x1270] ;  /* 0x0012700001057983 */ /* 0x001ea80000300800 */
[----:B------:R-:W2:Y:S01]  /*13cb90*/  LDL.LU R19, [R1+0x1274] ;  /* 0x0012740001137983 */ /* 0x000ea20000300800 */
[----:B------:R-:W-:-:S02]  /*13cba0*/  F2FP.SATFINITE.E5M2.F32.PACK_AB_MERGE_C R26, R23, R26, RZ ;  /* 0x0000001a171a723e */ /* 0x000fc400048060ff */
[----:B------:R-:W-:Y:S01]  /*13cbb0*/  IADD3 R8, P1, R27, R10, RZ ;  /* 0x0000000a1b087210 */ /* 0x000fe20007f3e0ff */
[----:B------:R-:W2:Y:S01]  /*13cbc0*/  LDL.LU R22, [R1+0x1278] ;  /* 0x0012780001167983 */ /* 0x000ea20000300800 */
[----:B----4-:R-:W-:-:S03]  /*13cbd0*/  F2FP.SATFINITE.E5M2.F32.PACK_AB_MERGE_C R23, R20, R25, RZ ;  /* 0x000000191417723e */ /* 0x010fc600048060ff */
[----:B------:R-:W4:Y:S01]  /*13cbe0*/  LDL.LU R0, [R1+0x127c] ;  /* 0x00127c0001007983 */ /* 0x000f220000300800 */
[----:B------:R-:W-:-:S03]  /*13cbf0*/  IMAD.X R9, R2, 0x1, R11, P1 ;  /* 0x0000000102097824 */ /* 0x000fc600008e060b */
[----:B------:R-:W-:Y:S04]  /*13cc00*/  STL [R1+0x6148], R26 ;  /* 0x0061481a01007387 */ /* 0x000fe80000100800 */
[----:B------:R-:W4:Y:S04]  /*13cc10*/  LDL.LU R15, [R1+0x1280] ;  /* 0x00128000010f7983 */ /* 0x000f280000300800 */
[----:B------:R-:W4:Y:S04]  /*13cc20*/  LDL.LU R24, [R1+0x1284] ;  /* 0x0012840001187983 */ /* 0x000f280000300800 */
[----:B------:R-:W4:Y:S04]  /*13cc30*/  LDL.LU R25, [R1+0x1288] ;  /* 0x0012880001197983 */ /* 0x000f280000300800 */
[----:B------:R-:W4:Y:S04]  /*13cc40*/  LDL.LU R20, [R1+0x128c] ;  /* 0x00128c0001147983 */ /* 0x000f280000300800 */
[----:B------:R-:W-:Y:S01]  /*13cc50*/  STL [R1+0x62e8], R23 ;  /* 0x0062e81701007387 */ /* 0x000fe20000100800 */
[----:B---3--:R-:W-:-:S03]  /*13cc60*/  F2FP.SATFINITE.E5M2.F32.PACK_AB_MERGE_C R4, R21, R16, RZ ;  /* 0x000000101504723e */ /* 0x008fc600048060ff */
[----:B------:R0:W-:Y:S04]  /*13cc70*/  STL.64 [R1+0x3a10], R8 ;  /* 0x003a100801007387 */ /* 0x0001e80000100a00 */
[----:B------:R-:W-:Y:S04]  /*13cc80*/  STL [R1+0x5840], R4 ;  /* 0x0058400401007387 */ /* 0x000fe80000100800 */
[----:B------:R-:W3:Y:S01]  /*13cc90*/  LDL.LU R16, [R1+0x1290] ;  /* 0x0012900001107983 */ /* 0x000ee20000300800 */
[----:B0-----:R-:W-:-:S03]  /*13cca0*/  IADD3 R8, P1, R27, R12, RZ ;  /* 0x0000000c1b087210 */ /* 0x001fc60007f3e0ff */
[----:B------:R-:W3:Y:S02]  /*13ccb0*/  LDL.LU R21, [R1+0x1294] ;  /* 0x0012940001157983 */ /* 0x000ee40000300800 */
[----:B------:R-:W-:Y:S02]  /*13ccc0*/  IMAD.X R9, R2, 0x1, R13, P1 ;  /* 0x0000000102097824 */ /* 0x000fe400008e060d */
[----:B------:R-:W-:Y:S01]  /*13ccd0*/  VIADD R27, R27, UR6 ;  /* 0x000000061b1b7c36 */ /* 0x000fe20008000000 */
[----:B------:R-:W-:Y:S02]  /*13cce0*/  ULDC UR6, c[0x0][0x248] ;  /* 0x0000920000067ab9 */ /* 0x000fe40000000800 */
[----:B------:R0:W-:Y:S02]  /*13ccf0*/  STL.64 [R1+0x3a08], R8 ;  /* 0x003a080801007387 */ /* 0x0001e40000100a00 */
[----:B0-----:R-:W-:Y:S02]  /*13cd00*/  IADD3 R8, P1, R27, R6, RZ ;  /* 0x000000061b087210 */ /* 0x001fe40007f3e0ff */
[----:B--2---:R-:W-:-:S05]  /*13cd10*/  F2FP.SATFINITE.E5M2.F32.PACK_AB_MERGE_C R2, R17, R28, RZ ;  /* 0x0000001c1102723e */ /* 0x004fca00048060ff */
[----:B------:R0:W-:Y:S04]  /*13cd20*/  STL [R1+0x5850], R2 ;  /* 0x0058500201007387 */ /* 0x0001e80000100800 */
[----:B------:R-:W2:Y:S04]  /*13cd30*/  LDL.LU R28, [R1+0x1298] ;  /* 0x00129800011c7983 */ /* 0x000ea80000300800 */
[----:B------:R-:W2:Y:S01]  /*13cd40*/  LDL.LU R17, [R1+0x129c] ;  /* 0x00129c0001117983 */ /* 0x000ea20000300800 */
[----:B0-----:R-:W-:-:S05]  /*13cd50*/  F2FP.SATFINITE.E5M2.F32.PACK_AB_MERGE_C R2, R14, R18, RZ ;  /* 0x000000120e02723e */ /* 0x001fca00048060ff */
[----:B------:R0:W-:Y:S04]  /*13cd60*/  STL [R1+0x57f0], R2 ;  /* 0x0057f00201007387 */ /* 0x0001e80000100800 */
[----:B------:R-:W2:Y:S04]  /*13cd70*/  LDL.LU R18, [R1+0x12a0] ;  /* 0x0012a00001127983 */ /* 0x000ea80000300800 */
[----:B------:R-:W2:Y:S01]  /*13cd80*/  LDL.LU R14, [R1+0x12a4] ;  /* 0x0012a400010e7983 */ /* 0x000ea20000300800 */
[----:B0-----:R-:W-:-:S05]  /*13cd90*/  SHF.R.S32.HI R2, RZ, 0x1f, R27 ;  /* 0x0000001fff027819 */ /* 0x001fca000001141b */
[----:B------:R-:W-:Y:S01]  /*13cda0*/  IMAD.X R9, R2, 0x1, R7, P1 ;  /* 0x0000000102097824 */ /* 0x000fe200008e0607 */
[----:B------:R-:W-:-:S05]  /*13cdb0*/  F2FP.SATFINITE.E5M2.F32.PACK_AB_MERGE_C R3, R29, R3, RZ ;  /* 0x000000031d03723e */ /* 0x000fca00048060ff */
[----:B------:R-:W-:Y:S04]  /*13cdc0*/  STL [R1+0x5800], R3 ;  /* 0x0058000301007387 */ /* 0x000fe80000100800 */
[----:B------:R0:W-:Y:S04]  /*13cdd0*/  STL.64 [R1+0x39a8], R8 ;  /* 0x0039a80801007387 */ /* 0x0001e80000100a00 */
[----:B0-----:R-:W2:Y:S04]  /*13cde0*/  LDL.LU.64 R8, [R1+0x6358] ;  /* 0x0063580001087983 */ /* 0x001ea80000300a00 */
[----:B------:R-:W2:Y:S04]  /*13cdf0*/  LDL.LU R3, [R1+0x12a8] ;  /* 0x0012a80001037983 */ /* 0x000ea80000300800 */
[----:B------:R-:W2:Y:S01]  /*13ce00*/  LDL.LU R29, [R1+0x12ac] ;  /* 0x0012ac00011d7983 */ /* 0x000ea20000300800 */
[----:B------:R-:W-:-:S03]  /*13ce10*/  F2FP.SATFINITE.E5M2.F32.PACK_AB_MERGE_C R4, R19, R5, RZ ;  /* 0x000000051304723e */ /* 0x000fc600048060ff */
[----:B------:R-:W2:Y:S04]  /*13ce20*/  LDL.LU R5, [R1+0x12c0] ;  /* 0x0012c00001057983 */ /* 0x000ea80000300800 */
[----:B------:R2:W-:Y:S01]  /*13ce30*/  STL [R1+0x57b4], R4 ;  /* 0x0057b40401007387 */ /* 0x0005e20000100800 */
[----:B----4-:R-:W-:Y:S02]  /*13ce40*/  F2FP.SATFINITE.E5M2.F32.PACK_AB_MERGE_C R0, R0, R22, RZ ;  /* 0x000000160000723e */ /* 0x010fe400048060ff */
[----:B---3--:R-:W-:Y:S02]  /*13ce50*/  F2FP.SATFINITE.E5M2.F32.PACK_AB_MERGE_C R16, R21, R16, RZ ;  /* 0x000000101510723e */ /* 0x008fe400048060ff */
[----:B--2---:R-:W-:Y:S01]  /*13ce60*/  IADD3 R4, P1, R27, R8, RZ ;  /* 0x000000081b047210 */ /* 0x004fe20007f3e0ff */
[----:B------:R0:W-:Y:S04]  /*13ce70*/  STL [R1+0x6350], R5 ;  /* 0x0063500501007387 */ /* 0x0001e80000100800 */
[----:B------:R1:W-:Y:S04]  /*13ce80*/  STL [R1+0x57bc], R0 ;  /* 0x0057bc0001007387 */ /* 0x0003e80000100800 */
[----:B------:R-:W2:Y:S01]  /*13ce90*/  LDL.LU R19, [R1+0x12c4] ;  /* 0x0012c40001137983 */ /* 0x000ea20000300800 */
[----:B0-----:R-:W-:-:S03]  /*13cea0*/  IMAD.X R5, R2, 0x1, R9, P1 ;  /* 0x0000000102057824 */ /* 0x001fc600008e0609 */
[----:B------:R-:W3:Y:S04]  /*13ceb0*/  LDL.LU R22, [R1+0x12c8] ;  /* 0x0012c80001167983 */ /* 0x000ee80000300800 */
[----:B-1----:R-:W3:Y:S04]  /*13cec0*/  LDL.LU R0, [R1+0x12cc] ;  /* 0x0012cc0001007983 */ /* 0x002ee80000300800 */
        /* <DEDUP_REMOVED lines=12> */
[----:B------:R1:W-:Y:S01]  /*13cf90*/  STL [R1+0x7fc], R16 ;  /* 0x0007fc1001007387 */ /* 0x0003e20000100800 */
[----:B0-----:R-:W-:-:S03]  /*13cfa0*/  IADD3 R4, P1, R27, R12, RZ ;  /* 0x0000000c1b047210 */ /* 0x001fc60007f3e0ff */
[----:B-1----:R-:W4:Y:S02]  /*13cfb0*/  LDL.LU R16, [R1+0x1320] ;  /* 0x0013200001107983 */ /* 0x002f240000300800 */
[----:B------:R-:W-:Y:S01]  /*13cfc0*/  IMAD.X R5, R2, 0x1, R13, P1 ;  /* 0x0000000102057824 */ /* 0x000fe200008e060d */
[----:B------:R-:W-:Y:S01]  /*13cfd0*/  F2FP.SATFINITE.E5M2.F32.PACK_AB_MERGE_C R2, R17, R28, RZ ;  /* 0x0000001c1102723e */ /* 0x000fe200048060ff */
[----:B------:R-:W4:Y:S01]  /*13cfe0*/  LDL.LU R21, [R1+0x1324] ;  /* 0x0013240001157983 */ /* 0x000f220000300800 */
[----:B------:R-:W-:Y:S01]  /*13cff0*/  VIADD R27, R27, UR6 ;  /* 0x000000061b1b7c36 */ /* 0x000fe20008000000 */
[----:B------:R-:W-:Y:S01]  /*13d000*/  F2FP.SATFINITE.E5M2.F32.PACK_AB_MERGE_C R3, R29, R3, RZ ;  /* 0x000000031d03723e */ /* 0x000fe200048060ff */
[----:B------:R-:W-:Y:S01]  /*13d010*/  ULDC UR6, c[0x0][0x248] ;  /* 0x0000920000067ab9 */ /* 0x000fe20000000800 */
[----:B------:R-:W-:Y:S04]  /*13d020*/  STL.64 [R1+0x3968], R4 ;  /* 0x0039680401007387 */ /* 0x000fe80000100a00 */
[----:B------:R0:W-:Y:S04]  /*13d030*/  STL [R1+0x81c], R2 ;  /* 0x00081c0201007387 */ /* 0x0001e80000100800 */
[----:B------:R-:W4:Y:S04]  /*13d040*/  LDL.LU R28, [R1+0x1328] ;  /* 0x00132800011c7983 */ /* 0x000f280000300800 */
[----:B------:R-:W4:Y:S01]  /*13d050*/  LDL.LU R17, [R1+0x132c] ;  /* 0x00132c0001117983 */ /* 0x000f220000300800 */
[----:B0-----:R-:W-:-:S02]  /*13d060*/  F2FP.SATFINITE.E5M2.F32.PACK_AB_MERGE_C R2, R14, R18, RZ ;  /* 0x000000120e02723e */ /* 0x001fc400048060ff */
[----:B------:R-:W-:-:S03]  /*13d070*/  IADD3 R4, P1, R27, R6, RZ ;  /* 0x000000061b047210 */ /* 0x000fc60007f3e0ff */
[----:B------:R0:W-:Y:S04]  /*13d080*/  STL [R1+0x794], R2 ;  /* 0x0007940201007387 */ /* 0x0001e80000100800 */
[----:B------:R-:W4:Y:S04]  /*13d090*/  LDL.LU R18, [R1+0x1340] ;  /* 0x0013400001127983 */ /* 0x000f280000300800 */
[----:B------:R-:W4:Y:S01]  /*13d0a0*/  LDL.LU R14, [R1+0x1344] ;  /* 0x00134400010e7983 */ /* 0x000f220000300800 */
[----:B0-----:R-:W-:-:S05]  /*13d0b0*/  SHF.R.S32.HI R2, RZ, 0x1f, R27 ;  /* 0x0000001fff027819 */ /* 0x001fca000001141b */
[----:B------:R-:W-:Y:S01]  /*13d0c0*/  IMAD.X R5, R2, 0x1, R7, P1 ;  /* 0x0000000102057824 */ /* 0x000fe200008e0607 */
[----:B------:R-:W-:Y:S04]  /*13d0d0*/  STL [R1+0x798], R3 ;  /* 0x0007980301007387 */ /* 0x000fe80000100800 */
[----:B------:R0:W-:Y:S04]  /*13d0e0*/  STL.64 [R1+0x3900], R4 ;  /* 0x0039000401007387 */ /* 0x0001e80000100a00 */
[----:B0-----:R-:W2:Y:S04]  /*13d0f0*/  LDL.LU R5, [R1+0x6350] ;  /* 0x0063500001057983 */ /* 0x001ea80000300800 */
[----:B------:R-:W4:Y:S04]  /*13d100*/  LDL.LU R3, [R1+0x1348] ;  /* 0x0013480001037983 */ /* 0x000f280000300800 */
[----:B------:R-:W4:Y:S01]  /*13d110*/  LDL.LU R29, [R1+0x134c] ;  /* 0x00134c00011d7983 */ /* 0x000f220000300800 */
[----:B--2---:R-:W-:-:S03]  /*13d120*/  F2FP.SATFINITE.E5M2.F32.PACK_AB_MERGE_C R4, R19, R5, RZ ;  /* 0x000000051304723e */ /* 0x004fc600048060ff */
[----:B------:R-:W2:Y:S01]  /*13d130*/  LDL.LU R5, [R1+0x1360] ;  /* 0x0013600001057983 */ /* 0x000ea20000300800 */
[----:B---3--:R-:W-:-:S03]  /*13d140*/  F2FP.SATFINITE.E5M2.F32.PACK_AB_MERGE_C R0, R0, R22, RZ ;  /* 0x000000160000723e */ /* 0x008fc600048060ff */
[----:B------:R0:W-:Y:S02]  /*13d150*/  STL [R1+0x748], R4 ;  /* 0x0007480401007387 */ /* 0x0001e40000100800 */
[----:B0-----:R-:W-:Y:S02]  /*13d160*/  IADD3 R4, P1, R27, R8, RZ ;  /* 0x000000081b047210 */ /* 0x001fe40007f3e0ff */
[----:B----4-:R-:W-:Y:S02]  /*13d170*/  F2FP.SATFINITE.E5M2.F32.PACK_AB_MERGE_C R16, R21, R16, RZ ;  /* 0x000000101510723e */ /* 0x010fe400048060ff */
[----:B------:R-:W-:Y:S01]  /*13d180*/  F2FP.SATFINITE.E5M2.F32.PACK_AB_MERGE_C R3, R29, R3, RZ ;  /* 0x000000031d03723e */ /* 0x000fe200048060ff */
[----:B--2---:R0:W-:Y:S04]  /*13d190*/  STL [R1+0x634c], R5 ;  /* 0x00634c0501007387 */ /* 0x0041e80000100800 */
        /* <DEDUP_REMOVED lines=24> */
[----:B------:R-:W-:Y:S02]  /*13d320*/  ULDC UR6, c[0x0][0x248] ;  /* 0x0000920000067ab9 */ /* 0x000fe40000000800 */
        /* <DEDUP_REMOVED lines=99> */
[----:B------:R0:W-:Y:S02]  /*13d960*/  STL [R1+0x3a0], R2 ;  /* 0x0003a00201007387 */ /* 0x0001e40000100800 */
[----:B0-----:R-:W-:-:S02]  /*13d970*/  F2FP.SATFINITE.E5M2.F32.PACK_AB_MERGE_C R2, R14, R18, RZ ;  /* 0x000000120e02723e */ /* 0x001fc400048060ff */
[----:B------:R-:W4:Y:S01]  /*13d980*/  LDL.LU R18, [R1+0x1508] ;  /* 0x0015080001127983 */ /* 0x000f220000300800 */
[----:B------:R-:W-:-:S03]  /*13d990*/  IADD3 R4, P1, R27, R6, RZ ;  /* 0x000000061b047210 */ /* 0x000fc60007f3e0ff */
[----:B------:R-:W4:Y:S04]  /*13d9a0*/  LDL.LU R14, [R1+0x150c] ;  /* 0x00150c00010e7983 */ /* 0x000f280000300800 */
        /* <DEDUP_REMOVED lines=15> */
[----:B----4-:R-:W-:Y:S01]  /*13daa0*/  F2FP.SATFINITE.E5M2.F32.PACK_AB_MERGE_C R16, R21, R16, RZ ;  /* 0x000000101510723e */ /* 0x010fe200048060ff */
        /* <DEDUP_REMOVED lines=19> */
[----:B0-----:R-:W-:-:S05]  /*13dbe0*/  IADD3 R4, P1, R27, R12, RZ ;  /* 0x0000000c1b047210 */ /* 0x001fca0007f3e0ff */
[----:B------:R-:W-:Y:S01]  /*13dbf0*/  IMAD.X R5, R2, 0x1, R13, P1 ;  /* 0x0000000102057824 */ /* 0x000fe200008e060d */
[----:B------:R-:W-:Y:S02]  /*13dc00*/  F2FP.SATFINITE.E5M2.F32.PACK_AB_MERGE_C R2, R14, R18, RZ ;  /* 0x000000120e02723e */ /* 0x000fe400048060ff */
[----:B------:R-:W4:Y:S04]  /*13dc10*/  LDL.LU R18, [R1+0x1640] ;  /* 0x0016400001127983 */ /* 0x000f280000300800 */
[----:B------:R-:W4:Y:S04]  /*13dc20*/  LDL.LU R14, [R1+0x1644] ;  /* 0x00164400010e7983 */ /* 0x000f280000300800 */
[----:B------:R-:W-:Y:S04]  /*13dc30*/  STL.64 [R1+0x36e8], R4 ;  /* 0x0036e80401007387 */ /* 0x000fe80000100a00 */
[----:B------:R0:W-:Y:S04]  /*13dc40*/  STL [R1+0x248], R2 ;  /* 0x0002480201007387 */ /* 0x0001e80000100800 */
[----:B-1----:R-:W4:Y:S01]  /*13dc50*/  LDL.LU R16, [R1+0x1648] ;  /* 0x0016480001107983 */ /* 0x002f220000300800 */
[----:B------:R-:W-:Y:S01]  /*13dc60*/  VIADD R27, R27, UR6 ;  /* 0x000000061b1b7c36 */ /* 0x000fe20008000000 */
[----:B------:R-:W-:-:S02]  /*13dc70*/  ULDC UR6, c[0x0][0x248] ;  /* 0x0000920000067ab9 */ /* 0x000fc40000000800 */
[----:B------:R-:W4:Y:S01]  /*13dc80*/  LDL.LU R21, [R1+0x164c] ;  /* 0x00164c0001157983 */ /* 0x000f220000300800 */
[----:B0-----:R-:W-:-:S05]  /*13dc90*/  F2FP.SATFINITE.E5M2.F32.PACK_AB_MERGE_C R2, R17, R28, RZ ;  /* 0x0000001c1102723e */ /* 0x001fca00048060ff */
        /* <DEDUP_REMOVED lines=10> */
[----:B------:R0:W-:Y:S04]  /*13dd40*/  STL.64 [R1+0x36c0], R4 ;  /* 0x0036c00401007387 */ /* 0x0001e80000100a00 */
[----:B0-----:R-:W2:Y:S01]  /*13dd50*/  LDL.LU R5, [R1+0x6340] ;  /* 0x0063400001057983 */ /* 0x001ea20000300800 */
[----:B------:R-:W-:Y:S02]  /*13dd60*/  IADD3 R4, P1, R27, R8, RZ ;  /* 0x000000081b047210 */ /* 0x000fe40007f3e0ff */
[----:B---3--:R-:W-:Y:S02]  /*13dd70*/  F2FP.SATFINITE.E5M2.F32.PACK_AB_MERGE_C R0, R0, R22, RZ ;  /* 0x000000160000723e */ /* 0x008fe400048060ff */
[----:B--2---:R-:W-:Y:S01]  /*13dd80*/  F2FP.SATFINITE.E5M2.F32.PACK_AB_MERGE_C R19, R19, R5, RZ ;  /* 0x000000051313723e */ /* 0x004fe200048060ff */
[----:B------:R-:W-:-:S04]  /*13dd90*/  IMAD.X R5, R2, 0x1, R9, P1 ;  /* 0x0000000102057824 */ /* 0x000fc800008e0609 */
[----:B------:R-:W-:Y:S04]  /*13dda0*/  STL [R1+0x1ec], R19 ;  /* 0x0001ec1301007387 */ /* 0x000fe80000100800 */
[----:B------:R-:W-:Y:S04]  /*13ddb0*/  STL [R1+0x1f0], R0 ;  /* 0x0001f00001007387 */ /* 0x000fe80000100800 */
[----:B------:R4:W-:Y:S04]  /*13ddc0*/  STL.64 [R1+0x6338], R8 ;  /* 0x0063380801007387 */ /* 0x0009e80000100a00 */
[----:B------:R0:W-:Y:S01]  /*13ddd0*/  STL.64 [R1+0x36b8], R4 ;  /* 0x0036b80401007387 */ /* 0x0001e20000100a00 */
[----:B----4-:R-:W-:-:S03]  /*13dde0*/  F2FP.SATFINITE.E5M2.F32.PACK_AB_MERGE_C R8, R24, R15, RZ ;  /* 0x0000000f1808723e */ /* 0x010fc600048060ff */
[----:B0-----:R-:W2:Y:S01]  /*13ddf0*/  LDL.LU R4, [R1+0x1670] ;  /* 0x0016700001047983 */ /* 0x001ea20000300800 */
[----:B------:R-:W-:-:S03]  /*13de00*/  F2FP.SATFINITE.E5M2.F32.PACK_AB_MERGE_C R5, R20, R25, RZ ;  /* 0x000000191405723e */ /* 0x000fc600048060ff */
[----:B------:R-:W2:Y:S04]  /*13de10*/  LDL.LU R19, [R1+0x1674] ;  /* 0x0016740001137983 */ /* 0x000ea80000300800 */
[----:B------:R-:W3:Y:S04]  /*13de20*/  LDL.LU R22, [R1+0x1678] ;  /* 0x0016780001167983 */ /* 0x000ee80000300800 */
[----:B------:R-:W3:Y:S04]  /*13de30*/  LDL.LU R0, [R1+0x167c] ;  /* 0x00167c0001007983 */ /* 0x000ee80000300800 */
[----:B------:R-:W4:Y:S04]  /*13de40*/  LDL.LU R25, [R1+0x1690] ;  /* 0x0016900001197983 */ /* 0x000f280000300800 */
[----:B------:R0:W-:Y:S04]  /*13de50*/  STL [R1+0x1d0], R8 ;  /* 0x0001d00801007387 */ /* 0x0001e80000100800 */
[----:B------:R-:W4:Y:S01]  /*13de60*/  LDL.LU R20, [R1+0x1694] ;  /* 0x0016940001147983 */ /* 0x000f220000300800 */
[----:B0-----:R-:W-:-:S03]  /*13de70*/  IADD3 R8, P1, R27, R10, RZ ;  /* 0x0000000a1b087210 */ /* 0x001fc60007f3e0ff */
[----:B------:R0:W-:Y:S02]  /*13de80*/  STL [R1+0x1d4], R5 ;  /* 0x0001d40501007387 */ /* 0x0001e40000100800 */
[----:B------:R-:W-:Y:S02]  /*13de90*/  IMAD.X R9, R2, 0x1, R11, P1 ;  /* 0x0000000102097824 */ /* 0x000fe400008e060b */
[----:B0-----:R-:W4:Y:S04]  /*13dea0*/  LDL.LU R5, [R1+0x1698] ;  /* 0x0016980001057983 */ /* 0x001f280000300800 */
[----:B------:R-:W4:Y:S04]  /*13deb0*/  LDL.LU R24, [R1+0x169c] ;  /* 0x00169c0001187983 */ /* 0x000f280000300800 */
[----:B------:R0:W-:Y:S02]  /*13dec0*/  STL.64 [R1+0x36a8], R8 ;  /* 0x0036a80801007387 */ /* 0x0001e40000100a00 */
[----:B0-----:R-:W-:-:S02]  /*13ded0*/  F2FP.SATFINITE.E5M2.F32.PACK_AB_MERGE_C R8, R14, R18, RZ ;  /* 0x000000120e08723e */ /* 0x001fc400048060ff */
[----:B------:R-:W4:Y:S04]  /*13dee0*/  LDL.LU R18, [R1+0x1700] ;  /* 0x0017000001127983 */ /* 0x000f280000300800 */
[----:B------:R-:W4:Y:S04]  /*13def0*/  LDL.LU R14, [R1+0x1704] ;  /* 0x00170400010e7983 */ /* 0x000f280000300800 */
[----:B------:R0:W-:Y:S02]  /*13df00*/  STL [R1+0x1a4], R8 ;  /* 0x0001a40801007387 */ /* 0x0001e40000100800 */
[----:B0-----:R-:W-:-:S05]  /*13df10*/  IADD3 R8, P1, R27, R12, RZ ;  /* 0x0000000c1b087210 */ /* 0x001fca0007f3e0ff */
[----:B------:R-:W-:Y:S01]  /*13df20*/  IMAD.X R9, R2, 0x1, R13, P1 ;  /* 0x0000000102097824 */ /* 0x000fe200008e060d */
[----:B------:R-:W-:-:S04]  /*13df30*/  F2FP.SATFINITE.E5M2.F32.PACK_AB_MERGE_C R2, R17, R28, RZ ;  /* 0x0000001c1102723e */ /* 0x000fc800048060ff */
[----:B------:R0:W-:Y:S01]  /*13df40*/  STL.64 [R1+0x36a0], R8 ;  /* 0x0036a00801007387 */ /* 0x0001e20000100a00 */
[----:B------:R-:W-:Y:S01]  /*13df50*/  VIADD R27, R27, UR6 ;  /* 0x000000061b1b7c36 */ /* 0x000fe20008000000 */
[----:B------:R-:W-:Y:S02]  /*13df60*/  ULDC UR6, c[0x0][0x248] ;  /* 0x0000920000067ab9 */ /* 0x000fe40000000800 */
[----:B------:R-:W4:Y:S01]  /*13df70*/  LDL.LU R15, [R1+0x1708] ;  /* 0x00170800010f7983 */ /* 0x000f220000300800 */
[----:B0-----:R-:W-:-:S05]  /*13df80*/  F2FP.SATFINITE.E5M2.F32.PACK_AB_MERGE_C R8, R21, R16, RZ ;  /* 0x000000101508723e */ /* 0x001fca00048060ff */
[----:B------:R0:W-:Y:S04]  /*13df90*/  STL [R1+0x1ac], R8 ;  /* 0x0001ac0801007387 */ /* 0x0001e80000100800 */
[----:B------:R-:W4:Y:S04]  /*13dfa0*/  LDL.LU R16, [R1+0x170c] ;  /* 0x00170c0001107983 */ /* 0x000f280000300800 */
[----:B------:R1:W-:Y:S01]  /*13dfb0*/  STL [R1+0x188], R2 ;  /* 0x0001880201007387 */ /* 0x0003e20000100800 */
[----:B0-----:R-:W-:Y:S02]  /*13dfc0*/  IADD3 R8, P1, R27, R6, RZ ;  /* 0x000000061b087210 */ /* 0x001fe40007f3e0ff */
[----:B------:R-:W-:Y:S01]  /*13dfd0*/  F2FP.SATFINITE.E5M2.F32.PACK_AB_MERGE_C R21, R29, R3, RZ ;  /* 0x000000031d15723e */ /* 0x000fe200048060ff */
[----:B------:R-:W4:Y:S04]  /*13dfe0*/  LDL.LU R28, [R1+0x1790] ;  /* 0x00179000011c7983 */ /* 0x000f280000300800 */
[----:B------:R-:W4:Y:S01]  /*13dff0*/  LDL.LU R17, [R1+0x1794] ;  /* 0x0017940001117983 */ /* 0x000f220000300800 */
[----:B-1----:R-:W-:-:S03]  /*13e000*/  SHF.R.S32.HI R2, RZ, 0x1f, R27 ;  /* 0x0000001fff027819 */ /* 0x002fc6000001141b */
[----:B------:R-:W4:Y:S02]  /*13e010*/  LDL.LU R3, [R1+0x1798] ;  /* 0x0017980001037983 */ /* 0x000f240000300800 */
[----:B------:R-:W-:Y:S02]  /*13e020*/  IMAD.X R9, R2, 0x1, R7, P1 ;  /* 0x0000000102097824 */ /* 0x000fe400008e0607 */
[----:B------:R-:W4:Y:S04]  /*13e030*/  LDL.LU R29, [R1+0x179c] ;  /* 0x00179c00011d7983 */ /* 0x000f280000300800 */
[----:B------:R-:W-:Y:S04]  /*13e040*/  STL [R1+0x60e4], R21 ;  /* 0x0060e41501007387 */ /* 0x000fe80000100800 */
[----:B------:R0:W-:Y:S04]  /*13e050*/  STL.64 [R1+0x3688], R8 ;  /* 0x0036880801007387 */ /* 0x0001e80000100a00 */
[----:B0-----:R-:W4:Y:S01]  /*13e060*/  LDL.LU.64 R8, [R1+0x6338] ;  /* 0x0063380001087983 */ /* 0x001f220000300a00 */
[----:B--2---:R-:W-:-:S02]  /*13e070*/  F2FP.SATFINITE.E5M2.F32.PACK_AB_MERGE_C R19, R19, R4, RZ ;  /* 0x000000041313723e */ /* 0x004fc400048060ff */
[----:B---3--:R-:W-:-:S03]  /*13e080*/  F2FP.SATFINITE.E5M2.F32.PACK_AB_MERGE_C R0, R0, R22, RZ ;  /* 0x000000160000723e */ /* 0x008fc600048060ff */
[----:B------:R0:W-:Y:S04]  /*13e090*/  STL [R1+0x60f4], R19 ;  /* 0x0060f41301007387 */ /* 0x0001e80000100800 */
[----:B------:R-:W-:Y:S01]  /*13e0a0*/  STL [R1+0x15c], R0 ;  /* 0x00015c0001007387 */ /* 0x000fe20000100800 */
[----:B----4-:R-:W-:Y:S02]  /*13e0b0*/  F2FP.SATFINITE.E5M2.F32.PACK_AB_MERGE_C R4, R20, R25, RZ ;  /* 0x000000191404723e */ /* 0x010fe400048060ff */
[----:B0-----:R-:W-:Y:S02]  /*13e0c0*/  F2FP.SATFINITE.E5M2.F32.PACK_AB_MERGE_C R19, R24, R5, RZ ;  /* 0x000000051813723e */ /* 0x001fe400048060ff */
[----:B------:R-:W-:-:S05]  /*13e0d0*/  IADD3 R22, P1, R27, R8, RZ ;  /* 0x000000081b167210 */ /* 0x000fca0007f3e0ff */
[----:B------:R-:W-:-:S05]  /*13e0e0*/  IMAD.X R23, R2, 0x1, R9, P1 ;  /* 0x0000000102177824 */ /* 0x000fca00008e0609 */
[----:B------:R0:W-:Y:S04]  /*13e0f0*/  STL.64 [R1+0x3670], R22 ;  /* 0x0036701601007387 */ /* 0x0001e80000100a00 */
[----:B0-----:R-:W2:Y:S04]  /*13e100*/  LDL.LU R22, [R1+0x17b0] ;  /* 0x0017b00001167983 */ /* 0x001ea80000300800 */
[----:B------:R-:W2:Y:S04]  /*13e110*/  LDL.LU R0, [R1+0x17b4] ;  /* 0x0017b40001007983 */ /* 0x000ea80000300800 */
[----:B------:R-:W3:Y:S04]  /*13e120*/  LDL.LU R25, [R1+0x17b8] ;  /* 0x0017b80001197983 */ /* 0x000ee80000300800 */
[----:B------:R-:W3:Y:S04]  /*13e130*/  LDL.LU R20, [R1+0x17bc] ;  /* 0x0017bc0001147983 */ /* 0x000ee80000300800 */
[----:B------:R0:W-:Y:S02]  /*13e140*/  STL [R1+0x14c], R4 ;  /* 0x00014c0401007387 */ /* 0x0001e40000100800 */
[----:B0-----:R-:W-:-:S02]  /*13e150*/  IADD3 R4, P1, R27, R10, RZ ;  /* 0x0000000a1b047210 */ /* 0x001fc40007f3e0ff */
[----:B------:R-:W-:Y:S03]  /*13e160*/  STL [R1+0x144], R19 ;  /* 0x0001441301007387 */ /* 0x000fe60000100800 */
        /* <DEDUP_REMOVED lines=8> */
[C---:B0-----:R-:W-:Y:S01]  /*13e1f0*/  IADD3 R4, P1, R27.reuse, R12, RZ ;  /* 0x0000000c1b047210 */ /* 0x041fe20007f3e0ff */
[----:B------:R-:W-:-:S02]  /*13e200*/  VIADD R27, R27, UR6 ;  /* 0x000000061b1b7c36 */ /* 0x000fc40008000000 */
[----:B------:R0:W-:Y:S01]  /*13e210*/  STL.64 [R1+0x6330], R12 ;  /* 0x0063300c01007387 */ /* 0x0001e20000100a00 */
[----:B------:R-:W-:Y:S01]  /*13e220*/  F2FP.SATFINITE.E5M2.F32.PACK_AB_MERGE_C R15, R16, R15, RZ ;  /* 0x0000000f100f723e */ /* 0x000fe200048060ff */
[----:B------:R-:W-:Y:S01]  /*13e230*/  ULDC UR6, c[0x0][0x248] ;  /* 0x0000920000067ab9 */ /* 0x000fe20000000800 */
[----:B------:R-:W-:Y:S01]  /*13e240*/  IMAD.X R5, R2, 0x1, R13, P1 ;  /* 0x0000000102057824 */ /* 0x000fe200008e060d */
[----:B------:R-:W4:Y:S04]  /*13e250*/  LDL.LU R26, [R1+0x17c0] ;  /* 0x0017c000011a7983 */ /* 0x000f280000300800 */
[----:B------:R1:W-:Y:S01]  /*13e260*/  STL.64 [R1+0x3658], R4 ;  /* 0x0036580401007387 */ /* 0x0003e20000100a00 */
[----:B------:R-:W-:Y:S02]  /*13e270*/  F2FP.SATFINITE.E5M2.F32.PACK_AB_MERGE_C R3, R29, R3, RZ ;  /* 0x000000031d03723e */ /* 0x000fe400048060ff */
[----:B0-----:R-:W-:-:S02]  /*13e280*/  IADD3 R12, P1, R27, R6, RZ ;  /* 0x000000061b0c7210 */ /* 0x001fc40007f3e0ff */
[----:B-1----:R-:W-:Y:S01]  /*13e290*/  F2FP.SATFINITE.E5M2.F32.PACK_AB_MERGE_C R4, R17, R28, RZ ;  /* 0x0000001c1104723e */ /* 0x002fe200048060ff */
[----:B------:R-:W4:Y:S04]  /*13e2a0*/  LDL.LU R5, [R1+0x17c4] ;  /* 0x0017c40001057983 */ /* 0x000f280000300800 */
[----:B------:R0:W-:Y:S04]  /*13e2b0*/  STL [R1+0x6110], R15 ;  /* 0x0061100f01007387 */ /* 0x0001e80000100800 */
[----:B------:R-:W-:Y:S04]  /*13e2c0*/  STL [R1+0x6120], R4 ;  /* 0x0061200401007387 */ /* 0x000fe80000100800 */
[----:B------:R-:W4:Y:S01]  /*13e2d0*/  LDL.LU R2, [R1+0x17c8] ;  /* 0x0017c80001027983 */ /* 0x000f220000300800 */
[----:B0-----:R-:W-:-:S03]  /*13e2e0*/  SHF.R.S32.HI R15, RZ, 0x1f, R27 ;  /* 0x0000001fff0f7819 */ /* 0x001fc6000001141b */
[----:B------:R-:W4:Y:S02]  /*13e2f0*/  LDL.LU R16, [R1+0x17cc] ;  /* 0x0017cc0001107983 */ /* 0x000f240000300800 */
[----:B------:R-:W-:Y:S02]  /*13e300*/  IMAD.X R13, R15, 0x1, R7, P1 ;  /* 0x000000010f0d7824 */ /* 0x000fe400008e0607 */
[----:B------:R0:W-:Y:S04]  /*13e310*/  STL [R1+0x128], R3 ;  /* 0x0001280301007387 */ /* 0x0001e80000100800 */
[----:B------:R-:W4:Y:S04]  /*13e320*/  LDL.LU R28, [R1+0x17d0] ;  /* 0x0017d000011c7983 */ /* 0x000f280000300800 */
[----:B0-----:R-:W4:Y:S01]  /*13e330*/  LDL.LU R3, [R1+0x17d4] ;  /* 0x0017d40001037983 */ /* 0x001f220000300800 */
[----:B--2---:R-:W-:-:S03]  /*13e340*/  F2FP.SATFINITE.E5M2.F32.PACK_AB_MERGE_C R4, R0, R22, RZ ;  /* 0x000000160004723e */ /* 0x004fc600048060ff */
[----:B------:R-:W2:Y:S04]  /*13e350*/  LDL.LU R22, [R1+0x17d8] ;  /* 0x0017d80001167983 */ /* 0x000ea80000300800 */
[----:B------:R-:W2:Y:S04]  /*13e360*/  LDL.LU R0, [R1+0x17dc] ;  /* 0x0017dc0001007983 */ /* 0x000ea80000300800 */
[----:B------:R0:W-:Y:S04]  /*13e370*/  STL.64 [R1+0x3638], R12 ;  /* 0x0036380c01007387 */ /* 0x0001e80000100a00 */
[----:B------:R3:W-:Y:S01]  /*13e380*/  STL [R1+0x104], R4 ;  /* 0x0001040401007387 */ /* 0x0007e20000100800 */
[----:B0-----:R-:W-:-:S02]  /*13e390*/  IADD3 R12, P1, R27, R8, RZ ;  /* 0x000000081b0c7210 */ /* 0x001fc40007f3e0ff */
[----:B---3--:R-:W-:-:S03]  /*13e3a0*/  F2FP.SATFINITE.E5M2.F32.PACK_AB_MERGE_C R4, R20, R25, RZ ;  /* 0x000000191404723e */ /* 0x008fc600048060ff */
[----:B------:R-:W-:Y:S02]  /*13e3b0*/  IMAD.X R13, R15, 0x1, R9, P1 ;  /* 0x000000010f0d7824 */ /* 0x000fe400008e0609 */
[----:B------:R-:W-:Y:S04]  /*13e3c0*/  STL [R1+0x108], R4 ;  /* 0x0001080401007387 */ /* 0x000fe80000100800 */
[----:B------:R-:W3:Y:S04]  /*13e3d0*/  LDL.LU R17, [R1+0x17f0] ;  /* 0x0017f00001117983 */ /* 0x000ee80000300800 */
[----:B------:R-:W3:Y:S01]  /*13e3e0*/  LDL.LU R29, [R1+0x17f4] ;  /* 0x0017f400011d7983 */ /* 0x000ee20000300800 */
[----:B----4-:R-:W-:-:S03]  /*13e3f0*/  F2FP.SATFINITE.E5M2.F32.PACK_AB_MERGE_C R24, R24, R23, RZ ;  /* 0x000000171818723e */ /* 0x010fc600048060ff */
[----:B------:R-:W4:Y:S04]  /*13e400*/  LDL.LU R25, [R1+0x17f8] ;  /* 0x0017f80001197983 */ /* 0x000f280000300800 */
[----:B------:R0:W-:Y:S04]  /*13e410*/  STL.64 [R1+0x3620], R12 ;  /* 0x0036200c01007387 */ /* 0x0001e80000100a00 */
[----:B------:R-:W4:Y:S04]  /*13e420*/  LDL.LU R20, [R1+0x17fc] ;  /* 0x0017fc0001147983 */ /* 0x000f280000300800 */
[----:B------:R-:W-:Y:S01]  /*13e430*/  STL [R1+0x615c], R24 ;  /* 0x00615c1801007387 */ /* 0x000fe20000100800 */
[----:B0-----:R-:W-:-:S03]  /*13e440*/  IADD3 R12, P1, R27, R10, RZ ;  /* 0x0000000a1b0c7210 */ /* 0x001fc60007f3e0ff */
[----:B------:R-:W4:Y:S01]  /*13e450*/  LDL.LU R21, [R1+0x1800] ;  /* 0x0018000001157983 */ /* 0x000f220000300800 */
[----:B------:R-:W-:Y:S01]  /*13e460*/  F2FP.SATFINITE.E5M2.F32.PACK_AB_MERGE_C R4, R14, R18, RZ ;  /* 0x000000120e04723e */ /* 0x000fe200048060ff */
[----:B------:R-:W-:Y:S02]  /*13e470*/  IMAD.X R13, R15, 0x1, R11, P1 ;  /* 0x000000010f0d7824 */ /* 0x000fe400008e060b */
[----:B------:R-:W4:Y:S04]  /*13e480*/  LDL.LU R23, [R1+0x1804] ;  /* 0x0018040001177983 */ /* 0x000f280000300800 */
[----:B------:R-:W-:Y:S04]  /*13e490*/  STL [R1+0xf4], R4 ;  /* 0x0000f40401007387 */ /* 0x000fe80000100800 */
[----:B------:R-:W4:Y:S04]  /*13e4a0*/  LDL.LU R18, [R1+0x1808] ;  /* 0x0018080001127983 */ /* 0x000f280000300800 */
[----:B------:R-:W4:Y:S04]  /*13e4b0*/  LDL.LU R14, [R1+0x180c] ;  /* 0x00180c00010e7983 */ /* 0x000f280000300800 */
[----:B------:R0:W-:Y:S04]  /*13e4c0*/  STL.64 [R1+0x3618], R12 ;  /* 0x0036180c01007387 */ /* 0x0001e80000100a00 */
[----:B0-----:R-:W2:Y:S01]  /*13e4d0*/  LDL.LU.64 R12, [R1+0x6330] ;  /* 0x00633000010c7983 */ /* 0x001ea20000300a00 */
[----:B------:R-:W-:-:S05]  /*13e4e0*/  F2FP.SATFINITE.E5M2.F32.PACK_AB_MERGE_C R19, R5, R26, RZ ;  /* 0x0000001a0513723e */ /* 0x000fca00048060ff */
[----:B------:R-:W-:Y:S01]  /*13e4f0*/  STL [R1+0x57e4], R19 ;  /* 0x0057e41301007387 */ /* 0x000fe20000100800 */
[----:B--2---:R-:W-:-:S03]  /*13e500*/  IADD3 R4, P1, R27, R12, RZ ;  /* 0x0000000c1b047210 */ /* 0x004fc60007f3e0ff */
[----:B------:R-:W-:Y:S02]  /*13e510*/  STL.64 [R1+0x6328], R12 ;  /* 0x0063280c01007387 */ /* 0x000fe40000100a00 */
[----:B------:R-:W-:Y:S02]  /*13e520*/  IMAD.X R5, R15, 0x1, R13, P1 ;  /* 0x000000010f057824 */ /* 0x000fe400008e060d */
[----:B------:R-:W2:Y:S04]  /*13e530*/  LDL.LU R26, [R1+0x1830] ;  /* 0x00183000011a7983 */ /* 0x000ea80000300800 */
[----:B------:R0:W-:Y:S01]  /*13e540*/  STL.64 [R1+0x28a8], R4 ;  /* 0x0028a80401007387 */ /* 0x0001e20000100a00 */
[----:B------:R-:W-:Y:S01]  /*13e550*/  VIADD R27, R27, UR6 ;  /* 0x000000061b1b7c36 */ /* 0x000fe20008000000 */
[----:B------:R-:W-:Y:S01]  /*13e560*/  ULDC UR6, c[0x0][0x248] ;  /* 0x0000920000067ab9 */ /* 0x000fe20000000800 */
[----:B0-----:R-:W-:Y:S01]  /*13e570*/  F2FP.SATFINITE.E5M2.F32.PACK_AB_MERGE_C R4, R16, R2, RZ ;  /* 0x000000021004723e */ /* 0x001fe200048060ff */
[----:B------:R-:W2:Y:S04]  /*13e580*/  LDL.LU R5, [R1+0x1834] ;  /* 0x0018340001057983 */ /* 0x000ea80000300800 */
[----:B------:R-:W2:Y:S04]  /*13e590*/  LDL.LU R2, [R1+0x1838] ;  /* 0x0018380001027983 */ /* 0x000ea80000300800 */
[----:B------:R-:W2:Y:S01]  /*13e5a0*/  LDL.LU R16, [R1+0x183c] ;  /* 0x00183c0001107983 */ /* 0x000ea20000300800 */
[----:B------:R-:W-:-:S03]  /*13e5b0*/  SHF.R.S32.HI R15, RZ, 0x1f, R27 ;  /* 0x0000001fff0f7819 */ /* 0x000fc6000001141b */
[----:B------:R0:W-:Y:S01]  /*13e5c0*/  STL [R1+0x57ec], R4 ;  /* 0x0057ec0401007387 */ /* 0x0001e20000100800 */
[----:B------:R-:W-:Y:S02]  /*13e5d0*/  IADD3 R12, P1, R27, R6, RZ ;  /* 0x000000061b0c7210 */ /* 0x000fe40007f3e0ff */
[----:B0-----:R-:W-:Y:S02]  /*13e5e0*/  F2FP.SATFINITE.E5M2.F32.PACK_AB_MERGE_C R4, R3, R28, RZ ;  /* 0x0000001c0304723e */ /* 0x001fe400048060ff */
        /* <DEDUP_REMOVED lines=8> */
[----:B------:R3:W-:Y:S02]  /*13e670*/  STL.64 [R1+0x17c0], R12 ;  /* 0x0017c00c01007387 */ /* 0x0007e40000100a00 */
[----:B---3--:R-:W-:-:S02]  /*13e680*/  F2FP.SATFINITE.E5M2.F32.PACK_AB_MERGE_C R12, R29, R17, RZ ;  /* 0x000000111d0c723e */ /* 0x008fc400048060ff */
[----:B------:R-:W3:Y:S01]  /*13e690*/  LDL.LU R17, [R1+0x1870] ;  /* 0x0018700001117983 */ /* 0x000ee20000300800 */
[----:B----4-:R-:W-:-:S03]  /*13e6a0*/  F2FP.SATFINITE.E5M2.F32.PACK_AB_MERGE_C R4, R20, R25, RZ ;  /* 0x000000191404723e */ /* 0x010fc600048060ff */
[----:B------:R0:W-:Y:S04]  /*13e6b0*/  STL [R1+0x578c], R12 ;  /* 0x00578c0c01007387 */ /* 0x0001e80000100800 */
[----:B------:R-:W3:Y:S01]  /*13e6c0*/  LDL.LU R29, [R1+0x1874] ;  /* 0x00187400011d7983 */ /* 0x000ee20000300800 */
[----:B0-----:R-:W-:-:S03]  /*13e6d0*/  IADD3 R12, P1, R27, R8, RZ ;  /* 0x000000081b0c7210 */ /* 0x001fc60007f3e0ff */
[----:B------:R-:W-:Y:S02]  /*13e6e0*/  STL [R1+0x57f8], R4 ;  /* 0x0057f80401007387 */ /* 0x000fe40000100800 */
[----:B------:R-:W-:Y:S02]  /*13e6f0*/  IMAD.X R13, R15, 0x1, R9, P1 ;  /* 0x000000010f0d7824 */ /* 0x000fe400008e0609 */
[----:B------:R-:W4:Y:S04]  /*13e700*/  LDL.LU R25, [R1+0x1878] ;  /* 0x0018780001197983 */ /* 0x000f280000300800 */
[----:B------:R-:W4:Y:S04]  /*13e710*/  LDL.LU R20, [R1+0x187c] ;  /* 0x00187c0001147983 */ /* 0x000f280000300800 */
[----:B------:R0:W-:Y:S04]  /*13e720*/  STL.64 [R1+0x17b8], R12 ;  /* 0x0017b80c01007387 */ /* 0x0001e80000100a00 */
[----:B------:R-:W4:Y:S01]  /*13e730*/  LDL.LU R19, [R1+0x1880] ;  /* 0x0018800001137983 */ /* 0x000f220000300800 */
[----:B0-----:R-:W-:-:S02]  /*13e740*/  F2FP.SATFINITE.E5M2.F32.PACK_AB_MERGE_C R12, R23, R21, RZ ;  /* 0x00000015170c723e */ /* 0x001fc400048060ff */
[----:B------:R-:W-:-:S03]  /*13e750*/  F2FP.SATFINITE.E5M2.F32.PACK_AB_MERGE_C R4, R14, R18, RZ ;  /* 0x000000120e04723e */ /* 0x000fc600048060ff */
[----:B------:R0:W-:Y:S04]  /*13e760*/  STL [R1+0x7ec], R12 ;  /* 0x0007ec0c01007387 */ /* 0x0001e80000100800 */
[----:B------:R-:W4:Y:S01]  /*13e770*/  LDL.LU R21, [R1+0x1884] ;  /* 0x0018840001157983 */ /* 0x000f220000300800 */
[----:B0-----:R-:W-:-:S03]  /*13e780*/  IADD3 R12, P1, R27, R10, RZ ;  /* 0x0000000a1b0c7210 */ /* 0x001fc60007f3e0ff */
[----:B------:R-:W-:Y:S02]  /*13e790*/  STL [R1+0x7f8], R4 ;  /* 0x0007f80401007387 */ /* 0x000fe40000100800 */
[----:B------:R-:W-:Y:S02]  /*13e7a0*/  IMAD.X R13, R15, 0x1, R11, P1 ;  /* 0x000000010f0d7824 */ /* 0x000fe400008e060b */
[----:B------:R-:W4:Y:S04]  /*13e7b0*/  LDL.LU R18, [R1+0x1888] ;  /* 0x0018880001127983 */ /* 0x000f280000300800 */
[----:B------:R-:W4:Y:S04]  /*13e7c0*/  LDL.LU R14, [R1+0x188c] ;  /* 0x00188c00010e7983 */ /* 0x000f280000300800 */
[----:B------:R0:W-:Y:S04]  /*13e7d0*/  STL.64 [R1+0x17b0], R12 ;  /* 0x0017b00c01007387 */ /* 0x0001e80000100a00 */
[----:B0-----:R-:W3:Y:S01]  /*13e7e0*/  LDL.LU.64 R12, [R1+0x6328] ;  /* 0x00632800010c7983 */ /* 0x001ee20000300a00 */
[----:B--2---:R-:W-:-:S05]  /*13e7f0*/  F2FP.SATFINITE.E5M2.F32.PACK_AB_MERGE_C R23, R5, R26, RZ ;  /* 0x0000001a0517723e */ /* 0x004fca00048060ff */
[----:B------:R0:W-:Y:S01]  /*13e800*/  STL [R1+0x778], R23 ;  /* 0x0007781701007387 */ /* 0x0001e20000100800 */
[----:B------:R-:W-:-:S03]  /*13e810*/  F2FP.SATFINITE.E5M2.F32.PACK_AB_MERGE_C R2, R16, R2, RZ ;  /* 0x000000021002723e */ /* 0x000fc600048060ff */
[----:B0-----:R-:W2:Y:S04]  /*13e820*/  LDL.LU R23, [R1+0x18a0] ;  /* 0x0018a00001177983 */ /* 0x001ea80000300800 */
[----:B------:R-:W2:Y:S01]  /*13e830*/  LDL.LU R26, [R1+0x18a4] ;  /* 0x0018a400011a7983 */ /* 0x000ea20000300800 */
[----:B------:R-:W-:Y:S02]  /*13e840*/  F2FP.SATFINITE.E5M2.F32.PACK_AB_MERGE_C R3, R3, R28, RZ ;  /* 0x0000001c0303723e */ /* 0x000fe400048060ff */
[----:B---3--:R-:W-:-:S05]  /*13e850*/  IADD3 R4, P1, R27, R12, RZ ;  /* 0x0000000c1b047210 */ /* 0x008fca0007f3e0ff */
[----:B------:R-:W-:Y:S02]  /*13e860*/  IMAD.X R5, R15, 0x1, R13, P1 ;  /* 0x000000010f057824 */ /* 0x000fe400008e060d */
[----:B------:R-:W-:Y:S01]  /*13e870*/  VIADD R27, R27, UR6 ;  /* 0x000000061b1b7c36 */ /* 0x000fe20008000000 */
[----:B------:R-:W-:Y:S02]  /*13e880*/  ULDC UR6, c[0x0][0x248] ;  /* 0x0000920000067ab9 */ /* 0x000fe40000000800 */
[----:B------:R0:W-:Y:S04]  /*13e890*/  STL.64 [R1+0x17a8], R4 ;  /* 0x0017a80401007387 */ /* 0x0001e80000100a00 */
[----:B------:R1:W-:Y:S01]  /*13e8a0*/  STL [R1+0x784], R2 ;  /* 0x0007840201007387 */ /* 0x0003e20000100800 */
[----:B------:R-:W-:-:S02]  /*13e8b0*/  SHF.R.S32.HI R15, RZ, 0x1f, R27 ;  /* 0x0000001fff0f7819 */ /* 0x000fc4000001141b */
[----:B0-----:R-:W-:Y:S01]  /*13e8c0*/  F2FP.SATFINITE.E5M2.F32.PACK_AB_MERGE_C R5, R0, R22, RZ ;  /* 0x000000160005723e */ /* 0x001fe200048060ff */
[----:B-1----:R-:W3:Y:S01]  /*13e8d0*/  LDL.LU R2, [R1+0x18a8] ;  /* 0x0018a80001027983 */ /* 0x002ee20000300800 */
[----:B------:R-:W-:-:S03]  /*13e8e0*/  IADD3 R4, P1, R27, R6, RZ ;  /* 0x000000061b047210 */ /* 0x000fc60007f3e0ff */
[----:B------:R-:W3:Y:S04]  /*13e8f0*/  LDL.LU R16, [R1+0x18ac] ;  /* 0x0018ac0001107983 */ /* 0x000ee80000300800 */
[----:B------:R0:W-:Y:S04]  /*13e900*/  STL [R1+0x754], R3 ;  /* 0x0007540301007387 */ /* 0x0001e80000100800 */
[----:B------:R-:W3:Y:S04]  /*13e910*/  LDL.LU R28, [R1+0x18c0] ;  /* 0x0018c000011c7983 */ /* 0x000ee80000300800 */
[----:B0-----:R-:W3:Y:S04]  /*13e920*/  LDL.LU R3, [R1+0x18c4] ;  /* 0x0018c40001037983 */ /* 0x001ee80000300800 */
[----:B------:R-:W3:Y:S04]  /*13e930*/  LDL.LU R22, [R1+0x18c8] ;  /* 0x0018c80001167983 */ /* 0x000ee80000300800 */
[----:B------:R-:W3:Y:S04]  /*13e940*/  LDL.LU R0, [R1+0x18cc] ;  /* 0x0018cc0001007983 */ /* 0x000ee80000300800 */
[----:B------:R0:W-:Y:S02]  /*13e950*/  STL [R1+0x6068], R5 ;  /* 0x0060680501007387 */ /* 0x0001e40000100800 */
[----:B0-----:R-:W-:-:S05]  /*13e960*/  IMAD.X R5, R15, 0x1, R7, P1 ;  /* 0x000000010f057824 */ /* 0x001fca00008e0607 */
        /* <DEDUP_REMOVED lines=22> */
[----:B------:R0:W-:Y:S01]  /*13ead0*/  STL.64 [R1+0x1790], R4 ;  /* 0x0017900401007387 */ /* 0x0001e20000100a00 */
[----:B--2---:R-:W-:Y:S02]  /*13eae0*/  F2FP.SATFINITE.E5M2.F32.PACK_AB_MERGE_C R23, R26, R23, RZ ;  /* 0x000000171a17723e */ /* 0x004fe400048060ff */
[----:B0-----:R-:W-:-:S03]  /*13eaf0*/  IADD3 R4, P1, R27, R12, RZ ;  /* 0x0000000c1b047210 */ /* 0x001fc60007f3e0ff */
[----:B------:R0:W-:Y:S02]  /*13eb00*/  STL [R1+0x61c], R23 ;  /* 0x00061c1701007387 */ /* 0x0001e40000100800 */
[----:B------:R-:W-:Y:S02]  /*13eb10*/  IMAD.X R5, R15, 0x1, R13, P1 ;  /* 0x000000010f057824 */ /* 0x000fe400008e060d */
[----:B0-----:R-:W2:Y:S04]  /*13eb20*/  LDL.LU R23, [R1+0x1910] ;  /* 0x0019100001177983 */ /* 0x001ea80000300800 */
[----:B------:R-:W2:Y:S01]  /*13eb30*/  LDL.LU R26, [R1+0x1914] ;  /* 0x00191400011a7983 */ /* 0x000ea20000300800 */
[----:B------:R-:W-:Y:S01]  /*13eb40*/  VIADD R27, R27, UR6 ;  /* 0x000000061b1b7c36 */ /* 0x000fe20008000000 */
[----:B------:R-:W-:-:S02]  /*13eb50*/  ULDC UR6, c[0x0][0x248] ;  /* 0x0000920000067ab9 */ /* 0x000fc40000000800 */
[----:B------:R3:W-:Y:S02]  /*13eb60*/  STL.64 [R1+0x1708], R4 ;  /* 0x0017080401007387 */ /* 0x0007e40000100a00 */
[----:B------:R-:W-:Y:S02]  /*13eb70*/  SHF.R.S32.HI R15, RZ, 0x1f, R27 ;  /* 0x0000001fff0f7819 */ /* 0x000fe4000001141b */
[----:B---3--:R-:W-:Y:S02]  /*13eb80*/  F2FP.SATFINITE.E5M2.F32.PACK_AB_MERGE_C R4, R16, R2, RZ ;  /* 0x000000021004723e */ /* 0x008fe400048060ff */
[----:B------:R-:W3:Y:S04]  /*13eb90*/  LDL.LU R2, [R1+0x1918] ;  /* 0x0019180001027983 */ /* 0x000ee80000300800 */
[----:B------:R0:W-:Y:S04]  /*13eba0*/  STL [R1+0x582c], R4 ;  /* 0x00582c0401007387 */ /* 0x0001e80000100800 */
[----:B------:R-:W3:Y:S01]  /*13ebb0*/  LDL.LU R16, [R1+0x191c] ;  /* 0x00191c0001107983 */ /* 0x000ee20000300800 */
[----:B------:R-:W-:-:S02]  /*13ebc0*/  F2FP.SATFINITE.E5M2.F32.PACK_AB_MERGE_C R3, R3, R28, RZ ;  /* 0x0000001c0303723e */ /* 0x000fc400048060ff */
[----:B0-----:R-:W-:-:S03]  /*13ebd0*/  IADD3 R4, P1, R27, R6, RZ ;  /* 0x000000061b047210 */ /* 0x001fc60007f3e0ff */
[----:B------:R0:W-:Y:S01]  /*13ebe0*/  STL [R1+0x548], R3 ;  /* 0x0005480301007387 */ /* 0x0001e20000100800 */
[----:B------:R-:W-:-:S03]  /*13ebf0*/  F2FP.SATFINITE.E5M2.F32.PACK_AB_MERGE_C R0, R0, R22, RZ ;  /* 0x000000160000723e */ /* 0x000fc600048060ff */
[----:B------:R-:W3:Y:S01]  /*13ec00*/  LDL.LU R28, [R1+0x1920] ;  /* 0x00192000011c7983 */ /* 0x000ee20000300800 */
[----:B------:R-:W-:-:S03]  /*13ec10*/  IMAD.X R5, R15, 0x1, R7, P1 ;  /* 0x000000010f057824 */ /* 0x000fc600008e0607 */
[----:B0-----:R-:W3:Y:S04]  /*13ec20*/  LDL.LU R3, [R1+0x1924] ;  /* 0x0019240001037983 */ /* 0x001ee80000300800 */
[----:B------:R0:W-:Y:S04]  /*13ec30*/  STL [R1+0x554], R0 ;  /* 0x0005540001007387 */ /* 0x0001e80000100800 */
[----:B------:R-:W3:Y:S04]  /*13ec40*/  LDL.LU R22, [R1+0x1928] ;  /* 0x0019280001167983 */ /* 0x000ee80000300800 */
[----:B0-----:R-:W3:Y:S04]  /*13ec50*/  LDL.LU R0, [R1+0x192c] ;  /* 0x00192c0001007983 */ /* 0x001ee80000300800 */
[----:B------:R4:W-:Y:S02]  /*13ec60*/  STL.64 [R1+0x1700], R4 ;  /* 0x0017000401007387 */ /* 0x0009e40000100a00 */
[----:B----4-:R-:W-:-:S02]  /*13ec70*/  F2FP.SATFINITE.E5M2.F32.PACK_AB_MERGE_C R5, R29, R17, RZ ;  /* 0x000000111d05723e */ /* 0x010fc400048060ff */
        /* <DEDUP_REMOVED lines=21> */
[----:B--2---:R-:W-:Y:S02]  /*13edd0*/  F2FP.SATFINITE.E5M2.F32.PACK_AB_MERGE_C R4, R26, R23, RZ ;  /* 0x000000171a04723e */ /* 0x004fe400048060ff */
[----:B------:R-:W2:Y:S04]  /*13ede0*/  LDL.LU R23, [R1+0x1990] ;  /* 0x0019900001177983 */ /* 0x000ea80000300800 */
[----:B------:R-:W2:Y:S04]  /*13edf0*/  LDL.LU R26, [R1+0x1994] ;  /* 0x00199400011a7983 */ /* 0x000ea80000300800 */
[----:B------:R0:W-:Y:S02]  /*13ee00*/  STL [R1+0x418], R4 ;  /* 0x0004180401007387 */ /* 0x0001e40000100800 */
[----:B0-----:R-:W-:-:S02]  /*13ee10*/  IADD3 R4, P1, R27, R12, RZ ;  /* 0x0000000c1b047210 */ /* 0x001fc40007f3e0ff */
[----:B------:R0:W-:Y:S03]  /*13ee20*/  STL.64 [R1+0x6320], R12 ;  /* 0x0063200c01007387 */ /* 0x0001e60000100a00 */
[----:B------:R-:W-:Y:S02]  /*13ee30*/  IMAD.X R5, R15, 0x1, R13, P1 ;  /* 0x000000010f057824 */ /* 0x000fe400008e060d */
[----:B------:R-:W-:Y:S01]  /*13ee40*/  VIADD R27, R27, UR6 ;  /* 0x000000061b1b7c36 */ /* 0x000fe20008000000 */
[----:B------:R-:W-:Y:S02]  /*13ee50*/  ULDC UR6, c[0x0][0x248] ;  /* 0x0000920000067ab9 */ /* 0x000fe40000000800 */
[----:B------:R1:W-:Y:S02]  /*13ee60*/  STL.64 [R1+0x1698], R4 ;  /* 0x0016980401007387 */ /* 0x0003e40000100a00 */
[----:B0-----:R-:W-:-:S02]  /*13ee70*/  IADD3 R12, P1, R27, R6, RZ ;  /* 0x000000061b0c7210 */ /* 0x001fc40007f3e0ff */
[----:B-1----:R-:W-:-:S05]  /*13ee80*/  SHF.R.S32.HI R5, RZ, 0x1f, R27 ;  /* 0x0000001fff057819 */ /* 0x002fca000001141b */
[----:B------:R-:W-:Y:S01]  /*13ee90*/  IMAD.X R13, R5, 0x1, R7, P1 ;  /* 0x00000001050d7824 */ /* 0x000fe200008e0607 */
[----:B---3--:R-:W-:Y:S02]  /*13eea0*/  F2FP.SATFINITE.E5M2.F32.PACK_AB_MERGE_C R4, R16, R2, RZ ;  /* 0x000000021004723e */ /* 0x008fe400048060ff */
[----:B------:R-:W3:Y:S04]  /*13eeb0*/  LDL.LU R2, [R1+0x1998] ;  /* 0x0019980001027983 */ /* 0x000ee80000300800 */
[----:B------:R-:W-:Y:S04]  /*13eec0*/  STL [R1+0x41c], R4 ;  /* 0x00041c0401007387 */ /* 0x000fe80000100800 */
[----:B------:R-:W3:Y:S01]  /*13eed0*/  LDL.LU R16, [R1+0x199c] ;  /* 0x00199c0001107983 */ /* 0x000ee20000300800 */
[----:B------:R-:W-:-:S05]  /*13eee0*/  F2FP.SATFINITE.E5M2.F32.PACK_AB_MERGE_C R3, R3, R28, RZ ;  /* 0x0000001c0303723e */ /* 0x000fca00048060ff */
[----:B------:R0:W-:Y:S04]  /*13eef0*/  STL [R1+0x394], R3 ;  /* 0x0003940301007387 */ /* 0x0001e80000100800 */
[----:B------:R-:W3:Y:S01]  /*13ef00*/  LDL.LU R28, [R1+0x19a0] ;  /* 0x0019a000011c7983 */ /* 0x000ee20000300800 */
[----:B------:R-:W-:-:S03]  /*13ef10*/  F2FP.SATFINITE.E5M2.F32.PACK_AB_MERGE_C R0, R0, R22, RZ ;  /* 0x000000160000723e */ /* 0x000fc600048060ff */
[----:B0-----:R-:W3:Y:S04]  /*13ef20*/  LDL.LU R3, [R1+0x19a4] ;  /* 0x0019a40001037983 */ /* 0x001ee80000300800 */
[----:B------:R0:W-:Y:S04]  /*13ef30*/  STL [R1+0x398], R0 ;  /* 0x0003980001007387 */ /* 0x0001e80000100800 */
[----:B------:R-:W3:Y:S04]  /*13ef40*/  LDL.LU R22, [R1+0x19a8] ;  /* 0x0019a80001167983 */ /* 0x000ee80000300800 */
[----:B0-----:R-:W3:Y:S04]  /*13ef50*/  LDL.LU R0, [R1+0x19ac] ;  /* 0x0019ac0001007983 */ /* 0x001ee80000300800 */
[----:B------:R4:W-:Y:S02]  /*13ef60*/  STL.64 [R1+0x1690], R12 ;  /* 0x0016900c01007387 */ /* 0x0009e40000100a00 */
[----:B----4-:R-:W-:-:S02]  /*13ef70*/  F2FP.SATFINITE.E5M2.F32.PACK_AB_MERGE_C R12, R29, R17, RZ ;  /* 0x000000111d0c723e */ /* 0x010fc400048060ff */
[----:B------:R-:W4:Y:S04]  /*13ef80*/  LDL.LU R17, [R1+0x19b0] ;  /* 0x0019b00001117983 */ /* 0x000f280000300800 */
[----:B------:R0:W-:Y:S04]  /*13ef90*/  STL [R1+0x388], R12 ;  /* 0x0003880c01007387 */ /* 0x0001e80000100800 */
[----:B------:R-:W4:Y:S01]  /*13efa0*/  LDL.LU R29, [R1+0x19b4] ;  /* 0x0019b400011d7983 */ /* 0x000f220000300800 */
[----:B0-----:R-:W-:Y:S02]  /*13efb0*/  IADD3 R12, P1, R27, R8, RZ ;  /* 0x000000081b0c7210 */ /* 0x001fe40007f3e0ff */
[----:B------:R-:W-:-:S03]  /*13efc0*/  F2FP.SATFINITE.E5M2.F32.PACK_AB_MERGE_C R4, R20, R25, RZ ;  /* 0x000000191404723e */ /* 0x000fc600048060ff */
[----:B------:R-:W-:Y:S02]  /*13efd0*/  IMAD.X R13, R5, 0x1, R9, P1 ;  /* 0x00000001050d7824 */ /* 0x000fe400008e0609 */
[----:B------:R-:W-:Y:S04]  /*13efe0*/  STL [R1+0x5844], R4 ;  /* 0x0058440401007387 */ /* 0x000fe80000100800 */
[----:B------:R-:W4:Y:S04]  /*13eff0*/  LDL.LU R25, [R1+0x19b8] ;  /* 0x0019b80001197983 */ /* 0x000f280000300800 */
[----:B------:R-:W4:Y:S04]  /*13f000*/  LDL.LU R20, [R1+0x19bc] ;  /* 0x0019bc0001147983 */ /* 0x000f280000300800 */
[----:B------:R0:W-:Y:S02]  /*13f010*/  STL.64 [R1+0x1688], R12 ;  /* 0x0016880c01007387 */ /* 0x0001e40000100a00 */
[----:B0-----:R-:W-:-:S02]  /*13f020*/  F2FP.SATFINITE.E5M2.F32.PACK_AB_MERGE_C R12, R21, R19, RZ ;  /* 0x00000013150c723e */ /* 0x001fc400048060ff */
[----:B------:R-:W-:Y:S02]  /*13f030*/  F2FP.SATFINITE.E5M2.F32.PACK_AB_MERGE_C R4, R14, R18, RZ ;  /* 0x000000120e04723e */ /* 0x000fe400048060ff */
[----:B------:R-:W4:Y:S04]  /*13f040*/  LDL.LU R18, [R1+0x19c0] ;  /* 0x0019c00001127983 */ /* 0x000f280000300800 */
[----:B------:R0:W-:Y:S04]  /*13f050*/  STL [R1+0x384], R12 ;  /* 0x0003840c01007387 */ /* 0x0001e80000100800 */
[----:B------:R-:W4:Y:S01]  /*13f060*/  LDL.LU R14, [R1+0x19c4] ;  /* 0x0019c400010e7983 */ /* 0x000f220000300800 */
[----:B0-----:R-:W-:-:S03]  /*13f070*/  IADD3 R12, P1, R27, R10, RZ ;  /* 0x0000000a1b0c7210 */ /* 0x001fc60007f3e0ff */
[----:B------:R-:W-:Y:S02]  /*13f080*/  STL [R1+0x380], R4 ;  /* 0x0003800401007387 */ /* 0x000fe40000100800 */
[----:B------:R-:W-:-:S05]  /*13f090*/  IMAD.X R13, R5, 0x1, R11, P1 ;  /* 0x00000001050d7824 */ /* 0x000fca00008e060b */
[----:B------:R0:W-:Y:S04]  /*13f0a0*/  STL.64 [R1+0x1680], R12 ;  /* 0x0016800c01007387 */ /* 0x0001e80000100a00 */
[----:B0-----:R-:W4:Y:S04]  /*13f0b0*/  LDL.LU.64 R12, [R1+0x6320] ;  /* 0x00632000010c7983 */ /* 0x001f280000300a00 */
[----:B------:R2:W-:Y:S04]  /*13f0c0*/  STL.64 [R1+0x6318], R10 ;  /* 0x0063180a01007387 */ /* 0x0005e80000100a00 */
[----:B------:R-:W4:Y:S04]  /*13f0d0*/  LDL.LU R24, [R1+0x19c8] ;  /* 0x0019c80001187983 */ /* 0x000f280000300800 */
[----:B------:R-:W4:Y:S01]  /*13f0e0*/  LDL.LU R4, [R1+0x19cc] ;  /* 0x0019cc0001047983 */ /* 0x000f220000300800 */
[----:B--2---:R-:W-:-:S05]  /*13f0f0*/  F2FP.SATFINITE.E5M2.F32.PACK_AB_MERGE_C R10, R26, R23, RZ ;  /* 0x000000171a0a723e */ /* 0x004fca00048060ff */
[----:B------:R4:W-:Y:S04]  /*13f100*/  STL [R1+0x24c], R10 ;  /* 0x00024c0a01007387 */ /* 0x0009e80000100800 */
[----:B------:R-:W2:Y:S04]  /*13f110*/  LDL.LU R19, [R1+0x19d0] ;  /* 0x0019d00001137983 */ /* 0x000ea80000300800 */
[----:B------:R-:W2:Y:S01]  /*13f120*/  LDL.LU R23, [R1+0x19d4] ;  /* 0x0019d40001177983 */ /* 0x000ea20000300800 */
[----:B---3--:R-:W-:Y:S02]  /*13f130*/  F2FP.SATFINITE.E5M2.F32.PACK_AB_MERGE_C R2, R16, R2, RZ ;  /* 0x000000021002723e */ /* 0x008fe400048060ff */
[----:B------:R-:W-:-:S02]  /*13f140*/  F2FP.SATFINITE.E5M2.F32.PACK_AB_MERGE_C R3, R3, R28, RZ ;  /* 0x0000001c0303723e */ /* 0x000fc400048060ff */
[C---:B----4-:R-:W-:Y:S01]  /*13f150*/  IADD3 R10, P1, R27.reuse, R12, RZ ;  /* 0x0000000c1b0a7210 */ /* 0x050fe20007f3e0ff */
[----:B------:R-:W-:Y:S01]  /*13f160*/  VIADD R27, R27, UR6 ;  /* 0x000000061b1b7c36 */ /* 0x000fe20008000000 */
[----:B------:R-:W-:-:S03]  /*13f170*/  ULDC UR6, c[0x0][0x248] ;  /* 0x0000920000067ab9 */ /* 0x000fc60000000800 */
[----:B------:R-:W-:Y:S01]  /*13f180*/  IMAD.X R11, R5, 0x1, R13, P1 ;  /* 0x00000001050b7824 */ /* 0x000fe200008e060d */
[----:B------:R-:W-:-:S04]  /*13f190*/  SHF.R.S32.HI R15, RZ, 0x1f, R27 ;  /* 0x0000001fff0f7819 */ /* 0x000fc8000001141b */
[----:B------:R0:W-:Y:S01]  /*13f1a0*/  STL.64 [R1+0x1678], R10 ;  /* 0x0016780a01007387 */ /* 0x0001e20000100a00 */
[----:B------:R-:W-:-:S03]  /*13f1b0*/  F2FP.SATFINITE.E5M2.F32.PACK_AB_MERGE_C R5, R0, R22, RZ ;  /* 0x000000160005723e */ /* 0x000fc600048060ff */
[----:B------:R-:W3:Y:S04]  /*13f1c0*/  LDL.LU R26, [R1+0x19d8] ;  /* 0x0019d800011a7983 */ /* 0x000ee80000300800 */
[----:B------:R1:W-:Y:S01]  /*13f1d0*/  STL [R1+0x250], R2 ;  /* 0x0002500201007387 */ /* 0x0003e20000100800 */
[----:B0-----:R-:W-:-:S03]  /*13f1e0*/  IADD3 R10, P1, R27, R6, RZ ;  /* 0x000000061b0a7210 */ /* 0x001fc60007f3e0ff */
[----:B-1----:R-:W3:Y:S02]  /*13f1f0*/  LDL.LU R2, [R1+0x19dc] ;  /* 0x0019dc0001027983 */ /* 0x002ee40000300800 */
[----:B------:R-:W-:Y:S02]  /*13f200*/  IMAD.X R11, R15, 0x1, R7, P1 ;  /* 0x000000010f0b7824 */ /* 0x000fe400008e0607 */
[----:B------:R0:W-:Y:S04]  /*13f210*/  STL [R1+0x234], R3 ;  /* 0x0002340301007387 */ /* 0x0001e80000100800 */
[----:B------:R-:W4:Y:S04]  /*13f220*/  LDL.LU R16, [R1+0x19e0] ;  /* 0x0019e00001107983 */ /* 0x000f280000300800 */
[----:B0-----:R-:W4:Y:S04]  /*13f230*/  LDL.LU R3, [R1+0x19e4] ;  /* 0x0019e40001037983 */ /* 0x001f280000300800 */
[----:B------:R-:W4:Y:S04]  /*13f240*/  LDL.LU R22, [R1+0x19e8] ;  /* 0x0019e80001167983 */ /* 0x000f280000300800 */
[----:B------:R-:W4:Y:S04]  /*13f250*/  LDL.LU R0, [R1+0x19ec] ;  /* 0x0019ec0001007983 */ /* 0x000f280000300800 */
        /* <DEDUP_REMOVED lines=13> */
[----:B0-----:R-:W4:Y:S01]  /*13f330*/  LDL.LU.64 R10, [R1+0x6318] ;  /* 0x00631800010a7983 */ /* 0x001f220000300a00 */
[----:B------:R-:W-:-:S02]  /*13f340*/  F2FP.SATFINITE.E5M2.F32.PACK_AB_MERGE_C R5, R14, R18, RZ ;  /* 0x000000120e05723e */ /* 0x000fc400048060ff */
[----:B------:R-:W-:Y:S01]  /*13f350*/  F2FP.SATFINITE.E5M2.F32.PACK_AB_MERGE_C R24, R4, R24, RZ ;  /* 0x000000180418723e */ /* 0x000fe200048060ff */
[----:B------:R-:W4:Y:S04]  /*13f360*/  LDL.LU R25, [R1+0x1a20] ;  /* 0x001a200001197983 */ /* 0x000f280000300800 */
[----:B------:R-:W4:Y:S04]  /*13f370*/  LDL.LU R14, [R1+0x1a24] ;  /* 0x001a2400010e7983 */ /* 0x000f280000300800 */
[----:B------:R0:W-:Y:S04]  /*13f380*/  STL [R1+0x1dc], R5 ;  /* 0x0001dc0501007387 */ /* 0x0001e80000100800 */
[----:B------:R-:W4:Y:S01]  /*13f390*/  LDL.LU R20, [R1+0x1a28] ;  /* 0x001a280001147983 */ /* 0x000f220000300800 */
[----:B--2---:R-:W-:-:S03]  /*13f3a0*/  F2FP.SATFINITE.E5M2.F32.PACK_AB_MERGE_C R19, R23, R19, RZ ;  /* 0x000000131713723e */ /* 0x004fc600048060ff */
[----:B------:R-:W2:Y:S04]  /*13f3b0*/  LDL.LU R18, [R1+0x1a2c] ;  /* 0x001a2c0001127983 */ /* 0x000ea80000300800 */
[----:B------:R-:W-:Y:S01]  /*13f3c0*/  STL [R1+0x1d8], R24 ;  /* 0x0001d81801007387 */ /* 0x000fe20000100800 */
[----:B---3--:R-:W-:Y:S02]  /*13f3d0*/  F2FP.SATFINITE.E5M2.F32.PACK_AB_MERGE_C R2, R2, R26, RZ ;  /* 0x0000001a0202723e */ /* 0x008fe400048060ff */
[----:B----4-:R-:W-:Y:S02]  /*13f3e0*/  F2FP.SATFINITE.E5M2.F32.PACK_AB_MERGE_C R3, R3, R16, RZ ;  /* 0x000000100303723e */ /* 0x010fe400048060ff */
[----:B------:R-:W-:-:S05]  /*13f3f0*/  IADD3 R4, P1, R27, R10, RZ ;  /* 0x0000000a1b047210 */ /* 0x000fca0007f3e0ff */
[----:B0-----:R-:W-:-:S05]  /*13f400*/  IMAD.X R5, R15, 0x1, R11, P1 ;  /* 0x000000010f057824 */ /* 0x001fca00008e060b */
[----:B------:R0:W-:Y:S04]  /*13f410*/  STL.64 [R1+0x1660], R4 ;  /* 0x0016600401007387 */ /* 0x0001e80000100a00 */
[----:B------:R-:W-:Y:S01]  /*13f420*/  STL [R1+0x1b4], R19 ;  /* 0x0001b41301007387 */ /* 0x000fe20000100800 */
[----:B0-----:R-:W-:-:S05]  /*13f430*/  IADD3 R4, P1, R27, R12, RZ ;  /* 0x0000000c1b047210 */ /* 0x001fca0007f3e0ff */
[----:B------:R-:W-:Y:S02]  /*13f440*/  IMAD.X R5, R15, 0x1, R13, P1 ;  /* 0x000000010f057824 */ /* 0x000fe400008e060d */
[----:B------:R-:W3:Y:S04]  /*13f450*/  LDL.LU R15, [R1+0x1a50] ;  /* 0x001a5000010f7983 */ /* 0x000ee80000300800 */
[----:B------:R-:W3:Y:S04]  /*13f460*/  LDL.LU R23, [R1+0x1a54] ;  /* 0x001a540001177983 */ /* 0x000ee80000300800 */
[----:B------:R-:W-:Y:S04]  /*13f470*/  STL.64 [R1+0x1658], R4 ;  /* 0x0016580401007387 */ /* 0x000fe80000100a00 */
[----:B------:R-:W4:Y:S04]  /*13f480*/  LDL.LU R26, [R1+0x1a58] ;  /* 0x001a5800011a7983 */ /* 0x000f280000300800 */
[----:B------:R0:W-:Y:S04]  /*13f490*/  STL [R1+0x5864], R2 ;  /* 0x0058640201007387 */ /* 0x0001e80000100800 */
[----:B0-----:R-:W4:Y:S04]  /*13f4a0*/  LDL.LU R2, [R1+0x1a5c] ;  /* 0x001a5c0001027983 */ /* 0x001f280000300800 */
[----:B------:R0:W-:Y:S04]  /*13f4b0*/  STL [R1+0x18c], R3 ;  /* 0x00018c0301007387 */ /* 0x0001e80000100800 */
[----:B------:R-:W4:Y:S04]  /*13f4c0*/  LDL.LU R16, [R1+0x1a60] ;  /* 0x001a600001107983 */ /* 0x000f280000300800 */
[----:B0-----:R-:W4:Y:S01]  /*13f4d0*/  LDL.LU R3, [R1+0x1a64] ;  /* 0x001a640001037983 */ /* 0x001f220000300800 */
[----:B------:R-:W-:Y:S01]  /*13f4e0*/  VIADD R27, R27, UR6 ;  /* 0x000000061b1b7c36 */ /* 0x000fe20008000000 */
[----:B------:R-:W-:Y:S01]  /*13f4f0*/  F2FP.SATFINITE.E5M2.F32.PACK_AB_MERGE_C R0, R0, R22, RZ ;  /* 0x000000160000723e */ /* 0x000fe200048060ff */
[----:B------:R-:W-:-:S03]  /*13f500*/  ULDC UR6, c[0x0][0x248] ;  /* 0x0000920000067ab9 */ /* 0x000fc60000000800 */
[----:B------:R-:W-:Y:S02]  /*13f510*/  SHF.R.S32.HI R19, RZ, 0x1f, R27 ;  /* 0x0000001fff137819 */ /* 0x000fe4000001141b */
[----:B------:R-:W-:Y:S01]  /*13f520*/  IADD3 R4, P1, R27, R6, RZ ;  /* 0x000000061b047210 */ /* 0x000fe20007f3e0ff */
[----:B------:R0:W-:Y:S04]  /*13f530*/  STL [R1+0x194], R0 ;  /* 0x0001940001007387 */ /* 0x0001e80000100800 */
[----:B------:R-:W-:Y:S01]  /*13f540*/  IMAD.X R5, R19, 0x1, R7, P1 ;  /* 0x0000000113057824 */ /* 0x000fe200008e0607 */
[----:B------:R-:W4:Y:S01]  /*13f550*/  LDL.LU R22, [R1+0x1a68] ;  /* 0x001a680001167983 */ /* 0x000f220000300800 */
[----:B------:R-:W-:-:S03]  /*13f560*/  F2FP.SATFINITE.E5M2.F32.PACK_AB_MERGE_C R17, R17, R21, RZ ;  /* 0x000000151111723e */ /* 0x000fc600048060ff */
[----:B0-----:R-:W4:Y:S04]  /*13f570*/  LDL.LU R0, [R1+0x1a6c] ;  /* 0x001a6c0001007983 */ /* 0x001f280000300800 */
[----:B------:R0:W-:Y:S01]  /*13f580*/  STL.64 [R1+0x1650], R4 ;  /* 0x0016500401007387 */ /* 0x0001e20000100a00 */
[----:B------:R-:W-:Y:S02]  /*13f590*/  F2FP.SATFINITE.E5M2.F32.PACK_AB_MERGE_C R29, R29, R28, RZ ;  /* 0x0000001c1d1d723e */ /* 0x000fe400048060ff */
[----:B------:R-:W-:Y:S01]  /*13f5a0*/  F2FP.SATFINITE.E5M2.F32.PACK_AB_MERGE_C R14, R14, R25, RZ ;  /* 0x000000190e0e723e */ /* 0x000fe200048060ff */
[----:B------:R-:W-:Y:S01]  /*13f5b0*/  STL [R1+0x60bc], R17 ;  /* 0x0060bc1101007387 */ /* 0x000fe20000100800 */
[----:B0-----:R-:W-:-:S03]  /*13f5c0*/  IADD3 R4, P1, R27, R8, RZ ;  /* 0x000000081b047210 */ /* 0x001fc60007f3e0ff */
[----:B------:R-:W-:Y:S02]  /*13f5d0*/  STL [R1+0x60c0], R29 ;  /* 0x0060c01d01007387 */ /* 0x000fe40000100800 */
[----:B------:R-:W-:Y:S02]  /*13f5e0*/  IMAD.X R5, R19, 0x1, R9, P1 ;  /* 0x0000000113057824 */ /* 0x000fe400008e0609 */
[----:B------:R-:W-:Y:S04]  /*13f5f0*/  STL [R1+0x60c8], R14 ;  /* 0x0060c80e01007387 */ /* 0x000fe80000100800 */
[----:B------:R0:W-:Y:S01]  /*13f600*/  STL.64 [R1+0x1648], R4 ;  /* 0x0016480401007387 */ /* 0x0001e20000100a00 */
[----:B--2---:R-:W-:-:S03]  /*13f610*/  F2FP.SATFINITE.E5M2.F32.PACK_AB_MERGE_C R25, R18, R20, RZ ;  /* 0x000000141219723e */ /* 0x004fc600048060ff */
[----:B------:R-:W2:Y:S04]  /*13f620*/  LDL.LU R21, [R1+0x1a80] ;  /* 0x001a800001157983 */ /* 0x000ea80000300800 */
[----:B------:R-:W2:Y:S01]  /*13f630*/  LDL.LU R20, [R1+0x1a84] ;  /* 0x001a840001147983 */ /* 0x000ea20000300800 */
[----:B0-----:R-:W-:-:S03]  /*13f640*/  IADD3 R4, P1, R27, R10, RZ ;  /* 0x0000000a1b047210 */ /* 0x001fc60007f3e0ff */
[----:B------:R-:W2:Y:S02]  /*13f650*/  LDL.LU R28, [R1+0x1a88] ;  /* 0x001a8800011c7983 */ /* 0x000ea40000300800 */
[----:B------:R-:W-:Y:S02]  /*13f660*/  IMAD.X R5, R19, 0x1, R11, P1 ;  /* 0x0000000113057824 */ /* 0x000fe400008e060b */
[----:B------:R-:W2:Y:S04]  /*13f670*/  LDL.LU R18, [R1+0x1a8c] ;  /* 0x001a8c0001127983 */ /* 0x000ea80000300800 */
[----:B------:R-:W-:Y:S04]  /*13f680*/  STL [R1+0x6038], R25 ;  /* 0x0060381901007387 */ /* 0x000fe80000100800 */
[----:B------:R3:W-:Y:S04]  /*13f690*/  STL.64 [R1+0x1640], R4 ;  /* 0x0016400401007387 */ /* 0x0007e80000100a00 */
[----:B------:R-:W2:Y:S04]  /*13f6a0*/  LDL.LU R29, [R1+0x1a90] ;  /* 0x001a9000011d7983 */ /* 0x000ea80000300800 */
[----:B------:R-:W2:Y:S01]  /*13f6b0*/  LDL.LU R17, [R1+0x1a94] ;  /* 0x001a940001117983 */ /* 0x000ea20000300800 */
[----:B---3--:R-:W-:-:S05]  /*13f6c0*/  F2FP.SATFINITE.E5M2.F32.PACK_AB_MERGE_C R4, R23, R15, RZ ;  /* 0x0000000f1704723e */ /* 0x008fca00048060ff */
[----:B------:R0:W-:Y:S04]  /*13f6d0*/  STL [R1+0x124], R4 ;  /* 0x0001240401007387 */ /* 0x0001e80000100800 */
[----:B------:R-:W3:Y:S04]  /*13f6e0*/  LDL.LU R24, [R1+0x1a98] ;  /* 0x001a980001187983 */ /* 0x000ee80000300800 */
[----:B------:R-:W3:Y:S01]  /*13f6f0*/  LDL.LU R15, [R1+0x1a9c] ;  /* 0x001a9c00010f7983 */ /* 0x000ee20000300800 */
[----:B0-----:R-:W-:-:S05]  /*13f700*/  IADD3 R4, P1, R27, R12, RZ ;  /* 0x0000000c1b047210 */ /* 0x001fca0007f3e0ff */
[----:B------:R-:W-:-:S05]  /*13f710*/  IMAD.X R5, R19, 0x1, R13, P1 ;  /* 0x0000000113057824 */ /* 0x000fca00008e060d */
[----:B------:R4:W-:Y:S04]  /*13f720*/  STL.64 [R1+0x1638], R4 ;  /* 0x0016380401007387 */ /* 0x0009e80000100a00 */
[----:B------:R-:W3:Y:S01]  /*13f730*/  LDL.LU R25, [R1+0x1ab0] ;  /* 0x001ab00001197983 */ /* 0x000ee20000300800 */
[----:B----4-:R-:W-:Y:S02]  /*13f740*/  F2FP.SATFINITE.E5M2.F32.PACK_AB_MERGE_C R4, R2, R26, RZ ;  /* 0x0000001a0204723e */ /* 0x010fe400048060ff */
[----:B------:R-:W-:-:S03]  /*13f750*/  F2FP.SATFINITE.E5M2.F32.PACK_AB_MERGE_C R2, R3, R16, RZ ;  /* 0x000000100302723e */ /* 0x000fc600048060ff */
[----:B------:R0:W-:Y:S04]  /*13f760*/  STL [R1+0x120], R4 ;  /* 0x0001200401007387 */ /* 0x0001e80000100800 */
[----:B------:R-:W4:Y:S04]  /*13f770*/  LDL.LU R14, [R1+0x1ab4] ;  /* 0x001ab400010e7983 */ /* 0x000f280000300800 */
[----:B------:R1:W-:Y:S04]  /*13f780*/  STL [R1+0xfc], R2 ;  /* 0x0000fc0201007387 */ /* 0x0003e80000100800 */
[----:B------:R-:W4:Y:S01]  /*13f790*/  LDL.LU R23, [R1+0x1ab8] ;  /* 0x001ab80001177983 */ /* 0x000f220000300800 */
[----:B------:R-:W-:Y:S01]  /*13f7a0*/  VIADD R27, R27, UR6 ;  /* 0x000000061b1b7c36 */ /* 0x000fe20008000000 */
[----:B------:R-:W-:Y:S01]  /*13f7b0*/  F2FP.SATFINITE.E5M2.F32.PACK_AB_MERGE_C R22, R0, R22, RZ ;  /* 0x000000160016723e */ /* 0x000fe200048060ff */
[----:B------:R-:W-:Y:S01]  /*13f7c0*/  ULDC UR6, c[0x0][0x248] ;  /* 0x0000920000067ab9 */ /* 0x000fe20000000800 */
[----:B------:R-:W4:Y:S02]  /*13f7d0*/  LDL.LU R26, [R1+0x1abc] ;  /* 0x001abc00011a7983 */ /* 0x000f240000300800 */
[----:B0-----:R-:W-:-:S02]  /*13f7e0*/  SHF.R.S32.HI R4, RZ, 0x1f, R27 ;  /* 0x0000001fff047819 */ /* 0x001fc4000001141b */
[----:B-1----:R-:W-:Y:S01]  /*13f7f0*/  IADD3 R2, P1, R27, R6, RZ ;  /* 0x000000061b027210 */ /* 0x002fe20007f3e0ff */
[----:B------:R-:W-:Y:S04]  /*13f800*/  STL [R1+0x60e8], R22 ;  /* 0x0060e81601007387 */ /* 0x000fe80000100800 */
[----:B------:R-:W-:Y:S01]  /*13f810*/  IMAD.X R3, R4, 0x1, R7, P1 ;  /* 0x0000000104037824 */ /* 0x000fe200008e0607 */
[----:B--2---:R-:W-:Y:S02]  /*13f820*/  F2FP.SATFINITE.E5M2.F32.PACK_AB_MERGE_C R20, R20, R21, RZ ;  /* 0x000000151414723e */ /* 0x004fe400048060ff */
[----:B------:R-:W-:Y:S02]  /*13f830*/  F2FP.SATFINITE.E5M2.F32.PACK_AB_MERGE_C R18, R18, R28, RZ ;  /* 0x0000001c1212723e */ /* 0x000fe400048060ff */
[----:B------:R-:W-:-:S02]  /*13f840*/  F2FP.SATFINITE.E5M2.F32.PACK_AB_MERGE_C R17, R17, R29, RZ ;  /* 0x0000001d1111723e */ /* 0x000fc400048060ff */
[----:B---3--:R-:W-:Y:S01]  /*13f850*/  F2FP.SATFINITE.E5M2.F32.PACK_AB_MERGE_C R15, R15, R24, RZ ;  /* 0x000000180f0f723e */ /* 0x008fe200048060ff */
[----:B----4-:R-:W-:Y:S04]  /*13f860*/  STL [R1+0x6310], R23 ;  /* 0x0063101701007387 */ /* 0x010fe80000100800 */
        /* <DEDUP_REMOVED lines=8> */
[----:B------:R-:W-:Y:S01]  /*13f8f0*/  IMAD.X R21, R4, 0x1, R9, P1 ;  /* 0x0000000104157824 */ /* 0x000fe200008e0609 */
[----:B------:R-:W4:Y:S01]  /*13f900*/  LDL.LU R5, [R1+0x1b00] ;  /* 0x001b000001057983 */ /* 0x000f220000300800 */
[----:B------:R-:W-:-:S03]  /*13f910*/  IADD3 R22, P1, R27, R10, RZ ;  /* 0x0000000a1b167210 */ /* 0x000fc60007f3e0ff */
[----:B------:R-:W4:Y:S04]  /*13f920*/  LDL.LU R19, [R1+0x1b04] ;  /* 0x001b040001137983 */ /* 0x000f280000300800 */
[----:B------:R0:W-:Y:S01]  /*13f930*/  STL.64 [R1+0x1628], R20 ;  /* 0x0016281401007387 */ /* 0x0001e20000100a00 */
[----:B------:R-:W-:-:S03]  /*13f940*/  IMAD.X R23, R4, 0x1, R11, P1 ;  /* 0x0000000104177824 */ /* 0x000fc600008e060b */
[----:B0-----:R-:W4:Y:S04]  /*13f950*/  LDL.LU R21, [R1+0x1b08] ;  /* 0x001b080001157983 */ /* 0x001f280000300800 */
[----:B------:R-:W4:Y:S04]  /*13f960*/  LDL.LU R28, [R1+0x1b0c] ;  /* 0x001b0c00011c7983 */ /* 0x000f280000300800 */
[----:B------:R0:W-:Y:S04]  /*13f970*/  STL [R1+0xd8], R17 ;  /* 0x0000d81101007387 */ /* 0x0001e80000100800 */
[----:B------:R1:W-:Y:S04]  /*13f980*/  STL [R1+0xdc], R15 ;  /* 0x0000dc0f01007387 */ /* 0x0003e80000100800 */
[----:B------:R-:W4:Y:S04]  /*13f990*/  LDL.LU R29, [R1+0x1af0] ;  /* 0x001af000011d7983 */ /* 0x000f280000300800 */
[----:B0-----:R-:W4:Y:S04]  /*13f9a0*/  LDL.LU R17, [R1+0x1af4] ;  /* 0x001af40001117983 */ /* 0x001f280000300800 */
[----:B------:R-:W4:Y:S04]  /*13f9b0*/  LDL.LU R24, [R1+0x1af8] ;  /* 0x001af80001187983 */ /* 0x000f280000300800 */
[----:B------:R0:W-:Y:S01]  /*13f9c0*/  STL.64 [R1+0x1620], R22 ;  /* 0x0016201601007387 */ /* 0x0001e20000100a00 */
[----:B------:R-:W-:-:S03]  /*13f9d0*/  F2FP.SATFINITE.E5M2.F32.PACK_AB_MERGE_C R14, R14, R25, RZ ;  /* 0x000000190e0e723e */ /* 0x000fc600048060ff */
[----:B-1----:R-:W4:Y:S01]  /*13f9e0*/  LDL.LU R15, [R1+0x1afc] ;  /* 0x001afc00010f7983 */ /* 0x002f220000300800 */
[----:B0-----:R-:W-:-:S03]  /*13f9f0*/  IADD3 R22, P1, R27, R12, RZ ;  /* 0x0000000c1b167210 */ /* 0x001fc60007f3e0ff */
[----:B------:R-:W-:Y:S02]  /*13fa00*/  STL [R1+0xc8], R14 ;  /* 0x0000c80e01007387 */ /* 0x000fe40000100800 */
[----:B------:R-:W-:-:S05]  /*13fa10*/  IMAD.X R23, R4, 0x1, R13, P1 ;  /* 0x0000000104177824 */ /* 0x000fca00008e060d */
[----:B------:R0:W-:Y:S04]  /*13fa20*/  STL.64 [R1+0x1618], R22 ;  /* 0x0016181601007387 */ /* 0x0001e80000100a00 */
[----:B0-----:R-:W2:Y:S04]  /*13fa30*/  LDL.LU R23, [R1+0x6310] ;  /* 0x0063100001177983 */ /* 0x001ea80000300800 */
[----:B------:R-:W4:Y:S04]  /*13fa40*/  LDL.LU R22, [R1+0x1b30] ;  /* 0x001b300001167983 */ /* 0x000f280000300800 */
[----:B------:R-:W4:Y:S01]  /*13fa50*/  LDL.LU R25, [R1+0x1b34] ;  /* 0x001b340001197983 */ /* 0x000f220000300800 */
[----:B------:R-:W-:Y:S01]  /*13fa60*/  VIADD R27, R27, UR6 ;  /* 0x000000061b1b7c36 */ /* 0x000fe20008000000 */
[----:B------:R-:W-:-:S04]  /*13fa70*/  ULDC UR6, c[0x0][0x248] ;  /* 0x0000920000067ab9 */ /* 0x000fc80000000800 */
[----:B------:R-:W-:Y:S02]  /*13fa80*/  SHF.R.S32.HI R18, RZ, 0x1f, R27 ;  /* 0x0000001fff127819 */ /* 0x000fe4000001141b */
[----:B--2---:R-:W-:-:S05]  /*13fa90*/  F2FP.SATFINITE.E5M2.F32.PACK_AB_MERGE_C R4, R26, R23, RZ ;  /* 0x000000171a04723e */ /* 0x004fca00048060ff */
[----:B------:R0:W-:Y:S04]  /*13faa0*/  STL [R1+0xcc], R4 ;  /* 0x0000cc0401007387 */ /* 0x0001e80000100800 */
[----:B0-----:R-:W2:Y:S04]  /*13fab0*/  LDL.LU R4, [R1+0x1b38] ;  /* 0x001b380001047983 */ /* 0x001ea80000300800 */
[----:B------:R-:W2:Y:S04]  /*13fac0*/  LDL.LU R26, [R1+0x1b3c] ;  /* 0x001b3c00011a7983 */ /* 0x000ea80000300800 */
[----:B------:R-:W2:Y:S04]  /*13fad0*/  LDL.LU R14, [R1+0x1b40] ;  /* 0x001b4000010e7983 */ /* 0x000ea80000300800 */
[----:B------:R-:W2:Y:S01]  /*13fae0*/  LDL.LU R23, [R1+0x1b44] ;  /* 0x001b440001177983 */ /* 0x000ea20000300800 */
[----:B------:R-:W-:-:S02]  /*13faf0*/  F2FP.SATFINITE.E5M2.F32.PACK_AB_MERGE_C R2, R16, R2, RZ ;  /* 0x000000021002723e */ /* 0x000fc400048060ff */
[----:B---3--:R-:W-:-:S03]  /*13fb00*/  F2FP.SATFINITE.E5M2.F32.PACK_AB_MERGE_C R3, R0, R3, RZ ;  /* 0x000000030003723e */ /* 0x008fc600048060ff */
[----:B------:R0:W-:Y:S04]  /*13fb10*/  STL [R1+0x6080], R2 ;  /* 0x0060800201007387 */ /* 0x0001e80000100800 */
[----:B------:R-:W3:Y:S04]  /*13fb20*/  LDL.LU R16, [R1+0x1b48] ;  /* 0x001b480001107983 */ /* 0x000ee80000300800 */
[----:B------:R-:W3:Y:S01]  /*13fb30*/  LDL.LU R0, [R1+0x1b4c] ;  /* 0x001b4c0001007983 */ /* 0x000ee20000300800 */
[----:B0-----:R-:W-:-:S03]  /*13fb40*/  IADD3 R2, P1, R27, R6, RZ ;  /* 0x000000061b027210 */ /* 0x001fc60007f3e0ff */
[----:B------:R0:W-:Y:S02]  /*13fb50*/  STL [R1+0x601c], R3 ;  /* 0x00601c0301007387 */ /* 0x0001e40000100800 */
[----:B0-----:R-:W-:-:S05]  /*13fb60*/  IMAD.X R3, R18, 0x1, R7, P1 ;  /* 0x0000000112037824 */ /* 0x001fca00008e0607 */
[----:B------:R4:W-:Y:S02]  /*13fb70*/  STL.64 [R1+0x1610], R2 ;  /* 0x0016100201007387 */ /* 0x0009e40000100a00 */
[----:B----4-:R-:W-:Y:S02]  /*13fb80*/  F2FP.SATFINITE.E5M2.F32.PACK_AB_MERGE_C R3, R19, R5, RZ ;  /* 0x000000051303723e */ /* 0x010fe400048060ff */
        /* <DEDUP_REMOVED lines=14> */
[----:B------:R-:W4:Y:S04]  /*13fc70*/  LDL.LU R17, [R1+0x1b84] ;  /* 0x001b840001117983 */ /* 0x000f280000300800 */
[----:B------:R-:W4:Y:S01]  /*13fc80*/  LDL.LU R24, [R1+0x1b88] ;  /* 0x001b880001187983 */ /* 0x000f220000300800 */
[----:B0-----:R-:W-:-:S03]  /*13fc90*/  IADD3 R2, P1, R27, R10, RZ ;  /* 0x0000000a1b027210 */ /* 0x001fc60007f3e0ff */
[----:B------:R-:W4:Y:S04]  /*13fca0*/  LDL.LU R15, [R1+0x1b8c] ;  /* 0x001b8c00010f7983 */ /* 0x000f280000300800 */
[----:B------:R0:W-:Y:S02]  /*13fcb0*/  STL [R1+0x6024], R3 ;  /* 0x0060240301007387 */ /* 0x0001e40000100800 */
[----:B0-----:R-:W-:-:S05]  /*13fcc0*/  IMAD.X R3, R18, 0x1, R11, P1 ;  /* 0x0000000112037824 */ /* 0x001fca00008e060b */
[----:B------:R0:W-:Y:S01]  /*13fcd0*/  STL.64 [R1+0x1600], R2 ;  /* 0x0016000201007387 */ /* 0x0001e20000100a00 */
[----:B------:R-:W-:Y:S02]  /*13fce0*/  F2FP.SATFINITE.E5M2.F32.PACK_AB_MERGE_C R20, R25, R22, RZ ;  /* 0x000000161914723e */ /* 0x000fe400048060ff */
[----:B0-----:R-:W-:-:S03]  /*13fcf0*/  IADD3 R2, P1, R27, R12, RZ ;  /* 0x0000000c1b027210 */ /* 0x001fc60007f3e0ff */
[----:B------:R-:W-:Y:S02]  /*13fd00*/  STL [R1+0x184c], R20 ;  /* 0x00184c1401007387 */ /* 0x000fe40000100800 */
[----:B------:R-:W-:-:S05]  /*13fd10*/  IMAD.X R3, R18, 0x1, R13, P1 ;  /* 0x0000000112037824 */ /* 0x000fca00008e060d */
[----:B------:R2:W-:Y:S02]  /*13fd20*/  STL.64 [R1+0x15f8], R2 ;  /* 0x0015f80201007387 */ /* 0x0005e40000100a00 */
[----:B--2---:R-:W-:Y:S02]  /*13fd30*/  F2FP.SATFINITE.E5M2.F32.PACK_AB_MERGE_C R2, R26, R4, RZ ;  /* 0x000000041a02723e */ /* 0x004fe400048060ff */
[----:B------:R-:W2:Y:S04]  /*13fd40*/  LDL.LU R4, [R1+0x1b90] ;  /* 0x001b900001047983 */ /* 0x000ea80000300800 */
[----:B------:R-:W2:Y:S04]  /*13fd50*/  LDL.LU R26, [R1+0x1b94] ;  /* 0x001b9400011a7983 */ /* 0x000ea80000300800 */
[----:B------:R0:W-:Y:S02]  /*13fd60*/  STL [R1+0x1848], R2 ;  /* 0x0018480201007387 */ /* 0x0001e40000100800 */
[----:B0-----:R-:W-:-:S05]  /*13fd70*/  F2FP.SATFINITE.E5M2.F32.PACK_AB_MERGE_C R2, R23, R14, RZ ;  /* 0x0000000e1702723e */ /* 0x001fca00048060ff */
[----:B------:R0:W-:Y:S04]  /*13fd80*/  STL [R1+0x7e8], R2 ;  /* 0x0007e80201007387 */ /* 0x0001e80000100800 */
[----:B------:R-:W4:Y:S04]  /*13fd90*/  LDL.LU R3, [R1+0x1b98] ;  /* 0x001b980001037983 */ /* 0x000f280000300800 */
[----:B0-----:R-:W4:Y:S01]  /*13fda0*/  LDL.LU R2, [R1+0x1b9c] ;  /* 0x001b9c0001027983 */ /* 0x001f220000300800 */
[----:B---3--:R-:W-:Y:S01]  /*13fdb0*/  F2FP.SATFINITE.E5M2.F32.PACK_AB_MERGE_C R0, R0, R16, RZ ;  /* 0x000000100000723e */ /* 0x008fe200048060ff */
[----:B------:R-:W-:Y:S01]  /*13fdc0*/  VIADD R27, R27, UR6 ;  /* 0x000000061b1b7c36 */ /* 0x000fe20008000000 */
[----:B------:R-:W-:-:S03]  /*13fdd0*/  ULDC UR6, c[0x0][0x248] ;  /* 0x0000920000067ab9 */ /* 0x000fc60000000800 */
[----:B------:R0:W-:Y:S02]  /*13fde0*/  STL [R1+0x7e0], R0 ;  /* 0x0007e00001007387 */ /* 0x0001e40000100800 */
[----:B0-----:R-:W-:Y:S02]  /*13fdf0*/  SHF.R.S32.HI R0, RZ, 0x1f, R27 ;  /* 0x0000001fff007819 */ /* 0x001fe4000001141b */
[----:B----4-:R0:W-:Y:S04]  /*13fe00*/  STL.64 [R1+0x6308], R2 ;  /* 0x0063080201007387 */ /* 0x0101e80000100a00 */
[----:B------:R-:W3:Y:S04]  /*13fe10*/  LDL.LU R23, [R1+0x1bb0] ;  /* 0x001bb00001177983 */ /* 0x000ee80000300800 */
[----:B------:R-:W3:Y:S01]  /*13fe20*/  LDL.LU R16, [R1+0x1bb4] ;  /* 0x001bb40001107983 */ /* 0x000ee20000300800 */
[----:B0-----:R-:W-:-:S05]  /*13fe30*/  IADD3 R2, P1, R27, R6, RZ ;  /* 0x000000061b027210 */ /* 0x001fca0007f3e0ff */
[----:B------:R-:W-:-:S05]  /*13fe40*/  IMAD.X R3, R0, 0x1, R7, P1 ;  /* 0x0000000100037824 */ /* 0x000fca00008e0607 */
[----:B------:R0:W-:Y:S04]  /*13fe50*/  STL.64 [R1+0x15f0], R2 ;  /* 0x0015f00201007387 */ /* 0x0001e80000100a00 */
[----:B------:R-:W4:Y:S04]  /*13fe60*/  LDL.LU R18, [R1+0x1bb8] ;  /* 0x001bb80001127983 */ /* 0x000f280000300800 */
[----:B------:R-:W4:Y:S01]  /*13fe70*/  LDL.LU R20, [R1+0x1bbc] ;  /* 0x001bbc0001147983 */ /* 0x000f220000300800 */
[----:B0-----:R-:W-:-:S05]  /*13fe80*/  F2FP.SATFINITE.E5M2.F32.PACK_AB_MERGE_C R2, R19, R5, RZ ;  /* 0x000000051302723e */ /* 0x001fca00048060ff */
[----:B------:R0:W-:Y:S04]  /*13fe90*/  STL [R1+0x764], R2 ;  /* 0x0007640201007387 */ /* 0x0001e80000100800 */
[----:B------:R-:W3:Y:S04]  /*13fea0*/  LDL.LU R5, [R1+0x1bf0] ;  /* 0x001bf00001057983 */ /* 0x000ee80000300800 */
[----:B------:R-:W3:Y:S01]  /*13feb0*/  LDL.LU R19, [R1+0x1bf4] ;  /* 0x001bf40001137983 */ /* 0x000ee20000300800 */
[----:B0-----:R-:W-:-:S05]  /*13fec0*/  F2FP.SATFINITE.E5M2.F32.PACK_AB_MERGE_C R2, R28, R21, RZ ;  /* 0x000000151c02723e */ /* 0x001fca00048060ff */
[----:B------:R0:W-:Y:S04]  /*13fed0*/  STL [R1+0x7ac], R2 ;  /* 0x0007ac0201007387 */ /* 0x0001e80000100800 */
[----:B------:R-:W3:Y:S04]  /*13fee0*/  LDL.LU R21, [R1+0x1bf8] ;  /* 0x001bf80001157983 */ /* 0x000ee80000300800 */
[----:B------:R-:W3:Y:S01]  /*13fef0*/  LDL.LU R28, [R1+0x1bfc] ;  /* 0x001bfc00011c7983 */ /* 0x000ee20000300800 */
[----:B0-----:R-:W-:-:S05]  /*13ff00*/  IADD3 R2, P1, R27, R8, RZ ;  /* 0x000000081b027210 */ /* 0x001fca0007f3e0ff */
[----:B------:R-:W-:-:S05]  /*13ff10*/  IMAD.X R3, R0, 0x1, R9, P1 ;  /* 0x0000000100037824 */ /* 0x000fca00008e0609 */
[----:B------:R0:W-:Y:S04]  /*13ff20*/  STL.64 [R1+0x15e8], R2 ;  /* 0x0015e80201007387 */ /* 0x0001e80000100a00 */
[----:B------:R-:W3:Y:S01]  /*13ff30*/  LDL.LU R14, [R1+0x1c00] ;  /* 0x001c0000010e7983 */ /* 0x000ee20000300800 */
[----:B0-----:R-:W-:Y:S02]  /*13ff40*/  F2FP.SATFINITE.E5M2.F32.PACK_AB_MERGE_C R3, R17, R29, RZ ;  /* 0x0000001d1103723e */ /* 0x001fe400048060ff */
[----:B------:R-:W-:-:S03]  /*13ff50*/  F2FP.SATFINITE.E5M2.F32.PACK_AB_MERGE_C R2, R15, R24, RZ ;  /* 0x000000180f02723e */ /* 0x000fc600048060ff */
[----:B------:R-:W-:Y:S04]  /*13ff60*/  STL [R1+0x734], R3 ;  /* 0x0007340301007387 */ /* 0x000fe80000100800 */
[----:B------:R-:W3:Y:S04]  /*13ff70*/  LDL.LU R17, [R1+0x1c04] ;  /* 0x001c040001117983 */ /* 0x000ee80000300800 */
[----:B------:R0:W-:Y:S04]  /*13ff80*/  STL [R1+0x744], R2 ;  /* 0x0007440201007387 */ /* 0x0001e80000100800 */
[----:B------:R-:W3:Y:S04]  /*13ff90*/  LDL.LU R24, [R1+0x1c08] ;  /* 0x001c080001187983 */ /* 0x000ee80000300800 */
[----:B------:R-:W3:Y:S01]  /*13ffa0*/  LDL.LU R15, [R1+0x1c0c] ;  /* 0x001c0c00010f7983 */ /* 0x000ee20000300800 */
[----:B0-----:R-:W-:-:S05]  /*13ffb0*/  IADD3 R2, P1, R27, R10, RZ ;  /* 0x0000000a1b027210 */ /* 0x001fca0007f3e0ff */
[----:B------:R-:W-:-:S05]  /*13ffc0*/  IMAD.X R3, R0, 0x1, R11, P1 ;  /* 0x0000000100037824 */ /* 0x000fca00008e060b */
[----:B------:R0:W-:Y:S01]  /*13ffd0*/  STL.64 [R1+0x15e0], R2 ;  /* 0x0015e00201007387 */ /* 0x0001e20000100a00 */
[----:B--2---:R-:W-:Y:S02]  /*13ffe0*/  F2FP.SATFINITE.E5M2.F32.PACK_AB_MERGE_C R4, R26, R4, RZ ;  /* 0x000000041a04723e */ /* 0x004fe400048060ff */
[----:B0-----:R-:W-:-:S03]  /*13fff0*/  IADD3 R2, P1, R27, R12, RZ ;  /* 0x0000000c1b027210 */ /* 0x001fc60007f3e0ff */
[----:B------:R-:W-:Y:S02]  /*140000*/  STL [R1+0x708], R4 ;  /* 0x0007080401007387 */ /* 0x000fe40000100800 */
[----:B------:R-:W-:-:S05]  /*140010*/  IMAD.X R3, R0, 0x1, R13, P1 ;  /* 0x0000000100037824 */ /* 0x000fca00008e060d */
[----:B------:R0:W-:Y:S04]  /*140020*/  STL.64 [R1+0x15d8], R2 ;  /* 0x0015d80201007387 */ /* 0x0001e80000100a00 */
[----:B0-----:R-:W2:Y:S04]  /*140030*/  LDL.LU.64 R2, [R1+0x6308] ;  /* 0x0063080001027983 */ /* 0x001ea80000300a00 */
[----:B------:R-:W3:Y:S04]  /*140040*/  LDL.LU R22, [R1+0x1c50] ;  /* 0x001c500001167983 */ /* 0x000ee80000300800 */
[----:B------:R-:W3:Y:S04]  /*140050*/  LDL.LU R25, [R1+0x1c54] ;  /* 0x001c540001197983 */ /* 0x000ee80000300800 */
[----:B------:R-:W3:Y:S04]  /*140060*/  LDL.LU R29, [R1+0x1c58] ;  /* 0x001c5800011d7983 */ /* 0x000ee80000300800 */
[----:B------:R-:W3:Y:S04]  /*140070*/  LDL.LU R4, [R1+0x1c5c] ;  /* 0x001c5c0001047983 */ /* 0x000ee80000300800 */
[----:B------:R-:W3:Y:S04]  /*140080*/  LDL.LU R26, [R1+0x1c70] ;  /* 0x001c7000011a7983 */ /* 0x000ee80000300800 */
[----:B------:R-:W3:Y:S01]  /*140090*/  LDL.LU R0, [R1+0x1c74] ;  /* 0x001c740001007983 */ /* 0x000ee20000300800 */
[----:B------:R-:W-:Y:S01]  /*1400a0*/  VIADD R27, R27, UR6 ;  /* 0x000000061b1b7c36 */ /* 0x000fe20008000000 */
[----:B------:R-:W-:Y:S01]  /*1400b0*/  ULDC UR6, c[0x0][0x248] ;  /* 0x0000920000067ab9 */ /* 0x000fe20000000800 */
[----:B----4-:R-:W-:-:S03]  /*1400c0*/  F2FP.SATFINITE.E5M2.F32.PACK_AB_MERGE_C R20, R20, R18, RZ ;  /* 0x000000121414723e */ /* 0x010fc600048060ff */
[----:B------:R-:W-:Y:S02]  /*1400d0*/  SHF.R.S32.HI R18, RZ, 0x1f, R27 ;  /* 0x0000001fff127819 */ /* 0x000fe4000001141b */
[----:B--2---:R-:W-:Y:S02]  /*1400e0*/  F2FP.SATFINITE.E5M2.F32.PACK_AB_MERGE_C R3, R2, R3, RZ ;  /* 0x000000030203723e */ /* 0x004fe400048060ff */
[----:B---3--:R-:W-:Y:S02]  /*1400f0*/  F2FP.SATFINITE.E5M2.F32.PACK_AB_MERGE_C R2, R16, R23, RZ ;  /* 0x000000171002723e */ /* 0x008fe400048060ff */
[----:B------:R-:W2:Y:S04]  /*140100*/  LDL.LU R23, [R1+0x1c78] ;  /* 0x001c780001177983 */ /* 0x000ea80000300800 */
[----:B------:R-:W-:Y:S04]  /*140110*/  STL [R1+0x6d8], R3 ;  /* 0x0006d80301007387 */ /* 0x000fe80000100800 */
[----:B------:R-:W2:Y:S04]  /*140120*/  LDL.LU R16, [R1+0x1c7c] ;  /* 0x001c7c0001107983 */ /* 0x000ea80000300800 */
        /* <DEDUP_REMOVED lines=29> */
[----:B------:R-:W-:Y:S02]  /*140300*/  STL [R1+0x4f8], R20 ;  /* 0x0004f81401007387 */ /* 0x000fe40000100800 */
[----:B------:R-:W-:-:S05]  /*140310*/  IMAD.X R3, R18, 0x1, R13, P1 ;  /* 0x0000000112037824 */ /* 0x000fca00008e060d */
[----:B------:R0:W-:Y:S02]  /*140320*/  STL.64 [R1+0x15b8], R2 ;  /* 0x0015b80201007387 */ /* 0x0001e40000100a00 */
[----:B0-----:R-:W-:Y:S02]  /*140330*/  F2FP.SATFINITE.E5M2.F32.PACK_AB_MERGE_C R3, R4, R29, RZ ;  /* 0x0000001d0403723e */ /* 0x001fe400048060ff */
[----:B------:R-:W-:Y:S02]  /*140340*/  F2FP.SATFINITE.E5M2.F32.PACK_AB_MERGE_C R2, R0, R26, RZ ;  /* 0x0000001a0002723e */ /* 0x000fe400048060ff */
[----:B------:R-:W4:Y:S04]  /*140350*/  LDL.LU R26, [R1+0x1d00] ;  /* 0x001d0000011a7983 */ /* 0x000f280000300800 */
[----:B------:R0:W-:Y:S04]  /*140360*/  STL [R1+0x514], R3 ;  /* 0x0005140301007387 */ /* 0x0001e80000100800 */
[----:B------:R-:W4:Y:S04]  /*140370*/  LDL.LU R0, [R1+0x1d04] ;  /* 0x001d040001007983 */ /* 0x000f280000300800 */
[----:B------:R1:W-:Y:S04]  /*140380*/  STL [R1+0x47c], R2 ;  /* 0x00047c0201007387 */ /* 0x0003e80000100800 */
[----:B0-----:R-:W3:Y:S04]  /*140390*/  LDL.LU R3, [R1+0x1d08] ;  /* 0x001d080001037983 */ /* 0x001ee80000300800 */
[----:B-1----:R-:W3:Y:S01]  /*1403a0*/  LDL.LU R2, [R1+0x1d0c] ;  /* 0x001d0c0001027983 */ /* 0x002ee20000300800 */
[----:B------:R-:W-:Y:S01]  /*1403b0*/  VIADD R27, R27, UR6 ;  /* 0x000000061b1b7c36 */ /* 0x000fe20008000000 */
[----:B------:R-:W-:Y:S01]  /*1403c0*/  ULDC UR6, c[0x0][0x248] ;  /* 0x0000920000067ab9 */ /* 0x000fe20000000800 */
[----:B--2---:R-:W-:-:S05]  /*1403d0*/  F2FP.SATFINITE.E5M2.F32.PACK_AB_MERGE_C R4, R16, R23, RZ ;  /* 0x000000171004723e */ /* 0x004fca00048060ff */
[----:B------:R0:W-:Y:S02]  /*1403e0*/  STL [R1+0x4bc], R4 ;  /* 0x0004bc0401007387 */ /* 0x0001e40000100800 */
[----:B0-----:R-:W-:Y:S02]  /*1403f0*/  SHF.R.S32.HI R4, RZ, 0x1f, R27 ;  /* 0x0000001fff047819 */ /* 0x001fe4000001141b */
[----:B---3--:R0:W-:Y:S04]  /*140400*/  STL.64 [R1+0x6300], R2 ;  /* 0x0063000201007387 */ /* 0x0081e80000100a00 */
[----:B------:R-:W2:Y:S04]  /*140410*/  LDL.LU R23, [R1+0x1d20] ;  /* 0x001d200001177983 */ /* 0x000ea80000300800 */
[----:B------:R-:W2:Y:S01]  /*140420*/  LDL.LU R16, [R1+0x1d24] ;  /* 0x001d240001107983 */ /* 0x000ea20000300800 */
[----:B0-----:R-:W-:-:S05]  /*140430*/  IADD3 R2, P1, R27, R6, RZ ;  /* 0x000000061b027210 */ /* 0x001fca0007f3e0ff */
[----:B------:R-:W-:-:S05]  /*140440*/  IMAD.X R3, R4, 0x1, R7, P1 ;  /* 0x0000000104037824 */ /* 0x000fca00008e0607 */
[----:B------:R0:W-:Y:S04]  /*140450*/  STL.64 [R1+0x15b0], R2 ;  /* 0x0015b00201007387 */ /* 0x0001e80000100a00 */
[----:B------:R-:W3:Y:S01]  /*140460*/  LDL.LU R18, [R1+0x1d28] ;  /* 0x001d280001127983 */ /* 0x000ee20000300800 */
[----:B0-----:R-:W-:-:S03]  /*140470*/  F2FP.SATFINITE.E5M2.F32.PACK_AB_MERGE_C R2, R19, R5, RZ ;  /* 0x000000051302723e */ /* 0x001fc600048060ff */
[----:B------:R-:W3:Y:S04]  /*140480*/  LDL.LU R5, [R1+0x1d2c] ;  /* 0x001d2c0001057983 */ /* 0x000ee80000300800 */
[----:B------:R4:W-:Y:S04]  /*140490*/  STL [R1+0x414], R2 ;  /* 0x0004140201007387 */ /* 0x0009e80000100800 */
[----:B------:R-:W3:Y:S04]  /*1404a0*/  LDL.LU R29, [R1+0x1d50] ;  /* 0x001d5000011d7983 */ /* 0x000ee80000300800 */
[----:B------:R-:W3:Y:S01]  /*1404b0*/  LDL.LU R19, [R1+0x1d54] ;  /* 0x001d540001137983 */ /* 0x000ee20000300800 */
[----:B----4-:R-:W-:-:S05]  /*1404c0*/  F2FP.SATFINITE.E5M2.F32.PACK_AB_MERGE_C R2, R28, R21, RZ ;  /* 0x000000151c02723e */ /* 0x010fca00048060ff */
        /* <DEDUP_REMOVED lines=14> */
[----:B0-----:R-:W-:-:S03]  /*1405b0*/  IADD3 R2, P1, R27, R10, RZ ;  /* 0x0000000a1b027210 */ /* 0x001fc60007f3e0ff */
[----:B------:R-:W4:Y:S02]  /*1405c0*/  LDL.LU R17, [R1+0x1da0] ;  /* 0x001da00001117983 */ /* 0x000f240000300800 */
[----:B------:R-:W-:Y:S02]  /*1405d0*/  IMAD.X R3, R4, 0x1, R11, P1 ;  /* 0x0000000104037824 */ /* 0x000fe400008e060b */
[----:B------:R-:W4:Y:S04]  /*1405e0*/  LDL.LU R24, [R1+0x1da4] ;  /* 0x001da40001187983 */ /* 0x000f280000300800 */
[----:B------:R0:W-:Y:S02]  /*1405f0*/  STL.64 [R1+0x15a0], R2 ;  /* 0x0015a00201007387 */ /* 0x0001e40000100a00 */
[----:B0-----:R-:W-:-:S02]  /*140600*/  F2FP.SATFINITE.E5M2.F32.PACK_AB_MERGE_C R2, R0, R26, RZ ;  /* 0x0000001a0002723e */ /* 0x001fc400048060ff */
[----:B------:R-:W4:Y:S01]  /*140610*/  LDL.LU R26, [R1+0x1da8] ;  /* 0x001da800011a7983 */ /* 0x000f220000300800 */
[----:B------:R-:W-:-:S03]  /*140620*/  SHF.R.S32.HI R3, RZ, 0x1f, R27 ;  /* 0x0000001fff037819 */ /* 0x000fc6000001141b */
[----:B------:R-:W4:Y:S04]  /*140630*/  LDL.LU R0, [R1+0x1dac] ;  /* 0x001dac0001007983 */ /* 0x000f280000300800 */
[----:B------:R0:W-:Y:S04]  /*140640*/  STL [R1+0x370], R2 ;  /* 0x0003700201007387 */ /* 0x0001e80000100800 */
[----:B------:R-:W4:Y:S04]  /*140650*/  LDL.LU R4, [R1+0x1dc0] ;  /* 0x001dc00001047983 */ /* 0x000f280000300800 */
[----:B------:R-:W4:Y:S01]  /*140660*/  LDL.LU R15, [R1+0x1dc4] ;  /* 0x001dc400010f7983 */ /* 0x000f220000300800 */
[----:B0-----:R-:W-:-:S05]  /*140670*/  IADD3 R2, P1, R27, R12, RZ ;  /* 0x0000000c1b027210 */ /* 0x001fca0007f3e0ff */
[----:B------:R-:W-:-:S05]  /*140680*/  IMAD.X R3, R3, 0x1, R13, P1 ;  /* 0x0000000103037824 */ /* 0x000fca00008e060d */
[----:B------:R0:W-:Y:S04]  /*140690*/  STL.64 [R1+0x1598], R2 ;  /* 0x0015980201007387 */ /* 0x0001e80000100a00 */
[----:B0-----:R-:W2:Y:S01]  /*1406a0*/  LDL.LU.64 R2, [R1+0x6300] ;  /* 0x0063000001027983 */ /* 0x001ea20000300a00 */
[----:B------:R-:W-:Y:S01]  /*1406b0*/  VIADD R27, R27, UR6 ;  /* 0x000000061b1b7c36 */ /* 0x000fe20008000000 */
[----:B------:R-:W-:Y:S01]  /*1406c0*/  ULDC UR6, c[0x0][0x248] ;  /* 0x0000920000067ab9 */ /* 0x000fe20000000800 */
[----:B--2---:R-:W-:Y:S02]  /*1406d0*/  F2FP.SATFINITE.E5M2.F32.PACK_AB_MERGE_C R3, R2, R3, RZ ;  /* 0x000000030203723e */ /* 0x004fe400048060ff */
[----:B------:R-:W-:Y:S02]  /*1406e0*/  F2FP.SATFINITE.E5M2.F32.PACK_AB_MERGE_C R2, R16, R23, RZ ;  /* 0x000000171002723e */ /* 0x000fe400048060ff */
[----:B------:R-:W2:Y:S04]  /*1406f0*/  LDL.LU R23, [R1+0x1dc8] ;  /* 0x001dc80001177983 */ /* 0x000ea80000300800 */
[----:B------:R-:W-:Y:S04]  /*140700*/  STL [R1+0x374], R3 ;  /* 0x0003740301007387 */ /* 0x000fe80000100800 */
[----:B------:R-:W2:Y:S01]  /*140710*/  LDL.LU R16, [R1+0x1dcc] ;  /* 0x001dcc0001107983 */ /* 0x000ea20000300800 */
[----:B---3--:R-:W-:-:S02]  /*140720*/  F2FP.SATFINITE.E5M2.F32.PACK_AB_MERGE_C R18, R5, R18, RZ ;  /* 0x000000120512723e */ /* 0x008fc400048060ff */
[----:B------:R-:W-:Y:S01]  /*140730*/  SHF.R.S32.HI R5, RZ, 0x1f, R27 ;  /* 0x0000001fff057819 */ /* 0x000fe2000001141b */
[----:B------:R0:W-:Y:S02]  /*140740*/  STL [R1+0x218], R2 ;  /* 0x0002180201007387 */ /* 0x0001e40000100800 */
[----:B0-----:R-:W-:Y:S02]  /*140750*/  IADD3 R2, P1, R27, R6, RZ ;  /* 0x000000061b027210 */ /* 0x001fe40007f3e0ff */
[----:B------:R4:W-:Y:S03]  /*140760*/  STL [R1+0x208], R18 ;  /* 0x0002081201007387 */ /* 0x0009e60000100800 */
[----:B------:R-:W-:Y:S01]  /*140770*/  IMAD.X R3, R5, 0x1, R7, P1 ;  /* 0x0000000105037824 */ /* 0x000fe200008e0607 */
[----:B------:R-:W-:-:S04]  /*140780*/  F2FP.SATFINITE.E5M2.F32.PACK_AB_MERGE_C R19, R19, R29, RZ ;  /* 0x0000001d1313723e */ /* 0x000fc800048060ff */
[----:B------:R0:W-:Y:S01]  /*140790*/  STL.64 [R1+0x1590], R2 ;  /* 0x0015900201007387 */ /* 0x0001e20000100a00 */
[----:B----4-:R-:W-:-:S03]  /*1407a0*/  F2FP.SATFINITE.E5M2.F32.PACK_AB_MERGE_C R18, R28, R21, RZ ;  /* 0x000000151c12723e */ /* 0x010fc600048060ff */
[----:B------:R1:W-:Y:S01]  /*1407b0*/  STL [R1+0x1e4], R19 ;  /* 0x0001e41301007387 */ /* 0x0003e20000100800 */
[----:B0-----:R-:W-:-:S03]  /*1407c0*/  IADD3 R2, P1, R27, R8, RZ ;  /* 0x000000081b027210 */ /* 0x001fc60007f3e0ff */
[----:B------:R0:W-:Y:S02]  /*1407d0*/  STL [R1+0x1e8], R18 ;  /* 0x0001e81201007387 */ /* 0x0001e40000100800 */
[----:B------:R-:W-:Y:S02]  /*1407e0*/  IMAD.X R3, R5, 0x1, R9, P1 ;  /* 0x0000000105037824 */ /* 0x000fe400008e0609 */
[----:B------:R-:W3:Y:S04]  /*1407f0*/  LDL.LU R29, [R1+0x1df0] ;  /* 0x001df000011d7983 */ /* 0x000ee80000300800 */
[----:B-1----:R-:W3:Y:S04]  /*140800*/  LDL.LU R19, [R1+0x1df4] ;  /* 0x001df40001137983 */ /* 0x002ee80000300800 */
[----:B------:R-:W4:Y:S01]  /*140810*/  LDL.LU R21, [R1+0x1df8] ;  /* 0x001df80001157983 */ /* 0x000f220000300800 */
[----:B0-----:R-:W-:-:S03]  /*140820*/  F2FP.SATFINITE.E5M2.F32.PACK_AB_MERGE_C R18, R22, R20, RZ ;  /* 0x000000141612723e */ /* 0x001fc600048060ff */
[----:B------:R0:W-:Y:S01]  /*140830*/  STL.64 [R1+0x1578], R2 ;  /* 0x0015780201007387 */ /* 0x0001e20000100a00 */
[----:B------:R-:W-:-:S03]  /*140840*/  F2FP.SATFINITE.E5M2.F32.PACK_AB_MERGE_C R14, R14, R25, RZ ;  /* 0x000000190e0e723e */ /* 0x000fc600048060ff */
[----:B------:R-:W4:Y:S01]  /*140850*/  LDL.LU R28, [R1+0x1dfc] ;  /* 0x001dfc00011c7983 */ /* 0x000f220000300800 */
[----:B0-----:R-:W-:-:S03]  /*140860*/  IADD3 R2, P1, R27, R10, RZ ;  /* 0x0000000a1b027210 */ /* 0x001fc60007f3e0ff */
[----:B------:R-:W-:Y:S02]  /*140870*/  STL [R1+0x1b8], R18 ;  /* 0x0001b81201007387 */ /* 0x000fe40000100800 */
[----:B------:R-:W-:Y:S02]  /*140880*/  IMAD.X R3, R5, 0x1, R11, P1 ;  /* 0x0000000105037824 */ /* 0x000fe400008e060b */
[----:B------:R-:W-:Y:S04]  /*140890*/  STL [R1+0x1c0], R14 ;  /* 0x0001c00e01007387 */ /* 0x000fe80000100800 */
[----:B------:R0:W-:Y:S04]  /*1408a0*/  STL.64 [R1+0x62f8], R10 ;  /* 0x0062f80a01007387 */ /* 0x0001e80000100a00 */
[----:B------:R1:W-:Y:S01]  /*1408b0*/  STL.64 [R1+0x1570], R2 ;  /* 0x0015700201007387 */ /* 0x0003e20000100a00 */
[----:B0-----:R-:W-:-:S02]  /*1408c0*/  F2FP.SATFINITE.E5M2.F32.PACK_AB_MERGE_C R10, R24, R17, RZ ;  /* 0x00000011180a723e */ /* 0x001fc400048060ff */
[----:B-1----:R-:W-:-:S03]  /*1408d0*/  IADD3 R2, P1, R27, R12, RZ ;  /* 0x0000000c1b027210 */ /* 0x002fc60007f3e0ff */
[----:B------:R-:W-:Y:S02]  /*1408e0*/  STL [R1+0x19c], R10 ;  /* 0x00019c0a01007387 */ /* 0x000fe40000100800 */
[----:B------:R-:W-:-:S05]  /*1408f0*/  IMAD.X R3, R5, 0x1, R13, P1 ;  /* 0x0000000105037824 */ /* 0x000fca00008e060d */
[----:B------:R0:W-:Y:S02]  /*140900*/  STL.64 [R1+0x1568], R2 ;  /* 0x0015680201007387 */ /* 0x0001e40000100a00 */
[----:B0-----:R-:W-:Y:S02]  /*140910*/  F2FP.SATFINITE.E5M2.F32.PACK_AB_MERGE_C R2, R0, R26, RZ ;  /* 0x0000001a0002723e */ /* 0x001fe400048060ff */
[----:B------:R-:W3:Y:S04]  /*140920*/  LDL.LU R26, [R1+0x1e10] ;  /* 0x001e1000011a7983 */ /* 0x000ee80000300800 */
[----:B------:R-:W3:Y:S04]  /*140930*/  LDL.LU R0, [R1+0x1e14] ;  /* 0x001e140001007983 */ /* 0x000ee80000300800 */
[----:B------:R0:W-:Y:S04]  /*140940*/  STL [R1+0x198], R2 ;  /* 0x0001980201007387 */ /* 0x0001e80000100800 */
[----:B------:R-:W3:Y:S04]  /*140950*/  LDL.LU R17, [R1+0x1e1c] ;  /* 0x001e1c0001117983 */ /* 0x000ee80000300800 */
[----:B------:R-:W3:Y:S01]  /*140960*/  LDL.LU R24, [R1+0x1e60] ;  /* 0x001e600001187983 */ /* 0x000ee20000300800 */
[----:B0-----:R-:W-:-:S05]  /*140970*/  F2FP.SATFINITE.E5M2.F32.PACK_AB_MERGE_C R2, R15, R4, RZ ;  /* 0x000000040f02723e */ /* 0x001fca00048060ff */
[----:B------:R2:W-:Y:S04]  /*140980*/  STL [R1+0x170], R2 ;  /* 0x0001700201007387 */ /* 0x0005e80000100800 */
[----:B------:R-:W3:Y:S01]  /*140990*/  LDL.LU R15, [R1+0x1e64] ;  /* 0x001e6400010f7983 */ /* 0x000ee20000300800 */
[----:B--2---:R-:W-:-:S03]  /*1409a0*/  F2FP.SATFINITE.E5M2.F32.PACK_AB_MERGE_C R2, R16, R23, RZ ;  /* 0x000000171002723e */ /* 0x004fc600048060ff */
[----:B------:R-:W2:Y:S04]  /*1409b0*/  LDL.LU R23, [R1+0x1e68] ;  /* 0x001e680001177983 */ /* 0x000ea80000300800 */
[----:B------:R-:W4:Y:S04]  /*1409c0*/  LDL.LU R3, [R1+0x1e6c] ;  /* 0x001e6c0001037983 */ /* 0x000f280000300800 */
[----:B------:R0:W-:Y:S04]  /*1409d0*/  STL [R1+0x16c], R2 ;  /* 0x00016c0201007387 */ /* 0x0001e80000100800 */
[----:B0-----:R-:W4:Y:S01]  /*1409e0*/  LDL.LU R2, [R1+0x1e80] ;  /* 0x001e800001027983 */ /* 0x001f220000300800 */
[----:B------:R-:W-:Y:S01]  /*1409f0*/  VIADD R27, R27, UR6 ;  /* 0x000000061b1b7c36 */ /* 0x000fe20008000000 */
[----:B------:R-:W-:-:S04]  /*140a00*/  ULDC UR6, c[0x0][0x248] ;  /* 0x0000920000067ab9 */ /* 0x000fc80000000800 */
[----:B------:R-:W-:Y:S02]  /*140a10*/  SHF.R.S32.HI R5, RZ, 0x1f, R27 ;  /* 0x0000001fff057819 */ /* 0x000fe4000001141b */
[----:B------:R-:W-:-:S05]  /*140a20*/  IADD3 R10, P1, R27, R6, RZ ;  /* 0x000000061b0a7210 */ /* 0x000fca0007f3e0ff */
[----:B------:R-:W-:Y:S01]  /*140a30*/  IMAD.X R11, R5, 0x1, R7, P1 ;  /* 0x00000001050b7824 */ /* 0x000fe200008e0607 */
[----:B----4-:R0:W-:Y:S04]  /*140a40*/  STL.64 [R1+0x62f0], R2 ;  /* 0x0062f00201007387 */ /* 0x0101e80000100a00 */
[----:B0-----:R-:W4:Y:S04]  /*140a50*/  LDL.LU R3, [R1+0x1e18] ;  /* 0x001e180001037983 */ /* 0x001f280000300800 */
[----:B------:R-:W2:Y:S04]  /*140a60*/  LDL.LU R14, [R1+0x1e84] ;  /* 0x001e8400010e7983 */ /* 0x000ea80000300800 */
[----:B------:R-:W2:Y:S04]  /*140a70*/  LDL.LU R4, [R1+0x1e88] ;  /* 0x001e880001047983 */ /* 0x000ea80000300800 */
[----:B------:R-:W2:Y:S04]  /*140a80*/  LDL.LU R16, [R1+0x1e8c] ;  /* 0x001e8c0001107983 */ /* 0x000ea80000300800 */
[----:B------:R3:W-:Y:S01]  /*140a90*/  STL.64 [R1+0x1560], R10 ;  /* 0x0015600a01007387 */ /* 0x0007e20000100a00 */
[----:B------:R-:W-:-:S03]  /*140aa0*/  F2FP.SATFINITE.E5M2.F32.PACK_AB_MERGE_C R2, R28, R21, RZ ;  /* 0x000000151c02723e */ /* 0x000fc600048060ff */
[----:B------:R-:W2:Y:S01]  /*140ab0*/  LDL.LU R18, [R1+0x1eb0] ;  /* 0x001eb00001127983 */ /* 0x000ea20000300800 */
[----:B---3--:R-:W-:-:S05]  /*140ac0*/  F2FP.SATFINITE.E5M2.F32.PACK_AB_MERGE_C R10, R19, R29, RZ ;  /* 0x0000001d130a723e */ /* 0x008fca00048060ff */
[----:B------:R0:W-:Y:S04]  /*140ad0*/  STL [R1+0x148], R10 ;  /* 0x0001480a01007387 */ /* 0x0001e80000100800 */
[----:B------:R-:W3:Y:S01]  /*140ae0*/  LDL.LU R28, [R1+0x1eb4] ;  /* 0x001eb400011c7983 */ /* 0x000ee20000300800 */
[----:B0-----:R-:W-:-:S03]  /*140af0*/  IADD3 R10, P1, R27, R8, RZ ;  /* 0x000000081b0a7210 */ /* 0x001fc60007f3e0ff */
[----:B------:R-:W-:Y:S04]  /*140b00*/  STL [R1+0x150], R2 ;  /* 0x0001500201007387 */ /* 0x000fe80000100800 */
[----:B------:R-:W3:Y:S01]  /*140b10*/  LDL.LU R20, [R1+0x1eb8] ;  /* 0x001eb80001147983 */ /* 0x000ee20000300800 */
[----:B------:R-:W-:-:S03]  /*140b20*/  IMAD.X R11, R5, 0x1, R9, P1 ;  /* 0x00000001050b7824 */ /* 0x000fc600008e0609 */
[----:B------:R-:W3:Y:S04]  /*140b30*/  LDL.LU R22, [R1+0x1ebc] ;  /* 0x001ebc0001167983 */ /* 0x000ee80000300800 */
[----:B------:R-:W3:Y:S04]  /*140b40*/  LDL.LU R25, [R1+0x1ed0] ;  /* 0x001ed00001197983 */ /* 0x000ee80000300800 */
[----:B------:R-:W3:Y:S04]  /*140b50*/  LDL.LU R29, [R1+0x1ed4] ;  /* 0x001ed400011d7983 */ /* 0x000ee80000300800 */
[----:B------:R-:W3:Y:S04]  /*140b60*/  LDL.LU R19, [R1+0x1ed8] ;  /* 0x001ed80001137983 */ /* 0x000ee80000300800 */
[----:B------:R-:W3:Y:S04]  /*140b70*/  LDL.LU R21, [R1+0x1edc] ;  /* 0x001edc0001157983 */ /* 0x000ee80000300800 */
[----:B------:R0:W-:Y:S04]  /*140b80*/  STL.64 [R1+0x1558], R10 ;  /* 0x0015580a01007387 */ /* 0x0001e80000100a00 */
[----:B0-----:R-:W2:Y:S01]  /*140b90*/  LDL.LU.64 R10, [R1+0x62f8] ;  /* 0x0062f800010a7983 */ /* 0x001ea20000300a00 */
[----:B------:R-:W-:-:S03]  /*140ba0*/  F2FP.SATFINITE.E5M2.F32.PACK_AB_MERGE_C R2, R0, R26, RZ ;  /* 0x0000001a0002723e */ /* 0x000fc600048060ff */
[----:B------:R-:W3:Y:S04]  /*140bb0*/  LDL.LU R26, [R1+0x1f20] ;  /* 0x001f2000011a7983 */ /* 0x000ee80000300800 */
[----:B------:R-:W3:Y:S04]  /*140bc0*/  LDL.LU R0, [R1+0x1f24] ;  /* 0x001f240001007983 */ /* 0x000ee80000300800 */
[----:B------:R2:W-:Y:S01]  /*140bd0*/  STL [R1+0x12c], R2 ;  /* 0x00012c0201007387 */ /* 0x0005e20000100800 */
[----:B------:R-:W-:Y:S02]  /*140be0*/  F2FP.SATFINITE.E5M2.F32.PACK_AB_MERGE_C R15, R15, R24, RZ ;  /* 0x000000180f0f723e */ /* 0x000fe400048060ff */
[----:B----4-:R-:W-:-:S05]  /*140bf0*/  F2FP.SATFINITE.E5M2.F32.PACK_AB_MERGE_C R17, R17, R3, RZ ;  /* 0x000000031111723e */ /* 0x010fca00048060ff */
[----:B------:R-:W-:Y:S01]  /*140c00*/  STL [R1+0x130], R17 ;  /* 0x0001301101007387 */ /* 0x000fe20000100800 */
[----:B--2---:R-:W-:-:S05]  /*140c10*/  IADD3 R2, P1, R27, R10, RZ ;  /* 0x0000000a1b027210 */ /* 0x004fca0007f3e0ff */
[----:B------:R-:W-:-:S05]  /*140c20*/  IMAD.X R3, R5, 0x1, R11, P1 ;  /* 0x0000000105037824 */ /* 0x000fca00008e060b */
[----:B------:R0:W-:Y:S02]  /*140c30*/  STL.64 [R1+0x1550], R2 ;  /* 0x0015500201007387 */ /* 0x0001e40000100a00 */
[----:B0-----:R-:W-:Y:S02]  /*140c40*/  IADD3 R2, P1, R27, R12, RZ ;  /* 0x0000000c1b027210 */ /* 0x001fe40007f3e0ff */
[----:B------:R-:W-:Y:S03]  /*140c50*/  STL [R1+0x110], R15 ;  /* 0x0001100f01007387 */ /* 0x000fe60000100800 */
[----:B------:R-:W-:-:S05]  /*140c60*/  IMAD.X R3, R5, 0x1, R13, P1 ;  /* 0x0000000105037824 */ /* 0x000fca00008e060d */
[----:B------:R0:W-:Y:S04]  /*140c70*/  STL.64 [R1+0x1548], R2 ;  /* 0x0015480201007387 */ /* 0x0001e80000100a00 */
[----:B0-----:R-:W2:Y:S04]  /*140c80*/  LDL.LU.64 R2, [R1+0x62f0] ;  /* 0x0062f00001027983 */ /* 0x001ea80000300a00 */
[----:B------:R-:W4:Y:S04]  /*140c90*/  LDL.LU R17, [R1+0x1f28] ;  /* 0x001f280001117983 */ /* 0x000f280000300800 */
[----:B------:R-:W4:Y:S01]  /*140ca0*/  LDL.LU R5, [R1+0x1f2c] ;  /* 0x001f2c0001057983 */ /* 0x000f220000300800 */
[----:B------:R-:W-:-:S03]  /*140cb0*/  F2FP.SATFINITE.E5M2.F32.PACK_AB_MERGE_C R4, R16, R4, RZ ;  /* 0x000000041004723e */ /* 0x000fc600048060ff */
[----:B------:R-:W4:Y:S04]  /*140cc0*/  LDL.LU R24, [R1+0x1f30] ;  /* 0x001f300001187983 */ /* 0x000f280000300800 */
[----:B------:R-:W4:Y:S01]  /*140cd0*/  LDL.LU R15, [R1+0x1f34] ;  /* 0x001f3400010f7983 */ /* 0x000f220000300800 */
[----:B------:R-:W-:Y:S01]  /*140ce0*/  VIADD R27, R27, UR6 ;  /* 0x000000061b1b7c36 */ /* 0x000fe20008000000 */
[----:B---3--:R-:W-:Y:S01]  /*140cf0*/  F2FP.SATFINITE.E5M2.F32.PACK_AB_MERGE_C R28, R28, R18, RZ ;  /* 0x000000121c1c723e */ /* 0x008fe200048060ff */
[----:B------:R-:W-:Y:S01]  /*140d00*/  ULDC UR6, c[0x0][0x248] ;  /* 0x0000920000067ab9 */ /* 0x000fe20000000800 */
[----:B------:R-:W-:Y:S02]  /*140d10*/  F2FP.SATFINITE.E5M2.F32.PACK_AB_MERGE_C R18, R22, R20, RZ ;  /* 0x000000141612723e */ /* 0x000fe400048060ff */
[----:B------:R-:W-:-:S02]  /*140d20*/  F2FP.SATFINITE.E5M2.F32.PACK_AB_MERGE_C R20, R29, R25, RZ ;  /* 0x000000191d14723e */ /* 0x000fc400048060ff */
[----:B--2---:R-:W-:Y:S02]  /*140d30*/  F2FP.SATFINITE.E5M2.F32.PACK_AB_MERGE_C R3, R3, R23, RZ ;  /* 0x000000170303723e */ /* 0x004fe400048060ff */
[----:B------:R-:W-:Y:S01]  /*140d40*/  F2FP.SATFINITE.E5M2.F32.PACK_AB_MERGE_C R2, R14, R2, RZ ;  /* 0x000000020e02723e */ /* 0x000fe200048060ff */
[----:B------:R-:W2:Y:S04]  /*140d50*/  LDL.LU R23, [R1+0x62e8] ;  /* 0x0062e80001177983 */ /* 0x000ea80000300800 */
[----:B------:R-:W-:Y:S04]  /*140d60*/  STL [R1+0x10c], R3 ;  /* 0x00010c0301007387 */ /* 0x000fe80000100800 */
[----:B------:R-:W-:Y:S04]  /*140d70*/  STL [R1+0xe4], R2 ;  /* 0x0000e40201007387 */ /* 0x000fe80000100800 */
[----:B------:R0:W-:Y:S04]  /*140d80*/  STL [R1+0xe8], R4 ;  /* 0x0000e80401007387 */ /* 0x0001e80000100800 */
[----:B0-----:R-:W3:Y:S04]  /*140d90*/  LDL.LU R4, [R1+0x1f38] ;  /* 0x001f380001047983 */ /* 0x001ee80000300800 */
[----:B------:R-:W3:Y:S01]  /*140da0*/  LDL.LU R16, [R1+0x1f3c] ;  /* 0x001f3c0001107983 */ /* 0x000ee20000300800 */
[----:B------:R-:W-:-:S02]  /*140db0*/  SHF.R.S32.HI R14, RZ, 0x1f, R27 ;  /* 0x0000001fff0e7819 */ /* 0x000fc4000001141b */
[----:B------:R-:W-:-:S05]  /*140dc0*/  IADD3 R2, P1, R27, R6, RZ ;  /* 0x000000061b027210 */ /* 0x000fca0007f3e0ff */
[----:B------:R-:W-:-:S05]  /*140dd0*/  IMAD.X R3, R14, 0x1, R7, P1 ;  /* 0x000000010e037824 */ /* 0x000fca00008e0607 */
[----:B------:R0:W-:Y:S04]  /*140de0*/  STL.64 [R1+0x1540], R2 ;  /* 0x0015400201007387 */ /* 0x0001e80000100a00 */
[----:B------:R-:W-:Y:S01]  /*140df0*/  STL [R1+0x60cc], R28 ;  /* 0x0060cc1c01007387 */ /* 0x000fe20000100800 */
[----:B0-----:R-:W-:-:S03]  /*140e00*/  IADD3 R2, P1, R27, R8, RZ ;  /* 0x000000081b027210 */ /* 0x001fc60007f3e0ff */
[----:B------:R0:W-:Y:S02]  /*140e10*/  STL [R1+0xd4], R18 ;  /* 0x0000d41201007387 */ /* 0x0001e40000100800 */
[----:B------:R-:W-:-:S05]  /*140e20*/  IMAD.X R3, R14, 0x1, R9, P1 ;  /* 0x000000010e037824 */ /* 0x000fca00008e0609 */
[----:B------:R1:W-:Y:S01]  /*140e30*/  STL.64 [R1+0x1538], R2 ;  /* 0x0015380201007387 */ /* 0x0003e20000100a00 */
[----:B0-----:R-:W-:-:S03]  /*140e40*/  F2FP.SATFINITE.E5M2.F32.PACK_AB_MERGE_C R18, R21, R19, RZ ;  /* 0x000000131512723e */ /* 0x001fc600048060ff */
[----:B------:R-:W-:Y:S01]  /*140e50*/  STL [R1+0xa8], R20 ;  /* 0x0000a81401007387 */ /* 0x000fe20000100800 */
[----:B-1----:R-:W-:-:S03]  /*140e60*/  IADD3 R2, P1, R27, R10, RZ ;  /* 0x0000000a1b027210 */ /* 0x002fc60007f3e0ff */
[----:B------:R-:W-:Y:S02]  /*140e70*/  STL [R1+0x62d8], R10 ;  /* 0x0062d80a01007387 */ /* 0x000fe40000100800 */
[----:B------:R-:W-:Y:S02]  /*140e80*/  IMAD.X R3, R14, 0x1, R11, P1 ;  /* 0x000000010e037824 */ /* 0x000fe400008e060b */
[----:B------:R-:W-:Y:S04]  /*140e90*/  STL [R1+0xac], R18 ;  /* 0x0000ac1201007387 */ /* 0x000fe80000100800 */
[----:B------:R-:W2:Y:S01]  /*140ea0*/  LDL.LU R19, [R1+0x1f60] ;  /* 0x001f600001137983 */ /* 0x000ea20000300800 */
[----:B------:R-:W-:-:S03]  /*140eb0*/  F2FP.SATFINITE.E5M2.F32.PACK_AB_MERGE_C R0, R0, R26, RZ ;  /* 0x0000001a0000723e */ /* 0x000fc600048060ff */
[----:B------:R-:W2:Y:S04]  /*140ec0*/  LDL.LU R21, [R1+0x1f64] ;  /* 0x001f640001157983 */ /* 0x000ea80000300800 */
[----:B------:R0:W-:Y:S04]  /*140ed0*/  STL.64 [R1+0x1530], R2 ;  /* 0x0015300201007387 */ /* 0x0001e80000100a00 */
[----:B------:R1:W-:Y:S04]  /*140ee0*/  STL [R1+0x90], R0 ;  /* 0x0000900001007387 */ /* 0x0003e80000100800 */
[----:B------:R-:W2:Y:S01]  /*140ef0*/  LDL.LU R26, [R1+0x1f68] ;  /* 0x001f6800011a7983 */ /* 0x000ea20000300800 */
[----:B0-----:R-:W-:-:S03]  /*140f00*/  IADD3 R2, P1, R27, R12, RZ ;  /* 0x0000000c1b027210 */ /* 0x001fc60007f3e0ff */
[----:B-1----:R-:W2:Y:S02]  /*140f10*/  LDL.LU R0, [R1+0x1f6c] ;  /* 0x001f6c0001007983 */ /* 0x002ea40000300800 */
[----:B------:R-:W-:Y:S02]  /*140f20*/  IMAD.X R3, R14, 0x1, R13, P1 ;  /* 0x000000010e037824 */ /* 0x000fe400008e060d */
[----:B------:R-:W-:Y:S04]  /*140f30*/  STL.64 [R1+0x62e0], R12 ;  /* 0x0062e00c01007387 */ /* 0x000fe80000100a00 */
[----:B------:R4:W-:Y:S04]  /*140f40*/  STL.64 [R1+0x1528], R2 ;  /* 0x0015280201007387 */ /* 0x0009e80000100a00 */
[----:B------:R-:W2:Y:S01]  /*140f50*/  LDL.LU R28, [R1+0x1f7c] ;  /* 0x001f7c00011c7983 */ /* 0x000ea20000300800 */
[----:B----4-:R-:W-:-:S02]  /*140f60*/  F2FP.SATFINITE.E5M2.F32.PACK_AB_MERGE_C R3, R5, R17, RZ ;  /* 0x000000110503723e */ /* 0x010fc400048060ff */
[----:B------:R-:W-:-:S03]  /*140f70*/  F2FP.SATFINITE.E5M2.F32.PACK_AB_MERGE_C R2, R15, R24, RZ ;  /* 0x000000180f02723e */ /* 0x000fc600048060ff */
[----:B------:R-:W-:Y:S04]  /*140f80*/  STL [R1+0x98], R3 ;  /* 0x0000980301007387 */ /* 0x000fe80000100800 */
[----:B------:R-:W4:Y:S04]  /*140f90*/  LDL.LU R10, [R1+0x1f70] ;  /* 0x001f7000010a7983 */ /* 0x000f280000300800 */
[----:B------:R-:W4:Y:S04]  /*140fa0*/  LDL.LU R20, [R1+0x1f90] ;  /* 0x001f900001147983 */ /* 0x000f280000300800 */
[----:B------:R0:W-:Y:S04]  /*140fb0*/  STL [R1+0x84], R2 ;  /* 0x0000840201007387 */ /* 0x0001e80000100800 */
[----:B------:R-:W4:Y:S04]  /*140fc0*/  LDL.LU R25, [R1+0x1f94] ;  /* 0x001f940001197983 */ /* 0x000f280000300800 */
[----:B------:R-:W4:Y:S04]  /*140fd0*/  LDL.LU R18, [R1+0x1f98] ;  /* 0x001f980001127983 */ /* 0x000f280000300800 */
[----:B------:R-:W4:Y:S04]  /*140fe0*/  LDL.LU R14, [R1+0x1f9c] ;  /* 0x001f9c00010e7983 */ /* 0x000f280000300800 */
[----:B------:R-:W4:Y:S04]  /*140ff0*/  LDL.LU R29, [R1+0x2020] ;  /* 0x00202000011d7983 */ /* 0x000f280000300800 */
[----:B------:R-:W4:Y:S04]  /*141000*/  LDL.LU R15, [R1+0x2024] ;  /* 0x00202400010f7983 */ /* 0x000f280000300800 */
[----:B0-----:R-:W4:Y:S04]  /*141010*/  LDL.LU R2, [R1+0x2028] ;  /* 0x0020280001027983 */ /* 0x001f280000300800 */
[----:B------:R-:W4:Y:S01]  /*141020*/  LDL.LU R5, [R1+0x202c] ;  /* 0x00202c0001057983 */ /* 0x000f220000300800 */
[----:B---3--:R-:W-:-:S05]  /*141030*/  F2FP.SATFINITE.E5M2.F32.PACK_AB_MERGE_C R22, R16, R4, RZ ;  /* 0x000000041016723e */ /* 0x008fca00048060ff */
[----:B------:R0:W-:Y:S04]  /*141040*/  STL [R1+0x60f8], R22 ;  /* 0x0060f81601007387 */ /* 0x0001e80000100800 */
[----:B0-----:R-:W3:Y:S04]  /*141050*/  LDL.LU R22, [R1+0x1f78] ;  /* 0x001f780001167983 */ /* 0x001ee80000300800 */
[----:B--2---:R0:W-:Y:S04]  /*141060*/  STL [R1+0x6298], R23 ;  /* 0x0062981701007387 */ /* 0x0041e80000100800 */
[----:B0-----:R-:W4:Y:S01]  /*141070*/  LDL.LU R23, [R1+0x1f74] ;  /* 0x001f740001177983 */ /* 0x001f220000300800 */
[----:B------:R-:W-:Y:S01]  /*141080*/  VIADD R27, R27, UR6 ;  /* 0x000000061b1b7c36 */ /* 0x000fe20008000000 */
[----:B------:R-:W-:-:S02]  /*141090*/  ULDC UR6, c[0x0][0x248] ;  /* 0x0000920000067ab9 */ /* 0x000fc40000000800 */
[----:B------:R-:W2:Y:S02]  /*1410a0*/  LDL.LU R17, [R1+0x2030] ;  /* 0x0020300001117983 */ /* 0x000ea40000300800 */
[----:B------:R-:W-:Y:S02]  /*1410b0*/  SHF.R.S32.HI R3, RZ, 0x1f, R27 ;  /* 0x0000001fff037819 */ /* 0x000fe4000001141b */
[----:B------:R-:W-:Y:S01]  /*1410c0*/  IADD3 R12, P1, R27, R6, RZ ;  /* 0x000000061b0c7210 */ /* 0x000fe20007f3e0ff */
[----:B------:R-:W2:Y:S04]  /*1410d0*/  LDL.LU R24, [R1+0x2034] ;  /* 0x0020340001187983 */ /* 0x000ea80000300800 */
[----:B------:R-:W-:Y:S01]  /*1410e0*/  IMAD.X R13, R3, 0x1, R7, P1 ;  /* 0x00000001030d7824 */ /* 0x000fe200008e0607 */
[----:B------:R-:W2:Y:S04]  /*1410f0*/  LDL.LU R4, [R1+0x2038] ;  /* 0x0020380001047983 */ /* 0x000ea80000300800 */
[----:B------:R0:W-:Y:S04]  /*141100*/  STL.64 [R1+0x1520], R12 ;  /* 0x0015200c01007387 */ /* 0x0001e80000100a00 */
[----:B------:R-:W2:Y:S01]  /*141110*/  LDL.LU R16, [R1+0x203c] ;  /* 0x00203c0001107983 */ /* 0x000ea20000300800 */
[----:B0-----:R-:W-:-:S03]  /*141120*/  F2FP.SATFINITE.E5M2.F32.PACK_AB_MERGE_C R12, R21, R19, RZ ;  /* 0x00000013150c723e */ /* 0x001fc600048060ff */
[----:B------:R-:W2:Y:S04]  /*141130*/  LDL.LU R19, [R1+0x2010] ;  /* 0x0020100001137983 */ /* 0x000ea80000300800 */
[----:B------:R0:W-:Y:S02]  /*141140*/  STL [R1+0x80], R12 ;  /* 0x0000800c01007387 */ /* 0x0001e40000100800 */
[----:B0-----:R-:W-:Y:S02]  /*141150*/  IADD3 R12, P1, R27, R8, RZ ;  /* 0x000000081b0c7210 */ /* 0x001fe40007f3e0ff */
[----:B------:R-:W-:Y:S02]  /*141160*/  F2FP.SATFINITE.E5M2.F32.PACK_AB_MERGE_C R0, R0, R26, RZ ;  /* 0x0000001a0000723e */ /* 0x000fe400048060ff */
[----:B------:R-:W2:Y:S01]  /*141170*/  LDL.LU R26, [R1+0x2014] ;  /* 0x00201400011a7983 */ /* 0x000ea20000300800 */
[----:B------:R-:W-:-:S03]  /*141180*/  IMAD.X R13, R3, 0x1, R9, P1 ;  /* 0x00000001030d7824 */ /* 0x000fc600008e0609 */
[----:B------:R0:W-:Y:S04]  /*141190*/  STL [R1+0x7c], R0 ;  /* 0x00007c0001007387 */ /* 0x0001e80000100800 */
[----:B------:R-:W2:Y:S04]  /*1411a0*/  LDL.LU R21, [R1+0x2018] ;  /* 0x0020180001157983 */ /* 0x000ea80000300800 */
[----:B0-----:R-:W2:Y:S04]  /*1411b0*/  LDL.LU R0, [R1+0x201c] ;  /* 0x00201c0001007983 */ /* 0x001ea80000300800 */
[----:B------:R0:W-:Y:S04]  /*1411c0*/  STL.64 [R1+0x1518], R12 ;  /* 0x0015180c01007387 */ /* 0x0001e80000100a00 */
[----:B0-----:R-:W2:Y:S01]  /*1411d0*/  LDL.LU.64 R12, [R1+0x62e0] ;  /* 0x0062e000010c7983 */ /* 0x001ea20000300a00 */
[----:B----4-:R-:W-:-:S03]  /*1411e0*/  F2FP.SATFINITE.E5M2.F32.PACK_AB_MERGE_C R23, R23, R10, RZ ;  /* 0x0000000a1717723e */ /* 0x010fc600048060ff */
[----:B------:R-:W4:Y:S01]  /*1411f0*/  LDL.LU R10, [R1+0x62d8] ;  /* 0x0062d800010a7983 */ /* 0x000f220000300800 */
[----:B---3--:R-:W-:-:S03]  /*141200*/  F2FP.SATFINITE.E5M2.F32.PACK_AB_MERGE_C R28, R28, R22, RZ ;  /* 0x000000161c1c723e */ /* 0x008fc600048060ff */
[----:B------:R0:W-:Y:S04]  /*141210*/  STL [R1+0x6c], R23 ;  /* 0x00006c1701007387 */ /* 0x0001e80000100800 */
[----:B------:R-:W-:Y:S01]  /*141220*/  STL [R1+0x70], R28 ;  /* 0x0000701c01007387 */ /* 0x000fe20000100800 */
[----:B------:R-:W-:Y:S02]  /*141230*/  F2FP.SATFINITE.E5M2.F32.PACK_AB_MERGE_C R14, R14, R18, RZ ;  /* 0x000000120e0e723e */ /* 0x000fe400048060ff */
[----:B----4-:R-:W-:-:S05]  /*141240*/  IADD3 R22, P1, R27, R10, RZ ;  /* 0x0000000a1b167210 */ /* 0x010fca0007f3e0ff */
[----:B0-----:R-:W-:-:S05]  /*141250*/  IMAD.X R23, R3, 0x1, R11, P1 ;  /* 0x0000000103177824 */ /* 0x001fca00008e060b */
[----:B------:R0:W-:Y:S02]  /*141260*/  STL.64 [R1+0x1510], R22 ;  /* 0x0015101601007387 */ /* 0x0001e40000100a00 */
[----:B0-----:R-:W-:Y:S02]  /*141270*/  F2FP.SATFINITE.E5M2.F32.PACK_AB_MERGE_C R22, R25, R20, RZ ;  /* 0x000000141916723e */ /* 0x001fe400048060ff */
[----:B------:R-:W3:Y:S04]  /*141280*/  LDL.LU R20, [R1+0x2000] ;  /* 0x0020000001147983 */ /* 0x000ee80000300800 */
[----:B------:R-:W3:Y:S04]  /*141290*/  LDL.LU R25, [R1+0x2004] ;  /* 0x0020040001197983 */ /* 0x000ee80000300800 */
[----:B------:R2:W-:Y:S04]  /*1412a0*/  STL [R1+0x60], R22 ;  /* 0x0000601601007387 */ /* 0x0005e80000100800 */
[----:B------:R-:W4:Y:S01]  /*1412b0*/  LDL.LU R18, [R1+0x2008] ;  /* 0x0020080001127983 */ /* 0x000f220000300800 */
[----:B--2---:R-:W-:-:S05]  /*1412c0*/  IADD3 R22, P1, R27, R12, RZ ;  /* 0x0000000c1b167210 */ /* 0x004fca0007f3e0ff */
[----:B------:R-:W-:Y:S01]  /*1412d0*/  IMAD.X R23, R3, 0x1, R13, P1 ;  /* 0x0000000103177824 */ /* 0x000fe200008e060d */
[----:B------:R-:W-:-:S04]  /*1412e0*/  F2FP.SATFINITE.E5M2.F32.PACK_AB_MERGE_C R3, R15, R29, RZ ;  /* 0x0000001d0f03723e */ /* 0x000fc800048060ff */
[----:B------:R-:W-:Y:S04]  /*1412f0*/  STL.64 [R1+0x1508], R22 ;  /* 0x0015081601007387 */ /* 0x000fe80000100a00 */
[----:B------:R0:W-:Y:S04]  /*141300*/  STL [R1+0x5c], R14 ;  /* 0x00005c0e01007387 */ /* 0x0001e80000100800 */
[----:B0-----:R-:W4:Y:S04]  /*141310*/  LDL.LU R14, [R1+0x200c] ;  /* 0x00200c00010e7983 */ /* 0x001f280000300800 */
[----:B------:R0:W-:Y:S04]  /*141320*/  STL [R1+0x54], R3 ;  /* 0x0000540301007387 */ /* 0x0001e80000100800 */
[----:B------:R-:W2:Y:S04]  /*141330*/  LDL.LU R29, [R1+0x1ff0] ;  /* 0x001ff000011d7983 */ /* 0x000ea80000300800 */
[----:B------:R-:W2:Y:S01]  /*141340*/  LDL.LU R15, [R1+0x1ff4] ;  /* 0x001ff400010f7983 */ /* 0x000ea20000300800 */
[----:B------:R-:W-:Y:S01]  /*141350*/  VIADD R27, R27, UR6 ;  /* 0x000000061b1b7c36 */ /* 0x000fe20008000000 */
[----:B------:R-:W-:Y:S01]  /*141360*/  F2FP.SATFINITE.E5M2.F32.PACK_AB_MERGE_C R22, R5, R2, RZ ;  /* 0x000000020516723e */ /* 0x000fe200048060ff */
[----:B------:R-:W-:-:S03]  /*141370*/  ULDC UR6, c[0x0][0x248] ;  /* 0x0000920000067ab9 */ /* 0x000fc60000000800 */
[----:B------:R-:W-:Y:S02]  /*141380*/  SHF.R.S32.HI R5, RZ, 0x1f, R27 ;  /* 0x0000001fff057819 */ /* 0x000fe4000001141b */
[----:B------:R-:W-:Y:S01]  /*141390*/  IADD3 R2, P1, R27, R6, RZ ;  /* 0x000000061b027210 */ /* 0x000fe20007f3e0ff */
[----:B------:R-:W-:Y:S04]  /*1413a0*/  STL [R1+0x50], R22 ;  /* 0x0000501601007387 */ /* 0x000fe80000100800 */
[----:B0-----:R-:W-:Y:S01]  /*1413b0*/  IMAD.X R3, R5, 0x1, R7, P1 ;  /* 0x0000000105037824 */ /* 0x001fe200008e0607 */
[----:B------:R-:W-:-:S04]  /*1413c0*/  F2FP.SATFINITE.E5M2.F32.PACK_AB_MERGE_C R17, R24, R17, RZ ;  /* 0x000000111811723e */ /* 0x000fc800048060ff */
[----:B------:R0:W-:Y:S01]  /*1413d0*/  STL.64 [R1+0x1500], R2 ;  /* 0x0015000201007387 */ /* 0x0001e20000100a00 */
[----:B------:R-:W-:-:S03]  /*1413e0*/  F2FP.SATFINITE.E5M2.F32.PACK_AB_MERGE_C R26, R26, R19, RZ ;  /* 0x000000131a1a723e */ /* 0x000fc600048060ff */
[----:B------:R1:W-:Y:S01]  /*1413f0*/  STL [R1+0x48], R17 ;  /* 0x0000481101007387 */ /* 0x0003e20000100800 */
[----:B0-----:R-:W-:-:S03]  /*141400*/  IADD3 R2, P1, R27, R8, RZ ;  /* 0x000000081b027210 */ /* 0x001fc60007f3e0ff */
[----:B-1----:R-:W2:Y:S02]  /*141410*/  LDL.LU R17, [R1+0x1ff8] ;  /* 0x001ff80001117983 */ /* 0x002ea40000300800 */
[----:B------:R-:W-:Y:S02]  /*141420*/  IMAD.X R3, R5, 0x1, R9, P1 ;  /* 0x0000000105037824 */ /* 0x000fe400008e0609 */
[----:B------:R-:W2:Y:S01]  /*141430*/  LDL.LU R24, [R1+0x1ffc] ;  /* 0x001ffc0001187983 */ /* 0x000ea20000300800 */
[----:B------:R-:W-:-:S03]  /*141440*/  F2FP.SATFINITE.E5M2.F32.PACK_AB_MERGE_C R16, R16, R4, RZ ;  /* 0x000000041010723e */ /* 0x000fc600048060ff */
[----:B------:R0:W-:Y:S01]  /*141450*/  STL.64 [R1+0x14f8], R2 ;  /* 0x0014f80201007387 */ /* 0x0001e20000100a00 */
[----:B------:R-:W-:-:S03]  /*141460*/  IADD3 R22, P1, R27, R10, RZ ;  /* 0x0000000a1b167210 */ /* 0x000fc60007f3e0ff */
[----:B------:R-:W-:Y:S04]  /*141470*/  STL [R1+0x6168], R26 ;  /* 0x0061681a01007387 */ /* 0x000fe80000100800 */
[----:B------:R-:W2:Y:S01]  /*141480*/  LDL.LU R4, [R1+0x1fe0] ;  /* 0x001fe00001047983 */ /* 0x000ea20000300800 */
[----:B0-----:R-:W-:-:S03]  /*141490*/  F2FP.SATFINITE.E5M2.F32.PACK_AB_MERGE_C R3, R0, R21, RZ ;  /* 0x000000150003723e */ /* 0x001fc600048060ff */
[----:B------:R-:W2:Y:S01]  /*1414a0*/  LDL.LU R19, [R1+0x1fe4] ;  /* 0x001fe40001137983 */ /* 0x000ea20000300800 */
[----:B------:R-:W-:-:S03]  /*1414b0*/  IMAD.X R23, R5, 0x1, R11, P1 ;  /* 0x0000000105177824 */ /* 0x000fc600008e060b */
[----:B------:R0:W-:Y:S01]  /*1414c0*/  STL [R1+0x616c], R3 ;  /* 0x00616c0301007387 */ /* 0x0001e20000100800 */
[----:B------:R-:W-:-:S03]  /*1414d0*/  IADD3 R2, P1, R27, R12, RZ ;  /* 0x0000000c1b027210 */ /* 0x000fc60007f3e0ff */
[----:B------:R-:W2:Y:S04]  /*1414e0*/  LDL.LU R21, [R1+0x1fe8] ;  /* 0x001fe80001157983 */ /* 0x000ea80000300800 */
[----:B------:R-:W2:Y:S04]  /*1414f0*/  LDL.LU R0, [R1+0x1fec] ;  /* 0x001fec0001007983 */ /* 0x000ea80000300800 */
[----:B------:R3:W-:Y:S01]  /*141500*/  STL.64 [R1+0x62d0], R10 ;  /* 0x0062d00a01007387 */ /* 0x0007e20000100a00 */
[----:B0-----:R-:W-:-:S03]  /*141510*/  IMAD.X R3, R5, 0x1, R13, P1 ;  /* 0x0000000105037824 */ /* 0x001fc600008e060d */
[----:B------:R-:W-:Y:S01]  /*141520*/  STL.64 [R1+0x14f0], R22 ;  /* 0x0014f01601007387 */ /* 0x000fe20000100a00 */
[----:B---3--:R-:W-:-:S05]  /*141530*/  F2FP.SATFINITE.E5M2.F32.PACK_AB_MERGE_C R10, R25, R20, RZ ;  /* 0x00000014190a723e */ /* 0x008fca00048060ff */
[----:B------:R-:W-:Y:S04]  /*141540*/  STL [R1+0x7e4], R10 ;  /* 0x0007e40a01007387 */ /* 0x000fe80000100800 */
[----:B------:R-:W3:Y:S04]  /*141550*/  LDL.LU R20, [R1+0x1fd4] ;  /* 0x001fd40001147983 */ /* 0x000ee80000300800 */
[----:B------:R-:W3:Y:S04]  /*141560*/  LDL.LU R25, [R1+0x1fd8] ;  /* 0x001fd80001197983 */ /* 0x000ee80000300800 */
[----:B------:R-:W3:Y:S04]  /*141570*/  LDL.LU R5, [R1+0x1fdc] ;  /* 0x001fdc0001057983 */ /* 0x000ee80000300800 */
[----:B------:R-:W-:Y:S04]  /*141580*/  STL.64 [R1+0x14e8], R2 ;  /* 0x0014e80201007387 */ /* 0x000fe80000100a00 */
[----:B------:R0:W-:Y:S04]  /*141590*/  STL.64 [R1+0x62c8], R12 ;  /* 0x0062c80c01007387 */ /* 0x0001e80000100a00 */
[----:B0-----:R-:W3:Y:S01]  /*1415a0*/  LDL.LU R13, [R1+0x1fd0] ;  /* 0x001fd000010d7983 */ /* 0x001ee20000300800 */
[----:B----4-:R-:W-:-:S03]  /*1415b0*/  F2FP.SATFINITE.E5M2.F32.PACK_AB_MERGE_C R3, R14, R18, RZ ;  /* 0x000000120e03723e */ /* 0x010fc600048060ff */
[----:B------:R-:W4:Y:S04]  /*1415c0*/  LDL.LU R26, [R1+0x1fc4] ;  /* 0x001fc400011a7983 */ /* 0x000f280000300800 */
[----:B------:R0:W-:Y:S04]  /*1415d0*/  STL [R1+0x183c], R3 ;  /* 0x00183c0301007387 */ /* 0x0001e80000100800 */
[----:B------:R-:W3:Y:S01]  /*1415e0*/  LDL.LU R23, [R1+0x1fc8] ;  /* 0x001fc80001177983 */ /* 0x000ee20000300800 */
[----:B--2---:R-:W-:-:S05]  /*1415f0*/  F2FP.SATFINITE.E5M2.F32.PACK_AB_MERGE_C R2, R15, R29, RZ ;  /* 0x0000001d0f02723e */ /* 0x004fca00048060ff */
[----:B------:R-:W-:Y:S04]  /*141600*/  STL [R1+0x768], R2 ;  /* 0x0007680201007387 */ /* 0x000fe80000100800 */
[----:B------:R-:W3:Y:S01]  /*141610*/  LDL.LU R22, [R1+0x1fcc] ;  /* 0x001fcc0001167983 */ /* 0x000ee20000300800 */
[----:B------:R-:W-:Y:S01]  /*141620*/  VIADD R27, R27, UR6 ;  /* 0x000000061b1b7c36 */ /* 0x000fe20008000000 */
[----:B------:R-:W-:-:S04]  /*141630*/  ULDC UR6, c[0x0][0x248] ;  /* 0x0000920000067ab9 */ /* 0x000fc80000000800 */
[----:B0-----:R-:W-:Y:S02]  /*141640*/  SHF.R.S32.HI R3, RZ, 0x1f, R27 ;  /* 0x0000001fff037819 */ /* 0x001fe4000001141b */
[----:B------:R-:W-:-:S05]  /*141650*/  IADD3 R10, P1, R27, R6, RZ ;  /* 0x000000061b0a7210 */ /* 0x000fca0007f3e0ff */
[----:B------:R-:W-:Y:S01]  /*141660*/  IMAD.X R11, R3, 0x1, R7, P1 ;  /* 0x00000001030b7824 */ /* 0x000fe200008e0607 */
[----:B------:R-:W-:Y:S02]  /*141670*/  F2FP.SATFINITE.E5M2.F32.PACK_AB_MERGE_C R12, R24, R17, RZ ;  /* 0x00000011180c723e */ /* 0x000fe400048060ff */
[----:B------:R-:W-:Y:S02]  /*141680*/  F2FP.SATFINITE.E5M2.F32.PACK_AB_MERGE_C R4, R19, R4, RZ ;  /* 0x000000041304723e */ /* 0x000fe400048060ff */
[----:B------:R-:W-:Y:S01]  /*141690*/  F2FP.SATFINITE.E5M2.F32.PACK_AB_MERGE_C R0, R0, R21, RZ ;  /* 0x000000150000723e */ /* 0x000fe200048060ff */
[----:B---3--:R0:W-:Y:S04]  /*1416a0*/  STL.64 [R1+0x62c0], R22 ;  /* 0x0062c01601007387 */ /* 0x0081e80000100a00 */
[----:B0-----:R-:W4:Y:S04]  /*1416b0*/  LDL.LU R23, [R1+0x1fc0] ;  /* 0x001fc00001177983 */ /* 0x001f280000300800 */
[----:B------:R-:W2:Y:S04]  /*1416c0*/  LDL.LU R2, [R1+0x1fb0] ;  /* 0x001fb00001027983 */ /* 0x000ea80000300800 */
[----:B------:R-:W2:Y:S04]  /*1416d0*/  LDL.LU R14, [R1+0x1fb4] ;  /* 0x001fb400010e7983 */ /* 0x000ea80000300800 */
[----:B------:R-:W3:Y:S04]  /*1416e0*/  LDL.LU R29, [R1+0x1fb8] ;  /* 0x001fb800011d7983 */ /* 0x000ee80000300800 */
[----:B------:R-:W3:Y:S04]  /*1416f0*/  LDL.LU R15, [R1+0x1fbc] ;  /* 0x001fbc00010f7983 */ /* 0x000ee80000300800 */
[----:B------:R-:W-:Y:S04]  /*141700*/  STL [R1+0x788], R12 ;  /* 0x0007880c01007387 */ /* 0x000fe80000100800 */
[----:B------:R-:W3:Y:S04]  /*141710*/  LDL.LU R28, [R1+0x1fa0] ;  /* 0x001fa000011c7983 */ /* 0x000ee80000300800 */
[----:B------:R-:W3:Y:S04]  /*141720*/  LDL.LU R18, [R1+0x1fa4] ;  /* 0x001fa40001127983 */ /* 0x000ee80000300800 */
[----:B------:R0:W-:Y:S04]  /*141730*/  STL.64 [R1+0x14e0], R10 ;  /* 0x0014e00a01007387 */ /* 0x0001e80000100a00 */
[----:B------:R1:W-:Y:S04]  /*141740*/  STL [R1+0x72c], R4 ;  /* 0x00072c0401007387 */ /* 0x0003e80000100800 */
[----:B------:R-:W3:Y:S01]  /*141750*/  LDL.LU R17, [R1+0x1fa8] ;  /* 0x001fa80001117983 */ /* 0x000ee20000300800 */
[----:B0-----:R-:W-:-:S03]  /*141760*/  IADD3 R10, P1, R27, R8, RZ ;  /* 0x000000081b0a7210 */ /* 0x001fc60007f3e0ff */
[----:B-1----:R-:W3:Y:S02]  /*141770*/  LDL.LU R4, [R1+0x1fac] ;  /* 0x001fac0001047983 */ /* 0x002ee40000300800 */
[----:B------:R-:W-:Y:S02]  /*141780*/  IMAD.X R11, R3, 0x1, R9, P1 ;  /* 0x00000001030b7824 */ /* 0x000fe400008e0609 */
[----:B------:R-:W3:Y:S04]  /*141790*/  LDL.LU R24, [R1+0x1f80] ;  /* 0x001f800001187983 */ /* 0x000ee80000300800 */
[----:B------:R-:W3:Y:S04]  /*1417a0*/  LDL.LU R19, [R1+0x1f84] ;  /* 0x001f840001137983 */ /* 0x000ee80000300800 */
[----:B------:R0:W-:Y:S04]  /*1417b0*/  STL [R1+0x730], R0 ;  /* 0x0007300001007387 */ /* 0x0001e80000100800 */
[----:B------:R-:W3:Y:S04]  /*1417c0*/  LDL.LU R21, [R1+0x1f88] ;  /* 0x001f880001157983 */ /* 0x000ee80000300800 */
[----:B0-----:R-:W3:Y:S04]  /*1417d0*/  LDL.LU R0, [R1+0x1f8c] ;  /* 0x001f8c0001007983 */ /* 0x001ee80000300800 */
[----:B------:R0:W-:Y:S04]  /*1417e0*/  STL.64 [R1+0x14d8], R10 ;  /* 0x0014d80a01007387 */ /* 0x0001e80000100a00 */
[----:B0-----:R-:W4:Y:S01]  /*1417f0*/  LDL.LU.64 R10, [R1+0x62d0] ;  /* 0x0062d000010a7983 */ /* 0x001f220000300a00 */
[----:B------:R-:W-:-:S02]  /*141800*/  F2FP.SATFINITE.E5M2.F32.PACK_AB_MERGE_C R5, R5, R25, RZ ;  /* 0x000000190505723e */ /* 0x000fc400048060ff */
[----:B------:R-:W-:-:S03]  /*141810*/  F2FP.SATFINITE.E5M2.F32.PACK_AB_MERGE_C R12, R20, R13, RZ ;  /* 0x0000000d140c723e */ /* 0x000fc600048060ff */
[----:B------:R-:W-:Y:S04]  /*141820*/  STL [R1+0x606c], R5 ;  /* 0x00606c0501007387 */ /* 0x000fe80000100800 */
[----:B------:R4:W-:Y:S02]  /*141830*/  STL [R1+0x6dc], R12 ;  /* 0x0006dc0c01007387 */ /* 0x0009e40000100800 */
[----:B----4-:R-:W-:-:S05]  /*141840*/  IADD3 R12, P1, R27, R10, RZ ;  /* 0x0000000a1b0c7210 */ /* 0x010fca0007f3e0ff */
[----:B------:R-:W-:-:S05]  /*141850*/  IMAD.X R13, R3, 0x1, R11, P1 ;  /* 0x00000001030d7824 */ /* 0x000fca00008e060b */
[----:B------:R0:W-:Y:S04]  /*141860*/  STL.64 [R1+0x14d0], R12 ;  /* 0x0014d00c01007387 */ /* 0x0001e80000100a00 */
[----:B0-----:R-:W4:Y:S01]  /*141870*/  LDL.LU.64 R12, [R1+0x62c8] ;  /* 0x0062c800010c7983 */ /* 0x001f220000300a00 */
[----:B------:R-:W-:-:S03]  /*141880*/  F2FP.SATFINITE.E5M2.F32.PACK_AB_MERGE_C R5, R26, R23, RZ ;  /* 0x000000171a05723e */ /* 0x000fc600048060ff */
[----:B------:R-:W3:Y:S04]  /*141890*/  LDL.LU R20, [R1+0x1f50] ;  /* 0x001f500001147983 */ /* 0x000ee80000300800 */
[----:B------:R-:W3:Y:S04]  /*1418a0*/  LDL.LU R25, [R1+0x1f54] ;  /* 0x001f540001197983 */ /* 0x000ee80000300800 */
[----:B------:R-:W-:Y:S01]  /*1418b0*/  STL [R1+0x694], R5 ;  /* 0x0006940501007387 */ /* 0x000fe20000100800 */
[----:B----4-:R-:W-:-:S05]  /*1418c0*/  IADD3 R22, P1, R27, R12, RZ ;  /* 0x0000000c1b167210 */ /* 0x010fca0007f3e0ff */
[----:B------:R-:W-:-:S05]  /*1418d0*/  IMAD.X R23, R3, 0x1, R13, P1 ;  /* 0x0000000103177824 */ /* 0x000fca00008e060d */
[----:B------:R0:W-:Y:S04]  /*1418e0*/  STL.64 [R1+0x14c8], R22 ;  /* 0x0014c81601007387 */ /* 0x0001e80000100a00 */
[----:B0-----:R-:W4:Y:S01]  /*1418f0*/  LDL.LU.64 R22, [R1+0x62c0] ;  /* 0x0062c00001167983 */ /* 0x001f220000300a00 */
[----:B------:R-:W-:Y:S01]  /*141900*/  VIADD R27, R27, UR6 ;  /* 0x000000061b1b7c36 */ /* 0x000fe20008000000 */
[----:B--2---:R-:W-:Y:S01]  /*141910*/  F2FP.SATFINITE.E5M2.F32.PACK_AB_MERGE_C R2, R14, R2, RZ ;  /* 0x000000020e02723e */ /* 0x004fe200048060ff */
[----:B------:R-:W-:-:S03]  /*141920*/  ULDC UR6, c[0x0][0x248] ;  /* 0x0000920000067ab9 */ /* 0x000fc60000000800 */
[----:B------:R-:W-:Y:S02]  /*141930*/  IADD3 R14, P1, R27, R6, RZ ;  /* 0x000000061b0e7210 */ /* 0x000fe40007f3e0ff */
[----:B---3--:R-:W-:Y:S02]  /*141940*/  F2FP.SATFINITE.E5M2.F32.PACK_AB_MERGE_C R18, R18, R28, RZ ;  /* 0x0000001c1212723e */ /* 0x008fe400048060ff */
[----:B------:R-:W-:Y:S02]  /*141950*/  F2FP.SATFINITE.E5M2.F32.PACK_AB_MERGE_C R5, R4, R17, RZ ;  /* 0x000000110405723e */ /* 0x000fe400048060ff */
[----:B------:R-:W-:Y:S02]  /*141960*/  F2FP.SATFINITE.E5M2.F32.PACK_AB_MERGE_C R0, R0, R21, RZ ;  /* 0x000000150000723e */ /* 0x000fe400048060ff */
[----:B----4-:R-:W-:-:S05]  /*141970*/  F2FP.SATFINITE.E5M2.F32.PACK_AB_MERGE_C R3, R22, R23, RZ ;  /* 0x000000171603723e */ /* 0x010fca00048060ff */
[----:B------:R0:W-:Y:S04]  /*141980*/  STL [R1+0x69c], R3 ;  /* 0x00069c0301007387 */ /* 0x0001e80000100800 */
[----:B------:R1:W-:Y:S01]  /*141990*/  STL [R1+0x5f4], R2 ;  /* 0x0005f40201007387 */ /* 0x0003e20000100800 */
[----:B0-----:R-:W-:Y:S02]  /*1419a0*/  SHF.R.S32.HI R3, RZ, 0x1f, R27 ;  /* 0x0000001fff037819 */ /* 0x001fe4000001141b */
[----:B-1----:R-:W-:-:S03]  /*1419b0*/  F2FP.SATFINITE.E5M2.F32.PACK_AB_MERGE_C R2, R15, R29, RZ ;  /* 0x0000001d0f02723e */ /* 0x002fc600048060ff */
[----:B------:R-:W-:Y:S02]  /*1419c0*/  IMAD.X R15, R3, 0x1, R7, P1 ;  /* 0x00000001030f7824 */ /* 0x000fe400008e0607 */
[----:B------:R0:W-:Y:S01]  /*1419d0*/  STL [R1+0x648], R2 ;  /* 0x0006480201007387 */ /* 0x0001e20000100800 */
[----:B------:R-:W-:-:S03]  /*1419e0*/  IADD3 R22, P1, R27, R8, RZ ;  /* 0x000000081b167210 */ /* 0x000fc60007f3e0ff */
[----:B0-----:R-:W2:Y:S04]  /*1419f0*/  LDL.LU R2, [R1+0x1f58] ;  /* 0x001f580001027983 */ /* 0x001ea80000300800 */
[----:B------:R0:W-:Y:S01]  /*141a00*/  STL.64 [R1+0x14c0], R14 ;  /* 0x0014c00e01007387 */ /* 0x0001e20000100a00 */
[----:B------:R-:W-:-:S03]  /*141a10*/  IMAD.X R23, R3, 0x1, R9, P1 ;  /* 0x0000000103177824 */ /* 0x000fc600008e0609 */
[----:B0-----:R-:W2:Y:S04]  /*141a20*/  LDL.LU R14, [R1+0x1f5c] ;  /* 0x001f5c00010e7983 */ /* 0x001ea80000300800 */
[----:B------:R-:W3:Y:S04]  /*141a30*/  LDL.LU R29, [R1+0x1f40] ;  /* 0x001f4000011d7983 */ /* 0x000ee80000300800 */
[----:B------:R-:W3:Y:S04]  /*141a40*/  LDL.LU R15, [R1+0x1f44] ;  /* 0x001f4400010f7983 */ /* 0x000ee80000300800 */
[----:B------:R-:W4:Y:S04]  /*141a50*/  LDL.LU R17, [R1+0x1f48] ;  /* 0x001f480001117983 */ /* 0x000f280000300800 */
[----:B------:R0:W-:Y:S04]  /*141a60*/  STL [R1+0x568], R18 ;  /* 0x0005681201007387 */ /* 0x0001e80000100800 */
[----:B------:R-:W4:Y:S04]  /*141a70*/  LDL.LU R4, [R1+0x1f4c] ;  /* 0x001f4c0001047983 */ /* 0x000f280000300800 */
[----:B------:R1:W-:Y:S01]  /*141a80*/  STL [R1+0x1844], R5 ;  /* 0x0018440501007387 */ /* 0x0003e20000100800 */
[----:B0-----:R-:W-:-:S03]  /*141a90*/  IADD3 R18, P1, R27, R10, RZ ;  /* 0x0000000a1b127210 */ /* 0x001fc60007f3e0ff */
[----:B------:R-:W-:Y:S01]  /*141aa0*/  STL.64 [R1+0x14b8], R22 ;  /* 0x0014b81601007387 */ /* 0x000fe20000100a00 */
[----:B-1----:R-:W-:Y:S01]  /*141ab0*/  F2FP.SATFINITE.E5M2.F32.PACK_AB_MERGE_C R5, R19, R24, RZ ;  /* 0x000000181305723e */ /* 0x002fe200048060ff */
[----:B------:R-:W-:-:S04]  /*141ac0*/  IMAD.X R19, R3, 0x1, R11, P1 ;  /* 0x0000000103137824 */ /* 0x000fc800008e060b */
[----:B------:R-:W-:Y:S04]  /*141ad0*/  STL [R1+0x524], R5 ;  /* 0x0005240501007387 */ /* 0x000fe80000100800 */
[----:B------:R-:W-:Y:S04]  /*141ae0*/  STL [R1+0x52c], R0 ;  /* 0x00052c0001007387 */ /* 0x000fe80000100800 */
[----:B------:R-:W4:Y:S04]  /*141af0*/  LDL.LU R24, [R1+0x1f10] ;  /* 0x001f100001187983 */ /* 0x000f280000300800 */
[----:B------:R0:W-:Y:S04]  /*141b00*/  STL.64 [R1+0x1478], R18 ;  /* 0x0014781201007387 */ /* 0x0001e80000100a00 */
[----:B0-----:R-:W4:Y:S04]  /*141b10*/  LDL.LU R19, [R1+0x1f14] ;  /* 0x001f140001137983 */ /* 0x001f280000300800 */
[----:B------:R-:W4:Y:S04]  /*141b20*/  LDL.LU R21, [R1+0x1f18] ;  /* 0x001f180001157983 */ /* 0x000f280000300800 */
[----:B------:R-:W4:Y:S01]  /*141b30*/  LDL.LU R0, [R1+0x1f1c] ;  /* 0x001f1c0001007983 */ /* 0x000f220000300800 */
[----:B------:R-:W-:-:S03]  /*141b40*/  F2FP.SATFINITE.E5M2.F32.PACK_AB_MERGE_C R5, R25, R20, RZ ;  /* 0x000000141905723e */ /* 0x000fc600048060ff */
[----:B------:R0:W-:Y:S04]  /*141b50*/  STL.64 [R1+0x62b8], R10 ;  /* 0x0062b80a01007387 */ /* 0x0001e80000100a00 */
[----:B------:R1:W-:Y:S01]  /*141b60*/  STL [R1+0x498], R5 ;  /* 0x0004980501007387 */ /* 0x0003e20000100800 */
[----:B0-----:R-:W-:-:S03]  /*141b70*/  IADD3 R10, P1, R27, R12, RZ ;  /* 0x0000000c1b0a7210 */ /* 0x001fc60007f3e0ff */
[----:B-1----:R-:W4:Y:S02]  /*141b80*/  LDL.LU R5, [R1+0x1f08] ;  /* 0x001f080001057983 */ /* 0x002f240000300800 */
[----:B------:R-:W-:Y:S02]  /*141b90*/  IMAD.X R11, R3, 0x1, R13, P1 ;  /* 0x00000001030b7824 */ /* 0x000fe400008e060d */
[----:B------:R-:W4:Y:S04]  /*141ba0*/  LDL.LU R26, [R1+0x1f0c] ;  /* 0x001f0c00011a7983 */ /* 0x000f280000300800 */
[----:B------:R0:W-:Y:S04]  /*141bb0*/  STL.64 [R1+0x62b0], R12 ;  /* 0x0062b00c01007387 */ /* 0x0001e80000100a00 */
[----:B------:R1:W-:Y:S01]  /*141bc0*/  STL.64 [R1+0x1470], R10 ;  /* 0x0014700a01007387 */ /* 0x0003e20000100a00 */
[----:B------:R-:W-:Y:S01]  /*141bd0*/  VIADD R27, R27, UR6 ;  /* 0x000000061b1b7c36 */ /* 0x000fe20008000000 */
[----:B------:R-:W-:-:S02]  /*141be0*/  ULDC UR6, c[0x0][0x248] ;  /* 0x0000920000067ab9 */ /* 0x000fc40000000800 */
[----:B0-----:R-:W4:Y:S04]  /*141bf0*/  LDL.LU R12, [R1+0x1f00] ;  /* 0x001f0000010c7983 */ /* 0x001f280000300800 */
[----:B------:R-:W4:Y:S04]  /*141c00*/  LDL.LU R13, [R1+0x1f04] ;  /* 0x001f0400010d7983 */ /* 0x000f280000300800 */
[----:B------:R-:W4:Y:S04]  /*141c10*/  LDL.LU R23, [R1+0x1ef0] ;  /* 0x001ef00001177983 */ /* 0x000f280000300800 */
[----:B------:R-:W4:Y:S04]  /*141c20*/  LDL.LU R22, [R1+0x1ef4] ;  /* 0x001ef40001167983 */ /* 0x000f280000300800 */
[----:B------:R-:W4:Y:S04]  /*141c30*/  LDL.LU R28, [R1+0x1ef8] ;  /* 0x001ef800011c7983 */ /* 0x000f280000300800 */
[----:B------:R-:W4:Y:S04]  /*141c40*/  LDL.LU R18, [R1+0x1efc] ;  /* 0x001efc0001127983 */ /* 0x000f280000300800 */
[----:B------:R-:W4:Y:S04]  /*141c50*/  LDL.LU R20, [R1+0x1ee0] ;  /* 0x001ee00001147983 */ /* 0x000f280000300800 */
[----:B------:R-:W4:Y:S01]  /*141c60*/  LDL.LU R25, [R1+0x1ee4] ;  /* 0x001ee40001197983 */ /* 0x000f220000300800 */
[----:B-1----:R-:W-:-:S02]  /*141c70*/  IADD3 R10, P1, R27, R6, RZ ;  /* 0x000000061b0a7210 */ /* 0x002fc40007f3e0ff */
[----:B--2---:R-:W-:Y:S02]  /*141c80*/  F2FP.SATFINITE.E5M2.F32.PACK_AB_MERGE_C R3, R14, R2, RZ ;  /* 0x000000020e03723e */ /* 0x004fe400048060ff */
[----:B---3--:R-:W-:Y:S02]  /*141c90*/  F2FP.SATFINITE.E5M2.F32.PACK_AB_MERGE_C R2, R15, R29, RZ ;  /* 0x0000001d0f02723e */ /* 0x008fe400048060ff */
[----:B------:R-:W2:Y:S04]  /*141ca0*/  LDL.LU R29, [R1+0x1ee8] ;  /* 0x001ee800011d7983 */ /* 0x000ea80000300800 */
[----:B------:R0:W-:Y:S04]  /*141cb0*/  STL [R1+0x48c], R3 ;  /* 0x00048c0301007387 */ /* 0x0001e80000100800 */
[----:B------:R-:W2:Y:S04]  /*141cc0*/  LDL.LU R15, [R1+0x1eec] ;  /* 0x001eec00010f7983 */ /* 0x000ea80000300800 */
[----:B------:R4:W-:Y:S01]  /*141cd0*/  STL [R1+0x424], R2 ;  /* 0x0004240201007387 */ /* 0x0009e20000100800 */
[----:B0-----:R-:W-:-:S02]  /*141ce0*/  SHF.R.S32.HI R3, RZ, 0x1f, R27 ;  /* 0x0000001fff037819 */ /* 0x001fc4000001141b */
[----:B----4-:R-:W-:-:S03]  /*141cf0*/  F2FP.SATFINITE.E5M2.F32.PACK_AB_MERGE_C R2, R4, R17, RZ ;  /* 0x000000110402723e */ /* 0x010fc600048060ff */
[----:B------:R-:W-:Y:S02]  /*141d00*/  IMAD.X R11, R3, 0x1, R7, P1 ;  /* 0x00000001030b7824 */ /* 0x000fe400008e0607 */
[----:B------:R0:W-:Y:S04]  /*141d10*/  STL [R1+0x1870], R2 ;  /* 0x0018700201007387 */ /* 0x0001e80000100800 */
[----:B0-----:R-:W3:Y:S04]  /*141d20*/  LDL.LU R2, [R1+0x1ec0] ;  /* 0x001ec00001027983 */ /* 0x001ee80000300800 */
[----:B------:R-:W3:Y:S04]  /*141d30*/  LDL.LU R14, [R1+0x1ec4] ;  /* 0x001ec400010e7983 */ /* 0x000ee80000300800 */
[----:B------:R-:W4:Y:S04]  /*141d40*/  LDL.LU R17, [R1+0x1ec8] ;  /* 0x001ec80001117983 */ /* 0x000f280000300800 */
[----:B------:R0:W-:Y:S04]  /*141d50*/  STL.64 [R1+0x1458], R10 ;  /* 0x0014580a01007387 */ /* 0x0001e80000100a00 */
[----:B------:R-:W4:Y:S01]  /*141d60*/  LDL.LU R4, [R1+0x1ecc] ;  /* 0x001ecc0001047983 */ /* 0x000f220000300800 */
[----:B0-----:R-:W-:-:S03]  /*141d70*/  F2FP.SATFINITE.E5M2.F32.PACK_AB_MERGE_C R10, R19, R24, RZ ;  /* 0x00000018130a723e */ /* 0x001fc600048060ff */
[----:B------:R-:W4:Y:S01]  /*141d80*/  LDL.LU R24, [R1+0x1ea0] ;  /* 0x001ea00001187983 */ /* 0x000f220000300800 */
[----:B------:R-:W-:-:S03]  /*141d90*/  F2FP.SATFINITE.E5M2.F32.PACK_AB_MERGE_C R0, R0, R21, RZ ;  /* 0x000000150000723e */ /* 0x000fc600048060ff */
[----:B------:R0:W-:Y:S04]  /*141da0*/  STL [R1+0x210], R10 ;  /* 0x0002100a01007387 */ /* 0x0001e80000100800 */
[----:B------:R-:W4:Y:S01]  /*141db0*/  LDL.LU R19, [R1+0x1ea4] ;  /* 0x001ea40001137983 */ /* 0x000f220000300800 */
[----:B0-----:R-:W-:-:S03]  /*141dc0*/  IADD3 R10, P1, R27, R8, RZ ;  /* 0x000000081b0a7210 */ /* 0x001fc60007f3e0ff */
[----:B------:R0:W-:Y:S02]  /*141dd0*/  STL [R1+0x214], R0 ;  /* 0x0002140001007387 */ /* 0x0001e40000100800 */
[----:B------:R-:W-:Y:S02]  /*141de0*/  IMAD.X R11, R3, 0x1, R9, P1 ;  /* 0x00000001030b7824 */ /* 0x000fe400008e0609 */
[----:B------:R-:W3:Y:S04]  /*141df0*/  LDL.LU R21, [R1+0x1ea8] ;  /* 0x001ea80001157983 */ /* 0x000ee80000300800 */
[----:B0-----:R-:W3:Y:S04]  /*141e00*/  LDL.LU R0, [R1+0x1eac] ;  /* 0x001eac0001007983 */ /* 0x001ee80000300800 */
[----:B------:R0:W-:Y:S04]  /*141e10*/  STL.64 [R1+0x1450], R10 ;  /* 0x0014500a01007387 */ /* 0x0001e80000100a00 */
[----:B0-----:R-:W2:Y:S01]  /*141e20*/  LDL.LU.64 R10, [R1+0x62b8] ;  /* 0x0062b800010a7983 */ /* 0x001ea20000300a00 */
[----:B------:R-:W-:-:S02]  /*141e30*/  F2FP.SATFINITE.E5M2.F32.PACK_AB_MERGE_C R13, R13, R12, RZ ;  /* 0x0000000c0d0d723e */ /* 0x000fc400048060ff */
[----:B------:R-:W-:-:S03]  /*141e40*/  F2FP.SATFINITE.E5M2.F32.PACK_AB_MERGE_C R5, R26, R5, RZ ;  /* 0x000000051a05723e */ /* 0x000fc600048060ff */
[----:B------:R0:W-:Y:S04]  /*141e50*/  STL [R1+0x1cc], R13 ;  /* 0x0001cc0d01007387 */ /* 0x0001e80000100800 */
[----:B------:R-:W-:Y:S01]  /*141e60*/  STL [R1+0x1c8], R5 ;  /* 0x0001c80501007387 */ /* 0x000fe20000100800 */
[----:B--2---:R-:W-:-:S05]  /*141e70*/  IADD3 R12, P1, R27, R10, RZ ;  /* 0x0000000a1b0c7210 */ /* 0x004fca0007f3e0ff */
[----:B0-----:R-:W-:-:S05]  /*141e80*/  IMAD.X R13, R3, 0x1, R11, P1 ;  /* 0x00000001030d7824 */ /* 0x001fca00008e060b */
[----:B------:R0:W-:Y:S04]  /*141e90*/  STL.64 [R1+0x1438], R12 ;  /* 0x0014380c01007387 */ /* 0x0001e80000100a00 */
[----:B0-----:R-:W2:Y:S01]  /*141ea0*/  LDL.LU.64 R12, [R1+0x62b0] ;  /* 0x0062b000010c7983 */ /* 0x001ea20000300a00 */
[----:B------:R-:W-:-:S05]  /*141eb0*/  F2FP.SATFINITE.E5M2.F32.PACK_AB_MERGE_C R5, R22, R23, RZ ;  /* 0x000000171605723e */ /* 0x000fca00048060ff */
[----:B------:R0:W-:Y:S02]  /*141ec0*/  STL [R1+0x1a0], R5 ;  /* 0x0001a00501007387 */ /* 0x0001e40000100800 */
[----:B0-----:R-:W-:Y:S02]  /*141ed0*/  F2FP.SATFINITE.E5M2.F32.PACK_AB_MERGE_C R5, R18, R28, RZ ;  /* 0x0000001c1205723e */ /* 0x001fe400048060ff */
[----:B--2---:R-:W-:-:S05]  /*141ee0*/  IADD3 R22, P1, R27, R12, RZ ;  /* 0x0000000c1b167210 */ /* 0x004fca0007f3e0ff */
[----:B------:R-:W-:Y:S01]  /*141ef0*/  IMAD.X R23, R3, 0x1, R13, P1 ;  /* 0x0000000103177824 */ /* 0x000fe200008e060d */
[----:B------:R-:W-:Y:S02]  /*141f00*/  F2FP.SATFINITE.E5M2.F32.PACK_AB_MERGE_C R3, R25, R20, RZ ;  /* 0x000000141903723e */ /* 0x000fe400048060ff */
[----:B------:R-:W2:Y:S04]  /*141f10*/  LDL.LU R20, [R1+0x1e90] ;  /* 0x001e900001147983 */ /* 0x000ea80000300800 */
[----:B------:R-:W-:Y:S04]  /*141f20*/  STL.64 [R1+0x1430], R22 ;  /* 0x0014301601007387 */ /* 0x000fe80000100a00 */
[----:B------:R0:W-:Y:S04]  /*141f30*/  STL [R1+0x1874], R5 ;  /* 0x0018740501007387 */ /* 0x0001e80000100800 */
[----:B------:R-:W2:Y:S04]  /*141f40*/  LDL.LU R25, [R1+0x1e94] ;  /* 0x001e940001197983 */ /* 0x000ea80000300800 */
[----:B------:R1:W-:Y:S01]  /*141f50*/  STL [R1+0x17c], R3 ;  /* 0x00017c0301007387 */ /* 0x0003e20000100800 */
[----:B0-----:R-:W-:-:S03]  /*141f60*/  F2FP.SATFINITE.E5M2.F32.PACK_AB_MERGE_C R5, R15, R29, RZ ;  /* 0x0000001d0f05723e */ /* 0x001fc600048060ff */
[----:B-1----:R-:W2:Y:S04]  /*141f70*/  LDL.LU R3, [R1+0x1e9c] ;  /* 0x001e9c0001037983 */ /* 0x002ea80000300800 */
[----:B------:R-:W2:Y:S01]  /*141f80*/  LDL.LU R29, [R1+0x1e70] ;  /* 0x001e7000011d7983 */ /* 0x000ea20000300800 */
[----:B------:R-:W-:Y:S01]  /*141f90*/  VIADD R27, R27, UR6 ;  /* 0x000000061b1b7c36 */ /* 0x000fe20008000000 */
[----:B---3--:R-:W-:Y:S01]  /*141fa0*/  F2FP.SATFINITE.E5M2.F32.PACK_AB_MERGE_C R0, R0, R21, RZ ;  /* 0x000000150000723e */ /* 0x008fe200048060ff */
[----:B------:R-:W-:-:S03]  /*141fb0*/  ULDC UR6, c[0x0][0x248] ;  /* 0x0000920000067ab9 */ /* 0x000fc60000000800 */
[----:B------:R-:W-:Y:S02]  /*141fc0*/  SHF.R.S32.HI R18, RZ, 0x1f, R27 ;  /* 0x0000001fff127819 */ /* 0x000fe4000001141b */
[C---:B------:R-:W-:Y:S01]  /*141fd0*/  IADD3 R22, P1, R27.reuse, R6, RZ ;  /* 0x000000061b167210 */ /* 0x040fe20007f3e0ff */
[----:B------:R0:W-:Y:S04]  /*141fe0*/  STL [R1+0x180], R5 ;  /* 0x0001800501007387 */ /* 0x0001e80000100800 */
[----:B------:R-:W-:Y:S01]  /*141ff0*/  IMAD.X R23, R18, 0x1, R7, P1 ;  /* 0x0000000112177824 */ /* 0x000fe200008e0607 */
[----:B0-----:R-:W-:Y:S02]  /*142000*/  F2FP.SATFINITE.E5M2.F32.PACK_AB_MERGE_C R5, R14, R2, RZ ;  /* 0x000000020e05723e */ /* 0x001fe400048060ff */
[----:B----4-:R-:W-:Y:S01]  /*142010*/  F2FP.SATFINITE.E5M2.F32.PACK_AB_MERGE_C R2, R4, R17, RZ ;  /* 0x000000110402723e */ /* 0x010fe200048060ff */
[----:B--2---:R-:W-:Y:S04]  /*142020*/  STL [R1+0x62a8], R29 ;  /* 0x0062a81d01007387 */ /* 0x004fe80000100800 */
[----:B------:R-:W2:Y:S04]  /*142030*/  LDL.LU R15, [R1+0x1e74] ;  /* 0x001e7400010f7983 */ /* 0x000ea80000300800 */
[----:B------:R-:W3:Y:S04]  /*142040*/  LDL.LU R17, [R1+0x1e78] ;  /* 0x001e780001117983 */ /* 0x000ee80000300800 */
[----:B------:R0:W-:Y:S04]  /*142050*/  STL.64 [R1+0x1428], R22 ;  /* 0x0014281601007387 */ /* 0x0001e80000100a00 */
[----:B------:R-:W-:Y:S04]  /*142060*/  STL [R1+0x158], R5 ;  /* 0x0001580501007387 */ /* 0x000fe80000100800 */
[----:B------:R-:W3:Y:S01]  /*142070*/  LDL.LU R4, [R1+0x1e7c] ;  /* 0x001e7c0001047983 */ /* 0x000ee20000300800 */
[----:B0-----:R-:W-:-:S03]  /*142080*/  IADD3 R22, P1, R27, R8, RZ ;  /* 0x000000081b167210 */ /* 0x001fc60007f3e0ff */
[----:B------:R0:W-:Y:S02]  /*142090*/  STL [R1+0x154], R2 ;  /* 0x0001540201007387 */ /* 0x0001e40000100800 */
[----:B------:R-:W-:Y:S01]  /*1420a0*/  IMAD.X R23, R18, 0x1, R9, P1 ;  /* 0x0000000112177824 */ /* 0x000fe200008e0609 */
[----:B0-----:R-:W-:Y:S02]  /*1420b0*/  F2FP.SATFINITE.E5M2.F32.PACK_AB_MERGE_C R2, R19, R24, RZ ;  /* 0x000000181302723e */ /* 0x001fe400048060ff */
[----:B------:R-:W4:Y:S04]  /*1420c0*/  LDL.LU R19, [R1+0x1e50] ;  /* 0x001e500001137983 */ /* 0x000f280000300800 */
[----:B------:R0:W-:Y:S04]  /*1420d0*/  STL.64 [R1+0x1420], R22 ;  /* 0x0014201601007387 */ /* 0x0001e80000100a00 */
[----:B------:R-:W-:Y:S04]  /*1420e0*/  STL [R1+0x134], R2 ;  /* 0x0001340201007387 */ /* 0x000fe80000100800 */
[----:B------:R-:W4:Y:S04]  /*1420f0*/  LDL.LU R21, [R1+0x1e54] ;  /* 0x001e540001157983 */ /* 0x000f280000300800 */
[----:B------:R-:W-:Y:S04]  /*142100*/  STL [R1+0x1878], R0 ;  /* 0x0018780001007387 */ /* 0x000fe80000100800 */
[----:B------:R-:W2:Y:S04]  /*142110*/  LDL.LU R5, [R1+0x1e58] ;  /* 0x001e580001057983 */ /* 0x000ea80000300800 */
[----:B------:R-:W2:Y:S04]  /*142120*/  LDL.LU R26, [R1+0x1e5c] ;  /* 0x001e5c00011a7983 */ /* 0x000ea80000300800 */
[----:B0-----:R-:W3:Y:S04]  /*142130*/  LDL.LU R23, [R1+0x1e40] ;  /* 0x001e400001177983 */ /* 0x001ee80000300800 */
[----:B------:R-:W3:Y:S01]  /*142140*/  LDL.LU R22, [R1+0x1e44] ;  /* 0x001e440001167983 */ /* 0x000ee20000300800 */
[----:B------:R-:W-:-:S05]  /*142150*/  IADD3 R28, P1, R27, R10, RZ ;  /* 0x0000000a1b1c7210 */ /* 0x000fca0007f3e0ff */
[----:B------:R-:W-:Y:S01]  /*142160*/  IMAD.X R29, R18, 0x1, R11, P1 ;  /* 0x00000001121d7824 */ /* 0x000fe200008e060b */
[----:B------:R-:W-:Y:S01]  /*142170*/  F2FP.SATFINITE.E5M2.F32.PACK_AB_MERGE_C R20, R25, R20, RZ ;  /* 0x000000141914723e */ /* 0x000fe200048060ff */
[----:B---3--:R0:W-:Y:S04]  /*142180*/  STL.64 [R1+0x62a0], R22 ;  /* 0x0062a01601007387 */ /* 0x0081e80000100a00 */
[----:B0-----:R-:W3:Y:S04]  /*142190*/  LDL.LU R23, [R1+0x1e98] ;  /* 0x001e980001177983 */ /* 0x001ee80000300800 */
[----:B------:R-:W4:Y:S04]  /*1421a0*/  LDL.LU R2, [R1+0x1e48] ;  /* 0x001e480001027983 */ /* 0x000f280000300800 */
[----:B------:R-:W4:Y:S04]  /*1421b0*/  LDL.LU R14, [R1+0x1e4c] ;  /* 0x001e4c00010e7983 */ /* 0x000f280000300800 */
[----:B------:R-:W4:Y:S04]  /*1421c0*/  LDL.LU R24, [R1+0x1e30] ;  /* 0x001e300001187983 */ /* 0x000f280000300800 */
[----:B------:R-:W4:Y:S04]  /*1421d0*/  LDL.LU R0, [R1+0x1e34] ;  /* 0x001e340001007983 */ /* 0x000f280000300800 */
[----:B------:R0:W-:Y:S02]  /*1421e0*/  STL.64 [R1+0x13c8], R28 ;  /* 0x0013c81c01007387 */ /* 0x0001e40000100a00 */
[----:B0-----:R-:W-:-:S02]  /*1421f0*/  IADD3 R28, P1, R27, R12, RZ ;  /* 0x0000000c1b1c7210 */ /* 0x001fc40007f3e0ff */
[----:B------:R-:W-:Y:S03]  /*142200*/  STL [R1+0x114], R20 ;  /* 0x0001141401007387 */ /* 0x000fe60000100800 */
[----:B------:R-:W-:-:S05]  /*142210*/  IMAD.X R29, R18, 0x1, R13, P1 ;  /* 0x00000001121d7824 */ /* 0x000fca00008e060d */
[----:B------:R0:W-:Y:S04]  /*142220*/  STL.64 [R1+0x13c0], R28 ;  /* 0x0013c01c01007387 */ /* 0x0001e80000100a00 */
[----:B0-----:R-:W4:Y:S01]  /*142230*/  LDL.LU R29, [R1+0x62a8] ;  /* 0x0062a800011d7983 */ /* 0x001f220000300800 */
[----:B------:R-:W-:Y:S01]  /*142240*/  VIADD R27, R27, UR6 ;  /* 0x000000061b1b7c36 */ /* 0x000fe20008000000 */
[----:B------:R-:W-:Y:S01]  /*142250*/  F2FP.SATFINITE.E5M2.F32.PACK_AB_MERGE_C R4, R4, R17, RZ ;  /* 0x000000110404723e */ /* 0x000fe200048060ff */
[----:B------:R-:W-:Y:S01]  /*142260*/  ULDC UR6, c[0x0][0x248] ;  /* 0x0000920000067ab9 */ /* 0x000fe20000000800 */
[----:B------:R-:W4:Y:S04]  /*142270*/  LDL.LU R28, [R1+0x1e38] ;  /* 0x001e3800011c7983 */ /* 0x000f280000300800 */
[----:B------:R-:W4:Y:S04]  /*142280*/  LDL.LU R18, [R1+0x1e3c] ;  /* 0x001e3c0001127983 */ /* 0x000f280000300800 */
[----:B------:R-:W4:Y:S04]  /*142290*/  LDL.LU R20, [R1+0x1e20] ;  /* 0x001e200001147983 */ /* 0x000f280000300800 */
[----:B------:R-:W4:Y:S01]  /*1422a0*/  LDL.LU R25, [R1+0x1e24] ;  /* 0x001e240001197983 */ /* 0x000f220000300800 */
[----:B--2---:R-:W-:-:S02]  /*1422b0*/  F2FP.SATFINITE.E5M2.F32.PACK_AB_MERGE_C R5, R26, R5, RZ ;  /* 0x000000051a05723e */ /* 0x004fc400048060ff */
[----:B---3--:R-:W-:Y:S02]  /*1422c0*/  F2FP.SATFINITE.E5M2.F32.PACK_AB_MERGE_C R22, R3, R23, RZ ;  /* 0x000000170316723e */ /* 0x008fe400048060ff */
[----:B----4-:R-:W-:Y:S02]  /*1422d0*/  F2FP.SATFINITE.E5M2.F32.PACK_AB_MERGE_C R3, R15, R29, RZ ;  /* 0x0000001d0f03723e */ /* 0x010fe400048060ff */
[----:B------:R-:W2:Y:S04]  /*1422e0*/  LDL.LU R29, [R1+0x1e28] ;  /* 0x001e2800011d7983 */ /* 0x000ea80000300800 */
[----:B------:R0:W-:Y:S04]  /*1422f0*/  STL [R1+0x118], R22 ;  /* 0x0001181601007387 */ /* 0x0001e80000100800 */
[----:B------:R-:W2:Y:S04]  /*142300*/  LDL.LU R15, [R1+0x1e2c] ;  /* 0x001e2c00010f7983 */ /* 0x000ea80000300800 */
[----:B------:R1:W-:Y:S01]  /*142310*/  STL [R1+0xf0], R3 ;  /* 0x0000f00301007387 */ /* 0x0003e20000100800 */
[----:B0-----:R-:W-:-:S02]  /*142320*/  IADD3 R22, P1, R27, R6, RZ ;  /* 0x000000061b167210 */ /* 0x001fc40007f3e0ff */
[----:B-1----:R-:W-:Y:S01]  /*142330*/  SHF.R.S32.HI R3, RZ, 0x1f, R27 ;  /* 0x0000001fff037819 */ /* 0x002fe2000001141b */
[----:B------:R0:W-:Y:S04]  /*142340*/  STL [R1+0xf8], R4 ;  /* 0x0000f80401007387 */ /* 0x0001e80000100800 */
[----:B------:R-:W-:Y:S01]  /*142350*/  IMAD.X R23, R3, 0x1, R7, P1 ;  /* 0x0000000103177824 */ /* 0x000fe200008e0607 */
[----:B------:R-:W3:Y:S04]  /*142360*/  LDL.LU R17, [R1+0x1e00] ;  /* 0x001e000001117983 */ /* 0x000ee80000300800 */
[----:B0-----:R-:W3:Y:S04]  /*142370*/  LDL.LU R4, [R1+0x1e04] ;  /* 0x001e040001047983 */ /* 0x001ee80000300800 */
[----:B------:R0:W-:Y:S02]  /*142380*/  STL.64 [R1+0x13b8], R22 ;  /* 0x0013b81601007387 */ /* 0x0001e40000100a00 */
[----:B0-----:R-:W-:-:S02]  /*142390*/  F2FP.SATFINITE.E5M2.F32.PACK_AB_MERGE_C R22, R21, R19, RZ ;  /* 0x000000131516723e */ /* 0x001fc400048060ff */
[----:B------:R-:W4:Y:S04]  /*1423a0*/  LDL.LU R19, [R1+0x1e08] ;  /* 0x001e080001137983 */ /* 0x000f280000300800 */
[----:B------:R-:W4:Y:S04]  /*1423b0*/  LDL.LU R21, [R1+0x1e0c] ;  /* 0x001e0c0001157983 */ /* 0x000f280000300800 */
[----:B------:R0:W-:Y:S02]  /*1423c0*/  STL [R1+0xe0], R22 ;  /* 0x0000e01601007387 */ /* 0x0001e40000100800 */
[----:B0-----:R-:W-:-:S02]  /*1423d0*/  IADD3 R22, P1, R27, R8, RZ ;  /* 0x000000081b167210 */ /* 0x001fc40007f3e0ff */
[----:B------:R-:W-:Y:S03]  /*1423e0*/  STL [R1+0x187c], R5 ;  /* 0x00187c0501007387 */ /* 0x000fe60000100800 */
[----:B------:R-:W-:-:S05]  /*1423f0*/  IMAD.X R23, R3, 0x1, R9, P1 ;  /* 0x0000000103177824 */ /* 0x000fca00008e0609 */
[----:B------:R0:W-:Y:S04]  /*142400*/  STL.64 [R1+0x13b0], R22 ;  /* 0x0013b01601007387 */ /* 0x0001e80000100a00 */
[----:B0-----:R-:W2:Y:S01]  /*142410*/  LDL.LU.64 R22, [R1+0x62a0] ;  /* 0x0062a00001167983 */ /* 0x001ea20000300a00 */
[----:B------:R-:W-:Y:S02]  /*142420*/  F2FP.SATFINITE.E5M2.F32.PACK_AB_MERGE_C R2, R14, R2, RZ ;  /* 0x000000020e02723e */ /* 0x000fe400048060ff */
[----:B------:R-:W-:Y:S02]  /*142430*/  F2FP.SATFINITE.E5M2.F32.PACK_AB_MERGE_C R0, R0, R24, RZ ;  /* 0x000000180000723e */ /* 0x000fe400048060ff */
[----:B--2---:R-:W-:Y:S02]  /*142440*/  F2FP.SATFINITE.E5M2.F32.PACK_AB_MERGE_C R5, R22, R23, RZ ;  /* 0x000000171605723e */ /* 0x004fe400048060ff */
[----:B------:R-:W-:-:S03]  /*142450*/  IADD3 R22, P1, R27, R10, RZ ;  /* 0x0000000a1b167210 */ /* 0x000fc60007f3e0ff */
[----:B------:R-:W-:Y:S02]  /*142460*/  STL [R1+0xc4], R5 ;  /* 0x0000c40501007387 */ /* 0x000fe40000100800 */
[----:B------:R-:W-:Y:S02]  /*142470*/  IMAD.X R23, R3, 0x1, R11, P1 ;  /* 0x0000000103177824 */ /* 0x000fe400008e060b */
[----:B------:R0:W-:Y:S04]  /*142480*/  STL [R1+0xc0], R2 ;  /* 0x0000c00201007387 */ /* 0x0001e80000100800 */
[----:B0-----:R-:W2:Y:S04]  /*142490*/  LDL.LU R2, [R1+0x1de0] ;  /* 0x001de00001027983 */ /* 0x001ea80000300800 */
[----:B------:R-:W2:Y:S04]  /*1424a0*/  LDL.LU R14, [R1+0x1de4] ;  /* 0x001de400010e7983 */ /* 0x000ea80000300800 */
[----:B------:R0:W-:Y:S01]  /*1424b0*/  STL.64 [R1+0x1398], R22 ;  /* 0x0013981601007387 */ /* 0x0001e20000100a00 */
[----:B------:R-:W-:-:S03]  /*1424c0*/  F2FP.SATFINITE.E5M2.F32.PACK_AB_MERGE_C R5, R18, R28, RZ ;  /* 0x0000001c1205723e */ /* 0x000fc600048060ff */
[----:B------:R1:W-:Y:S04]  /*1424d0*/  STL [R1+0xa4], R0 ;  /* 0x0000a40001007387 */ /* 0x0003e80000100800 */
[----:B------:R-:W2:Y:S01]  /*1424e0*/  LDL.LU R24, [R1+0x1de8] ;  /* 0x001de80001187983 */ /* 0x000ea20000300800 */
[----:B0-----:R-:W-:-:S03]  /*1424f0*/  IADD3 R22, P1, R27, R12, RZ ;  /* 0x0000000c1b167210 */ /* 0x001fc60007f3e0ff */
[----:B-1----:R-:W2:Y:S02]  /*142500*/  LDL.LU R0, [R1+0x1dec] ;  /* 0x001dec0001007983 */ /* 0x002ea40000300800 */
[----:B------:R-:W-:Y:S01]  /*142510*/  IMAD.X R23, R3, 0x1, R13, P1 ;  /* 0x0000000103177824 */ /* 0x000fe200008e060d */
[----:B------:R-:W-:-:S04]  /*142520*/  F2FP.SATFINITE.E5M2.F32.PACK_AB_MERGE_C R3, R25, R20, RZ ;  /* 0x000000141903723e */ /* 0x000fc800048060ff */
[----:B------:R0:W-:Y:S01]  /*142530*/  STL.64 [R1+0x1390], R22 ;  /* 0x0013901601007387 */ /* 0x0001e20000100a00 */
[----:B------:R-:W-:Y:S01]  /*142540*/  VIADD R27, R27, UR6 ;  /* 0x000000061b1b7c36 */ /* 0x000fe20008000000 */
[----:B------:R-:W-:Y:S02]  /*142550*/  ULDC UR6, c[0x0][0x248] ;  /* 0x0000920000067ab9 */ /* 0x000fe40000000800 */
[----:B0-----:R-:W2:Y:S04]  /*142560*/  LDL.LU R23, [R1+0x6298] ;  /* 0x0062980001177983 */ /* 0x001ea80000300800 */
[----:B------:R-:W2:Y:S04]  /*142570*/  LDL.LU R26, [R1+0x1dd4] ;  /* 0x001dd400011a7983 */ /* 0x000ea80000300800 */
[----:B------:R-:W-:Y:S04]  /*142580*/  STL [R1+0xa0], R5 ;  /* 0x0000a00501007387 */ /* 0x000fe80000100800 */
[----:B------:R0:W-:Y:S01]  /*142590*/  STL [R1+0x8c], R3 ;  /* 0x00008c0301007387 */ /* 0x0001e20000100800 */
[----:B------:R-:W-:-:S03]  /*1425a0*/  IADD3 R28, P1, R27, R6, RZ ;  /* 0x000000061b1c7210 */ /* 0x000fc60007f3e0ff */
[----:B------:R-:W2:Y:S01]  /*1425b0*/  LDL.LU R18, [R1+0x1dd8] ;  /* 0x001dd80001127983 */ /* 0x000ea20000300800 */
[----:B0-----:R-:W-:-:S03]  /*1425c0*/  F2FP.SATFINITE.E5M2.F32.PACK_AB_MERGE_C R3, R15, R29, RZ ;  /* 0x0000001d0f03723e */ /* 0x001fc600048060ff */
[----:B------:R-:W2:Y:S04]  /*1425d0*/  LDL.LU R15, [R1+0x1ddc] ;  /* 0x001ddc00010f7983 */ /* 0x000ea80000300800 */
[----:B------:R0:W-:Y:S04]  /*1425e0*/  STL [R1+0x1880], R3 ;  /* 0x0018800301007387 */ /* 0x0001e80000100800 */
[----:B------:R-:W2:Y:S04]  /*1425f0*/  LDL.LU R20, [R1+0x1db0] ;  /* 0x001db00001147983 */ /* 0x000ea80000300800 */
[----:B------:R-:W2:Y:S01]  /*142600*/  LDL.LU R25, [R1+0x1db4] ;  /* 0x001db40001197983 */ /* 0x000ea20000300800 */
[----:B0-----:R-:W-:-:S05]  /*142610*/  SHF.R.S32.HI R3, RZ, 0x1f, R27 ;  /* 0x0000001fff037819 */ /* 0x001fca000001141b */
[----:B------:R-:W-:-:S05]  /*142620*/  IMAD.X R29, R3, 0x1, R7, P1 ;  /* 0x00000001031d7824 */ /* 0x000fca00008e0607 */
[----:B------:R3:W-:Y:S02]  /*142630*/  STL.64 [R1+0x1388], R28 ;  /* 0x0013881c01007387 */ /* 0x0007e40000100a00 */
[----:B---3--:R-:W-:-:S05]  /*142640*/  F2FP.SATFINITE.E5M2.F32.PACK_AB_MERGE_C R29, R4, R17, RZ ;  /* 0x00000011041d723e */ /* 0x008fca00048060ff */
[----:B------:R0:W-:Y:S04]  /*142650*/  STL [R1+0x60d0], R29 ;  /* 0x0060d01d01007387 */ /* 0x0001e80000100800 */
[----:B0-----:R-:W3:Y:S01]  /*142660*/  LDL.LU R29, [R1+0x1dd0] ;  /* 0x001dd000011d7983 */ /* 0x001ee20000300800 */
[----:B----4-:R-:W-:-:S03]  /*142670*/  F2FP.SATFINITE.E5M2.F32.PACK_AB_MERGE_C R17, R21, R19, RZ ;  /* 0x000000131511723e */ /* 0x010fc600048060ff */
[----:B------:R-:W4:Y:S04]  /*142680*/  LDL.LU R4, [R1+0x1db8] ;  /* 0x001db80001047983 */ /* 0x000f280000300800 */
[----:B------:R-:W4:Y:S04]  /*142690*/  LDL.LU R21, [R1+0x1dbc] ;  /* 0x001dbc0001157983 */ /* 0x000f280000300800 */
[----:B------:R-:W-:Y:S04]  /*1426a0*/  STL [R1+0x6130], R17 ;  /* 0x0061301101007387 */ /* 0x000fe80000100800 */
[----:B------:R0:W-:Y:S04]  /*1426b0*/  STL [R1+0x6134], R16 ;  /* 0x0061341001007387 */ /* 0x0001e80000100800 */
[----:B------:R1:W-:Y:S04]  /*1426c0*/  STL.64 [R1+0x6290], R8 ;  /* 0x0062900801007387 */ /* 0x0003e80000100a00 */
[----:B------:R-:W4:Y:S01]  /*1426d0*/  LDL.LU R19, [R1+0x1d94] ;  /* 0x001d940001137983 */ /* 0x000f220000300800 */
[----:B0-----:R-:W-:-:S05]  /*1426e0*/  IADD3 R16, P1, R27, R8, RZ ;  /* 0x000000081b107210 */ /* 0x001fca0007f3e0ff */
[----:B------:R-:W-:Y:S01]  /*1426f0*/  IMAD.X R17, R3, 0x1, R9, P1 ;  /* 0x0000000103117824 */ /* 0x000fe200008e0609 */
[----:B-1----:R-:W-:-:S04]  /*142700*/  IADD3 R8, P1, R27, R10, RZ ;  /* 0x0000000a1b087210 */ /* 0x002fc80007f3e0ff */
[----:B------:R0:W-:Y:S01]  /*142710*/  STL.64 [R1+0x1380], R16 ;  /* 0x0013801001007387 */ /* 0x0001e20000100a00 */
[----:B------:R-:W-:-:S03]  /*142720*/  IMAD.X R9, R3, 0x1, R11, P1 ;  /* 0x0000000103097824 */ /* 0x000fc600008e060b */
[----:B0-----:R-:W4:Y:S04]  /*142730*/  LDL.LU R16, [R1+0x1d98] ;  /* 0x001d980001107983 */ /* 0x001f280000300800 */
[----:B------:R-:W4:Y:S01]  /*142740*/  LDL.LU R22, [R1+0x1d9c] ;  /* 0x001d9c0001167983 */ /* 0x000f220000300800 */
[----:B--2---:R-:W-:-:S05]  /*142750*/  F2FP.SATFINITE.E5M2.F32.PACK_AB_MERGE_C R14, R14, R2, RZ ;  /* 0x000000020e0e723e */ /* 0x004fca00048060ff */
[----:B------:R-:W-:Y:S04]  /*142760*/  STL [R1+0x610c], R14 ;  /* 0x00610c0e01007387 */ /* 0x000fe80000100800 */
[----:B------:R-:W2:Y:S04]  /*142770*/  LDL.LU R5, [R1+0x1d80] ;  /* 0x001d800001057983 */ /* 0x000ea80000300800 */
[----:B------:R-:W2:Y:S01]  /*142780*/  LDL.LU R2, [R1+0x1d84] ;  /* 0x001d840001027983 */ /* 0x000ea20000300800 */
[----:B------:R-:W-:-:S03]  /*142790*/  F2FP.SATFINITE.E5M2.F32.PACK_AB_MERGE_C R28, R0, R24, RZ ;  /* 0x00000018001c723e */ /* 0x000fc600048060ff */
[----:B------:R-:W2:Y:S04]  /*1427a0*/  LDL.LU R24, [R1+0x1d88] ;  /* 0x001d880001187983 */ /* 0x000ea80000300800 */
[----:B------:R0:W-:Y:S04]  /*1427b0*/  STL.64 [R1+0x1368], R8 ;  /* 0x0013680801007387 */ /* 0x0001e80000100a00 */
[----:B------:R-:W2:Y:S01]  /*1427c0*/  LDL.LU R0, [R1+0x1d8c] ;  /* 0x001d8c0001007983 */ /* 0x000ea20000300800 */
[C---:B0-----:R-:W-:Y:S01]  /*1427d0*/  IADD3 R8, P1, R27.reuse, R12, RZ ;  /* 0x0000000c1b087210 */ /* 0x041fe20007f3e0ff */
[----:B------:R-:W-:Y:S01]  /*1427e0*/  VIADD R27, R27, UR6 ;  /* 0x000000061b1b7c36 */ /* 0x000fe20008000000 */
[----:B------:R-:W-:-:S03]  /*1427f0*/  ULDC UR6, c[0x0][0x248] ;  /* 0x0000920000067ab9 */ /* 0x000fc60000000800 */
[----:B------:R-:W-:Y:S01]  /*142800*/  IMAD.X R9, R3, 0x1, R13, P1 ;  /* 0x0000000103097824 */ /* 0x000fe200008e060d */
[----:B------:R-:W-:Y:S02]  /*142810*/  SHF.R.S32.HI R14, RZ, 0x1f, R27 ;  /* 0x0000001fff0e7819 */ /* 0x000fe4000001141b */
[----:B------:R-:W-:Y:S02]  /*142820*/  F2FP.SATFINITE.E5M2.F32.PACK_AB_MERGE_C R3, R15, R18, RZ ;  /* 0x000000120f03723e */ /* 0x000fe400048060ff */
[----:B---3--:R-:W-:-:S05]  /*142830*/  F2FP.SATFINITE.E5M2.F32.PACK_AB_MERGE_C R29, R26, R29, RZ ;  /* 0x0000001d1a1d723e */ /* 0x008fca00048060ff */
[----:B------:R0:W-:Y:S04]  /*142840*/  STL.64 [R1+0x60d8], R28 ;  /* 0x0060d81c01007387 */ /* 0x0001e80000100a00 */
[----:B0-----:R-:W3:Y:S01]  /*142850*/  LDL.LU R29, [R1+0x1d90] ;  /* 0x001d9000011d7983 */ /* 0x001ee20000300800 */
[----:B------:R-:W-:-:S03]  /*142860*/  F2FP.SATFINITE.E5M2.F32.PACK_AB_MERGE_C R28, R25, R20, RZ ;  /* 0x00000014191c723e */ /* 0x000fc600048060ff */
[----:B------:R-:W3:Y:S04]  /*142870*/  LDL.LU R17, [R1+0x1d70] ;  /* 0x001d700001117983 */ /* 0x000ee80000300800 */
[----:B------:R-:W3:Y:S04]  /*142880*/  LDL.LU R15, [R1+0x1d74] ;  /* 0x001d7400010f7983 */ /* 0x000ee80000300800 */
[----:B------:R0:W-:Y:S04]  /*142890*/  STL.64 [R1+0x1360], R8 ;  /* 0x0013600801007387 */ /* 0x0001e80000100a00 */
[----:B------:R1:W-:Y:S01]  /*1428a0*/  STL [R1+0x1918], R3 ;  /* 0x0019180301007387 */ /* 0x0003e20000100800 */
[----:B----4-:R-:W-:-:S02]  /*1428b0*/  F2FP.SATFINITE.E5M2.F32.PACK_AB_MERGE_C R21, R21, R4, RZ ;  /* 0x000000041515723e */ /* 0x010fc400048060ff */
[----:B0-----:R-:W-:Y:S01]  /*1428c0*/  IADD3 R8, P1, R27, R6, RZ ;  /* 0x000000061b087210 */ /* 0x001fe20007f3e0ff */
[----:B-1----:R-:W4:Y:S04]  /*1428d0*/  LDL.LU R3, [R1+0x1d78] ;  /* 0x001d780001037983 */ /* 0x002f280000300800 */
[----:B------:R-:W-:Y:S01]  /*1428e0*/  IMAD.X R9, R14, 0x1, R7, P1 ;  /* 0x000000010e097824 */ /* 0x000fe200008e0607 */
[----:B------:R-:W4:Y:S04]  /*1428f0*/  LDL.LU R26, [R1+0x1d7c] ;  /* 0x001d7c00011a7983 */ /* 0x000f280000300800 */
[----:B------:R-:W-:Y:S04]  /*142900*/  STL [R1+0x6100], R28 ;  /* 0x0061001c01007387 */ /* 0x000fe80000100800 */
[----:B------:R-:W4:Y:S04]  /*142910*/  LDL.LU R18, [R1+0x2190] ;  /* 0x0021900001127983 */ /* 0x000f280000300800 */
[----:B------:R-:W4:Y:S04]  /*142920*/  LDL.LU R4, [R1+0x2194] ;  /* 0x0021940001047983 */ /* 0x000f280000300800 */
[----:B------:R-:W4:Y:S04]  /*142930*/  LDL.LU R20, [R1+0x2198] ;  /* 0x0021980001147983 */ /* 0x000f280000300800 */
[----:B------:R-:W4:Y:S04]  /*142940*/  LDL.LU R25, [R1+0x219c] ;  /* 0x00219c0001197983 */ /* 0x000f280000300800 */
[----:B------:R0:W-:Y:S04]  /*142950*/  STL.64 [R1+0x1348], R8 ;  /* 0x0013480801007387 */ /* 0x0001e80000100a00 */
[----:B0-----:R-:W4:Y:S01]  /*142960*/  LDL.LU.64 R8, [R1+0x6290] ;  /* 0x0062900001087983 */ /* 0x001f220000300a00 */
[----:B------:R-:W-:-:S02]  /*142970*/  F2FP.SATFINITE.E5M2.F32.PACK_AB_MERGE_C R22, R22, R16, RZ ;  /* 0x000000101616723e */ /* 0x000fc400048060ff */
[----:B--2---:R-:W-:Y:S02]  /*142980*/  F2FP.SATFINITE.E5M2.F32.PACK_AB_MERGE_C R5, R2, R5, RZ ;  /* 0x000000050205723e */ /* 0x004fe400048060ff */
[----:B------:R-:W-:Y:S02]  /*142990*/  F2FP.SATFINITE.E5M2.F32.PACK_AB_MERGE_C R0, R0, R24, RZ ;  /* 0x000000180000723e */ /* 0x000fe400048060ff */
[----:B---3--:R-:W-:-:S05]  /*1429a0*/  F2FP.SATFINITE.E5M2.F32.PACK_AB_MERGE_C R19, R19, R29, RZ ;  /* 0x0000001d1313723e */ /* 0x008fca00048060ff */
[----:B------:R0:W-:Y:S04]  /*1429b0*/  STL [R1+0x6180], R19 ;  /* 0x0061801301007387 */ /* 0x0001e80000100800 */
[----:B0-----:R-:W2:Y:S04]  /*1429c0*/  LDL.LU R19, [R1+0x21a4] ;  /* 0x0021a40001137983 */ /* 0x001ea80000300800 */
[----:B------:R-:W3:Y:S04]  /*1429d0*/  LDL.LU R28, [R1+0x21a8] ;  /* 0x0021a800011c7983 */ /* 0x000ee80000300800 */
[----:B------:R-:W3:Y:S04]  /*1429e0*/  LDL.LU R29, [R1+0x21ac] ;  /* 0x0021ac00011d7983 */ /* 0x000ee80000300800 */
[----:B------:R4:W-:Y:S04]  /*1429f0*/  STL.64 [R1+0x6140], R22 ;  /* 0x0061401601007387 */ /* 0x0009e80000100a00 */
[----:B------:R-:W2:Y:S01]  /*142a00*/  LDL.LU R16, [R1+0x2180] ;  /* 0x0021800001107983 */ /* 0x000ea20000300800 */
[----:B------:R-:W-:-:S02]  /*142a10*/  F2FP.SATFINITE.E5M2.F32.PACK_AB_MERGE_C R15, R15, R17, RZ ;  /* 0x000000110f0f723e */ /* 0x000fc400048060ff */
[----:B----4-:R-:W-:-:S05]  /*142a20*/  IADD3 R22, P1, R27, R8, RZ ;  /* 0x000000081b167210 */ /* 0x010fca0007f3e0ff */
[----:B------:R-:W-:-:S05]  /*142a30*/  IMAD.X R23, R14, 0x1, R9, P1 ;  /* 0x000000010e177824 */ /* 0x000fca00008e0609 */
[----:B------:R0:W-:Y:S04]  /*142a40*/  STL.64 [R1+0x1340], R22 ;  /* 0x0013401601007387 */ /* 0x0001e80000100a00 */
[----:B------:R-:W2:Y:S01]  /*142a50*/  LDL.LU R2, [R1+0x2184] ;  /* 0x0021840001027983 */ /* 0x000ea20000300800 */
[----:B0-----:R-:W-:-:S03]  /*142a60*/  IADD3 R22, P1, R27, R10, RZ ;  /* 0x0000000a1b167210 */ /* 0x001fc60007f3e0ff */
[----:B------:R0:W-:Y:S02]  /*142a70*/  STL [R1+0x1920], R0 ;  /* 0x0019200001007387 */ /* 0x0001e40000100800 */
[----:B------:R-:W-:Y:S02]  /*142a80*/  IMAD.X R23, R14, 0x1, R11, P1 ;  /* 0x000000010e177824 */ /* 0x000fe400008e060b */
[----:B------:R-:W4:Y:S04]  /*142a90*/  LDL.LU R24, [R1+0x2188] ;  /* 0x0021880001187983 */ /* 0x000f280000300800 */
[----:B0-----:R-:W4:Y:S04]  /*142aa0*/  LDL.LU R0, [R1+0x218c] ;  /* 0x00218c0001007983 */ /* 0x001f280000300800 */
[----:B------:R0:W-:Y:S02]  /*142ab0*/  STL.64 [R1+0x1328], R22 ;  /* 0x0013281601007387 */ /* 0x0001e40000100a00 */
[----:B0-----:R-:W-:-:S05]  /*142ac0*/  IADD3 R22, P1, R27, R12, RZ ;  /* 0x0000000c1b167210 */ /* 0x001fca0007f3e0ff */
[----:B------:R-:W-:Y:S01]  /*142ad0*/  IMAD.X R23, R14, 0x1, R13, P1 ;  /* 0x000000010e177824 */ /* 0x000fe200008e060d */
[----:B------:R-:W-:-:S04]  /*142ae0*/  F2FP.SATFINITE.E5M2.F32.PACK_AB_MERGE_C R14, R26, R3, RZ ;  /* 0x000000031a0e723e */ /* 0x000fc800048060ff */
[----:B------:R0:W-:Y:S04]  /*142af0*/  STL.64 [R1+0x1320], R22 ;  /* 0x0013201601007387 */ /* 0x0001e80000100a00 */
[----:B0-----:R-:W4:Y:S04]  /*142b00*/  LDL.LU R22, [R1+0x2170] ;  /* 0x0021700001167983 */ /* 0x001f280000300800 */
[----:B------:R-:W4:Y:S04]  /*142b10*/  LDL.LU R26, [R1+0x2174] ;  /* 0x00217400011a7983 */ /* 0x000f280000300800 */
[----:B------:R0:W-:Y:S04]  /*142b20*/  STL.64 [R1+0x6128], R14 ;  /* 0x0061280e01007387 */ /* 0x0001e80000100a00 */
[----:B0-----:R-:W4:Y:S01]  /*142b30*/  LDL.LU R15, [R1+0x21a0] ;  /* 0x0021a000010f7983 */ /* 0x001f220000300800 */
[----:B------:R-:W-:Y:S01]  /*142b40*/  F2FP.SATFINITE.E5M2.F32.PACK_AB_MERGE_C R4, R4, R18, RZ ;  /* 0x000000120404723e */ /* 0x000fe200048060ff */
[----:B------:R-:W-:Y:S01]  /*142b50*/  VIADD R27, R27, UR6 ;  /* 0x000000061b1b7c36 */ /* 0x000fe20008000000 */
[----:B------:R-:W-:Y:S01]  /*142b60*/  F2FP.SATFINITE.E5M2.F32.PACK_AB_MERGE_C R20, R25, R20, RZ ;  /* 0x000000141914723e */ /* 0x000fe200048060ff */
[----:B------:R-:W-:-:S02]  /*142b70*/  ULDC UR6, c[0x0][0x248] ;  /* 0x0000920000067ab9 */ /* 0x000fc40000000800 */
[----:B------:R0:W-:Y:S01]  /*142b80*/  STL.64 [R1+0x6150], R4 ;  /* 0x0061500401007387 */ /* 0x0001e20000100a00 */
[----:B------:R-:W-:-:S03]  /*142b90*/  SHF.R.S32.HI R17, RZ, 0x1f, R27 ;  /* 0x0000001fff117819 */ /* 0x000fc6000001141b */
[----:B------:R-:W4:Y:S04]  /*142ba0*/  LDL.LU R23, [R1+0x2178] ;  /* 0x0021780001177983 */ /* 0x000f280000300800 */
[----:B------:R-:W4:Y:S01]  /*142bb0*/  LDL.LU R3, [R1+0x217c] ;  /* 0x00217c0001037983 */ /* 0x000f220000300800 */
[----:B0-----:R-:W-:-:S03]  /*142bc0*/  IADD3 R4, P1, R27, R6, RZ ;  /* 0x000000061b047210 */ /* 0x001fc60007f3e0ff */
[----:B------:R-:W4:Y:S02]  /*142bd0*/  LDL.LU R18, [R1+0x2160] ;  /* 0x0021600001127983 */ /* 0x000f240000300800 */
[----:B------:R-:W-:Y:S02]  /*142be0*/  IMAD.X R5, R17, 0x1, R7, P1 ;  /* 0x0000000111057824 */ /* 0x000fe400008e0607 */
[----:B------:R-:W4:Y:S04]  /*142bf0*/  LDL.LU R25, [R1+0x2164] ;  /* 0x0021640001197983 */ /* 0x000f280000300800 */
[----:B------:R-:W-:Y:S04]  /*142c00*/  STL.64 [R1+0x6160], R20 ;  /* 0x0061601401007387 */ /* 0x000fe80000100a00 */
[----:B------:R3:W-:Y:S02]  /*142c10*/  STL.64 [R1+0x1308], R4 ;  /* 0x0013080401007387 */ /* 0x0007e40000100a00 */
[----:B---3--:R-:W-:-:S02]  /*142c20*/  F2FP.SATFINITE.E5M2.F32.PACK_AB_MERGE_C R4, R29, R28, RZ ;  /* 0x0000001c1d04723e */ /* 0x008fc400048060ff */
[----:B--2---:R-:W-:Y:S02]  /*142c30*/  F2FP.SATFINITE.E5M2.F32.PACK_AB_MERGE_C R2, R2, R16, RZ ;  /* 0x000000100202723e */ /* 0x004fe400048060ff */
[----:B----4-:R-:W-:Y:S02]  /*142c40*/  F2FP.SATFINITE.E5M2.F32.PACK_AB_MERGE_C R14, R19, R15, RZ ;  /* 0x0000000f130e723e */ /* 0x010fe400048060ff */
[----:B------:R-:W2:Y:S04]  /*142c50*/  LDL.LU R19, [R1+0x2168] ;  /* 0x0021680001137983 */ /* 0x000ea80000300800 */
[----:B------:R-:W2:Y:S04]  /*142c60*/  LDL.LU R28, [R1+0x216c] ;  /* 0x00216c00011c7983 */ /* 0x000ea80000300800 */
[----:B------:R0:W-:Y:S02]  /*142c70*/  STL [R1+0x1950], R4 ;  /* 0x0019500401007387 */ /* 0x0001e40000100800 */
[----:B0-----:R-:W-:-:S02]  /*142c80*/  IADD3 R4, P1, R27, R8, RZ ;  /* 0x000000081b047210 */ /* 0x001fc40007f3e0ff */
[----:B------:R-:W-:Y:S03]  /*142c90*/  STL [R1+0x6184], R2 ;  /* 0x0061840201007387 */ /* 0x000fe60000100800 */
[----:B------:R-:W-:Y:S01]  /*142ca0*/  IMAD.X R5, R17, 0x1, R9, P1 ;  /* 0x0000000111057824 */ /* 0x000fe200008e0609 */
[----:B------:R-:W-:-:S04]  /*142cb0*/  F2FP.SATFINITE.E5M2.F32.PACK_AB_MERGE_C R15, R0, R24, RZ ;  /* 0x00000018000f723e */ /* 0x000fc800048060ff */
[----:B------:R0:W-:Y:S04]  /*142cc0*/  STL.64 [R1+0x1300], R4 ;  /* 0x0013000401007387 */ /* 0x0001e80000100a00 */
[----:B------:R-:W3:Y:S04]  /*142cd0*/  LDL.LU R29, [R1+0x2150] ;  /* 0x00215000011d7983 */ /* 0x000ee80000300800 */
[----:B------:R-:W3:Y:S04]  /*142ce0*/  LDL.LU R16, [R1+0x2154] ;  /* 0x0021540001107983 */ /* 0x000ee80000300800 */
[----:B------:R-:W4:Y:S04]  /*142cf0*/  LDL.LU R24, [R1+0x2158] ;  /* 0x0021580001187983 */ /* 0x000f280000300800 */
[----:B------:R-:W4:Y:S01]  /*142d00*/  LDL.LU R0, [R1+0x215c] ;  /* 0x00215c0001007983 */ /* 0x000f220000300800 */
[----:B0-----:R-:W-:-:S05]  /*142d10*/  IADD3 R4, P1, R27, R10, RZ ;  /* 0x0000000a1b047210 */ /* 0x001fca0007f3e0ff */
[----:B------:R-:W-:Y:S01]  /*142d20*/  IMAD.X R5, R17, 0x1, R11, P1 ;  /* 0x0000000111057824 */ /* 0x000fe200008e060b */
[----:B------:R0:W-:Y:S01]  /*142d30*/  STL.64 [R1+0x6170], R14 ;  /* 0x0061700e01007387 */ /* 0x0001e20000100a00 */
[----:B------:R-:W-:-:S03]  /*142d40*/  F2FP.SATFINITE.E5M2.F32.PACK_AB_MERGE_C R2, R26, R22, RZ ;  /* 0x000000161a02723e */ /* 0x000fc600048060ff */
[----:B------:R-:W-:Y:S04]  /*142d50*/  STL.64 [R1+0x6288], R10 ;  /* 0x0062880a01007387 */ /* 0x000fe80000100a00 */
[----:B------:R1:W-:Y:S01]  /*142d60*/  STL.64 [R1+0x12c8], R4 ;  /* 0x0012c80401007387 */ /* 0x0003e20000100a00 */
[----:B------:R-:W-:-:S03]  /*142d70*/  F2FP.SATFINITE.E5M2.F32.PACK_AB_MERGE_C R3, R3, R23, RZ ;  /* 0x000000170303723e */ /* 0x000fc600048060ff */
[----:B------:R1:W-:Y:S04]  /*142d80*/  STL [R1+0x1adc], R2 ;  /* 0x001adc0201007387 */ /* 0x0003e80000100800 */
[----:B0-----:R-:W4:Y:S01]  /*142d90*/  LDL.LU R14, [R1+0x2144] ;  /* 0x00214400010e7983 */ /* 0x001f220000300800 */
[----:B-1----:R-:W-:-:S05]  /*142da0*/  IADD3 R4, P1, R27, R12, RZ ;  /* 0x0000000c1b047210 */ /* 0x002fca0007f3e0ff */
        /* <DEDUP_REMOVED lines=10> */
[----:B------:R0:W-:Y:S04]  /*142e50*/  STL [R1+0x1ad8], R3 ;  /* 0x001ad80301007387 */ /* 0x0001e80000100800 */
[----:B------:R-:W4:Y:S04]  /*142e60*/  LDL.LU R20, [R1+0x2134] ;  /* 0x0021340001147983 */ /* 0x000f280000300800 */
[----:B------:R2:W-:Y:S04]  /*142e70*/  STL [R1+0x1b0c], R2 ;  /* 0x001b0c0201007387 */ /* 0x0005e80000100800 */
[----:B------:R-:W4:Y:S04]  /*142e80*/  LDL.LU R23, [R1+0x2138] ;  /* 0x0021380001177983 */ /* 0x000f280000300800 */
[----:B0-----:R-:W4:Y:S04]  /*142e90*/  LDL.LU R3, [R1+0x213c] ;  /* 0x00213c0001037983 */ /* 0x001f280000300800 */
[----:B------:R-:W4:Y:S04]  /*142ea0*/  LDL.LU R18, [R1+0x2120] ;  /* 0x0021200001127983 */ /* 0x000f280000300800 */
[----:B------:R-:W4:Y:S01]  /*142eb0*/  LDL.LU R25, [R1+0x2124] ;  /* 0x0021240001197983 */ /* 0x000f220000300800 */
[----:B------:R-:W-:-:S03]  /*142ec0*/  IADD3 R10, P1, R27, R6, RZ ;  /* 0x000000061b0a7210 */ /* 0x000fc60007f3e0ff */
[----:B------:R-:W4:Y:S04]  /*142ed0*/  LDL.LU R21, [R1+0x2128] ;  /* 0x0021280001157983 */ /* 0x000f280000300800 */
[----:B------:R-:W4:Y:S01]  /*142ee0*/  LDL.LU R4, [R1+0x212c] ;  /* 0x00212c0001047983 */ /* 0x000f220000300800 */
[----:B--2---:R-:W-:-:S05]  /*142ef0*/  F2FP.SATFINITE.E5M2.F32.PACK_AB_MERGE_C R2, R28, R19, RZ ;  /* 0x000000131c02723e */ /* 0x004fca00048060ff */
[----:B------:R0:W-:Y:S04]  /*142f00*/  STL [R1+0x1afc], R2 ;  /* 0x001afc0201007387 */ /* 0x0001e80000100800 */
[----:B------:R-:W2:Y:S04]  /*142f10*/  LDL.LU R19, [R1+0x2110] ;  /* 0x0021100001137983 */ /* 0x000ea80000300800 */
[----:B------:R-:W2:Y:S01]  /*142f20*/  LDL.LU R28, [R1+0x2114] ;  /* 0x00211400011c7983 */ /* 0x000ea20000300800 */
[----:B0-----:R-:W-:-:S05]  /*142f30*/  SHF.R.S32.HI R2, RZ, 0x1f, R27 ;  /* 0x0000001fff027819 */ /* 0x001fca000001141b */
[----:B------:R-:W-:-:S05]  /*142f40*/  IMAD.X R11, R2, 0x1, R7, P1 ;  /* 0x00000001020b7824 */ /* 0x000fca00008e0607 */
[----:B------:R0:W-:Y:S01]  /*142f50*/  STL.64 [R1+0x12a8], R10 ;  /* 0x0012a80a01007387 */ /* 0x0001e20000100a00 */
[----:B---3--:R-:W-:Y:S02]  /*142f60*/  F2FP.SATFINITE.E5M2.F32.PACK_AB_MERGE_C R5, R16, R29, RZ ;  /* 0x0000001d1005723e */ /* 0x008fe400048060ff */
[----:B0-----:R-:W-:-:S03]  /*142f70*/  IADD3 R10, P1, R27, R8, RZ ;  /* 0x000000081b0a7210 */ /* 0x001fc60007f3e0ff */
[----:B------:R0:W-:Y:S01]  /*142f80*/  STL [R1+0x1b4c], R5 ;  /* 0x001b4c0501007387 */ /* 0x0001e20000100800 */
[----:B----4-:R-:W-:Y:S01]  /*142f90*/  F2FP.SATFINITE.E5M2.F32.PACK_AB_MERGE_C R0, R0, R24, RZ ;  /* 0x000000180000723e */ /* 0x010fe200048060ff */
[----:B------:R-:W-:Y:S02]  /*142fa0*/  IMAD.X R11, R2, 0x1, R9, P1 ;  /* 0x00000001020b7824 */ /* 0x000fe400008e0609 */
[----:B0-----:R-:W3:Y:S04]  /*142fb0*/  LDL.LU R5, [R1+0x2118] ;  /* 0x0021180001057983 */ /* 0x001ee80000300800 */
[----:B------:R-:W3:Y:S04]  /*142fc0*/  LDL.LU R22, [R1+0x211c] ;  /* 0x00211c0001167983 */ /* 0x000ee80000300800 */
[----:B------:R-:W-:Y:S04]  /*142fd0*/  STL [R1+0x1b3c], R0 ;  /* 0x001b3c0001007387 */ /* 0x000fe80000100800 */
[----:B------:R-:W4:Y:S04]  /*142fe0*/  LDL.LU R29, [R1+0x2100] ;  /* 0x00210000011d7983 */ /* 0x000f280000300800 */
[----:B------:R-:W4:Y:S04]  /*142ff0*/  LDL.LU R16, [R1+0x2104] ;  /* 0x0021040001107983 */ /* 0x000f280000300800 */
[----:B------:R0:W-:Y:S04]  /*143000*/  STL.64 [R1+0x12a0], R10 ;  /* 0x0012a00a01007387 */ /* 0x0001e80000100a00 */
[----:B0-----:R-:W2:Y:S04]  /*143010*/  LDL.LU.64 R10, [R1+0x6288] ;  /* 0x00628800010a7983 */ /* 0x001ea80000300a00 */
[----:B------:R-:W4:Y:S04]  /*143020*/  LDL.LU R24, [R1+0x2108] ;  /* 0x0021080001187983 */ /* 0x000f280000300800 */
[----:B------:R-:W4:Y:S01]  /*143030*/  LDL.LU R0, [R1+0x210c] ;  /* 0x00210c0001007983 */ /* 0x000f220000300800 */
        /* <DEDUP_REMOVED lines=8> */
[----:B------:R-:W-:Y:S02]  /*1430c0*/  F2FP.SATFINITE.E5M2.F32.PACK_AB_MERGE_C R20, R20, R15, RZ ;  /* 0x0000000f1414723e */ /* 0x000fe400048060ff */
[----:B------:R-:W-:Y:S01]  /*1430d0*/  F2FP.SATFINITE.E5M2.F32.PACK_AB_MERGE_C R3, R3, R23, RZ ;  /* 0x000000170303723e */ /* 0x000fe200048060ff */
[----:B------:R-:W4:Y:S04]  /*1430e0*/  LDL.LU R17, [R1+0x20f0] ;  /* 0x0020f00001117983 */ /* 0x000f280000300800 */
[----:B------:R-:W4:Y:S04]  /*1430f0*/  LDL.LU R26, [R1+0x20f4] ;  /* 0x0020f400011a7983 */ /* 0x000f280000300800 */
[----:B------:R-:W-:Y:S04]  /*143100*/  STL [R1+0x1bb8], R20 ;  /* 0x001bb81401007387 */ /* 0x000fe80000100800 */
[----:B------:R-:W4:Y:S01]  /*143110*/  LDL.LU R23, [R1+0x20f8] ;  /* 0x0020f80001177983 */ /* 0x000f220000300800 */
[----:B------:R-:W-:-:S02]  /*143120*/  F2FP.SATFINITE.E5M2.F32.PACK_AB_MERGE_C R4, R4, R21, RZ ;  /* 0x000000150404723e */ /* 0x000fc400048060ff */
[C---:B--2---:R-:W-:Y:S01]  /*143130*/  IADD3 R14, P1, R27.reuse, R12, RZ ;  /* 0x0000000c1b0e7210 */ /* 0x044fe20007f3e0ff */
[----:B------:R-:W-:Y:S01]  /*143140*/  VIADD R27, R27, UR6 ;  /* 0x000000061b1b7c36 */ /* 0x000fe20008000000 */
[----:B------:R-:W-:-:S03]  /*143150*/  ULDC UR6, c[0x0][0x248] ;  /* 0x0000920000067ab9 */ /* 0x000fc60000000800 */
[----:B------:R-:W-:Y:S01]  /*143160*/  IMAD.X R15, R2, 0x1, R13, P1 ;  /* 0x00000001020f7824 */ /* 0x000fe200008e060d */
[----:B------:R-:W-:-:S04]  /*143170*/  F2FP.SATFINITE.E5M2.F32.PACK_AB_MERGE_C R2, R25, R18, RZ ;  /* 0x000000121902723e */ /* 0x000fc800048060ff */
[----:B------:R0:W-:Y:S04]  /*143180*/  STL.64 [R1+0x1290], R14 ;  /* 0x0012900e01007387 */ /* 0x0001e80000100a00 */
[----:B------:R1:W-:Y:S01]  /*143190*/  STL [R1+0x1b9c], R3 ;  /* 0x001b9c0301007387 */ /* 0x0003e20000100800 */
[----:B0-----:R-:W-:-:S03]  /*1431a0*/  IADD3 R14, P1, R27, R6, RZ ;  /* 0x000000061b0e7210 */ /* 0x001fc60007f3e0ff */
[----:B-1----:R-:W2:Y:S04]  /*1431b0*/  LDL.LU R3, [R1+0x20fc] ;  /* 0x0020fc0001037983 */ /* 0x002ea80000300800 */
[----:B------:R0:W-:Y:S04]  /*1431c0*/  STL [R1+0x1bf4], R2 ;  /* 0x001bf40201007387 */ /* 0x0001e80000100800 */
[----:B------:R-:W2:Y:S04]  /*1431d0*/  LDL.LU R18, [R1+0x20e0] ;  /* 0x0020e00001127983 */ /* 0x000ea80000300800 */
[----:B------:R-:W2:Y:S01]  /*1431e0*/  LDL.LU R25, [R1+0x20e4] ;  /* 0x0020e40001197983 */ /* 0x000ea20000300800 */
[----:B0-----:R-:W-:-:S03]  /*1431f0*/  SHF.R.S32.HI R2, RZ, 0x1f, R27 ;  /* 0x0000001fff027819 */ /* 0x001fc6000001141b */
[----:B------:R0:W-:Y:S02]  /*143200*/  STL [R1+0x1bf0], R4 ;  /* 0x001bf00401007387 */ /* 0x0001e40000100800 */
[----:B------:R-:W-:Y:S01]  /*143210*/  IMAD.X R15, R2, 0x1, R7, P1 ;  /* 0x00000001020f7824 */ /* 0x000fe200008e0607 */
[----:B0-----:R-:W-:Y:S02]  /*143220*/  F2FP.SATFINITE.E5M2.F32.PACK_AB_MERGE_C R4, R28, R19, RZ ;  /* 0x000000131c04723e */ /* 0x001fe400048060ff */
[----:B------:R-:W2:Y:S04]  /*143230*/  LDL.LU R19, [R1+0x20e8] ;  /* 0x0020e80001137983 */ /* 0x000ea80000300800 */
[----:B------:R-:W2:Y:S04]  /*143240*/  LDL.LU R28, [R1+0x20ec] ;  /* 0x0020ec00011c7983 */ /* 0x000ea80000300800 */
[----:B------:R-:W-:Y:S04]  /*143250*/  STL.64 [R1+0x1288], R14 ;  /* 0x0012880e01007387 */ /* 0x000fe80000100a00 */
[----:B------:R0:W-:Y:S02]  /*143260*/  STL [R1+0x1c08], R4 ;  /* 0x001c080401007387 */ /* 0x0001e40000100800 */
[----:B0-----:R-:W-:-:S02]  /*143270*/  IADD3 R4, P1, R27, R8, RZ ;  /* 0x000000081b047210 */ /* 0x001fc40007f3e0ff */
[----:B---3--:R-:W-:-:S03]  /*143280*/  F2FP.SATFINITE.E5M2.F32.PACK_AB_MERGE_C R14, R22, R5, RZ ;  /* 0x00000005160e723e */ /* 0x008fc600048060ff */
[----:B------:R-:W-:Y:S02]  /*143290*/  IMAD.X R5, R2, 0x1, R9, P1 ;  /* 0x0000000102057824 */ /* 0x000fe400008e0609 */
[----:B------:R-:W-:Y:S04]  /*1432a0*/  STL [R1+0x1bfc], R14 ;  /* 0x001bfc0e01007387 */ /* 0x000fe80000100800 */
[----:B------:R4:W-:Y:S02]  /*1432b0*/  STL.64 [R1+0x1280], R4 ;  /* 0x0012800401007387 */ /* 0x0009e40000100a00 */
[----:B----4-:R-:W-:Y:S02]  /*1432c0*/  F2FP.SATFINITE.E5M2.F32.PACK_AB_MERGE_C R4, R16, R29, RZ ;  /* 0x0000001d1004723e */ /* 0x010fe400048060ff */
[----:B------:R-:W3:Y:S04]  /*1432d0*/  LDL.LU R29, [R1+0x20d0] ;  /* 0x0020d000011d7983 */ /* 0x000ee80000300800 */
[----:B------:R-:W3:Y:S04]  /*1432e0*/  LDL.LU R16, [R1+0x20d4] ;  /* 0x0020d40001107983 */ /* 0x000ee80000300800 */
[----:B------:R0:W-:Y:S02]  /*1432f0*/  STL [R1+0x1c54], R4 ;  /* 0x001c540401007387 */ /* 0x0001e40000100800 */
[----:B0-----:R-:W-:-:S02]  /*143300*/  F2FP.SATFINITE.E5M2.F32.PACK_AB_MERGE_C R4, R0, R24, RZ ;  /* 0x000000180004723e */ /* 0x001fc400048060ff */
[----:B------:R-:W4:Y:S04]  /*143310*/  LDL.LU R24, [R1+0x20d8] ;  /* 0x0020d80001187983 */ /* 0x000f280000300800 */
[----:B------:R-:W4:Y:S04]  /*143320*/  LDL.LU R0, [R1+0x20dc] ;  /* 0x0020dc0001007983 */ /* 0x000f280000300800 */
[----:B------:R0:W-:Y:S02]  /*143330*/  STL [R1+0x1c50], R4 ;  /* 0x001c500401007387 */ /* 0x0001e40000100800 */
[----:B0-----:R-:W-:-:S02]  /*143340*/  IADD3 R4, P1, R27, R10, RZ ;  /* 0x0000000a1b047210 */ /* 0x001fc40007f3e0ff */
[----:B------:R0:W-:Y:S03]  /*143350*/  STL.64 [R1+0x6278], R10 ;  /* 0x0062780a01007387 */ /* 0x0001e60000100a00 */
[----:B------:R-:W-:-:S05]  /*143360*/  IMAD.X R5, R2, 0x1, R11, P1 ;  /* 0x0000000102057824 */ /* 0x000fca00008e060b */
[----:B------:R1:W-:Y:S01]  /*143370*/  STL.64 [R1+0x1278], R4 ;  /* 0x0012780401007387 */ /* 0x0003e20000100a00 */
[----:B0-----:R-:W-:Y:S02]  /*143380*/  F2FP.SATFINITE.E5M2.F32.PACK_AB_MERGE_C R10, R26, R17, RZ ;  /* 0x000000111a0a723e */ /* 0x001fe400048060ff */
[----:B-1----:R-:W-:-:S03]  /*143390*/  IADD3 R4, P1, R27, R12, RZ ;  /* 0x0000000c1b047210 */ /* 0x002fc60007f3e0ff */
[----:B------:R-:W-:Y:S02]  /*1433a0*/  STL [R1+0x1c78], R10 ;  /* 0x001c780a01007387 */ /* 0x000fe40000100800 */
[----:B------:R-:W-:Y:S02]  /*1433b0*/  IMAD.X R5, R2, 0x1, R13, P1 ;  /* 0x0000000102057824 */ /* 0x000fe400008e060d */
[----:B------:R-:W4:Y:S04]  /*1433c0*/  LDL.LU R14, [R1+0x20c4] ;  /* 0x0020c400010e7983 */ /* 0x000f280000300800 */
[----:B------:R-:W4:Y:S04]  /*1433d0*/  LDL.LU R17, [R1+0x20c8] ;  /* 0x0020c80001117983 */ /* 0x000f280000300800 */
[----:B------:R-:W4:Y:S04]  /*1433e0*/  LDL.LU R26, [R1+0x20cc] ;  /* 0x0020cc00011a7983 */ /* 0x000f280000300800 */
[----:B------:R-:W-:Y:S04]  /*1433f0*/  STL.64 [R1+0x1270], R4 ;  /* 0x0012700401007387 */ /* 0x000fe80000100a00 */
[----:B------:R0:W-:Y:S01]  /*143400*/  STL.64 [R1+0x6270], R12 ;  /* 0x0062700c01007387 */ /* 0x0001e20000100a00 */
[----:B------:R-:W-:Y:S01]  /*143410*/  VIADD R27, R27, UR6 ;  /* 0x000000061b1b7c36 */ /* 0x000fe20008000000 */
[----:B------:R-:W-:-:S02]  /*143420*/  ULDC UR6, c[0x0][0x248] ;  /* 0x0000920000067ab9 */ /* 0x000fc40000000800 */
[----:B0-----:R-:W4:Y:S04]  /*143430*/  LDL.LU R13, [R1+0x20c0] ;  /* 0x0020c000010d7983 */ /* 0x001f280000300800 */
[----:B------:R-:W4:Y:S01]  /*143440*/  LDL.LU R15, [R1+0x20b0] ;  /* 0x0020b000010f7983 */ /* 0x000f220000300800 */
[----:B------:R-:W-:Y:S02]  /*143450*/  IADD3 R10, P1, R27, R6, RZ ;  /* 0x000000061b0a7210 */ /* 0x000fe40007f3e0ff */
[----:B--2---:R-:W-:-:S05]  /*143460*/  F2FP.SATFINITE.E5M2.F32.PACK_AB_MERGE_C R3, R3, R23, RZ ;  /* 0x000000170303723e */ /* 0x004fca00048060ff */
[----:B------:R0:W-:Y:S04]  /*143470*/  STL [R1+0x1c5c], R3 ;  /* 0x001c5c0301007387 */ /* 0x0001e80000100800 */
[----:B------:R-:W2:Y:S01]  /*143480*/  LDL.LU R20, [R1+0x20b4] ;  /* 0x0020b40001147983 */ /* 0x000ea20000300800 */
[----:B------:R-:W-:-:S05]  /*143490*/  F2FP.SATFINITE.E5M2.F32.PACK_AB_MERGE_C R2, R25, R18, RZ ;  /* 0x000000121902723e */ /* 0x000fca00048060ff */
[----:B------:R1:W-:Y:S04]  /*1434a0*/  STL [R1+0x1cc0], R2 ;  /* 0x001cc00201007387 */ /* 0x0003e80000100800 */
[----:B------:R-:W2:Y:S04]  /*1434b0*/  LDL.LU R23, [R1+0x20b8] ;  /* 0x0020b80001177983 */ /* 0x000ea80000300800 */
[----:B0-----:R-:W2:Y:S04]  /*1434c0*/  LDL.LU R3, [R1+0x20bc] ;  /* 0x0020bc0001037983 */ /* 0x001ea80000300800 */
[----:B------:R-:W2:Y:S01]  /*1434d0*/  LDL.LU R18, [R1+0x20a0] ;  /* 0x0020a00001127983 */ /* 0x000ea20000300800 */
[----:B-1----:R-:W-:-:S03]  /*1434e0*/  F2FP.SATFINITE.E5M2.F32.PACK_AB_MERGE_C R2, R28, R19, RZ ;  /* 0x000000131c02723e */ /* 0x002fc600048060ff */
[----:B------:R-:W2:Y:S04]  /*1434f0*/  LDL.LU R25, [R1+0x20a4] ;  /* 0x0020a40001197983 */ /* 0x000ea80000300800 */
[----:B------:R-:W2:Y:S04]  /*143500*/  LDL.LU R21, [R1+0x20a8] ;  /* 0x0020a80001157983 */ /* 0x000ea80000300800 */
[----:B------:R-:W2:Y:S04]  /*143510*/  LDL.LU R4, [R1+0x20ac] ;  /* 0x0020ac0001047983 */ /* 0x000ea80000300800 */
[----:B------:R0:W-:Y:S04]  /*143520*/  STL [R1+0x1cb4], R2 ;  /* 0x001cb40201007387 */ /* 0x0001e80000100800 */
[----:B------:R-:W2:Y:S04]  /*143530*/  LDL.LU R19, [R1+0x2090] ;  /* 0x0020900001137983 */ /* 0x000ea80000300800 */
[----:B------:R-:W2:Y:S01]  /*143540*/  LDL.LU R28, [R1+0x2094] ;  /* 0x00209400011c7983 */ /* 0x000ea20000300800 */
[----:B0-----:R-:W-:-:S05]  /*143550*/  SHF.R.S32.HI R2, RZ, 0x1f, R27 ;  /* 0x0000001fff027819 */ /* 0x001fca000001141b */
[----:B------:R-:W-:-:S05]  /*143560*/  IMAD.X R11, R2, 0x1, R7, P1 ;  /* 0x00000001020b7824 */ /* 0x000fca00008e0607 */
[----:B------:R0:W-:Y:S02]  /*143570*/  STL.64 [R1+0x1268], R10 ;  /* 0x0012680a01007387 */ /* 0x0001e40000100a00 */
[----:B0-----:R-:W-:Y:S02]  /*143580*/  IADD3 R10, P1, R27, R8, RZ ;  /* 0x000000081b0a7210 */ /* 0x001fe40007f3e0ff */
[----:B---3--:R-:W-:-:S03]  /*143590*/  F2FP.SATFINITE.E5M2.F32.PACK_AB_MERGE_C R5, R16, R29, RZ ;  /* 0x0000001d1005723e */ /* 0x008fc600048060ff */
[----:B------:R-:W-:Y:S02]  /*1435a0*/  IMAD.X R11, R2, 0x1, R9, P1 ;  /* 0x00000001020b7824 */ /* 0x000fe400008e0609 */
[----:B------:R0:W-:Y:S04]  /*1435b0*/  STL [R1+0x1d00], R5 ;  /* 0x001d000501007387 */ /* 0x0001e80000100800 */
[----:B0-----:R-:W3:Y:S04]  /*1435c0*/  LDL.LU R5, [R1+0x2098] ;  /* 0x0020980001057983 */ /* 0x001ee80000300800 */
[----:B------:R-:W3:Y:S01]  /*1435d0*/  LDL.LU R22, [R1+0x209c] ;  /* 0x00209c0001167983 */ /* 0x000ee20000300800 */
[----:B----4-:R-:W-:-:S05]  /*1435e0*/  F2FP.SATFINITE.E5M2.F32.PACK_AB_MERGE_C R0, R0, R24, RZ ;  /* 0x000000180000723e */ /* 0x010fca00048060ff */
        /* <DEDUP_REMOVED lines=1078> */
[----:B------:R0:W-:Y:S04]  /*147950*/  STL [R1+0x1958], R0 ;  /* 0x0019580001007387 */ /* 0x0001e80000100800 */
[----:B------:R-:W4:Y:S04]  /*147960*/  LDL.LU R24, [R1+0x1ca0] ;  /* 0x001ca00001187983 */ /* 0x000f280000300800 */
[----:B0-----:R-:W4:Y:S04]  /*147970*/  LDL.LU R0, [R1+0x1ca4] ;  /* 0x001ca40001007983 */ /* 0x001f280000300800 */
        /* <DEDUP_REMOVED lines=82> */
[----:B------:R0:W-:Y:S02]  /*147ea0*/  STL [R1+0x1a34], R2 ;  /* 0x001a340201007387 */ /* 0x0001e40000100800 */
[----:B0-----:R-:W-:-:S05]  /*147eb0*/  SHF.R.S32.HI R2, RZ, 0x1f, R27 ;  /* 0x0000001fff027819 */ /* 0x001fca000001141b */
[----:B------:R-:W-:Y:S01]  /*147ec0*/  IMAD.X R11, R2, 0x1, R7, P1 ;  /* 0x00000001020b7824 */ /* 0x000fe200008e0607 */
[----:B---3--:R-:W-:Y:S02]  /*147ed0*/  F2FP.SATFINITE.E5M2.F32.PACK_AB_MERGE_C R5, R0, R24, RZ ;  /* 0x000000180005723e */ /* 0x008fe400048060ff */
[----:B------:R-:W3:Y:S04]  /*147ee0*/  LDL.LU R24, [R1+0x1be0] ;  /* 0x001be00001187983 */ /* 0x000ee80000300800 */
[----:B------:R-:W3:Y:S04]  /*147ef0*/  LDL.LU R0, [R1+0x1be4] ;  /* 0x001be40001007983 */ /* 0x000ee80000300800 */
[----:B------:R4:W-:Y:S04]  /*147f00*/  STL.64 [R1+0xe98], R10 ;  /* 0x000e980a01007387 */ /* 0x0009e80000100a00 */
[----:B------:R0:W-:Y:S01]  /*147f10*/  STL [R1+0x1a6c], R5 ;  /* 0x001a6c0501007387 */ /* 0x0001e20000100800 */
[----:B----4-:R-:W-:-:S03]  /*147f20*/  F2FP.SATFINITE.E5M2.F32.PACK_AB_MERGE_C R10, R16, R29, RZ ;  /* 0x0000001d100a723e */ /* 0x010fc600048060ff */
[----:B0-----:R-:W4:Y:S04]  /*147f30*/  LDL.LU R5, [R1+0x1be8] ;  /* 0x001be80001057983 */ /* 0x001f280000300800 */
        /* <DEDUP_REMOVED lines=18> */
[----:B------:R-:W-:-:S03]  /*148060*/  F2FP.SATFINITE.E5M2.F32.PACK_AB_MERGE_C R20, R20, R15, RZ ;  /* 0x0000000f1414723e */ /* 0x000fc600048060ff */
[----:B------:R-:W4:Y:S01]  /*148070*/  LDL.LU R17, [R1+0x1ba0] ;  /* 0x001ba00001117983 */ /* 0x000f220000300800 */
[----:B------:R-:W-:-:S03]  /*148080*/  F2FP.SATFINITE.E5M2.F32.PACK_AB_MERGE_C R3, R3, R22, RZ ;  /* 0x000000160303723e */ /* 0x000fc600048060ff */
[----:B------:R-:W4:Y:S04]  /*148090*/  LDL.LU R26, [R1+0x1ba4] ;  /* 0x001ba400011a7983 */ /* 0x000f280000300800 */
[----:B------:R-:W-:Y:S04]  /*1480a0*/  STL [R1+0x1abc], R20 ;  /* 0x001abc1401007387 */ /* 0x000fe80000100800 */
[----:B------:R-:W4:Y:S01]  /*1480b0*/  LDL.LU R22, [R1+0x1ba8] ;  /* 0x001ba80001167983 */ /* 0x000f220000300800 */
[----:B------:R-:W-:Y:S02]  /*1480c0*/  F2FP.SATFINITE.E5M2.F32.PACK_AB_MERGE_C R4, R4, R21, RZ ;  /* 0x000000150404723e */ /* 0x000fe400048060ff */
[----:B--2---:R-:W-:-:S05]  /*1480d0*/  IADD3 R14, P1, R27, R12, RZ ;  /* 0x0000000c1b0e7210 */ /* 0x004fca0007f3e0ff */
[----:B------:R-:W-:Y:S01]  /*1480e0*/  IMAD.X R15, R2, 0x1, R13, P1 ;  /* 0x00000001020f7824 */ /* 0x000fe200008e060d */
[----:B------:R-:W-:-:S04]  /*1480f0*/  F2FP.SATFINITE.E5M2.F32.PACK_AB_MERGE_C R2, R25, R18, RZ ;  /* 0x000000121902723e */ /* 0x000fc800048060ff */
[----:B------:R-:W-:Y:S04]  /*148100*/  STL.64 [R1+0xe70], R14 ;  /* 0x000e700e01007387 */ /* 0x000fe80000100a00 */
[----:B------:R0:W-:Y:S04]  /*148110*/  STL [R1+0x1ab0], R3 ;  /* 0x001ab00301007387 */ /* 0x0001e80000100800 */
[----:B0-----:R-:W2:Y:S04]  /*148120*/  LDL.LU R3, [R1+0x1bac] ;  /* 0x001bac0001037983 */ /* 0x001ea80000300800 */
[----:B------:R-:W-:Y:S04]  /*148130*/  STL [R1+0x1b00], R2 ;  /* 0x001b000201007387 */ /* 0x000fe80000100800 */
[----:B------:R-:W2:Y:S04]  /*148140*/  LDL.LU R18, [R1+0x1b70] ;  /* 0x001b700001127983 */ /* 0x000ea80000300800 */
[----:B------:R-:W2:Y:S04]  /*148150*/  LDL.LU R25, [R1+0x1b74] ;  /* 0x001b740001197983 */ /* 0x000ea80000300800 */
[----:B------:R3:W-:Y:S02]  /*148160*/  STL [R1+0x1af0], R4 ;  /* 0x001af00401007387 */ /* 0x0007e40000100800 */
[----:B---3--:R-:W-:-:S02]  /*148170*/  F2FP.SATFINITE.E5M2.F32.PACK_AB_MERGE_C R4, R0, R24, RZ ;  /* 0x000000180004723e */ /* 0x008fc400048060ff */
[----:B------:R-:W3:Y:S04]  /*148180*/  LDL.LU R24, [R1+0x1b78] ;  /* 0x001b780001187983 */ /* 0x000ee80000300800 */
[----:B------:R-:W3:Y:S01]  /*148190*/  LDL.LU R0, [R1+0x1b7c] ;  /* 0x001b7c0001007983 */ /* 0x000ee20000300800 */
[----:B------:R-:W-:Y:S01]  /*1481a0*/  VIADD R27, R27, UR6 ;  /* 0x000000061b1b7c36 */ /* 0x000fe20008000000 */
[----:B------:R-:W-:-:S04]  /*1481b0*/  ULDC UR6, c[0x0][0x248] ;  /* 0x0000920000067ab9 */ /* 0x000fc80000000800 */
[----:B------:R-:W-:Y:S02]  /*1481c0*/  SHF.R.S32.HI R2, RZ, 0x1f, R27 ;  /* 0x0000001fff027819 */ /* 0x000fe4000001141b */
[----:B------:R-:W-:-:S05]  /*1481d0*/  IADD3 R14, P1, R27, R6, RZ ;  /* 0x000000061b0e7210 */ /* 0x000fca0007f3e0ff */
[----:B------:R-:W-:-:S05]  /*1481e0*/  IMAD.X R15, R2, 0x1, R7, P1 ;  /* 0x00000001020f7824 */ /* 0x000fca00008e0607 */
[----:B------:R-:W-:Y:S04]  /*1481f0*/  STL.64 [R1+0xe68], R14 ;  /* 0x000e680e01007387 */ /* 0x000fe80000100a00 */
[----:B------:R0:W-:Y:S02]  /*148200*/  STL [R1+0x1b40], R4 ;  /* 0x001b400401007387 */ /* 0x0001e40000100800 */
[----:B0-----:R-:W-:Y:S02]  /*148210*/  IADD3 R4, P1, R27, R8, RZ ;  /* 0x000000081b047210 */ /* 0x001fe40007f3e0ff */
[----:B----4-:R-:W-:-:S03]  /*148220*/  F2FP.SATFINITE.E5M2.F32.PACK_AB_MERGE_C R14, R23, R5, RZ ;  /* 0x00000005170e723e */ /* 0x010fc600048060ff */
[----:B------:R-:W-:Y:S02]  /*148230*/  IMAD.X R5, R2, 0x1, R9, P1 ;  /* 0x0000000102057824 */ /* 0x000fe400008e0609 */
[----:B------:R-:W-:Y:S04]  /*148240*/  STL [R1+0x1b30], R14 ;  /* 0x001b300e01007387 */ /* 0x000fe80000100800 */
[----:B------:R-:W-:Y:S04]  /*148250*/  STL.64 [R1+0x61a8], R8 ;  /* 0x0061a80801007387 */ /* 0x000fe80000100a00 */
[----:B------:R0:W-:Y:S04]  /*148260*/  STL.64 [R1+0xe60], R4 ;  /* 0x000e600401007387 */ /* 0x0001e80000100a00 */
[----:B------:R-:W4:Y:S01]  /*148270*/  LDL.LU R23, [R1+0x1b50] ;  /* 0x001b500001177983 */ /* 0x000f220000300800 */
[----:B0-----:R-:W-:-:S02]  /*148280*/  F2FP.SATFINITE.E5M2.F32.PACK_AB_MERGE_C R5, R28, R19, RZ ;  /* 0x000000131c05723e */ /* 0x001fc400048060ff */
[----:B------:R-:W-:-:S03]  /*148290*/  F2FP.SATFINITE.E5M2.F32.PACK_AB_MERGE_C R4, R16, R29, RZ ;  /* 0x0000001d1004723e */ /* 0x000fc600048060ff */
[----:B------:R-:W-:Y:S04]  /*1482a0*/  STL [R1+0x1b80], R5 ;  /* 0x001b800501007387 */ /* 0x000fe80000100800 */
[----:B------:R-:W4:Y:S04]  /*1482b0*/  LDL.LU R19, [R1+0x1b54] ;  /* 0x001b540001137983 */ /* 0x000f280000300800 */
[----:B------:R0:W-:Y:S04]  /*1482c0*/  STL [R1+0x1b60], R4 ;  /* 0x001b600401007387 */ /* 0x0001e80000100800 */
[----:B------:R-:W4:Y:S01]  /*1482d0*/  LDL.LU R28, [R1+0x1b58] ;  /* 0x001b5800011c7983 */ /* 0x000f220000300800 */
[----:B------:R-:W-:-:S03]  /*1482e0*/  F2FP.SATFINITE.E5M2.F32.PACK_AB_MERGE_C R8, R26, R17, RZ ;  /* 0x000000111a08723e */ /* 0x000fc600048060ff */
[----:B------:R-:W4:Y:S01]  /*1482f0*/  LDL.LU R29, [R1+0x1b5c] ;  /* 0x001b5c00011d7983 */ /* 0x000f220000300800 */
[----:B0-----:R-:W-:-:S05]  /*148300*/  IADD3 R4, P1, R27, R10, RZ ;  /* 0x0000000a1b047210 */ /* 0x001fca0007f3e0ff */
[----:B------:R-:W-:-:S05]  /*148310*/  IMAD.X R5, R2, 0x1, R11, P1 ;  /* 0x0000000102057824 */ /* 0x000fca00008e060b */
[----:B------:R0:W-:Y:S04]  /*148320*/  STL.64 [R1+0xe58], R4 ;  /* 0x000e580401007387 */ /* 0x0001e80000100a00 */
[----:B------:R1:W-:Y:S04]  /*148330*/  STL [R1+0x1ba0], R8 ;  /* 0x001ba00801007387 */ /* 0x0003e80000100800 */
[----:B------:R-:W4:Y:S01]  /*148340*/  LDL.LU R16, [R1+0x1b24] ;  /* 0x001b240001107983 */ /* 0x000f220000300800 */
[----:B0-----:R-:W-:-:S03]  /*148350*/  IADD3 R4, P1, R27, R12, RZ ;  /* 0x0000000c1b047210 */ /* 0x001fc60007f3e0ff */
[----:B------:R-:W4:Y:S02]  /*148360*/  LDL.LU R17, [R1+0x1b28] ;  /* 0x001b280001117983 */ /* 0x000f240000300800 */
[----:B------:R-:W-:Y:S02]  /*148370*/  IMAD.X R5, R2, 0x1, R13, P1 ;  /* 0x0000000102057824 */ /* 0x000fe400008e060d */
[----:B------:R-:W4:Y:S01]  /*148380*/  LDL.LU R26, [R1+0x1b2c] ;  /* 0x001b2c00011a7983 */ /* 0x000f220000300800 */
[----:B------:R-:W-:Y:S01]  /*148390*/  VIADD R27, R27, UR6 ;  /* 0x000000061b1b7c36 */ /* 0x000fe20008000000 */
[----:B------:R-:W-:Y:S02]  /*1483a0*/  ULDC UR6, c[0x0][0x248] ;  /* 0x0000920000067ab9 */ /* 0x000fe40000000800 */
[----:B------:R-:W-:Y:S04]  /*1483b0*/  STL.64 [R1+0xe50], R4 ;  /* 0x000e500401007387 */ /* 0x000fe80000100a00 */
[----:B------:R0:W-:Y:S01]  /*1483c0*/  STL.64 [R1+0x61a0], R12 ;  /* 0x0061a00c01007387 */ /* 0x0001e20000100a00 */
[----:B-1----:R-:W-:-:S03]  /*1483d0*/  IADD3 R8, P1, R27, R6, RZ ;  /* 0x000000061b087210 */ /* 0x002fc60007f3e0ff */
[----:B0-----:R-:W4:Y:S04]  /*1483e0*/  LDL.LU R13, [R1+0x1b20] ;  /* 0x001b2000010d7983 */ /* 0x001f280000300800 */
[----:B------:R-:W4:Y:S01]  /*1483f0*/  LDL.LU R14, [R1+0x1b10] ;  /* 0x001b1000010e7983 */ /* 0x000f220000300800 */
[----:B--2---:R-:W-:-:S05]  /*148400*/  F2FP.SATFINITE.E5M2.F32.PACK_AB_MERGE_C R3, R3, R22, RZ ;  /* 0x000000160303723e */ /* 0x004fca00048060ff */
[----:B------:R0:W-:Y:S04]  /*148410*/  STL [R1+0x1b90], R3 ;  /* 0x001b900301007387 */ /* 0x0001e80000100800 */
[----:B------:R-:W2:Y:S01]  /*148420*/  LDL.LU R15, [R1+0x1b14] ;  /* 0x001b1400010f7983 */ /* 0x000ea20000300800 */
[----:B------:R-:W-:Y:S02]  /*148430*/  F2FP.SATFINITE.E5M2.F32.PACK_AB_MERGE_C R2, R25, R18, RZ ;  /* 0x000000121902723e */ /* 0x000fe400048060ff */
[----:B0-----:R-:W-:-:S03]  /*148440*/  SHF.R.S32.HI R3, RZ, 0x1f, R27 ;  /* 0x0000001fff037819 */ /* 0x001fc6000001141b */
[----:B------:R0:W-:Y:S02]  /*148450*/  STL [R1+0x1b74], R2 ;  /* 0x001b740201007387 */ /* 0x0001e40000100800 */
[----:B------:R-:W-:Y:S02]  /*148460*/  IMAD.X R9, R3, 0x1, R7, P1 ;  /* 0x0000000103097824 */ /* 0x000fe400008e0607 */
[----:B0-----:R-:W2:Y:S04]  /*148470*/  LDL.LU R2, [R1+0x1b18] ;  /* 0x001b180001027983 */ /* 0x001ea80000300800 */
[----:B------:R-:W2:Y:S01]  /*148480*/  LDL.LU R20, [R1+0x1b1c] ;  /* 0x001b1c0001147983 */ /* 0x000ea20000300800 */
[----:B---3--:R-:W-:-:S03]  /*148490*/  F2FP.SATFINITE.E5M2.F32.PACK_AB_MERGE_C R0, R0, R24, RZ ;  /* 0x000000180000723e */ /* 0x008fc600048060ff */
[----:B------:R-:W3:Y:S04]  /*1484a0*/  LDL.LU R21, [R1+0x1ae0] ;  /* 0x001ae00001157983 */ /* 0x000ee80000300800 */
[----:B------:R-:W3:Y:S04]  /*1484b0*/  LDL.LU R4, [R1+0x1ae4] ;  /* 0x001ae40001047983 */ /* 0x000ee80000300800 */
[----:B------:R-:W3:Y:S04]  /*1484c0*/  LDL.LU R18, [R1+0x1ae8] ;  /* 0x001ae80001127983 */ /* 0x000ee80000300800 */
[----:B------:R-:W3:Y:S04]  /*1484d0*/  LDL.LU R25, [R1+0x1aec] ;  /* 0x001aec0001197983 */ /* 0x000ee80000300800 */
[----:B------:R-:W-:Y:S04]  /*1484e0*/  STL [R1+0x1b70], R0 ;  /* 0x001b700001007387 */ /* 0x000fe80000100800 */
[----:B------:R0:W-:Y:S04]  /*1484f0*/  STL.64 [R1+0xe48], R8 ;  /* 0x000e480801007387 */ /* 0x0001e80000100a00 */
[----:B0-----:R-:W2:Y:S04]  /*148500*/  LDL.LU.64 R8, [R1+0x61a8] ;  /* 0x0061a80001087983 */ /* 0x001ea80000300a00 */
[----:B------:R-:W3:Y:S04]  /*148510*/  LDL.LU R5, [R1+0x1ac0] ;  /* 0x001ac00001057983 */ /* 0x000ee80000300800 */
[----:B------:R-:W3:Y:S04]  /*148520*/  LDL.LU R22, [R1+0x1ac4] ;  /* 0x001ac40001167983 */ /* 0x000ee80000300800 */
[----:B------:R-:W3:Y:S04]  /*148530*/  LDL.LU R24, [R1+0x1ac8] ;  /* 0x001ac80001187983 */ /* 0x000ee80000300800 */
[----:B------:R-:W3:Y:S01]  /*148540*/  LDL.LU R0, [R1+0x1acc] ;  /* 0x001acc0001007983 */ /* 0x000ee20000300800 */
[----:B----4-:R-:W-:-:S05]  /*148550*/  F2FP.SATFINITE.E5M2.F32.PACK_AB_MERGE_C R19, R19, R23, RZ ;  /* 0x000000171313723e */ /* 0x010fca00048060ff */
[----:B------:R0:W-:Y:S01]  /*148560*/  STL [R1+0x1b54], R19 ;  /* 0x001b541301007387 */ /* 0x0001e20000100800 */
[----:B------:R-:W-:-:S05]  /*148570*/  F2FP.SATFINITE.E5M2.F32.PACK_AB_MERGE_C R12, R29, R28, RZ ;  /* 0x0000001c1d0c723e */ /* 0x000fca00048060ff */
[----:B------:R1:W-:Y:S04]  /*148580*/  STL [R1+0x1b50], R12 ;  /* 0x001b500c01007387 */ /* 0x0003e80000100800 */
[----:B------:R-:W4:Y:S04]  /*148590*/  LDL.LU R23, [R1+0x1aa0] ;  /* 0x001aa00001177983 */ /* 0x000f280000300800 */
[----:B0-----:R-:W4:Y:S01]  /*1485a0*/  LDL.LU R19, [R1+0x1aa4] ;  /* 0x001aa40001137983 */ /* 0x001f220000300800 */
[----:B-1----:R-:W-:Y:S02]  /*1485b0*/  F2FP.SATFINITE.E5M2.F32.PACK_AB_MERGE_C R12, R26, R17, RZ ;  /* 0x000000111a0c723e */ /* 0x002fe400048060ff */
[----:B------:R-:W-:-:S02]  /*1485c0*/  F2FP.SATFINITE.E5M2.F32.PACK_AB_MERGE_C R13, R16, R13, RZ ;  /* 0x0000000d100d723e */ /* 0x000fc400048060ff */
[----:B--2---:R-:W-:-:S05]  /*1485d0*/  IADD3 R28, P1, R27, R8, RZ ;  /* 0x000000081b1c7210 */ /* 0x004fca0007f3e0ff */
[----:B------:R-:W-:-:S05]  /*1485e0*/  IMAD.X R29, R3, 0x1, R9, P1 ;  /* 0x00000001031d7824 */ /* 0x000fca00008e0609 */
[----:B------:R0:W-:Y:S04]  /*1485f0*/  STL.64 [R1+0xe40], R28 ;  /* 0x000e401c01007387 */ /* 0x0001e80000100a00 */
[----:B0-----:R-:W2:Y:S04]  /*148600*/  LDL.LU R28, [R1+0x1aa8] ;  /* 0x001aa800011c7983 */ /* 0x001ea80000300800 */
[----:B------:R-:W2:Y:S04]  /*148610*/  LDL.LU R29, [R1+0x1aac] ;  /* 0x001aac00011d7983 */ /* 0x000ea80000300800 */
[----:B------:R-:W4:Y:S04]  /*148620*/  LDL.LU R16, [R1+0x1a40] ;  /* 0x001a400001107983 */ /* 0x000f280000300800 */
[----:B------:R-:W-:Y:S04]  /*148630*/  STL [R1+0x1b5c], R13 ;  /* 0x001b5c0d01007387 */ /* 0x000fe80000100800 */
[----:B------:R-:W4:Y:S04]  /*148640*/  LDL.LU R17, [R1+0x1a44] ;  /* 0x001a440001117983 */ /* 0x000f280000300800 */
[----:B------:R0:W-:Y:S02]  /*148650*/  STL [R1+0x1b58], R12 ;  /* 0x001b580c01007387 */ /* 0x0001e40000100800 */
[----:B0-----:R-:W-:-:S05]  /*148660*/  IADD3 R12, P1, R27, R10, RZ ;  /* 0x0000000a1b0c7210 */ /* 0x001fca0007f3e0ff */
[----:B------:R-:W-:-:S05]  /*148670*/  IMAD.X R13, R3, 0x1, R11, P1 ;  /* 0x00000001030d7824 */ /* 0x000fca00008e060b */
[----:B------:R0:W-:Y:S04]  /*148680*/  STL.64 [R1+0xe38], R12 ;  /* 0x000e380c01007387 */ /* 0x0001e80000100a00 */
[----:B0-----:R-:W2:Y:S01]  /*148690*/  LDL.LU.64 R12, [R1+0x61a0] ;  /* 0x0061a000010c7983 */ /* 0x001ea20000300a00 */
[----:B------:R-:W-:-:S03]  /*1486a0*/  F2FP.SATFINITE.E5M2.F32.PACK_AB_MERGE_C R15, R15, R14, RZ ;  /* 0x0000000e0f0f723e */ /* 0x000fc600048060ff */
[----:B------:R-:W4:Y:S04]  /*1486b0*/  LDL.LU R3, [R1+0x1a48] ;  /* 0x001a480001037983 */ /* 0x000f280000300800 */
[----:B------:R-:W4:Y:S04]  /*1486c0*/  LDL.LU R26, [R1+0x1a4c] ;  /* 0x001a4c00011a7983 */ /* 0x000f280000300800 */
[----:B------:R0:W-:Y:S02]  /*1486d0*/  STL [R1+0x1bac], R15 ;  /* 0x001bac0f01007387 */ /* 0x0001e40000100800 */
[----:B0-----:R-:W-:-:S02]  /*1486e0*/  SHF.R.S32.HI R15, RZ, 0x1f, R27 ;  /* 0x0000001fff0f7819 */ /* 0x001fc4000001141b */
[----:B---3--:R-:W-:Y:S02]  /*1486f0*/  F2FP.SATFINITE.E5M2.F32.PACK_AB_MERGE_C R0, R0, R24, RZ ;  /* 0x000000180000723e */ /* 0x008fe400048060ff */
[----:B--2---:R-:W-:-:S05]  /*148700*/  IADD3 R14, P1, R27, R12, RZ ;  /* 0x0000000c1b0e7210 */ /* 0x004fca0007f3e0ff */
[----:B------:R-:W-:-:S05]  /*148710*/  IMAD.X R15, R15, 0x1, R13, P1 ;  /* 0x000000010f0f7824 */ /* 0x000fca00008e060d */
[----:B------:R0:W-:Y:S01]  /*148720*/  STL.64 [R1+0xe30], R14 ;  /* 0x000e300e01007387 */ /* 0x0001e20000100a00 */
[----:B------:R-:W-:Y:S01]  /*148730*/  VIADD R27, R27, UR6 ;  /* 0x000000061b1b7c36 */ /* 0x000fe20008000000 */
[----:B------:R-:W-:Y:S01]  /*148740*/  ULDC UR6, c[0x0][0x248] ;  /* 0x0000920000067ab9 */ /* 0x000fe20000000800 */
[----:B0-----:R-:W-:Y:S02]  /*148750*/  F2FP.SATFINITE.E5M2.F32.PACK_AB_MERGE_C R14, R20, R2, RZ ;  /* 0x00000002140e723e */ /* 0x001fe400048060ff */
[----:B------:R-:W-:-:S03]  /*148760*/  F2FP.SATFINITE.E5M2.F32.PACK_AB_MERGE_C R2, R4, R21, RZ ;  /* 0x000000150402723e */ /* 0x000fc600048060ff */
[----:B------:R-:W-:Y:S04]  /*148770*/  STL [R1+0x1ba8], R14 ;  /* 0x001ba80e01007387 */ /* 0x000fe80000100800 */
[----:B------:R0:W-:Y:S02]  /*148780*/  STL [R1+0x1be4], R2 ;  /* 0x001be40201007387 */ /* 0x0001e40000100800 */
[----:B0-----:R-:W-:Y:S02]  /*148790*/  F2FP.SATFINITE.E5M2.F32.PACK_AB_MERGE_C R2, R25, R18, RZ ;  /* 0x000000121902723e */ /* 0x001fe400048060ff */
[----:B------:R-:W2:Y:S01]  /*1487a0*/  LDL.LU R18, [R1+0x1820] ;  /* 0x0018200001127983 */ /* 0x000ea20000300800 */
[----:B------:R-:W-:-:S03]  /*1487b0*/  IADD3 R14, P1, R27, R6, RZ ;  /* 0x000000061b0e7210 */ /* 0x000fc60007f3e0ff */
[----:B------:R-:W2:Y:S04]  /*1487c0*/  LDL.LU R25, [R1+0x1824] ;  /* 0x0018240001197983 */ /* 0x000ea80000300800 */
[----:B------:R0:W-:Y:S02]  /*1487d0*/  STL [R1+0x1be0], R2 ;  /* 0x001be00201007387 */ /* 0x0001e40000100800 */
[----:B0-----:R-:W-:-:S05]  /*1487e0*/  SHF.R.S32.HI R2, RZ, 0x1f, R27 ;  /* 0x0000001fff027819 */ /* 0x001fca000001141b */
[----:B------:R-:W-:Y:S01]  /*1487f0*/  IMAD.X R15, R2, 0x1, R7, P1 ;  /* 0x00000001020f7824 */ /* 0x000fe200008e0607 */
[----:B------:R-:W-:-:S04]  /*148800*/  IADD3 R4, P1, R27, R8, RZ ;  /* 0x000000081b047210 */ /* 0x000fc80007f3e0ff */
[----:B------:R0:W-:Y:S02]  /*148810*/  STL.64 [R1+0xe28], R14 ;  /* 0x000e280e01007387 */ /* 0x0001e40000100a00 */
[----:B0-----:R-:W-:Y:S01]  /*148820*/  F2FP.SATFINITE.E5M2.F32.PACK_AB_MERGE_C R14, R22, R5, RZ ;  /* 0x00000005160e723e */ /* 0x001fe200048060ff */
[----:B------:R-:W-:-:S04]  /*148830*/  IMAD.X R5, R2, 0x1, R9, P1 ;  /* 0x0000000102057824 */ /* 0x000fc800008e0609 */
[----:B------:R-:W-:Y:S04]  /*148840*/  STL [R1+0x1c14], R14 ;  /* 0x001c140e01007387 */ /* 0x000fe80000100800 */
[----:B------:R-:W-:Y:S04]  /*148850*/  STL [R1+0x6190], R8 ;  /* 0x0061900801007387 */ /* 0x000fe80000100800 */
[----:B------:R0:W-:Y:S04]  /*148860*/  STL [R1+0x1c10], R0 ;  /* 0x001c100001007387 */ /* 0x0001e80000100800 */
[----:B------:R-:W3:Y:S04]  /*148870*/  LDL.LU R24, [R1+0x19f0] ;  /* 0x0019f00001187983 */ /* 0x000ee80000300800 */
[----:B0-----:R-:W3:Y:S04]  /*148880*/  LDL.LU R0, [R1+0x19f4] ;  /* 0x0019f40001007983 */ /* 0x001ee80000300800 */
[----:B------:R4:W-:Y:S04]  /*148890*/  STL [R1+0x6194], R9 ;  /* 0x0061940901007387 */ /* 0x0009e80000100800 */
[----:B------:R0:W-:Y:S01]  /*1488a0*/  STL.64 [R1+0xe20], R4 ;  /* 0x000e200401007387 */ /* 0x0001e20000100a00 */
[----:B------:R-:W-:-:S02]  /*1488b0*/  F2FP.SATFINITE.E5M2.F32.PACK_AB_MERGE_C R8, R29, R28, RZ ;  /* 0x0000001c1d08723e */ /* 0x000fc400048060ff */
[----:B----4-:R-:W-:Y:S02]  /*1488c0*/  F2FP.SATFINITE.E5M2.F32.PACK_AB_MERGE_C R9, R19, R23, RZ ;  /* 0x000000171309723e */ /* 0x010fe400048060ff */
[----:B0-----:R-:W-:-:S03]  /*1488d0*/  IADD3 R4, P1, R27, R10, RZ ;  /* 0x0000000a1b047210 */ /* 0x001fc60007f3e0ff */
[----:B------:R-:W-:Y:S02]  /*1488e0*/  STL [R1+0x1c38], R9 ;  /* 0x001c380901007387 */ /* 0x000fe40000100800 */
[----:B------:R-:W-:Y:S02]  /*1488f0*/  IMAD.X R5, R2, 0x1, R11, P1 ;  /* 0x0000000102057824 */ /* 0x000fe400008e060b */
[----:B------:R0:W-:Y:S04]  /*148900*/  STL [R1+0x1c34], R8 ;  /* 0x001c340801007387 */ /* 0x0001e80000100800 */
[----:B------:R-:W-:Y:S04]  /*148910*/  STL.64 [R1+0x6188], R10 ;  /* 0x0061880a01007387 */ /* 0x000fe80000100a00 */
[----:B------:R1:W-:Y:S01]  /*148920*/  STL.64 [R1+0xe08], R4 ;  /* 0x000e080401007387 */ /* 0x0003e20000100a00 */
[----:B0-----:R-:W-:-:S02]  /*148930*/  F2FP.SATFINITE.E5M2.F32.PACK_AB_MERGE_C R8, R17, R16, RZ ;  /* 0x000000101108723e */ /* 0x001fc400048060ff */
[----:B-1----:R-:W-:-:S03]  /*148940*/  IADD3 R4, P1, R27, R12, RZ ;  /* 0x0000000c1b047210 */ /* 0x002fc60007f3e0ff */
[----:B------:R0:W-:Y:S02]  /*148950*/  STL [R1+0x1c64], R8 ;  /* 0x001c640801007387 */ /* 0x0001e40000100800 */
[----:B------:R-:W-:Y:S02]  /*148960*/  IMAD.X R5, R2, 0x1, R13, P1 ;  /* 0x0000000102057824 */ /* 0x000fe400008e060d */
[----:B------:R-:W-:Y:S04]  /*148970*/  STL.64 [R1+0x6178], R12 ;  /* 0x0061780c01007387 */ /* 0x000fe80000100a00 */
[----:B------:R-:W4:Y:S04]  /*148980*/  LDL.LU R9, [R1+0x19f8] ;  /* 0x0019f80001097983 */ /* 0x000f280000300800 */
[----:B------:R3:W-:Y:S04]  /*148990*/  STL.64 [R1+0xe00], R4 ;  /* 0x000e000401007387 */ /* 0x0007e80000100a00 */
[----:B0-----:R-:W4:Y:S01]  /*1489a0*/  LDL.LU R8, [R1+0x19fc] ;  /* 0x0019fc0001087983 */ /* 0x001f220000300800 */
[----:B------:R-:W-:-:S05]  /*1489b0*/  F2FP.SATFINITE.E5M2.F32.PACK_AB_MERGE_C R2, R26, R3, RZ ;  /* 0x000000031a02723e */ /* 0x000fca00048060ff */
[----:B------:R0:W-:Y:S01]  /*1489c0*/  STL [R1+0x1c60], R2 ;  /* 0x001c600201007387 */ /* 0x0001e20000100800 */
[----:B------:R-:W-:Y:S01]  /*1489d0*/  VIADD R27, R27, UR6 ;  /* 0x000000061b1b7c36 */ /* 0x000fe20008000000 */
[----:B------:R-:W-:Y:S01]  /*1489e0*/  ULDC UR6, c[0x0][0x248] ;  /* 0x0000920000067ab9 */ /* 0x000fe20000000800 */
[----:B--2---:R-:W-:Y:S02]  /*1489f0*/  F2FP.SATFINITE.E5M2.F32.PACK_AB_MERGE_C R3, R25, R18, RZ ;  /* 0x000000121903723e */ /* 0x004fe400048060ff */
[----:B---3--:R-:W-:Y:S01]  /*148a00*/  F2FP.SATFINITE.E5M2.F32.PACK_AB_MERGE_C R4, R0, R24, RZ ;  /* 0x000000180004723e */ /* 0x008fe200048060ff */
[----:B----4-:R1:W-:Y:S04]  /*148a10*/  STL.64 [R1+0x6198], R8 ;  /* 0x0061980801007387 */ /* 0x0103e80000100a00 */
[----:B------:R-:W2:Y:S04]  /*148a20*/  LDL.LU R10, [R1+0x1980] ;  /* 0x00198000010a7983 */ /* 0x000ea80000300800 */
[----:B------:R-:W2:Y:S04]  /*148a30*/  LDL.LU R11, [R1+0x1984] ;  /* 0x00198400010b7983 */ /* 0x000ea80000300800 */
[----:B0-----:R-:W3:Y:S04]  /*148a40*/  LDL.LU R2, [R1+0x1828] ;  /* 0x0018280001027983 */ /* 0x001ee80000300800 */
[----:B------:R-:W3:Y:S04]  /*148a50*/  LDL.LU R19, [R1+0x182c] ;  /* 0x00182c0001137983 */ /* 0x000ee80000300800 */
[----:B------:R-:W4:Y:S04]  /*148a60*/  LDL.LU R12, [R1+0x1988] ;  /* 0x00198800010c7983 */ /* 0x000f280000300800 */
[----:B------:R-:W4:Y:S04]  /*148a70*/  LDL.LU R13, [R1+0x198c] ;  /* 0x00198c00010d7983 */ /* 0x000f280000300800 */
[----:B------:R-:W4:Y:S04]  /*148a80*/  LDL.LU R14, [R1+0x1930] ;  /* 0x00193000010e7983 */ /* 0x000f280000300800 */
[----:B------:R-:W4:Y:S04]  /*148a90*/  LDL.LU R15, [R1+0x1934] ;  /* 0x00193400010f7983 */ /* 0x000f280000300800 */
[----:B------:R0:W-:Y:S01]  /*148aa0*/  STL [R1+0x1e60], R3 ;  /* 0x001e600301007387 */ /* 0x0001e20000100800 */
[----:B-1----:R-:W-:-:S02]  /*148ab0*/  IADD3 R8, P1, R27, R6, RZ ;  /* 0x000000061b087210 */ /* 0x002fc40007f3e0ff */
[----:B------:R-:W-:Y:S01]  /*148ac0*/  SHF.R.S32.HI R9, RZ, 0x1f, R27 ;  /* 0x0000001fff097819 */ /* 0x000fe2000001141b */
        /* <DEDUP_REMOVED lines=8> */
[----:B------:R0:W-:Y:S01]  /*148b50*/  STL [R1+0x1cac], R4 ;  /* 0x001cac0401007387 */ /* 0x0001e20000100800 */
[----:B------:R-:W-:-:S03]  /*148b60*/  IMAD.X R9, R9, 0x1, R7, P1 ;  /* 0x0000000109097824 */ /* 0x000fc600008e0607 */
        /* <DEDUP_REMOVED lines=9> */
[----:B0-----:R-:W2:Y:S02]  /*148c00*/  LDL.LU.64 R8, [R1+0x6198] ;  /* 0x0061980001087983 */ /* 0x001ea40000300a00 */
[----:B--2---:R-:W-:-:S02]  /*148c10*/  F2FP.SATFINITE.E5M2.F32.PACK_AB_MERGE_C R8, R8, R9, RZ ;  /* 0x000000090808723e */ /* 0x004fc400048060ff */
[----:B------:R-:W2:Y:S04]  /*148c20*/  LDL.LU R9, [R1+0x6194] ;  /* 0x0061940001097983 */ /* 0x000ea80000300800 */
[----:B------:R0:W-:Y:S04]  /*148c30*/  STL [R1+0x1dc0], R8 ;  /* 0x001dc00801007387 */ /* 0x0001e80000100800 */
[----:B0-----:R-:W3:Y:S01]  /*148c40*/  LDL.LU R8, [R1+0x6190] ;  /* 0x0061900001087983 */ /* 0x001ee20000300800 */
[----:B------:R-:W-:-:S05]  /*148c50*/  F2FP.SATFINITE.E5M2.F32.PACK_AB_MERGE_C R11, R11, R10, RZ ;  /* 0x0000000a0b0b723e */ /* 0x000fca00048060ff */
[----:B------:R0:W-:Y:S02]  /*148c60*/  STL [R1+0x1c9c], R11 ;  /* 0x001c9c0b01007387 */ /* 0x0001e40000100800 */
[----:B0-----:R-:W-:Y:S02]  /*148c70*/  SHF.R.S32.HI R11, RZ, 0x1f, R27 ;  /* 0x0000001fff0b7819 */ /* 0x001fe4000001141b */
[----:B---3--:R-:W-:-:S05]  /*148c80*/  IADD3 R10, P1, R27, R8, RZ ;  /* 0x000000081b0a7210 */ /* 0x008fca0007f3e0ff */
[----:B--2---:R-:W-:-:S05]  /*148c90*/  IMAD.X R11, R11, 0x1, R9, P1 ;  /* 0x000000010b0b7824 */ /* 0x004fca00008e0609 */
[----:B------:R0:W-:Y:S04]  /*148ca0*/  STL.64 [R1+0xdf0], R10 ;  /* 0x000df00a01007387 */ /* 0x0001e80000100a00 */
[----:B0-----:R-:W2:Y:S01]  /*148cb0*/  LDL.LU.64 R10, [R1+0x6188] ;  /* 0x00618800010a7983 */ /* 0x001ea20000300a00 */
[----:B------:R-:W-:Y:S02]  /*148cc0*/  F2FP.SATFINITE.E5M2.F32.PACK_AB_MERGE_C R19, R19, R2, RZ ;  /* 0x000000021313723e */ /* 0x000fe400048060ff */
[----:B----4-:R-:W-:Y:S01]  /*148cd0*/  F2FP.SATFINITE.E5M2.F32.PACK_AB_MERGE_C R13, R13, R12, RZ ;  /* 0x0000000c0d0d723e */ /* 0x010fe200048060ff */
[----:B------:R-:W3:Y:S04]  /*148ce0*/  LDL.LU R2, [R1+0x6184] ;  /* 0x0061840001027983 */ /* 0x000ee80000300800 */
[----:B------:R0:W-:Y:S04]  /*148cf0*/  STL [R1+0x1e54], R19 ;  /* 0x001e541301007387 */ /* 0x0001e80000100800 */
[----:B0-----:R-:W4:Y:S04]  /*148d00*/  LDL.LU R19, [R1+0x6180] ;  /* 0x0061800001137983 */ /* 0x001f280000300800 */
[----:B------:R0:W-:Y:S02]  /*148d10*/  STL [R1+0x1c98], R13 ;  /* 0x001c980d01007387 */ /* 0x0001e40000100800 */
[----:B0-----:R-:W-:-:S02]  /*148d20*/  SHF.R.S32.HI R13, RZ, 0x1f, R27 ;  /* 0x0000001fff0d7819 */ /* 0x001fc4000001141b */
[----:B--2---:R-:W-:-:S05]  /*148d30*/  IADD3 R12, P1, R27, R10, RZ ;  /* 0x0000000a1b0c7210 */ /* 0x004fca0007f3e0ff */
[----:B------:R-:W-:-:S05]  /*148d40*/  IMAD.X R13, R13, 0x1, R11, P1 ;  /* 0x000000010d0d7824 */ /* 0x000fca00008e060b */
[----:B------:R0:W-:Y:S04]  /*148d50*/  STL.64 [R1+0xde8], R12 ;  /* 0x000de80c01007387 */ /* 0x0001e80000100a00 */
[----:B0-----:R-:W2:Y:S01]  /*148d60*/  LDL.LU.64 R12, [R1+0x6178] ;  /* 0x00617800010c7983 */ /* 0x001ea20000300a00 */
[----:B------:R-:W-:-:S05]  /*148d70*/  F2FP.SATFINITE.E5M2.F32.PACK_AB_MERGE_C R15, R15, R14, RZ ;  /* 0x0000000e0f0f723e */ /* 0x000fca00048060ff */
[----:B------:R0:W-:Y:S01]  /*148d80*/  STL [R1+0x1c90], R15 ;  /* 0x001c900f01007387 */ /* 0x0001e20000100800 */
[----:B------:R-:W-:Y:S02]  /*148d90*/  F2FP.SATFINITE.E5M2.F32.PACK_AB_MERGE_C R26, R26, R3, RZ ;  /* 0x000000031a1a723e */ /* 0x000fe400048060ff */
[----:B0-----:R-:W-:Y:S02]  /*148da0*/  SHF.R.S32.HI R15, RZ, 0x1f, R27 ;  /* 0x0000001fff0f7819 */ /* 0x001fe4000001141b */
[----:B------:R-:W-:Y:S02]  /*148db0*/  F2FP.SATFINITE.E5M2.F32.PACK_AB_MERGE_C R20, R17, R20, RZ ;  /* 0x000000141114723e */ /* 0x000fe400048060ff */
[----:B------:R-:W-:Y:S02]  /*148dc0*/  F2FP.SATFINITE.E5M2.F32.PACK_AB_MERGE_C R21, R25, R21, RZ ;  /* 0x000000151915723e */ /* 0x000fe400048060ff */
[----:B------:R-:W-:Y:S02]  /*148dd0*/  F2FP.SATFINITE.E5M2.F32.PACK_AB_MERGE_C R0, R0, R24, RZ ;  /* 0x000000180000723e */ /* 0x000fe400048060ff */
[----:B--2---:R-:W-:-:S05]  /*148de0*/  IADD3 R14, P1, R27, R12, RZ ;  /* 0x0000000c1b0e7210 */ /* 0x004fca0007f3e0ff */
[----:B------:R-:W-:-:S05]  /*148df0*/  IMAD.X R15, R15, 0x1, R13, P1 ;  /* 0x000000010f0f7824 */ /* 0x000fca00008e060d */
[----:B------:R0:W-:Y:S01]  /*148e00*/  STL.64 [R1+0xde0], R14 ;  /* 0x000de00e01007387 */ /* 0x0001e20000100a00 */
[----:B------:R-:W-:Y:S01]  /*148e10*/  VIADD R27, R27, UR6 ;  /* 0x000000061b1b7c36 */ /* 0x000fe20008000000 */
[----:B------:R-:W-:Y:S01]  /*148e20*/  F2FP.SATFINITE.E5M2.F32.PACK_AB_MERGE_C R5, R5, R4, RZ ;  /* 0x000000040505723e */ /* 0x000fe200048060ff */
[----:B------:R-:W-:Y:S01]  /*148e30*/  ULDC UR6, c[0x0][0x248] ;  /* 0x0000920000067ab9 */ /* 0x000fe20000000800 */
[----:B0-----:R-:W2:Y:S04]  /*148e40*/  LDL.LU.64 R14, [R1+0x6170] ;  /* 0x00617000010e7983 */ /* 0x001ea80000300a00 */
[----:B------:R-:W3:Y:S04]  /*148e50*/  LDL.LU R3, [R1+0x616c] ;  /* 0x00616c0001037983 */ /* 0x000ee80000300800 */
[----:B------:R0:W-:Y:S04]  /*148e60*/  STL [R1+0x1df0], R26 ;  /* 0x001df01a01007387 */ /* 0x0001e80000100800 */
[----:B0-----:R-:W4:Y:S04]  /*148e70*/  LDL.LU R26, [R1+0x6168] ;  /* 0x00616800011a7983 */ /* 0x001f280000300800 */
[----:B------:R-:W2:Y:S04]  /*148e80*/  LDL.LU R17, [R1+0x7f4] ;  /* 0x0007f40001117983 */ /* 0x000ea80000300800 */
[----:B------:R0:W-:Y:S04]  /*148e90*/  STL [R1+0x1c88], R20 ;  /* 0x001c881401007387 */ /* 0x0001e80000100800 */
[----:B------:R-:W3:Y:S04]  /*148ea0*/  LDL.LU R25, [R1+0x20c] ;  /* 0x00020c0001197983 */ /* 0x000ee80000300800 */
[----:B------:R1:W-:Y:S01]  /*148eb0*/  STL [R1+0x1e08], R21 ;  /* 0x001e081501007387 */ /* 0x0003e20000100800 */
[----:B0-----:R-:W-:-:S02]  /*148ec0*/  IADD3 R20, P1, R27, R6, RZ ;  /* 0x000000061b147210 */ /* 0x001fc40007f3e0ff */
[----:B-1----:R-:W-:-:S05]  /*148ed0*/  SHF.R.S32.HI R21, RZ, 0x1f, R27 ;  /* 0x0000001fff157819 */ /* 0x002fca000001141b */
[----:B------:R-:W-:-:S05]  /*148ee0*/  IMAD.X R21, R21, 0x1, R7, P1 ;  /* 0x0000000115157824 */ /* 0x000fca00008e0607 */
[----:B------:R0:W-:Y:S04]  /*148ef0*/  STL.64 [R1+0xdd8], R20 ;  /* 0x000dd81401007387 */ /* 0x0001e80000100a00 */
[----:B0-----:R-:W3:Y:S04]  /*148f00*/  LDL.LU.64 R20, [R1+0x6160] ;  /* 0x0061600001147983 */ /* 0x001ee80000300a00 */
[----:B------:R-:W3:Y:S04]  /*148f10*/  LDL.LU R24, [R1+0x615c] ;  /* 0x00615c0001187983 */ /* 0x000ee80000300800 */
[----:B------:R0:W-:Y:S04]  /*148f20*/  STL [R1+0x1c68], R0 ;  /* 0x001c680001007387 */ /* 0x0001e80000100800 */
[----:B0-----:R-:W2:Y:S01]  /*148f30*/  LDL.LU R0, [R1+0x6158] ;  /* 0x0061580001007983 */ /* 0x001ea20000300800 */
[----:B------:R-:W-:-:S03]  /*148f40*/  IADD3 R4, P1, R27, R8, RZ ;  /* 0x000000081b047210 */ /* 0x000fc60007f3e0ff */
[----:B------:R0:W-:Y:S01]  /*148f50*/  STL [R1+0x1c6c], R5 ;  /* 0x001c6c0501007387 */ /* 0x0001e20000100800 */
[----:B------:R-:W-:Y:S02]  /*148f60*/  F2FP.SATFINITE.E5M2.F32.PACK_AB_MERGE_C R23, R23, R22, RZ ;  /* 0x000000161717723e */ /* 0x000fe400048060ff */
[----:B0-----:R-:W-:Y:S02]  /*148f70*/  SHF.R.S32.HI R5, RZ, 0x1f, R27 ;  /* 0x0000001fff057819 */ /* 0x001fe4000001141b */
[----:B------:R-:W-:-:S03]  /*148f80*/  F2FP.SATFINITE.E5M2.F32.PACK_AB_MERGE_C R22, R29, R28, RZ ;  /* 0x0000001c1d16723e */ /* 0x000fc600048060ff */
[----:B------:R-:W-:Y:S01]  /*148f90*/  IMAD.X R5, R5, 0x1, R9, P1 ;  /* 0x0000000105057824 */ /* 0x000fe200008e0609 */
[----:B------:R-:W-:Y:S02]  /*148fa0*/  LOP3.LUT R28, R16, 0xffff, RZ, 0xc0, !PT ;  /* 0x0000ffff101c7812 */ /* 0x000fe400078ec0ff */
[----:B------:R-:W-:Y:S02]  /*148fb0*/  LOP3.LUT R29, R18, 0xffff, RZ, 0xc0, !PT ;  /* 0x0000ffff121d7812 */ /* 0x000fe400078ec0ff */
[----:B------:R0:W-:Y:S04]  /*148fc0*/  STL.64 [R1+0xdd0], R4 ;  /* 0x000dd00401007387 */ /* 0x0001e80000100a00 */
[----:B0-----:R-:W3:Y:S04]  /*148fd0*/  LDL.LU.64 R4, [R1+0x6150] ;  /* 0x0061500001047983 */ /* 0x001ee80000300a00 */
[----:B------:R-:W-:Y:S04]  /*148fe0*/  STL [R1+0x1c44], R23 ;  /* 0x001c441701007387 */ /* 0x000fe80000100800 */
[----:B------:R0:W-:Y:S02]  /*148ff0*/  STL [R1+0x1e24], R22 ;  /* 0x001e241601007387 */ /* 0x0001e40000100800 */
[----:B0-----:R-:W-:-:S02]  /*149000*/  PRMT R22, R28, 0x3340, R29 ;  /* 0x000033401c167816 */ /* 0x001fc4000000001d */
[----:B------:R-:W-:Y:S02]  /*149010*/  SHF.R.U32.HI R28, RZ, 0x8, R28 ;  /* 0x00000008ff1c7819 */ /* 0x000fe4000001161c */
[----:B------:R-:W-:Y:S02]  /*149020*/  SHF.R.U32.HI R29, RZ, 0x8, R29 ;  /* 0x00000008ff1d7819 */ /* 0x000fe4000001161d */
[----:B------:R-:W-:Y:S02]  /*149030*/  LOP3.LUT R28, R28, 0xffff, RZ, 0xc0, !PT ;  /* 0x0000ffff1c1c7812 */ /* 0x000fe400078ec0ff */
[----:B------:R-:W-:-:S04]  /*149040*/  LOP3.LUT R29, R29, 0xffff, RZ, 0xc0, !PT ;  /* 0x0000ffff1d1d7812 */ /* 0x000fc800078ec0ff */
[----:B------:R-:W-:Y:S02]  /*149050*/  PRMT R29, R28, 0x3340, R29 ;  /* 0x000033401c1d7816 */ /* 0x000fe4000000001d */
[----:B----4-:R-:W-:Y:S02]  /*149060*/  LOP3.LUT R16, R26, 0xffff, RZ, 0xc0, !PT ;  /* 0x0000ffff1a107812 */ /* 0x010fe400078ec0ff */
[----:B------:R-:W4:Y:S04]  /*149070*/  LDL.LU R26, [R1+0x6148] ;  /* 0x00614800011a7983 */ /* 0x000f280000300800 */
[----:B------:R-:W4:Y:S01]  /*149080*/  LDL.LU R18, [R1+0x610] ;  /* 0x0006100001127983 */ /* 0x000f220000300800 */
[----:B--2---:R-:W-:-:S04]  /*149090*/  PRMT R23, R16, 0x3340, R0 ;  /* 0x0000334010177816 */ /* 0x004fc80000000000 */
[----:B------:R-:W-:Y:S02]  /*1490a0*/  PRMT R23, R22, 0x5410, R23 ;  /* 0x0000541016177816 */ /* 0x000fe40000000017 */
[----:B------:R-:W-:-:S03]  /*1490b0*/  IADD3 R22, P1, R27, R10, RZ ;  /* 0x0000000a1b167210 */ /* 0x000fc60007f3e0ff */
[----:B------:R0:W-:Y:S02]  /*1490c0*/  STL [R1+0x20a8], R23 ;  /* 0x0020a81701007387 */ /* 0x0001e40000100800 */
[----:B0-----:R-:W-:-:S05]  /*1490d0*/  SHF.R.S32.HI R23, RZ, 0x1f, R27 ;  /* 0x0000001fff177819 */ /* 0x001fca000001141b */
[----:B------:R-:W-:Y:S01]  /*1490e0*/  IMAD.X R23, R23, 0x1, R11, P1 ;  /* 0x0000000117177824 */ /* 0x000fe200008e060b */
[----:B------:R-:W-:-:S04]  /*1490f0*/  IADD3 R28, P1, R27, R12, RZ ;  /* 0x0000000c1b1c7210 */ /* 0x000fc80007f3e0ff */
[----:B------:R0:W-:Y:S01]  /*149100*/  STL.64 [R1+0xdc0], R22 ;  /* 0x000dc01601007387 */ /* 0x0001e20000100a00 */
[----:B------:R-:W-:-:S03]  /*149110*/  SHF.R.U32.HI R16, RZ, 0x8, R16 ;  /* 0x00000008ff107819 */ /* 0x000fc60000011610 */
[----:B0-----:R-:W2:Y:S04]  /*149120*/  LDL.LU.64 R22, [R1+0x6140] ;  /* 0x0061400001167983 */ /* 0x001ea80000300a00 */
[----:B------:R0:W-:Y:S01]  /*149130*/  STL [R1+0x1850], R29 ;  /* 0x0018501d01007387 */ /* 0x0001e20000100800 */
[----:B------:R-:W-:Y:S02]  /*149140*/  LOP3.LUT R16, R16, 0xffff, RZ, 0xc0, !PT ;  /* 0x0000ffff10107812 */ /* 0x000fe400078ec0ff */
[----:B0-----:R-:W-:-:S05]  /*149150*/  SHF.R.S32.HI R29, RZ, 0x1f, R27 ;  /* 0x0000001fff1d7819 */ /* 0x001fca000001141b */
[----:B------:R-:W-:-:S05]  /*149160*/  IMAD.X R29, R29, 0x1, R13, P1 ;  /* 0x000000011d1d7824 */ /* 0x000fca00008e060d */
[----:B------:R0:W-:Y:S02]  /*149170*/  STL.64 [R1+0xdc8], R28 ;  /* 0x000dc81c01007387 */ /* 0x0001e40000100a00 */
[----:B0-----:R-:W-:Y:S02]  /*149180*/  PRMT R28, R16, 0x3340, R0 ;  /* 0x00003340101c7816 */ /* 0x001fe40000000000 */
[----:B------:R-:W-:Y:S02]  /*149190*/  LOP3.LUT R16, R17, 0xffff, RZ, 0xc0, !PT ;  /* 0x0000ffff11107812 */ /* 0x000fe400078ec0ff */
[----:B---3--:R-:W-:Y:S01]  /*1491a0*/  LOP3.LUT R17, R25, 0xffff, RZ, 0xc0, !PT ;  /* 0x0000ffff19117812 */ /* 0x008fe200078ec0ff */
[----:B------:R0:W-:Y:S04]  /*1491b0*/  STL [R1+0x698], R28 ;  /* 0x0006981c01007387 */ /* 0x0001e80000100800 */
[----:B------:R-:W3:Y:S01]  /*1491c0*/  LDL.LU R25, [R1+0x614] ;  /* 0x0006140001197983 */ /* 0x000ee20000300800 */
[----:B------:R-:W-:-:S02]  /*1491d0*/  LOP3.LUT R3, R3, 0xffff, RZ, 0xc0, !PT ;  /* 0x0000ffff03037812 */ /* 0x000fc400078ec0ff */
[--C-:B0-----:R-:W-:Y:S02]  /*1491e0*/  PRMT R28, R16, 0x3340, R17.reuse ;  /* 0x00003340101c7816 */ /* 0x101fe40000000011 */
[----:B------:R-:W-:Y:S02]  /*1491f0*/  SHF.R.U32.HI R16, RZ, 0x8, R16 ;  /* 0x00000008ff107819 */ /* 0x000fe40000011610 */
[----:B------:R-:W-:Y:S02]  /*149200*/  SHF.R.U32.HI R17, RZ, 0x8, R17 ;  /* 0x00000008ff117819 */ /* 0x000fe40000011611 */
[----:B------:R-:W-:Y:S02]  /*149210*/  PRMT R29, R3, 0x3340, R0 ;  /* 0x00003340031d7816 */ /* 0x000fe40000000000 */
[----:B------:R-:W-:Y:S02]  /*149220*/  LOP3.LUT R16, R16, 0xffff, RZ, 0xc0, !PT ;  /* 0x0000ffff10107812 */ /* 0x000fe400078ec0ff */
[----:B------:R-:W-:-:S02]  /*149230*/  LOP3.LUT R17, R17, 0xffff, RZ, 0xc0, !PT ;  /* 0x0000ffff11117812 */ /* 0x000fc400078ec0ff */
[----:B------:R-:W-:Y:S02]  /*149240*/  SHF.R.U32.HI R3, RZ, 0x8, R3 ;  /* 0x00000008ff037819 */ /* 0x000fe40000011603 */
[----:B------:R-:W-:Y:S02]  /*149250*/  PRMT R28, R28, 0x5410, R29 ;  /* 0x000054101c1c7816 */ /* 0x000fe4000000001d */
[----:B------:R-:W-:Y:S02]  /*149260*/  PRMT R17, R16, 0x3340, R17 ;  /* 0x0000334010117816 */ /* 0x000fe40000000011 */
[----:B------:R-:W-:Y:S01]  /*149270*/  LOP3.LUT R3, R3, 0xffff, RZ, 0xc0, !PT ;  /* 0x0000ffff03037812 */ /* 0x000fe200078ec0ff */
[----:B------:R0:W-:Y:S01]  /*149280*/  STL [R1+0x20a4], R28 ;  /* 0x0020a41c01007387 */ /* 0x0001e20000100800 */
[----:B------:R-:W-:Y:S02]  /*149290*/  LOP3.LUT R16, R2, 0xffff, RZ, 0xc0, !PT ;  /* 0x0000ffff02107812 */ /* 0x000fe400078ec0ff */
[--C-:B------:R-:W-:Y:S01]  /*1492a0*/  PRMT R3, R3, 0x3340, R0.reuse ;  /* 0x0000334003037816 */ /* 0x100fe20000000000 */
[----:B------:R4:W-:Y:S01]  /*1492b0*/  STL [R1+0x1854], R17 ;  /* 0x0018541101007387 */ /* 0x0009e20000100800 */
[----:B------:R-:W-:Y:S01]  /*1492c0*/  VIADD R27, R27, UR6 ;  /* 0x000000061b1b7c36 */ /* 0x000fe20008000000 */
[----:B------:R-:W-:Y:S01]  /*1492d0*/  LOP3.LUT R15, R15, 0xffff, RZ, 0xc0, !PT ;  /* 0x0000ffff0f0f7812 */ /* 0x000fe200078ec0ff */
[----:B------:R-:W-:Y:S01]  /*1492e0*/  ULDC UR6, c[0x0][0x248] ;  /* 0x0000920000067ab9 */ /* 0x000fe20000000800 */
[----:B------:R1:W-:Y:S01]  /*1492f0*/  STL [R1+0x68c], R3 ;  /* 0x00068c0301007387 */ /* 0x0003e20000100800 */
[----:B0-----:R-:W-:-:S02]  /*149300*/  PRMT R28, R16, 0x3340, R0 ;  /* 0x00003340101c7816 */ /* 0x001fc40000000000 */
[----:B------:R-:W-:-:S04]  /*149310*/  SHF.R.U32.HI R16, RZ, 0x8, R16 ;  /* 0x00000008ff107819 */ /* 0x000fc80000011610 */
[----:B------:R-:W-:Y:S02]  /*149320*/  LOP3.LUT R16, R16, 0xffff, RZ, 0xc0, !PT ;  /* 0x0000ffff10107812 */ /* 0x000fe400078ec0ff */
[----:B----4-:R-:W-:Y:S02]  /*149330*/  LOP3.LUT R17, R18, 0xffff, RZ, 0xc0, !PT ;  /* 0x0000ffff12117812 */ /* 0x010fe400078ec0ff */
[----:B------:R-:W-:Y:S02]  /*149340*/  LOP3.LUT R18, R26, 0xffff, RZ, 0xc0, !PT ;  /* 0x0000ffff1a127812 */ /* 0x000fe400078ec0ff */
[----:B------:R-:W4:Y:S02]  /*149350*/  LDL.LU R26, [R1+0x613c] ;  /* 0x00613c00011a7983 */ /* 0x000f240000300800 */
[--C-:B-1----:R-:W-:Y:S02]  /*149360*/  PRMT R3, R17, 0x3340, R18.reuse ;  /* 0x0000334011037816 */ /* 0x102fe40000000012 */
[----:B------:R-:W-:Y:S01]  /*149370*/  SHF.R.U32.HI R17, RZ, 0x8, R17 ;  /* 0x00000008ff117819 */ /* 0x000fe20000011611 */
[----:B------:R-:W4:Y:S01]  /*149380*/  LDL.LU R2, [R1+0xbb0] ;  /* 0x000bb00001027983 */ /* 0x000f220000300800 */
[----:B------:R-:W-:-:S02]  /*149390*/  SHF.R.U32.HI R18, RZ, 0x8, R18 ;  /* 0x00000008ff127819 */ /* 0x000fc40000011612 */
[----:B------:R-:W-:Y:S02]  /*1493a0*/  PRMT R29, R3, 0x5410, R28 ;  /* 0x00005410031d7816 */ /* 0x000fe4000000001c */
[----:B------:R-:W-:Y:S02]  /*1493b0*/  SHF.R.S32.HI R3, RZ, 0x1f, R27 ;  /* 0x0000001fff037819 */ /* 0x000fe4000001141b */
[----:B------:R-:W-:Y:S02]  /*1493c0*/  IADD3 R28, P1, R27, R6, RZ ;  /* 0x000000061b1c7210 */ /* 0x000fe40007f3e0ff */
[----:B------:R-:W-:Y:S02]  /*1493d0*/  LOP3.LUT R17, R17, 0xffff, RZ, 0xc0, !PT ;  /* 0x0000ffff11117812 */ /* 0x000fe400078ec0ff */
[----:B------:R-:W-:Y:S01]  /*1493e0*/  LOP3.LUT R18, R18, 0xffff, RZ, 0xc0, !PT ;  /* 0x0000ffff12127812 */ /* 0x000fe200078ec0ff */
[----:B------:R0:W-:Y:S03]  /*1493f0*/  STL [R1+0x20a0], R29 ;  /* 0x0020a01d01007387 */ /* 0x0001e60000100800 */
[----:B------:R-:W-:-:S02]  /*149400*/  PRMT R18, R17, 0x3340, R18 ;  /* 0x0000334011127816 */ /* 0x000fc40000000012 */
[----:B------:R-:W-:Y:S01]  /*149410*/  PRMT R17, R16, 0x3340, R0 ;  /* 0x0000334010117816 */ /* 0x000fe20000000000 */
[----:B0-----:R-:W-:-:S05]  /*149420*/  IMAD.X R29, R3, 0x1, R7, P1 ;  /* 0x00000001031d7824 */ /* 0x001fca00008e0607 */
[----:B------:R-:W-:Y:S04]  /*149430*/  STL.64 [R1+0xdb8], R28 ;  /* 0x000db81c01007387 */ /* 0x000fe80000100a00 */
[----:B------:R-:W-:Y:S04]  /*149440*/  STL [R1+0x185c], R18 ;  /* 0x00185c1201007387 */ /* 0x000fe80000100800 */
[----:B------:R2:W-:Y:S02]  /*149450*/  STL [R1+0x688], R17 ;  /* 0x0006881101007387 */ /* 0x0005e40000100800 */
[----:B--2---:R-:W-:-:S02]  /*149460*/  LOP3.LUT R17, R23, 0xffff, RZ, 0xc0, !PT ;  /* 0x0000ffff17117812 */ /* 0x004fc400078ec0ff */
[----:B------:R-:W2:Y:S01]  /*149470*/  LDL.LU R23, [R1+0x6138] ;  /* 0x0061380001177983 */ /* 0x000ea20000300800 */
[----:B---3--:R-:W-:Y:S02]  /*149480*/  LOP3.LUT R16, R25, 0xffff, RZ, 0xc0, !PT ;  /* 0x0000ffff19107812 */ /* 0x008fe400078ec0ff */
[----:B------:R-:W-:Y:S02]  /*149490*/  PRMT R25, R15, 0x3340, R0 ;  /* 0x000033400f197816 */ /* 0x000fe40000000000 */
[----:B------:R-:W-:-:S04]  /*1494a0*/  PRMT R18, R16, 0x3340, R17 ;  /* 0x0000334010127816 */ /* 0x000fc80000000011 */
[----:B------:R-:W-:-:S05]  /*1494b0*/  PRMT R18, R18, 0x5410, R25 ;  /* 0x0000541012127816 */ /* 0x000fca0000000019 */
[----:B------:R0:W-:Y:S04]  /*1494c0*/  STL [R1+0x209c], R18 ;  /* 0x00209c1201007387 */ /* 0x0001e80000100800 */
[----:B0-----:R-:W3:Y:S04]  /*1494d0*/  LDL.LU R18, [R1+0xbb4] ;  /* 0x000bb40001127983 */ /* 0x001ee80000300800 */
[----:B------:R-:W3:Y:S01]  /*1494e0*/  LDL.LU R25, [R1+0xf4] ;  /* 0x0000f40001197983 */ /* 0x000ee20000300800 */
[----:B------:R-:W-:Y:S02]  /*1494f0*/  SHF.R.U32.HI R16, RZ, 0x8, R16 ;  /* 0x00000008ff107819 */ /* 0x000fe40000011610 */
[----:B------:R-:W-:-:S02]  /*149500*/  SHF.R.U32.HI R17, RZ, 0x8, R17 ;  /* 0x00000008ff117819 */ /* 0x000fc40000011611 */
[----:B------:R-:W-:Y:S02]  /*149510*/  SHF.R.U32.HI R15, RZ, 0x8, R15 ;  /* 0x00000008ff0f7819 */ /* 0x000fe4000001160f */
[----:B------:R-:W-:Y:S02]  /*149520*/  IADD3 R28, P1, R27, R8, RZ ;  /* 0x000000081b1c7210 */ /* 0x000fe40007f3e0ff */
[----:B------:R-:W-:Y:S02]  /*149530*/  LOP3.LUT R16, R16, 0xffff, RZ, 0xc0, !PT ;  /* 0x0000ffff10107812 */ /* 0x000fe400078ec0ff */
[----:B------:R-:W-:Y:S02]  /*149540*/  LOP3.LUT R17, R17, 0xffff, RZ, 0xc0, !PT ;  /* 0x0000ffff11117812 */ /* 0x000fe400078ec0ff */
[----:B------:R-:W-:Y:S01]  /*149550*/  LOP3.LUT R15, R15, 0xffff, RZ, 0xc0, !PT ;  /* 0x0000ffff0f0f7812 */ /* 0x000fe200078ec0ff */
[----:B------:R-:W-:Y:S01]  /*149560*/  IMAD.X R29, R3, 0x1, R9, P1 ;  /* 0x00000001031d7824 */ /* 0x000fe200008e0609 */
[----:B------:R-:W-:-:S02]  /*149570*/  PRMT R17, R16, 0x3340, R17 ;  /* 0x0000334010117816 */ /* 0x000fc40000000011 */
[----:B------:R-:W-:Y:S02]  /*149580*/  PRMT R16, R15, 0x3340, R0 ;  /* 0x000033400f107816 */ /* 0x000fe40000000000 */
[----:B------:R0:W-:Y:S04]  /*149590*/  STL.64 [R1+0xdb0], R28 ;  /* 0x000db01c01007387 */ /* 0x0001e80000100a00 */
[----:B------:R-:W-:Y:S04]  /*1495a0*/  STL [R1+0x1858], R17 ;  /* 0x0018581101007387 */ /* 0x000fe80000100800 */
[----:B------:R2:W-:Y:S01]  /*1495b0*/  STL [R1+0x67c], R16 ;  /* 0x00067c1001007387 */ /* 0x0005e20000100800 */
[----:B0-----:R-:W-:-:S05]  /*1495c0*/  IADD3 R28, P1, R27, R10, RZ ;  /* 0x0000000a1b1c7210 */ /* 0x001fca0007f3e0ff */
[----:B------:R-:W-:Y:S01]  /*1495d0*/  IMAD.X R29, R3, 0x1, R11, P1 ;  /* 0x00000001031d7824 */ /* 0x000fe200008e060b */
[----:B----4-:R-:W-:Y:S02]  /*1495e0*/  LOP3.LUT R15, R2, 0xffff, RZ, 0xc0, !PT ;  /* 0x0000ffff020f7812 */ /* 0x010fe400078ec0ff */
[----:B------:R-:W-:Y:S02]  /*1495f0*/  LOP3.LUT R2, R24, 0xffff, RZ, 0xc0, !PT ;  /* 0x0000ffff18027812 */ /* 0x000fe400078ec0ff */
[----:B--2---:R-:W-:-:S04]  /*149600*/  LOP3.LUT R16, R23, 0xffff, RZ, 0xc0, !PT ;  /* 0x0000ffff17107812 */ /* 0x004fc800078ec0ff */
[--C-:B------:R-:W-:Y:S02]  /*149610*/  PRMT R17, R15, 0x3340, R16.reuse ;  /* 0x000033400f117816 */ /* 0x100fe40000000010 */
[----:B------:R-:W-:Y:S02]  /*149620*/  SHF.R.U32.HI R15, RZ, 0x8, R15 ;  /* 0x00000008ff0f7819 */ /* 0x000fe4000001160f */
[----:B------:R-:W-:Y:S02]  /*149630*/  SHF.R.U32.HI R16, RZ, 0x8, R16 ;  /* 0x00000008ff107819 */ /* 0x000fe40000011610 */
[----:B------:R-:W-:Y:S02]  /*149640*/  PRMT R23, R2, 0x3340, R0 ;  /* 0x0000334002177816 */ /* 0x000fe40000000000 */
[----:B------:R-:W-:Y:S02]  /*149650*/  LOP3.LUT R15, R15, 0xffff, RZ, 0xc0, !PT ;  /* 0x0000ffff0f0f7812 */ /* 0x000fe400078ec0ff */
[----:B------:R-:W-:-:S02]  /*149660*/  LOP3.LUT R16, R16, 0xffff, RZ, 0xc0, !PT ;  /* 0x0000ffff10107812 */ /* 0x000fc400078ec0ff */
[----:B------:R-:W-:Y:S02]  /*149670*/  PRMT R17, R17, 0x5410, R23 ;  /* 0x0000541011117816 */ /* 0x000fe40000000017 */
[----:B------:R-:W-:Y:S02]  /*149680*/  PRMT R23, R15, 0x3340, R16 ;  /* 0x000033400f177816 */ /* 0x000fe40000000010 */
[----:B------:R-:W-:Y:S02]  /*149690*/  SHF.R.U32.HI R2, RZ, 0x8, R2 ;  /* 0x00000008ff027819 */ /* 0x000fe40000011602 */
[----:B------:R-:W-:Y:S01]  /*1496a0*/  IADD3 R16, P1, R27, R12, RZ ;  /* 0x0000000c1b107210 */ /* 0x000fe20007f3e0ff */
[----:B------:R0:W-:Y:S01]  /*1496b0*/  STL [R1+0x2098], R17 ;  /* 0x0020981101007387 */ /* 0x0001e20000100800 */
[----:B------:R-:W-:-:S03]  /*1496c0*/  LOP3.LUT R2, R2, 0xffff, RZ, 0xc0, !PT ;  /* 0x0000ffff02027812 */ /* 0x000fc600078ec0ff */
[----:B------:R1:W-:Y:S01]  /*1496d0*/  STL.64 [R1+0xda0], R28 ;  /* 0x000da01c01007387 */ /* 0x0003e20000100a00 */
[----:B------:R-:W-:Y:S01]  /*1496e0*/  PRMT R15, R2, 0x3340, R0 ;  /* 0x00003340020f7816 */ /* 0x000fe20000000000 */
[----:B0-----:R-:W-:Y:S02]  /*1496f0*/  IMAD.X R17, R3, 0x1, R13, P1 ;  /* 0x0000000103117824 */ /* 0x001fe400008e060d */
[----:B-1----:R-:W2:Y:S04]  /*149700*/  LDL.LU R28, [R1+0x48] ;  /* 0x00004800011c7983 */ /* 0x002ea80000300800 */
[----:B------:R-:W4:Y:S04]  /*149710*/  LDL.LU R24, [R1+0x800] ;  /* 0x0008000001187983 */ /* 0x000f280000300800 */
[----:B------:R-:W4:Y:S04]  /*149720*/  LDL.LU R29, [R1+0x22c] ;  /* 0x00022c00011d7983 */ /* 0x000f280000300800 */
[----:B------:R-:W-:Y:S04]  /*149730*/  STL [R1+0x6044], R23 ;  /* 0x0060441701007387 */ /* 0x000fe80000100800 */
[----:B------:R0:W-:Y:S04]  /*149740*/  STL.64 [R1+0xda8], R16 ;  /* 0x000da81001007387 */ /* 0x0001e80000100a00 */
[----:B0-----:R-:W4:Y:S01]  /*149750*/  LDL.LU R16, [R1+0x6134] ;  /* 0x0061340001107983 */ /* 0x001f220000300800 */
[----:B---3--:R-:W-:-:S02]  /*149760*/  LOP3.LUT R3, R18, 0xffff, RZ, 0xc0, !PT ;  /* 0x0000ffff12037812 */ /* 0x008fc400078ec0ff */
[----:B------:R-:W-:Y:S01]  /*149770*/  LOP3.LUT R2, R25, 0xffff, RZ, 0xc0, !PT ;  /* 0x0000ffff19027812 */ /* 0x000fe200078ec0ff */
[----:B------:R0:W-:Y:S03]  /*149780*/  STL [R1+0x678], R15 ;  /* 0x0006780f01007387 */ /* 0x0001e60000100800 */
[----:B------:R-:W-:Y:S02]  /*149790*/  PRMT R18, R2, 0x3340, R0 ;  /* 0x0000334002127816 */ /* 0x000fe40000000000 */
[----:B0-----:R-:W-:-:S04]  /*1497a0*/  LOP3.LUT R15, R26, 0xffff, RZ, 0xc0, !PT ;  /* 0x0000ffff1a0f7812 */ /* 0x001fc800078ec0ff */
[----:B------:R-:W-:Y:S02]  /*1497b0*/  PRMT R17, R3, 0x3340, R15 ;  /* 0x0000334003117816 */ /* 0x000fe4000000000f */
[----:B------:R-:W-:Y:S02]  /*1497c0*/  SHF.R.U32.HI R3, RZ, 0x8, R3 ;  /* 0x00000008ff037819 */ /* 0x000fe40000011603 */
[----:B------:R-:W-:Y:S02]  /*1497d0*/  SHF.R.U32.HI R23, RZ, 0x8, R15 ;  /* 0x00000008ff177819 */ /* 0x000fe4000001160f */
[----:B------:R-:W-:Y:S02]  /*1497e0*/  PRMT R17, R17, 0x5410, R18 ;  /* 0x0000541011117816 */ /* 0x000fe40000000012 */
[----:B------:R-:W-:Y:S02]  /*1497f0*/  SHF.R.U32.HI R2, RZ, 0x8, R2 ;  /* 0x00000008ff027819 */ /* 0x000fe40000011602 */
[----:B------:R-:W-:-:S02]  /*149800*/  LOP3.LUT R15, R3, 0xffff, RZ, 0xc0, !PT ;  /* 0x0000ffff030f7812 */ /* 0x000fc400078ec0ff */
[----:B------:R-:W-:Y:S01]  /*149810*/  LOP3.LUT R23, R23, 0xffff, RZ, 0xc0, !PT ;  /* 0x0000ffff17177812 */ /* 0x000fe200078ec0ff */
[----:B------:R0:W-:Y:S01]  /*149820*/  STL [R1+0x2094], R17 ;  /* 0x0020941101007387 */ /* 0x0001e20000100800 */
[----:B------:R-:W-:Y:S02]  /*149830*/  LOP3.LUT R2, R2, 0xffff, RZ, 0xc0, !PT ;  /* 0x0000ffff02027812 */ /* 0x000fe400078ec0ff */
[----:B------:R-:W-:Y:S01]  /*149840*/  PRMT R25, R15, 0x3340, R23 ;  /* 0x000033400f197816 */ /* 0x000fe20000000017 */
[----:B0-----:R-:W3:Y:S04]  /*149850*/  LDL.LU R17, [R1+0x804] ;  /* 0x0008040001117983 */ /* 0x001ee80000300800 */
[----:B------:R-:W3:Y:S01]  /*149860*/  LDL.LU R3, [R1+0x230] ;  /* 0x0002300001037983 */ /* 0x000ee20000300800 */
[----:B------:R-:W-:-:S03]  /*149870*/  PRMT R26, R2, 0x3340, R0 ;  /* 0x00003340021a7816 */ /* 0x000fc60000000000 */
[----:B------:R-:W3:Y:S04]  /*149880*/  LDL.LU R18, [R1+0x620] ;  /* 0x0006200001127983 */ /* 0x000ee80000300800 */
[----:B------:R0:W-:Y:S04]  /*149890*/  STL [R1+0x6048], R25 ;  /* 0x0060481901007387 */ /* 0x0001e80000100800 */
[----:B------:R-:W3:Y:S01]  /*1498a0*/  LDL.LU R2, [R1+0x190] ;  /* 0x0001900001027983 */ /* 0x000ee20000300800 */
[----:B------:R-:W-:Y:S01]  /*1498b0*/  VIADD R27, R27, UR6 ;  /* 0x000000061b1b7c36 */ /* 0x000fe20008000000 */
[----:B------:R-:W-:Y:S01]  /*1498c0*/  LOP3.LUT R14, R14, 0xffff, RZ, 0xc0, !PT ;  /* 0x0000ffff0e0e7812 */ /* 0x000fe200078ec0ff */
[----:B------:R-:W-:Y:S01]  /*1498d0*/  ULDC UR6, c[0x0][0x248] ;  /* 0x0000920000067ab9 */ /* 0x000fe20000000800 */
[----:B------:R1:W-:Y:S01]  /*1498e0*/  STL [R1+0x604c], R26 ;  /* 0x00604c1a01007387 */ /* 0x0003e20000100800 */
[----:B--2---:R-:W-:-:S02]  /*1498f0*/  LOP3.LUT R15, R28, 0xffff, RZ, 0xc0, !PT ;  /* 0x0000ffff1c0f7812 */ /* 0x004fc400078ec0ff */
[----:B----4-:R-:W-:Y:S02]  /*149900*/  LOP3.LUT R24, R24, 0xffff, RZ, 0xc0, !PT ;  /* 0x0000ffff18187812 */ /* 0x010fe400078ec0ff */
[----:B0-----:R-:W-:Y:S02]  /*149910*/  LOP3.LUT R25, R29, 0xffff, RZ, 0xc0, !PT ;  /* 0x0000ffff1d197812 */ /* 0x001fe400078ec0ff */
[----:B-1----:R-:W-:Y:S02]  /*149920*/  PRMT R26, R15, 0x3340, R0 ;  /* 0x000033400f1a7816 */ /* 0x002fe40000000000 */
[--C-:B------:R-:W-:Y:S02]  /*149930*/  PRMT R23, R24, 0x3340, R25.reuse ;  /* 0x0000334018177816 */ /* 0x100fe40000000019 */
[----:B------:R-:W-:Y:S02]  /*149940*/  SHF.R.U32.HI R24, RZ, 0x8, R24 ;  /* 0x00000008ff187819 */ /* 0x000fe40000011618 */
[----:B------:R-:W-:-:S02]  /*149950*/  SHF.R.U32.HI R25, RZ, 0x8, R25 ;  /* 0x00000008ff197819 */ /* 0x000fc40000011619 */
[----:B------:R-:W-:Y:S02]  /*149960*/  PRMT R26, R23, 0x5410, R26 ;  /* 0x00005410171a7816 */ /* 0x000fe4000000001a */
[----:B------:R-:W-:Y:S02]  /*149970*/  SHF.R.U32.HI R15, RZ, 0x8, R15 ;  /* 0x00000008ff0f7819 */ /* 0x000fe4000001160f */
[----:B------:R-:W-:Y:S02]  /*149980*/  SHF.R.S32.HI R23, RZ, 0x1f, R27 ;  /* 0x0000001fff177819 */ /* 0x000fe4000001141b */
[----:B------:R-:W-:Y:S02]  /*149990*/  IADD3 R28, P1, R27, R6, RZ ;  /* 0x000000061b1c7210 */ /* 0x000fe40007f3e0ff */
[----:B------:R-:W-:Y:S02]  /*1499a0*/  LOP3.LUT R24, R24, 0xffff, RZ, 0xc0, !PT ;  /* 0x0000ffff18187812 */ /* 0x000fe400078ec0ff */
[----:B------:R-:W-:-:S02]  /*1499b0*/  LOP3.LUT R25, R25, 0xffff, RZ, 0xc0, !PT ;  /* 0x0000ffff19197812 */ /* 0x000fc400078ec0ff */
[----:B------:R-:W-:Y:S01]  /*1499c0*/  LOP3.LUT R15, R15, 0xffff, RZ, 0xc0, !PT ;  /* 0x0000ffff0f0f7812 */ /* 0x000fe200078ec0ff */
[----:B------:R-:W-:Y:S01]  /*1499d0*/  IMAD.X R29, R23, 0x1, R7, P1 ;  /* 0x00000001171d7824 */ /* 0x000fe200008e0607 */
[----:B------:R-:W-:Y:S02]  /*1499e0*/  PRMT R24, R24, 0x3340, R25 ;  /* 0x0000334018187816 */ /* 0x000fe40000000019 */
[----:B------:R-:W-:Y:S01]  /*1499f0*/  PRMT R15, R15, 0x3340, R0 ;  /* 0x000033400f0f7816 */ /* 0x000fe20000000000 */
[----:B------:R-:W-:Y:S01]  /*149a00*/  STL [R1+0x2088], R26 ;  /* 0x0020881a01007387 */ /* 0x000fe20000100800 */
[----:B------:R-:W-:-:S03]  /*149a10*/  LOP3.LUT R16, R16, 0xffff, RZ, 0xc0, !PT ;  /* 0x0000ffff10107812 */ /* 0x000fc600078ec0ff */
[----:B------:R-:W-:Y:S04]  /*149a20*/  STL.64 [R1+0xd88], R28 ;  /* 0x000d881c01007387 */ /* 0x000fe80000100a00 */
[----:B------:R-:W-:Y:S01]  /*149a30*/  STL [R1+0x6050], R24 ;  /* 0x0060501801007387 */ /* 0x000fe20000100800 */
[----:B------:R-:W-:-:S03]  /*149a40*/  PRMT R25, R16, 0x3340, R0 ;  /* 0x0000334010197816 */ /* 0x000fc60000000000 */
[----:B------:R0:W-:Y:S04]  /*149a50*/  STL [R1+0x664], R15 ;  /* 0x0006640f01007387 */ /* 0x0001e80000100800 */
[----:B0-----:R-:W2:Y:S04]  /*149a60*/  LDL.LU R15, [R1+0xc40] ;  /* 0x000c4000010f7983 */ /* 0x001ea80000300800 */
[----:B------:R-:W4:Y:S04]  /*149a70*/  LDL.LU R28, [R1+0x104] ;  /* 0x00010400011c7983 */ /* 0x000f280000300800 */
[----:B------:R-:W4:Y:S01]  /*149a80*/  LDL.LU R29, [R1+0x440] ;  /* 0x00044000011d7983 */ /* 0x000f220000300800 */
[----:B---3--:R-:W-:-:S02]  /*149a90*/  LOP3.LUT R17, R17, 0xffff, RZ, 0xc0, !PT ;  /* 0x0000ffff11117812 */ /* 0x008fc400078ec0ff */
[----:B------:R-:W-:-:S04]  /*149aa0*/  LOP3.LUT R3, R3, 0xffff, RZ, 0xc0, !PT ;  /* 0x0000ffff03037812 */ /* 0x000fc800078ec0ff */
[----:B------:R-:W-:Y:S02]  /*149ab0*/  PRMT R24, R17, 0x3340, R3 ;  /* 0x0000334011187816 */ /* 0x000fe40000000003 */
[----:B------:R-:W-:Y:S02]  /*149ac0*/  LOP3.LUT R18, R18, 0xffff, RZ, 0xc0, !PT ;  /* 0x0000ffff12127812 */ /* 0x000fe400078ec0ff */
[----:B------:R-:W-:Y:S02]  /*149ad0*/  PRMT R26, R24, 0x5410, R25 ;  /* 0x00005410181a7816 */ /* 0x000fe40000000019 */
[----:B------:R-:W-:Y:S02]  /*149ae0*/  LOP3.LUT R2, R2, 0xffff, RZ, 0xc0, !PT ;  /* 0x0000ffff02027812 */ /* 0x000fe400078ec0ff */
[----:B------:R-:W-:Y:S02]  /*149af0*/  PRMT R25, R14, 0x3340, R0 ;  /* 0x000033400e197816 */ /* 0x000fe40000000000 */
[----:B------:R-:W-:Y:S01]  /*149b00*/  PRMT R24, R18, 0x3340, R2 ;  /* 0x0000334012187816 */ /* 0x000fe20000000002 */
[----:B------:R0:W-:Y:S01]  /*149b10*/  STL [R1+0x2084], R26 ;  /* 0x0020841a01007387 */ /* 0x0001e20000100800 */
[----:B------:R-:W-:-:S02]  /*149b20*/  SHF.R.U32.HI R17, RZ, 0x8, R17 ;  /* 0x00000008ff117819 */ /* 0x000fc40000011611 */
[----:B------:R-:W-:Y:S02]  /*149b30*/  SHF.R.U32.HI R2, RZ, 0x8, R2 ;  /* 0x00000008ff027819 */ /* 0x000fe40000011602 */
[----:B0-----:R-:W-:Y:S02]  /*149b40*/  PRMT R26, R24, 0x5410, R25 ;  /* 0x00005410181a7816 */ /* 0x001fe40000000019 */
[----:B------:R-:W-:Y:S02]  /*149b50*/  IADD3 R24, P1, R27, R8, RZ ;  /* 0x000000081b187210 */ /* 0x000fe40007f3e0ff */
[----:B------:R-:W-:-:S03]  /*149b60*/  SHF.R.U32.HI R3, RZ, 0x8, R3 ;  /* 0x00000008ff037819 */ /* 0x000fc60000011603 */
[----:B------:R-:W-:Y:S01]  /*149b70*/  IMAD.X R25, R23, 0x1, R9, P1 ;  /* 0x0000000117197824 */ /* 0x000fe200008e0609 */
[----:B------:R-:W-:Y:S01]  /*149b80*/  SHF.R.U32.HI R18, RZ, 0x8, R18 ;  /* 0x00000008ff127819 */ /* 0x000fe20000011612 */
[----:B------:R0:W-:Y:S04]  /*149b90*/  STL [R1+0x2080], R26 ;  /* 0x0020801a01007387 */ /* 0x0001e80000100800 */
[----:B------:R1:W-:Y:S01]  /*149ba0*/  STL.64 [R1+0xd78], R24 ;  /* 0x000d781801007387 */ /* 0x0003e20000100a00 */
[----:B0-----:R-:W-:Y:S02]  /*149bb0*/  LOP3.LUT R26, R17, 0xffff, RZ, 0xc0, !PT ;  /* 0x0000ffff111a7812 */ /* 0x001fe400078ec0ff */
[----:B------:R-:W-:Y:S02]  /*149bc0*/  LOP3.LUT R17, R3, 0xffff, RZ, 0xc0, !PT ;  /* 0x0000ffff03117812 */ /* 0x000fe400078ec0ff */
[----:B-1----:R-:W-:-:S02]  /*149bd0*/  LOP3.LUT R25, R2, 0xffff, RZ, 0xc0, !PT ;  /* 0x0000ffff02197812 */ /* 0x002fc400078ec0ff */
[----:B------:R-:W3:Y:S01]  /*149be0*/  LDL.LU R2, [R1+0xc44] ;  /* 0x000c440001027983 */ /* 0x000ee20000300800 */
[----:B------:R-:W-:-:S03]  /*149bf0*/  LOP3.LUT R24, R18, 0xffff, RZ, 0xc0, !PT ;  /* 0x0000ffff12187812 */ /* 0x000fc600078ec0ff */
[----:B------:R-:W3:Y:S01]  /*149c00*/  LDL.LU R3, [R1+0x108] ;  /* 0x0001080001037983 */ /* 0x000ee20000300800 */
[----:B------:R-:W-:-:S03]  /*149c10*/  PRMT R26, R26, 0x3340, R17 ;  /* 0x000033401a1a7816 */ /* 0x000fc60000000011 */
[----:B------:R-:W3:Y:S04]  /*149c20*/  LDL.LU R18, [R1+0x444] ;  /* 0x0004440001127983 */ /* 0x000ee80000300800 */
[----:B------:R-:W3:Y:S04]  /*149c30*/  LDL.LU R17, [R1+0x6130] ;  /* 0x0061300001117983 */ /* 0x000ee80000300800 */
[----:B------:R0:W-:Y:S01]  /*149c40*/  STL [R1+0x1f48], R26 ;  /* 0x001f481a01007387 */ /* 0x0001e20000100800 */
[----:B------:R-:W-:Y:S02]  /*149c50*/  SHF.R.U32.HI R14, RZ, 0x8, R14 ;  /* 0x00000008ff0e7819 */ /* 0x000fe4000001160e */
[----:B0-----:R-:W-:-:S02]  /*149c60*/  PRMT R26, R24, 0x3340, R25 ;  /* 0x00003340181a7816 */ /* 0x001fc40000000019 */
[----:B------:R-:W-:Y:S02]  /*149c70*/  IADD3 R24, P1, R27, R10, RZ ;  /* 0x0000000a1b187210 */ /* 0x000fe40007f3e0ff */
[----:B------:R-:W-:-:S03]  /*149c80*/  LOP3.LUT R14, R14, 0xffff, RZ, 0xc0, !PT ;  /* 0x0000ffff0e0e7812 */ /* 0x000fc600078ec0ff */
[----:B------:R-:W-:Y:S01]  /*149c90*/  IMAD.X R25, R23, 0x1, R11, P1 ;  /* 0x0000000117197824 */ /* 0x000fe200008e060b */
[----:B------:R-:W-:Y:S04]  /*149ca0*/  STL [R1+0x1f1c], R26 ;  /* 0x001f1c1a01007387 */ /* 0x000fe80000100800 */
[----:B------:R0:W-:Y:S01]  /*149cb0*/  STL.64 [R1+0xd80], R24 ;  /* 0x000d801801007387 */ /* 0x0001e20000100a00 */
[----:B------:R-:W-:Y:S02]  /*149cc0*/  SHF.R.U32.HI R16, RZ, 0x8, R16 ;  /* 0x00000008ff107819 */ /* 0x000fe40000011610 */
[----:B0-----:R-:W-:-:S05]  /*149cd0*/  PRMT R25, R14, 0x3340, R0 ;  /* 0x000033400e197816 */ /* 0x001fca0000000000 */
[----:B------:R0:W-:Y:S01]  /*149ce0*/  STL [R1+0x60c], R25 ;  /* 0x00060c1901007387 */ /* 0x0001e20000100800 */
[----:B--2---:R-:W-:Y:S02]  /*149cf0*/  LOP3.LUT R14, R15, 0xffff, RZ, 0xc0, !PT ;  /* 0x0000ffff0f0e7812 */ /* 0x004fe400078ec0ff */
[----:B----4-:R-:W-:Y:S02]  /*149d00*/  LOP3.LUT R24, R28, 0xffff, RZ, 0xc0, !PT ;  /* 0x0000ffff1c187812 */ /* 0x010fe400078ec0ff */
[----:B------:R-:W-:Y:S02]  /*149d10*/  IADD3 R28, P1, R27, R12, RZ ;  /* 0x0000000c1b1c7210 */ /* 0x000fe40007f3e0ff */
[----:B------:R-:W-:Y:S02]  /*149d20*/  LOP3.LUT R15, R29, 0xffff, RZ, 0xc0, !PT ;  /* 0x0000ffff1d0f7812 */ /* 0x000fe400078ec0ff */
[----:B------:R-:W-:Y:S02]  /*149d30*/  PRMT R26, R24, 0x3340, R0 ;  /* 0x00003340181a7816 */ /* 0x000fe40000000000 */
[----:B0-----:R-:W-:Y:S01]  /*149d40*/  PRMT R25, R14, 0x3340, R15 ;  /* 0x000033400e197816 */ /* 0x001fe2000000000f */
[----:B------:R-:W-:Y:S01]  /*149d50*/  IMAD.X R29, R23, 0x1, R13, P1 ;  /* 0x00000001171d7824 */ /* 0x000fe200008e060d */
[----:B------:R-:W-:-:S02]  /*149d60*/  LOP3.LUT R23, R16, 0xffff, RZ, 0xc0, !PT ;  /* 0x0000ffff10177812 */ /* 0x000fc400078ec0ff */
[----:B------:R-:W-:Y:S02]  /*149d70*/  PRMT R25, R25, 0x5410, R26 ;  /* 0x0000541019197816 */ /* 0x000fe4000000001a */
[----:B------:R-:W-:Y:S02]  /*149d80*/  SHF.R.U32.HI R15, RZ, 0x8, R15 ;  /* 0x00000008ff0f7819 */ /* 0x000fe4000001160f */
[----:B------:R-:W-:Y:S01]  /*149d90*/  PRMT R23, R23, 0x3340, R0 ;  /* 0x0000334017177816 */ /* 0x000fe20000000000 */
[----:B------:R-:W-:Y:S01]  /*149da0*/  STL [R1+0x207c], R25 ;  /* 0x00207c1901007387 */ /* 0x000fe20000100800 */
[----:B------:R-:W-:Y:S02]  /*149db0*/  SHF.R.U32.HI R14, RZ, 0x8, R14 ;  /* 0x00000008ff0e7819 */ /* 0x000fe4000001160e */
[----:B------:R-:W-:Y:S01]  /*149dc0*/  LOP3.LUT R16, R15, 0xffff, RZ, 0xc0, !PT ;  /* 0x0000ffff0f107812 */ /* 0x000fe200078ec0ff */
[----:B------:R0:W-:Y:S01]  /*149dd0*/  STL.64 [R1+0xd70], R28 ;  /* 0x000d701c01007387 */ /* 0x0001e20000100a00 */
[----:B------:R-:W-:-:S03]  /*149de0*/  LOP3.LUT R14, R14, 0xffff, RZ, 0xc0, !PT ;  /* 0x0000ffff0e0e7812 */ /* 0x000fc600078ec0ff */
[----:B------:R-:W2:Y:S01]  /*149df0*/  LDL.LU R15, [R1+0x9e4] ;  /* 0x0009e400010f7983 */ /* 0x000ea20000300800 */
[----:B------:R-:W-:-:S03]  /*149e00*/  PRMT R16, R14, 0x3340, R16 ;  /* 0x000033400e107816 */ /* 0x000fc60000000010 */
[----:B0-----:R-:W4:Y:S04]  /*149e10*/  LDL.LU R28, [R1+0x9c] ;  /* 0x00009c00011c7983 */ /* 0x001f280000300800 */
[----:B------:R-:W-:Y:S04]  /*149e20*/  STL [R1+0x65c], R23 ;  /* 0x00065c1701007387 */ /* 0x000fe80000100800 */
[----:B------:R-:W4:Y:S04]  /*149e30*/  LDL.LU R29, [R1+0x2a4] ;  /* 0x0002a400011d7983 */ /* 0x000f280000300800 */
[----:B------:R0:W-:Y:S01]  /*149e40*/  STL [R1+0x6054], R16 ;  /* 0x0060541001007387 */ /* 0x0001e20000100800 */
[----:B---3--:R-:W-:-:S02]  /*149e50*/  LOP3.LUT R2, R2, 0xffff, RZ, 0xc0, !PT ;  /* 0x0000ffff02027812 */ /* 0x008fc400078ec0ff */
[----:B------:R-:W-:Y:S02]  /*149e60*/  LOP3.LUT R14, R3, 0xffff, RZ, 0xc0, !PT ;  /* 0x0000ffff030e7812 */ /* 0x000fe400078ec0ff */
[----:B------:R-:W-:Y:S01]  /*149e70*/  LOP3.LUT R3, R18, 0xffff, RZ, 0xc0, !PT ;  /* 0x0000ffff12037812 */ /* 0x000fe200078ec0ff */
[----:B------:R1:W-:Y:S03]  /*149e80*/  STL [R1+0x60ec], R17 ;  /* 0x0060ec1101007387 */ /* 0x0003e60000100800 */
[----:B0-----:R-:W-:Y:S02]  /*149e90*/  PRMT R16, R2, 0x3340, R3 ;  /* 0x0000334002107816 */ /* 0x001fe40000000003 */
[----:B------:R-:W-:Y:S02]  /*149ea0*/  SHF.R.U32.HI R2, RZ, 0x8, R2 ;  /* 0x00000008ff027819 */ /* 0x000fe40000011602 */
[----:B-1----:R-:W-:-:S04]  /*149eb0*/  PRMT R17, R14, 0x3340, R0 ;  /* 0x000033400e117816 */ /* 0x002fc80000000000 */
[----:B------:R-:W-:Y:S02]  /*149ec0*/  PRMT R16, R16, 0x5410, R17 ;  /* 0x0000541010107816 */ /* 0x000fe40000000011 */
[----:B------:R-:W-:-:S03]  /*149ed0*/  SHF.R.U32.HI R17, RZ, 0x8, R3 ;  /* 0x00000008ff117819 */ /* 0x000fc60000011603 */
[----:B------:R0:W-:Y:S02]  /*149ee0*/  STL [R1+0x2078], R16 ;  /* 0x0020781001007387 */ /* 0x0001e40000100800 */
[----:B0-----:R-:W-:Y:S02]  /*149ef0*/  LOP3.LUT R16, R2, 0xffff, RZ, 0xc0, !PT ;  /* 0x0000ffff02107812 */ /* 0x001fe400078ec0ff */
[----:B------:R-:W3:Y:S04]  /*149f00*/  LDL.LU R2, [R1+0x9e0] ;  /* 0x0009e00001027983 */ /* 0x000ee80000300800 */
[----:B------:R-:W3:Y:S01]  /*149f10*/  LDL.LU R3, [R1+0x298] ;  /* 0x0002980001037983 */ /* 0x000ee20000300800 */
[----:B------:R-:W-:Y:S01]  /*149f20*/  LOP3.LUT R17, R17, 0xffff, RZ, 0xc0, !PT ;  /* 0x0000ffff11117812 */ /* 0x000fe200078ec0ff */
[----:B------:R-:W-:Y:S01]  /*149f30*/  VIADD R27, R27, UR6 ;  /* 0x000000061b1b7c36 */ /* 0x000fe20008000000 */
[----:B------:R-:W-:Y:S01]  /*149f40*/  SHF.R.U32.HI R14, RZ, 0x8, R14 ;  /* 0x00000008ff0e7819 */ /* 0x000fe2000001160e */
[----:B------:R-:W3:Y:S01]  /*149f50*/  LDL.LU R26, [R1+0x94] ;  /* 0x00009400011a7983 */ /* 0x000ee20000300800 */
[----:B------:R-:W-:Y:S01]  /*149f60*/  PRMT R18, R16, 0x3340, R17 ;  /* 0x0000334010127816 */ /* 0x000fe20000000011 */
[----:B------:R-:W-:Y:S01]  /*149f70*/  ULDC UR6, c[0x0][0x248] ;  /* 0x0000920000067ab9 */ /* 0x000fe20000000800 */
[----:B------:R-:W-:-:S03]  /*149f80*/  SHF.R.S32.HI R17, RZ, 0x1f, R27 ;  /* 0x0000001fff117819 */ /* 0x000fc6000001141b */
[----:B------:R0:W-:Y:S01]  /*149f90*/  STL [R1+0x6058], R18 ;  /* 0x0060581201007387 */ /* 0x0001e20000100800 */
[----:B------:R-:W-:-:S03]  /*149fa0*/  LOP3.LUT R14, R14, 0xffff, RZ, 0xc0, !PT ;  /* 0x0000ffff0e0e7812 */ /* 0x000fc600078ec0ff */
[----:B------:R1:W-:Y:S01]  /*149fb0*/  STL [R1+0x60fc], R19 ;  /* 0x0060fc1301007387 */ /* 0x0003e20000100800 */
[----:B0-----:R-:W-:-:S05]  /*149fc0*/  IADD3 R18, P1, R27, R6, RZ ;  /* 0x000000061b127210 */ /* 0x001fca0007f3e0ff */
[----:B-1----:R-:W-:Y:S01]  /*149fd0*/  IMAD.X R19, R17, 0x1, R7, P1 ;  /* 0x0000000111137824 */ /* 0x002fe200008e0607 */
[----:B------:R-:W-:-:S04]  /*149fe0*/  PRMT R14, R14, 0x3340, R0 ;  /* 0x000033400e0e7816 */ /* 0x000fc80000000000 */
[----:B------:R-:W-:Y:S04]  /*149ff0*/  STL.64 [R1+0xd68], R18 ;  /* 0x000d681201007387 */ /* 0x000fe80000100a00 */
[----:B------:R-:W3:Y:S04]  /*14a000*/  LDL.LU R25, [R1+0x80c] ;  /* 0x00080c0001197983 */ /* 0x000ee80000300800 */
[----:B------:R0:W-:Y:S04]  /*14a010*/  STL [R1+0x618], R14 ;  /* 0x0006180e01007387 */ /* 0x0001e80000100800 */
[----:B------:R-:W3:Y:S04]  /*14a020*/  LDL.LU R23, [R1+0x54] ;  /* 0x0000540001177983 */ /* 0x000ee80000300800 */
[----:B0-----:R-:W3:Y:S01]  /*14a030*/  LDL.LU R14, [R1+0x23c] ;  /* 0x00023c00010e7983 */ /* 0x001ee20000300800 */
[----:B--2---:R-:W-:-:S02]  /*14a040*/  LOP3.LUT R16, R15, 0xffff, RZ, 0xc0, !PT ;  /* 0x0000ffff0f107812 */ /* 0x004fc400078ec0ff */
[----:B----4-:R-:W-:-:S04]  /*14a050*/  LOP3.LUT R15, R28, 0xffff, RZ, 0xc0, !PT ;  /* 0x0000ffff1c0f7812 */ /* 0x010fc800078ec0ff */
[----:B------:R-:W-:Y:S02]  /*14a060*/  PRMT R28, R15, 0x3340, R0 ;  /* 0x000033400f1c7816 */ /* 0x000fe40000000000 */
[----:B------:R-:W-:-:S04]  /*14a070*/  LOP3.LUT R18, R29, 0xffff, RZ, 0xc0, !PT ;  /* 0x0000ffff1d127812 */ /* 0x000fc800078ec0ff */
[----:B------:R-:W-:Y:S02]  /*14a080*/  PRMT R19, R16, 0x3340, R18 ;  /* 0x0000334010137816 */ /* 0x000fe40000000012 */
[----:B------:R-:W-:Y:S02]  /*14a090*/  SHF.R.U32.HI R16, RZ, 0x8, R16 ;  /* 0x00000008ff107819 */ /* 0x000fe40000011610 */
[----:B------:R-:W-:Y:S02]  /*14a0a0*/  PRMT R28, R19, 0x5410, R28 ;  /* 0x00005410131c7816 */ /* 0x000fe4000000001c */
[----:B------:R-:W-:Y:S02]  /*14a0b0*/  SHF.R.U32.HI R19, RZ, 0x8, R24 ;  /* 0x00000008ff137819 */ /* 0x000fe40000011618 */
[----:B------:R-:W-:Y:S02]  /*14a0c0*/  SHF.R.U32.HI R18, RZ, 0x8, R18 ;  /* 0x00000008ff127819 */ /* 0x000fe40000011612 */
[----:B------:R-:W-:-:S02]  /*14a0d0*/  LOP3.LUT R19, R19, 0xffff, RZ, 0xc0, !PT ;  /* 0x0000ffff13137812 */ /* 0x000fc400078ec0ff */
[----:B------:R-:W-:Y:S02]  /*14a0e0*/  LOP3.LUT R16, R16, 0xffff, RZ, 0xc0, !PT ;  /* 0x0000ffff10107812 */ /* 0x000fe400078ec0ff */
[----:B------:R-:W-:Y:S02]  /*14a0f0*/  LOP3.LUT R18, R18, 0xffff, RZ, 0xc0, !PT ;  /* 0x0000ffff12127812 */ /* 0x000fe400078ec0ff */
[----:B------:R-:W-:Y:S02]  /*14a100*/  PRMT R19, R19, 0x3340, R0 ;  /* 0x0000334013137816 */ /* 0x000fe40000000000 */
[----:B------:R-:W-:Y:S01]  /*14a110*/  PRMT R16, R16, 0x3340, R18 ;  /* 0x0000334010107816 */ /* 0x000fe20000000012 */
[----:B------:R-:W-:Y:S04]  /*14a120*/  STL [R1+0x2090], R28 ;  /* 0x0020901c01007387 */ /* 0x000fe80000100800 */
[----:B------:R3:W-:Y:S04]  /*14a130*/  STL [R1+0x604], R19 ;  /* 0x0006041301007387 */ /* 0x0007e80000100800 */
[----:B------:R0:W-:Y:S01]  /*14a140*/  STL [R1+0x1f2c], R16 ;  /* 0x001f2c1001007387 */ /* 0x0001e20000100800 */
[----:B---3--:R-:W-:-:S03]  /*14a150*/  LOP3.LUT R19, R3, 0xffff, RZ, 0xc0, !PT ;  /* 0x0000ffff03137812 */ /* 0x008fc600078ec0ff */
[----:B------:R-:W2:Y:S04]  /*14a160*/  LDL.LU R3, [R1+0x808] ;  /* 0x0008080001037983 */ /* 0x000ea80000300800 */
[----:B------:R-:W3:Y:S04]  /*14a170*/  LDL.LU R28, [R1+0x50] ;  /* 0x00005000011c7983 */ /* 0x000ee80000300800 */
[----:B------:R-:W4:Y:S01]  /*14a180*/  LDL.LU R29, [R1+0x238] ;  /* 0x00023800011d7983 */ /* 0x000f220000300800 */
[----:B0-----:R-:W-:Y:S02]  /*14a190*/  LOP3.LUT R16, R26, 0xffff, RZ, 0xc0, !PT ;  /* 0x0000ffff1a107812 */ /* 0x001fe400078ec0ff */
[----:B------:R-:W-:Y:S01]  /*14a1a0*/  LOP3.LUT R2, R2, 0xffff, RZ, 0xc0, !PT ;  /* 0x0000ffff02027812 */ /* 0x000fe200078ec0ff */
[----:B------:R0:W-:Y:S03]  /*14a1b0*/  STL [R1+0xf4], R19 ;  /* 0x0000f41301007387 */ /* 0x0001e60000100800 */
[----:B------:R-:W-:Y:S01]  /*14a1c0*/  SHF.R.U32.HI R18, RZ, 0x8, R2 ;  /* 0x00000008ff127819 */ /* 0x000fe20000011602 */
[----:B------:R1:W-:Y:S01]  /*14a1d0*/  STL [R1+0x104], R16 ;  /* 0x0001041001007387 */ /* 0x0003e20000100800 */
[----:B0-----:R-:W-:-:S02]  /*14a1e0*/  SHF.R.U32.HI R19, RZ, 0x8, R19 ;  /* 0x00000008ff137819 */ /* 0x001fc40000011613 */
[----:B-1----:R-:W-:Y:S02]  /*14a1f0*/  SHF.R.U32.HI R16, RZ, 0x8, R16 ;  /* 0x00000008ff107819 */ /* 0x002fe40000011610 */
[----:B------:R-:W-:Y:S02]  /*14a200*/  LOP3.LUT R18, R18, 0xffff, RZ, 0xc0, !PT ;  /* 0x0000ffff12127812 */ /* 0x000fe400078ec0ff */
[----:B------:R-:W-:Y:S02]  /*14a210*/  LOP3.LUT R19, R19, 0xffff, RZ, 0xc0, !PT ;  /* 0x0000ffff13137812 */ /* 0x000fe400078ec0ff */
[----:B------:R-:W-:Y:S02]  /*14a220*/  LOP3.LUT R16, R16, 0xffff, RZ, 0xc0, !PT ;  /* 0x0000ffff10107812 */ /* 0x000fe400078ec0ff */
[----:B------:R-:W-:Y:S01]  /*14a230*/  PRMT R19, R18, 0x3340, R19 ;  /* 0x0000334012137816 */ /* 0x000fe20000000013 */
[----:B------:R0:W-:Y:S01]  /*14a240*/  STL [R1+0x6088], R2 ;  /* 0x0060880201007387 */ /* 0x0001e20000100800 */
[----:B------:R-:W-:-:S02]  /*14a250*/  PRMT R18, R16, 0x3340, R0 ;  /* 0x0000334010127816 */ /* 0x000fc40000000000 */
[----:B------:R-:W-:Y:S01]  /*14a260*/  LOP3.LUT R16, R23, 0xffff, RZ, 0xc0, !PT ;  /* 0x0000ffff17107812 */ /* 0x000fe200078ec0ff */
[----:B------:R1:W-:Y:S01]  /*14a270*/  STL [R1+0x186c], R19 ;  /* 0x00186c1301007387 */ /* 0x0003e20000100800 */
[----:B0-----:R-:W-:Y:S02]  /*14a280*/  LOP3.LUT R2, R25, 0xffff, RZ, 0xc0, !PT ;  /* 0x0000ffff19027812 */ /* 0x001fe400078ec0ff */
[----:B------:R-:W-:Y:S01]  /*14a290*/  LOP3.LUT R14, R14, 0xffff, RZ, 0xc0, !PT ;  /* 0x0000ffff0e0e7812 */ /* 0x000fe200078ec0ff */
[----:B------:R0:W-:Y:S01]  /*14a2a0*/  STL [R1+0x5d4], R18 ;  /* 0x0005d41201007387 */ /* 0x0001e20000100800 */
[----:B-1----:R-:W-:Y:S02]  /*14a2b0*/  PRMT R19, R16, 0x3340, R0 ;  /* 0x0000334010137816 */ /* 0x002fe40000000000 */
[----:B------:R-:W-:Y:S02]  /*14a2c0*/  SHF.R.U32.HI R15, RZ, 0x8, R15 ;  /* 0x00000008ff0f7819 */ /* 0x000fe4000001160f */
[----:B0-----:R-:W-:-:S02]  /*14a2d0*/  PRMT R18, R2, 0x3340, R14 ;  /* 0x0000334002127816 */ /* 0x001fc4000000000e */
[----:B------:R-:W-:Y:S02]  /*14a2e0*/  SHF.R.U32.HI R2, RZ, 0x8, R2 ;  /* 0x00000008ff027819 */ /* 0x000fe40000011602 */
[----:B------:R-:W-:Y:S02]  /*14a2f0*/  PRMT R23, R18, 0x5410, R19 ;  /* 0x0000541012177816 */ /* 0x000fe40000000013 */
[----:B------:R-:W-:Y:S02]  /*14a300*/  IADD3 R18, P1, R27, R8, RZ ;  /* 0x000000081b127210 */ /* 0x000fe40007f3e0ff */
[----:B------:R-:W-:Y:S02]  /*14a310*/  SHF.R.U32.HI R14, RZ, 0x8, R14 ;  /* 0x00000008ff0e7819 */ /* 0x000fe4000001160e */
[----:B------:R-:W-:Y:S01]  /*14a320*/  LOP3.LUT R15, R15, 0xffff, RZ, 0xc0, !PT ;  /* 0x0000ffff0f0f7812 */ /* 0x000fe200078ec0ff */
[----:B------:R-:W-:Y:S01]  /*14a330*/  IMAD.X R19, R17, 0x1, R9, P1 ;  /* 0x0000000111137824 */ /* 0x000fe200008e0609 */
[----:B------:R-:W-:-:S02]  /*14a340*/  LOP3.LUT R2, R2, 0xffff, RZ, 0xc0, !PT ;  /* 0x0000ffff02027812 */ /* 0x000fc400078ec0ff */
[----:B------:R-:W-:Y:S01]  /*14a350*/  LOP3.LUT R14, R14, 0xffff, RZ, 0xc0, !PT ;  /* 0x0000ffff0e0e7812 */ /* 0x000fe200078ec0ff */
[----:B------:R0:W-:Y:S01]  /*14a360*/  STL [R1+0x2070], R23 ;  /* 0x0020701701007387 */ /* 0x0001e20000100800 */
[----:B------:R-:W-:Y:S02]  /*14a370*/  PRMT R15, R15, 0x3340, R0 ;  /* 0x000033400f0f7816 */ /* 0x000fe40000000000 */
[----:B------:R-:W-:Y:S01]  /*14a380*/  PRMT R14, R2, 0x3340, R14 ;  /* 0x00003340020e7816 */ /* 0x000fe2000000000e */
[----:B------:R-:W4:Y:S04]  /*14a390*/  LDL.LU R25, [R1+0x624] ;  /* 0x0006240001197983 */ /* 0x000f280000300800 */
[----:B0-----:R-:W4:Y:S04]  /*14a3a0*/  LDL.LU R23, [R1+0x1a8] ;  /* 0x0001a80001177983 */ /* 0x001f280000300800 */
[----:B------:R4:W-:Y:S04]  /*14a3b0*/  STL.64 [R1+0xd60], R18 ;  /* 0x000d601201007387 */ /* 0x0009e80000100a00 */
[----:B------:R0:W-:Y:S04]  /*14a3c0*/  STL [R1+0x608], R15 ;  /* 0x0006080f01007387 */ /* 0x0001e80000100800 */
[----:B------:R1:W-:Y:S01]  /*14a3d0*/  STL [R1+0x1f0c], R14 ;  /* 0x001f0c0e01007387 */ /* 0x0003e20000100800 */
[----:B--2---:R-:W-:-:S02]  /*14a3e0*/  LOP3.LUT R3, R3, 0xffff, RZ, 0xc0, !PT ;  /* 0x0000ffff03037812 */ /* 0x004fc400078ec0ff */
[----:B---3--:R-:W-:Y:S02]  /*14a3f0*/  LOP3.LUT R2, R28, 0xffff, RZ, 0xc0, !PT ;  /* 0x0000ffff1c027812 */ /* 0x008fe400078ec0ff */
[----:B------:R-:W2:Y:S01]  /*14a400*/  LDL.LU R28, [R1+0xc50] ;  /* 0x000c5000011c7983 */ /* 0x000ea20000300800 */
[----:B----4-:R-:W-:Y:S02]  /*14a410*/  LOP3.LUT R18, R29, 0xffff, RZ, 0xc0, !PT ;  /* 0x0000ffff1d127812 */ /* 0x010fe400078ec0ff */
[----:B0-----:R-:W-:Y:S01]  /*14a420*/  PRMT R15, R2, 0x3340, R0 ;  /* 0x00003340020f7816 */ /* 0x001fe20000000000 */
[----:B------:R-:W3:Y:S01]  /*14a430*/  LDL.LU R29, [R1+0x448] ;  /* 0x00044800011d7983 */ /* 0x000ee20000300800 */
[----:B-1----:R-:W-:-:S04]  /*14a440*/  PRMT R14, R3, 0x3340, R18 ;  /* 0x00003340030e7816 */ /* 0x002fc80000000012 */
[----:B------:R-:W-:Y:S02]  /*14a450*/  PRMT R14, R14, 0x5410, R15 ;  /* 0x000054100e0e7816 */ /* 0x000fe4000000000f */
[----:B------:R-:W-:Y:S02]  /*14a460*/  SHF.R.U32.HI R3, RZ, 0x8, R3 ;  /* 0x00000008ff037819 */ /* 0x000fe40000011603 */
[----:B------:R-:W-:Y:S01]  /*14a470*/  SHF.R.U32.HI R18, RZ, 0x8, R18 ;  /* 0x00000008ff127819 */ /* 0x000fe20000011612 */
[----:B------:R0:W-:Y:S01]  /*14a480*/  STL [R1+0x206c], R14 ;  /* 0x00206c0e01007387 */ /* 0x0001e20000100800 */
[----:B------:R-:W-:Y:S02]  /*14a490*/  LOP3.LUT R3, R3, 0xffff, RZ, 0xc0, !PT ;  /* 0x0000ffff03037812 */ /* 0x000fe400078ec0ff */
[----:B------:R-:W-:Y:S02]  /*14a4a0*/  LOP3.LUT R18, R18, 0xffff, RZ, 0xc0, !PT ;  /* 0x0000ffff12127812 */ /* 0x000fe400078ec0ff */
[----:B------:R-:W-:-:S02]  /*14a4b0*/  SHF.R.U32.HI R2, RZ, 0x8, R2 ;  /* 0x00000008ff027819 */ /* 0x000fc40000011602 */
[----:B0-----:R-:W-:Y:S02]  /*14a4c0*/  IADD3 R14, P1, R27, R10, RZ ;  /* 0x0000000a1b0e7210 */ /* 0x001fe40007f3e0ff */
[----:B------:R-:W-:-:S03]  /*14a4d0*/  PRMT R3, R3, 0x3340, R18 ;  /* 0x0000334003037816 */ /* 0x000fc60000000012 */
[----:B------:R-:W-:Y:S01]  /*14a4e0*/  IMAD.X R15, R17, 0x1, R11, P1 ;  /* 0x00000001110f7824 */ /* 0x000fe200008e060b */
[----:B------:R-:W-:Y:S02]  /*14a4f0*/  IADD3 R18, P1, R27, R12, RZ ;  /* 0x0000000c1b127210 */ /* 0x000fe40007f3e0ff */
[----:B------:R-:W-:Y:S02]  /*14a500*/  LOP3.LUT R2, R2, 0xffff, RZ, 0xc0, !PT ;  /* 0x0000ffff02027812 */ /* 0x000fe400078ec0ff */
[----:B------:R0:W-:Y:S01]  /*14a510*/  STL.64 [R1+0xd50], R14 ;  /* 0x000d500e01007387 */ /* 0x0001e20000100a00 */
[----:B------:R-:W-:-:S03]  /*14a520*/  IMAD.X R19, R17, 0x1, R13, P1 ;  /* 0x0000000111137824 */ /* 0x000fc600008e060d */
[----:B0-----:R-:W4:Y:S04]  /*14a530*/  LDL.LU.64 R14, [R1+0x6128] ;  /* 0x00612800010e7983 */ /* 0x001f280000300a00 */
[----:B------:R0:W-:Y:S04]  /*14a540*/  STL [R1+0x605c], R3 ;  /* 0x00605c0301007387 */ /* 0x0001e80000100800 */
[----:B------:R1:W-:Y:S01]  /*14a550*/  STL.64 [R1+0xd58], R18 ;  /* 0x000d581201007387 */ /* 0x0003e20000100a00 */
[----:B0-----:R-:W-:-:S05]  /*14a560*/  PRMT R3, R2, 0x3340, R0 ;  /* 0x0000334002037816 */ /* 0x001fca0000000000 */
[----:B------:R0:W-:Y:S01]  /*14a570*/  STL [R1+0x5d8], R3 ;  /* 0x0005d80301007387 */ /* 0x0001e20000100800 */
[----:B-1----:R-:W-:-:S03]  /*14a580*/  LOP3.LUT R18, R4, 0xffff, RZ, 0xc0, !PT ;  /* 0x0000ffff04127812 */ /* 0x002fc600078ec0ff */
[----:B------:R-:W2:Y:S01]  /*14a590*/  LDL.LU R4, [R1+0x6120] ;  /* 0x0061200001047983 */ /* 0x000ea20000300800 */
[----:B------:R-:W-:Y:S02]  /*14a5a0*/  LOP3.LUT R2, R25, 0xffff, RZ, 0xc0, !PT ;  /* 0x0000ffff19027812 */ /* 0x000fe400078ec0ff */
[----:B------:R-:W-:Y:S02]  /*14a5b0*/  SHF.R.U32.HI R16, RZ, 0x8, R16 ;  /* 0x00000008ff107819 */ /* 0x000fe40000011610 */
[----:B0-----:R-:W-:Y:S02]  /*14a5c0*/  LOP3.LUT R3, R23, 0xffff, RZ, 0xc0, !PT ;  /* 0x0000ffff17037812 */ /* 0x001fe400078ec0ff */
[----:B------:R-:W-:Y:S01]  /*14a5d0*/  PRMT R19, R18, 0x3340, R0 ;  /* 0x0000334012137816 */ /* 0x000fe20000000000 */
[----:B------:R-:W4:Y:S01]  /*14a5e0*/  LDL.LU R23, [R1+0x628] ;  /* 0x0006280001177983 */ /* 0x000f220000300800 */
[----:B------:R-:W-:Y:S02]  /*14a5f0*/  PRMT R17, R2, 0x3340, R3 ;  /* 0x0000334002117816 */ /* 0x000fe40000000003 */
[----:B------:R-:W-:-:S02]  /*14a600*/  SHF.R.U32.HI R2, RZ, 0x8, R2 ;  /* 0x00000008ff027819 */ /* 0x000fc40000011602 */
[----:B------:R-:W-:Y:S02]  /*14a610*/  SHF.R.U32.HI R3, RZ, 0x8, R3 ;  /* 0x00000008ff037819 */ /* 0x000fe40000011603 */
[----:B------:R-:W-:Y:S02]  /*14a620*/  LOP3.LUT R16, R16, 0xffff, RZ, 0xc0, !PT ;  /* 0x0000ffff10107812 */ /* 0x000fe400078ec0ff */
[----:B------:R-:W-:Y:S02]  /*14a630*/  PRMT R17, R17, 0x5410, R19 ;  /* 0x0000541011117816 */ /* 0x000fe40000000013 */
[----:B------:R-:W-:Y:S02]  /*14a640*/  LOP3.LUT R2, R2, 0xffff, RZ, 0xc0, !PT ;  /* 0x0000ffff02027812 */ /* 0x000fe400078ec0ff */
[----:B------:R-:W-:Y:S02]  /*14a650*/  LOP3.LUT R3, R3, 0xffff, RZ, 0xc0, !PT ;  /* 0x0000ffff03037812 */ /* 0x000fe400078ec0ff */
[----:B------:R-:W-:Y:S01]  /*14a660*/  PRMT R16, R16, 0x3340, R0 ;  /* 0x0000334010107816 */ /* 0x000fe20000000000 */
[----:B------:R-:W-:Y:S01]  /*14a670*/  STL [R1+0x2068], R17 ;  /* 0x0020681101007387 */ /* 0x000fe20000100800 */
[----:B------:R-:W-:-:S03]  /*14a680*/  PRMT R3, R2, 0x3340, R3 ;  /* 0x0000334002037816 */ /* 0x000fc60000000003 */
[----:B------:R3:W-:Y:S01]  /*14a690*/  STL [R1+0x5cc], R16 ;  /* 0x0005cc1001007387 */ /* 0x0007e20000100800 */
[----:B--2---:R-:W-:-:S03]  /*14a6a0*/  LOP3.LUT R2, R4, 0xffff, RZ, 0xc0, !PT ;  /* 0x0000ffff04027812 */ /* 0x004fc600078ec0ff */
[----:B------:R-:W2:Y:S01]  /*14a6b0*/  LDL.LU R4, [R1+0x611c] ;  /* 0x00611c0001047983 */ /* 0x000ea20000300800 */
[----:B---3--:R-:W-:-:S03]  /*14a6c0*/  LOP3.LUT R16, R29, 0xffff, RZ, 0xc0, !PT ;  /* 0x0000ffff1d107812 */ /* 0x008fc600078ec0ff */
[----:B------:R0:W-:Y:S01]  /*14a6d0*/  STL [R1+0x1ee4], R3 ;  /* 0x001ee40301007387 */ /* 0x0001e20000100800 */
[----:B------:R-:W-:Y:S01]  /*14a6e0*/  PRMT R19, R2, 0x3340, R0 ;  /* 0x0000334002137816 */ /* 0x000fe20000000000 */
[----:B------:R-:W-:Y:S01]  /*14a6f0*/  VIADD R27, R27, UR6 ;  /* 0x000000061b1b7c36 */ /* 0x000fe20008000000 */
[----:B0-----:R-:W-:Y:S01]  /*14a700*/  LOP3.LUT R3, R28, 0xffff, RZ, 0xc0, !PT ;  /* 0x0000ffff1c037812 */ /* 0x001fe200078ec0ff */
[----:B------:R-:W-:-:S03]  /*14a710*/  ULDC UR6, c[0x0][0x248] ;  /* 0x0000920000067ab9 */ /* 0x000fc60000000800 */
[----:B------:R-:W-:Y:S02]  /*14a720*/  PRMT R17, R3, 0x3340, R16 ;  /* 0x0000334003117816 */ /* 0x000fe40000000010 */
[----:B------:R-:W-:Y:S02]  /*14a730*/  IADD3 R24, P1, R27, R6, RZ ;  /* 0x000000061b187210 */ /* 0x000fe40007f3e0ff */
[----:B------:R-:W-:Y:S02]  /*14a740*/  PRMT R19, R17, 0x5410, R19 ;  /* 0x0000541011137816 */ /* 0x000fe40000000013 */
[----:B------:R-:W-:Y:S02]  /*14a750*/  SHF.R.S32.HI R17, RZ, 0x1f, R27 ;  /* 0x0000001fff117819 */ /* 0x000fe4000001141b */
[----:B------:R-:W-:Y:S02]  /*14a760*/  SHF.R.U32.HI R18, RZ, 0x8, R18 ;  /* 0x00000008ff127819 */ /* 0x000fe40000011612 */
[----:B------:R-:W-:-:S02]  /*14a770*/  SHF.R.U32.HI R3, RZ, 0x8, R3 ;  /* 0x00000008ff037819 */ /* 0x000fc40000011603 */
[----:B------:R-:W-:Y:S01]  /*14a780*/  SHF.R.U32.HI R16, RZ, 0x8, R16 ;  /* 0x00000008ff107819 */ /* 0x000fe20000011610 */
[----:B------:R-:W-:Y:S01]  /*14a790*/  IMAD.X R25, R17, 0x1, R7, P1 ;  /* 0x0000000111197824 */ /* 0x000fe200008e0607 */
[----:B------:R-:W-:Y:S02]  /*14a7a0*/  LOP3.LUT R18, R18, 0xffff, RZ, 0xc0, !PT ;  /* 0x0000ffff12127812 */ /* 0x000fe400078ec0ff */
[----:B------:R-:W-:Y:S02]  /*14a7b0*/  LOP3.LUT R3, R3, 0xffff, RZ, 0xc0, !PT ;  /* 0x0000ffff03037812 */ /* 0x000fe400078ec0ff */
[----:B------:R-:W-:Y:S01]  /*14a7c0*/  LOP3.LUT R16, R16, 0xffff, RZ, 0xc0, !PT ;  /* 0x0000ffff10107812 */ /* 0x000fe200078ec0ff */
[----:B------:R0:W-:Y:S04]  /*14a7d0*/  STL [R1+0x2064], R19 ;  /* 0x0020641301007387 */ /* 0x0001e80000100800 */
[----:B------:R-:W-:Y:S04]  /*14a7e0*/  STL.64 [R1+0xd38], R24 ;  /* 0x000d381801007387 */ /* 0x000fe80000100a00 */
[----:B------:R-:W3:Y:S01]  /*14a7f0*/  LDL.LU R28, [R1+0xc54] ;  /* 0x000c5400011c7983 */ /* 0x000ee20000300800 */
[----:B0-----:R-:W-:-:S02]  /*14a800*/  PRMT R19, R18, 0x3340, R0 ;  /* 0x0000334012137816 */ /* 0x001fc40000000000 */
[----:B------:R-:W-:Y:S01]  /*14a810*/  PRMT R18, R3, 0x3340, R16 ;  /* 0x0000334003127816 */ /* 0x000fe20000000010 */
[----:B------:R-:W3:Y:S04]  /*14a820*/  LDL.LU R29, [R1+0x128] ;  /* 0x00012800011d7983 */ /* 0x000ee80000300800 */
[----:B------:R-:W-:Y:S04]  /*14a830*/  STL [R1+0x5c4], R19 ;  /* 0x0005c41301007387 */ /* 0x000fe80000100800 */
[----:B------:R2:W-:Y:S02]  /*14a840*/  STL [R1+0x1f24], R18 ;  /* 0x001f241201007387 */ /* 0x0005e40000100800 */
[----:B--2---:R-:W-:-:S02]  /*14a850*/  LOP3.LUT R18, R4, 0xffff, RZ, 0xc0, !PT ;  /* 0x0000ffff04127812 */ /* 0x004fc400078ec0ff */
[----:B------:R-:W2:Y:S01]  /*14a860*/  LDL.LU R4, [R1+0x6118] ;  /* 0x0061180001047983 */ /* 0x000ea20000300800 */
[----:B----4-:R-:W-:Y:S02]  /*14a870*/  LOP3.LUT R16, R23, 0xffff, RZ, 0xc0, !PT ;  /* 0x0000ffff17107812 */ /* 0x010fe400078ec0ff */
[----:B------:R-:W-:Y:S02]  /*14a880*/  LOP3.LUT R3, R20, 0xffff, RZ, 0xc0, !PT ;  /* 0x0000ffff14037812 */ /* 0x000fe400078ec0ff */
[----:B------:R-:W-:Y:S02]  /*14a890*/  PRMT R19, R16, 0x3340, R18 ;  /* 0x0000334010137816 */ /* 0x000fe40000000012 */
[----:B------:R-:W-:Y:S02]  /*14a8a0*/  PRMT R20, R3, 0x3340, R0 ;  /* 0x0000334003147816 */ /* 0x000fe40000000000 */
[----:B------:R-:W-:Y:S02]  /*14a8b0*/  IADD3 R24, P1, R27, R8, RZ ;  /* 0x000000081b187210 */ /* 0x000fe40007f3e0ff */
[----:B------:R-:W-:-:S02]  /*14a8c0*/  SHF.R.U32.HI R16, RZ, 0x8, R16 ;  /* 0x00000008ff107819 */ /* 0x000fc40000011610 */
[----:B------:R-:W-:Y:S01]  /*14a8d0*/  SHF.R.U32.HI R18, RZ, 0x8, R18 ;  /* 0x00000008ff127819 */ /* 0x000fe20000011612 */
[----:B------:R-:W-:Y:S01]  /*14a8e0*/  IMAD.X R25, R17, 0x1, R9, P1 ;  /* 0x0000000111197824 */ /* 0x000fe200008e0609 */
[----:B------:R-:W-:Y:S02]  /*14a8f0*/  PRMT R19, R19, 0x5410, R20 ;  /* 0x0000541013137816 */ /* 0x000fe40000000014 */
[----:B------:R-:W-:Y:S02]  /*14a900*/  LOP3.LUT R16, R16, 0xffff, RZ, 0xc0, !PT ;  /* 0x0000ffff10107812 */ /* 0x000fe400078ec0ff */
[----:B------:R-:W-:Y:S02]  /*14a910*/  LOP3.LUT R18, R18, 0xffff, RZ, 0xc0, !PT ;  /* 0x0000ffff12127812 */ /* 0x000fe400078ec0ff */
[----:B------:R-:W-:Y:S01]  /*14a920*/  SHF.R.U32.HI R3, RZ, 0x8, R3 ;  /* 0x00000008ff037819 */ /* 0x000fe20000011603 */
[----:B------:R0:W-:Y:S01]  /*14a930*/  STL [R1+0x2060], R19 ;  /* 0x0020601301007387 */ /* 0x0001e20000100800 */
[----:B------:R-:W-:-:S02]  /*14a940*/  SHF.R.U32.HI R2, RZ, 0x8, R2 ;  /* 0x00000008ff027819 */ /* 0x000fc40000011602 */
[----:B------:R-:W-:Y:S01]  /*14a950*/  PRMT R16, R16, 0x3340, R18 ;  /* 0x0000334010107816 */ /* 0x000fe20000000012 */
[----:B------:R1:W-:Y:S01]  /*14a960*/  STL.64 [R1+0xd30], R24 ;  /* 0x000d301801007387 */ /* 0x0003e20000100a00 */
[----:B------:R-:W-:Y:S02]  /*14a970*/  LOP3.LUT R3, R3, 0xffff, RZ, 0xc0, !PT ;  /* 0x0000ffff03037812 */ /* 0x000fe400078ec0ff */
[----:B------:R-:W-:Y:S02]  /*14a980*/  IADD3 R18, P1, R27, R10, RZ ;  /* 0x0000000a1b127210 */ /* 0x000fe40007f3e0ff */
[----:B------:R-:W-:Y:S02]  /*14a990*/  LOP3.LUT R2, R2, 0xffff, RZ, 0xc0, !PT ;  /* 0x0000ffff02027812 */ /* 0x000fe400078ec0ff */
[--C-:B------:R-:W-:Y:S01]  /*14a9a0*/  PRMT R3, R3, 0x3340, R0.reuse ;  /* 0x0000334003037816 */ /* 0x100fe20000000000 */
[----:B0-----:R-:W-:Y:S01]  /*14a9b0*/  IMAD.X R19, R17, 0x1, R11, P1 ;  /* 0x0000000111137824 */ /* 0x001fe200008e060b */
[----:B-1----:R-:W4:Y:S04]  /*14a9c0*/  LDL.LU R24, [R1+0x814] ;  /* 0x0008140001187983 */ /* 0x002f280000300800 */
[----:B------:R-:W4:Y:S04]  /*14a9d0*/  LDL.LU R26, [R1+0x60] ;  /* 0x00006000011a7983 */ /* 0x000f280000300800 */
[----:B------:R-:W4:Y:S04]  /*14a9e0*/  LDL.LU R25, [R1+0x258] ;  /* 0x0002580001197983 */ /* 0x000f280000300800 */
[----:B------:R-:W4:Y:S04]  /*14a9f0*/  LDL.LU R20, [R1+0x2b0] ;  /* 0x0002b00001147983 */ /* 0x000f280000300800 */
[----:B------:R0:W-:Y:S04]  /*14aa00*/  STL [R1+0x1f08], R16 ;  /* 0x001f081001007387 */ /* 0x0001e80000100800 */
[----:B------:R-:W-:Y:S01]  /*14aa10*/  STL [R1+0x600], R3 ;  /* 0x0006000301007387 */ /* 0x000fe20000100800 */
[----:B0-----:R-:W-:-:S03]  /*14aa20*/  PRMT R16, R2, 0x3340, R0 ;  /* 0x0000334002107816 */ /* 0x001fc60000000000 */
[----:B------:R-:W-:Y:S04]  /*14aa30*/  STL.64 [R1+0xd28], R18 ;  /* 0x000d281201007387 */ /* 0x000fe80000100a00 */
[----:B------:R2:W-:Y:S02]  /*14aa40*/  STL [R1+0x5dc], R16 ;  /* 0x0005dc1001007387 */ /* 0x0005e40000100800 */
[----:B--2---:R-:W-:Y:S02]  /*14aa50*/  LOP3.LUT R16, R4, 0xffff, RZ, 0xc0, !PT ;  /* 0x0000ffff04107812 */ /* 0x004fe400078ec0ff */
[----:B------:R-:W2:Y:S01]  /*14aa60*/  LDL.LU R4, [R1+0x6114] ;  /* 0x0061140001047983 */ /* 0x000ea20000300800 */
[----:B---3--:R-:W-:Y:S02]  /*14aa70*/  LOP3.LUT R3, R28, 0xffff, RZ, 0xc0, !PT ;  /* 0x0000ffff1c037812 */ /* 0x008fe400078ec0ff */
[----:B------:R-:W-:-:S02]  /*14aa80*/  LOP3.LUT R2, R29, 0xffff, RZ, 0xc0, !PT ;  /* 0x0000ffff1d027812 */ /* 0x000fc400078ec0ff */
[----:B------:R-:W-:Y:S02]  /*14aa90*/  PRMT R18, R3, 0x3340, R16 ;  /* 0x0000334003127816 */ /* 0x000fe40000000010 */
[----:B------:R-:W-:-:S04]  /*14aaa0*/  PRMT R19, R2, 0x3340, R0 ;  /* 0x0000334002137816 */ /* 0x000fc80000000000 */
[----:B------:R-:W-:Y:S02]  /*14aab0*/  PRMT R23, R18, 0x5410, R19 ;  /* 0x0000541012177816 */ /* 0x000fe40000000013 */
[----:B------:R-:W-:-:S05]  /*14aac0*/  IADD3 R18, P1, R27, R12, RZ ;  /* 0x0000000c1b127210 */ /* 0x000fca0007f3e0ff */
[----:B------:R-:W-:Y:S01]  /*14aad0*/  IMAD.X R19, R17, 0x1, R13, P1 ;  /* 0x0000000111137824 */ /* 0x000fe200008e060d */
[----:B------:R0:W-:Y:S01]  /*14aae0*/  STL [R1+0x205c], R23 ;  /* 0x00205c1701007387 */ /* 0x0001e20000100800 */
[----:B------:R-:W-:Y:S02]  /*14aaf0*/  SHF.R.U32.HI R3, RZ, 0x8, R3 ;  /* 0x00000008ff037819 */ /* 0x000fe40000011603 */
[----:B------:R-:W-:Y:S02]  /*14ab00*/  SHF.R.U32.HI R16, RZ, 0x8, R16 ;  /* 0x00000008ff107819 */ /* 0x000fe40000011610 */
[----:B------:R-:W-:Y:S01]  /*14ab10*/  SHF.R.U32.HI R2, RZ, 0x8, R2 ;  /* 0x00000008ff027819 */ /* 0x000fe20000011602 */
[----:B0-----:R-:W3:Y:S04]  /*14ab20*/  LDL.LU R23, [R1+0x5c] ;  /* 0x00005c0001177983 */ /* 0x001ee80000300800 */
[----:B------:R0:W-:Y:S04]  /*14ab30*/  STL.64 [R1+0xd20], R18 ;  /* 0x000d201201007387 */ /* 0x0001e80000100a00 */
[----:B------:R-:W3:Y:S01]  /*14ab40*/  LDL.LU R28, [R1+0x810] ;  /* 0x00081000011c7983 */ /* 0x000ee20000300800 */
[----:B------:R-:W-:-:S03]  /*14ab50*/  LOP3.LUT R3, R3, 0xffff, RZ, 0xc0, !PT ;  /* 0x0000ffff03037812 */ /* 0x000fc600078ec0ff */
[----:B------:R-:W3:Y:S01]  /*14ab60*/  LDL.LU R29, [R1+0x254] ;  /* 0x00025400011d7983 */ /* 0x000ee20000300800 */
[----:B------:R-:W-:Y:S02]  /*14ab70*/  LOP3.LUT R16, R16, 0xffff, RZ, 0xc0, !PT ;  /* 0x0000ffff10107812 */ /* 0x000fe400078ec0ff */
[----:B------:R-:W-:Y:S02]  /*14ab80*/  LOP3.LUT R2, R2, 0xffff, RZ, 0xc0, !PT ;  /* 0x0000ffff02027812 */ /* 0x000fe400078ec0ff */
[----:B------:R-:W-:Y:S02]  /*14ab90*/  PRMT R16, R3, 0x3340, R16 ;  /* 0x0000334003107816 */ /* 0x000fe40000000010 */
[----:B------:R-:W-:-:S03]  /*14aba0*/  PRMT R3, R2, 0x3340, R0 ;  /* 0x0000334002037816 */ /* 0x000fc60000000000 */
[----:B------:R-:W-:Y:S01]  /*14abb0*/  STL [R1+0x1ef0], R16 ;  /* 0x001ef01001007387 */ /* 0x000fe20000100800 */
[----:B----4-:R-:W-:Y:S02]  /*14abc0*/  LOP3.LUT R2, R24, 0xffff, RZ, 0xc0, !PT ;  /* 0x0000ffff18027812 */ /* 0x010fe400078ec0ff */
[----:B------:R-:W-:Y:S01]  /*14abd0*/  LOP3.LUT R17, R26, 0xffff, RZ, 0xc0, !PT ;  /* 0x0000ffff1a117812 */ /* 0x000fe200078ec0ff */
[----:B------:R1:W-:Y:S03]  /*14abe0*/  STL [R1+0x5d0], R3 ;  /* 0x0005d00301007387 */ /* 0x0003e60000100800 */
[----:B0-----:R-:W-:Y:S02]  /*14abf0*/  PRMT R19, R17, 0x3340, R0 ;  /* 0x0000334011137816 */ /* 0x001fe40000000000 */
[----:B-1----:R-:W-:Y:S02]  /*14ac00*/  LOP3.LUT R3, R25, 0xffff, RZ, 0xc0, !PT ;  /* 0x0000ffff19037812 */ /* 0x002fe400078ec0ff */
[----:B------:R-:W-:-:S02]  /*14ac10*/  LOP3.LUT R16, R20, 0xffff, RZ, 0xc0, !PT ;  /* 0x0000ffff14107812 */ /* 0x000fc400078ec0ff */
[----:B--2---:R-:W-:Y:S02]  /*14ac20*/  LOP3.LUT R18, R4, 0xffff, RZ, 0xc0, !PT ;  /* 0x0000ffff04127812 */ /* 0x004fe400078ec0ff */
[----:B------:R-:W-:-:S04]  /*14ac30*/  PRMT R4, R2, 0x3340, R3 ;  /* 0x0000334002047816 */ /* 0x000fc80000000003 */
[----:B------:R-:W-:Y:S02]  /*14ac40*/  PRMT R19, R4, 0x5410, R19 ;  /* 0x0000541004137816 */ /* 0x000fe40000000013 */
[----:B------:R-:W-:Y:S02]  /*14ac50*/  SHF.R.U32.HI R4, RZ, 0x8, R18 ;  /* 0x00000008ff047819 */ /* 0x000fe40000011612 */
[--C-:B------:R-:W-:Y:S01]  /*14ac60*/  PRMT R18, R18, 0x3340, R16.reuse ;  /* 0x0000334012127816 */ /* 0x100fe20000000010 */
[----:B------:R-:W-:Y:S04]  /*14ac70*/  STL [R1+0x2058], R19 ;  /* 0x0020581301007387 */ /* 0x000fe80000100800 */
[----:B------:R0:W-:Y:S04]  /*14ac80*/  STL [R1+0x54], R18 ;  /* 0x0000541201007387 */ /* 0x0001e80000100800 */
[----:B------:R-:W2:Y:S04]  /*14ac90*/  LDL.LU R25, [R1+0x630] ;  /* 0x0006300001197983 */ /* 0x000ea80000300800 */
[----:B------:R-:W4:Y:S01]  /*14aca0*/  LDL.LU R20, [R1+0x1bc] ;  /* 0x0001bc0001147983 */ /* 0x000f220000300800 */
[----:B------:R-:W-:-:S02]  /*14acb0*/  SHF.R.U32.HI R16, RZ, 0x8, R16 ;  /* 0x00000008ff107819 */ /* 0x000fc40000011610 */
[----:B------:R-:W-:Y:S02]  /*14acc0*/  SHF.R.U32.HI R2, RZ, 0x8, R2 ;  /* 0x00000008ff027819 */ /* 0x000fe40000011602 */
[----:B------:R-:W-:Y:S02]  /*14acd0*/  SHF.R.U32.HI R3, RZ, 0x8, R3 ;  /* 0x00000008ff037819 */ /* 0x000fe40000011603 */
[----:B------:R-:W-:Y:S02]  /*14ace0*/  LOP3.LUT R4, R4, 0xffff, RZ, 0xc0, !PT ;  /* 0x0000ffff04047812 */ /* 0x000fe400078ec0ff */
[----:B------:R-:W-:Y:S02]  /*14acf0*/  LOP3.LUT R16, R16, 0xffff, RZ, 0xc0, !PT ;  /* 0x0000ffff10107812 */ /* 0x000fe400078ec0ff */
[----:B------:R-:W-:Y:S02]  /*14ad00*/  LOP3.LUT R2, R2, 0xffff, RZ, 0xc0, !PT ;  /* 0x0000ffff02027812 */ /* 0x000fe400078ec0ff */
[----:B------:R-:W-:-:S02]  /*14ad10*/  LOP3.LUT R3, R3, 0xffff, RZ, 0xc0, !PT ;  /* 0x0000ffff03037812 */ /* 0x000fc400078ec0ff */
[----:B------:R-:W-:Y:S02]  /*14ad20*/  PRMT R4, R4, 0x3340, R16 ;  /* 0x0000334004047816 */ /* 0x000fe40000000010 */
[----:B------:R-:W-:-:S03]  /*14ad30*/  PRMT R3, R2, 0x3340, R3 ;  /* 0x0000334002037816 */ /* 0x000fc60000000003 */
[----:B------:R-:W-:Y:S01]  /*14ad40*/  STL [R1+0x5bf4], R4 ;  /* 0x005bf40401007387 */ /* 0x000fe20000100800 */
[----:B---3--:R-:W-:Y:S02]  /*14ad50*/  LOP3.LUT R16, R23, 0xffff, RZ, 0xc0, !PT ;  /* 0x0000ffff17107812 */ /* 0x008fe400078ec0ff */
[----:B------:R-:W-:Y:S01]  /*14ad60*/  LOP3.LUT R2, R28, 0xffff, RZ, 0xc0, !PT ;  /* 0x0000ffff1c027812 */ /* 0x000fe200078ec0ff */
[----:B------:R1:W-:Y:S01]  /*14ad70*/  STL [R1+0x1ed0], R3 ;  /* 0x001ed00301007387 */ /* 0x0003e20000100800 */
[----:B0-----:R-:W-:Y:S01]  /*14ad80*/  PRMT R18, R16, 0x3340, R0 ;  /* 0x0000334010127816 */ /* 0x001fe20000000000 */
[----:B------:R-:W-:Y:S02]  /*14ad90*/  VIADD R27, R27, UR6 ;  /* 0x000000061b1b7c36 */ /* 0x000fe40008000000 */
[----:B------:R-:W3:Y:S01]  /*14ada0*/  LDL.LU R28, [R1+0x10fc] ;  /* 0x0010fc00011c7983 */ /* 0x000ee20000300800 */
[----:B-1----:R-:W-:Y:S01]  /*14adb0*/  LOP3.LUT R3, R29, 0xffff, RZ, 0xc0, !PT ;  /* 0x0000ffff1d037812 */ /* 0x002fe200078ec0ff */
[----:B------:R-:W-:-:S02]  /*14adc0*/  ULDC UR6, c[0x0][0x248] ;  /* 0x0000920000067ab9 */ /* 0x000fc40000000800 */
[----:B------:R-:W3:Y:S01]  /*14add0*/  LDL.LU R29, [R1+0x13c] ;  /* 0x00013c00011d7983 */ /* 0x000ee20000300800 */
[----:B------:R-:W-:-:S04]  /*14ade0*/  PRMT R4, R2, 0x3340, R3 ;  /* 0x0000334002047816 */ /* 0x000fc80000000003 */
[----:B------:R-:W-:Y:S02]  /*14adf0*/  PRMT R4, R4, 0x5410, R18 ;  /* 0x0000541004047816 */ /* 0x000fe40000000012 */
[----:B------:R-:W-:-:S03]  /*14ae00*/  SHF.R.U32.HI R2, RZ, 0x8, R2 ;  /* 0x00000008ff027819 */ /* 0x000fc60000011602 */
[----:B------:R0:W-:Y:S01]  /*14ae10*/  STL [R1+0x2054], R4 ;  /* 0x0020540401007387 */ /* 0x0001e20000100800 */
[----:B------:R-:W-:-:S03]  /*14ae20*/  SHF.R.U32.HI R3, RZ, 0x8, R3 ;  /* 0x00000008ff037819 */ /* 0x000fc60000011603 */
[----:B------:R-:W3:Y:S01]  /*14ae30*/  LDL.LU R26, [R1+0x454] ;  /* 0x00045400011a7983 */ /* 0x000ee20000300800 */
[----:B------:R-:W-:Y:S02]  /*14ae40*/  SHF.R.S32.HI R23, RZ, 0x1f, R27 ;  /* 0x0000001fff177819 */ /* 0x000fe4000001141b */
[----:B------:R-:W-:Y:S02]  /*14ae50*/  IADD3 R18, P1, R27, R6, RZ ;  /* 0x000000061b127210 */ /* 0x000fe40007f3e0ff */
[----:B0-----:R-:W-:Y:S02]  /*14ae60*/  SHF.R.U32.HI R4, RZ, 0x8, R17 ;  /* 0x00000008ff047819 */ /* 0x001fe40000011611 */
[----:B------:R-:W-:Y:S02]  /*14ae70*/  LOP3.LUT R2, R2, 0xffff, RZ, 0xc0, !PT ;  /* 0x0000ffff02027812 */ /* 0x000fe400078ec0ff */
[----:B------:R-:W-:Y:S02]  /*14ae80*/  LOP3.LUT R4, R4, 0xffff, RZ, 0xc0, !PT ;  /* 0x0000ffff04047812 */ /* 0x000fe400078ec0ff */
[----:B------:R-:W-:Y:S01]  /*14ae90*/  LOP3.LUT R3, R3, 0xffff, RZ, 0xc0, !PT ;  /* 0x0000ffff03037812 */ /* 0x000fe200078ec0ff */
[----:B------:R-:W-:Y:S01]  /*14aea0*/  IMAD.X R19, R23, 0x1, R7, P1 ;  /* 0x0000000117137824 */ /* 0x000fe200008e0607 */
[----:B------:R-:W-:-:S02]  /*14aeb0*/  PRMT R4, R4, 0x3340, R0 ;  /* 0x0000334004047816 */ /* 0x000fc40000000000 */
[----:B------:R-:W-:Y:S02]  /*14aec0*/  PRMT R3, R2, 0x3340, R3 ;  /* 0x0000334002037816 */ /* 0x000fe40000000003 */
[----:B------:R-:W-:Y:S04]  /*14aed0*/  STL.64 [R1+0xd18], R18 ;  /* 0x000d181201007387 */ /* 0x000fe80000100a00 */
[----:B------:R0:W-:Y:S04]  /*14aee0*/  STL [R1+0x59c], R4 ;  /* 0x00059c0401007387 */ /* 0x0001e80000100800 */
[----:B------:R4:W-:Y:S01]  /*14aef0*/  STL [R1+0x1ebc], R3 ;  /* 0x001ebc0301007387 */ /* 0x0009e20000100800 */
[----:B0-----:R-:W-:-:S03]  /*14af00*/  LOP3.LUT R4, R15, 0xffff, RZ, 0xc0, !PT ;  /* 0x0000ffff0f047812 */ /* 0x001fc600078ec0ff */
[----:B------:R-:W3:Y:S01]  /*14af10*/  LDL.LU R15, [R1+0x6110] ;  /* 0x00611000010f7983 */ /* 0x000ee20000300800 */
[----:B--2---:R-:W-:-:S03]  /*14af20*/  LOP3.LUT R2, R25, 0xffff, RZ, 0xc0, !PT ;  /* 0x0000ffff19027812 */ /* 0x004fc600078ec0ff */
[----:B------:R-:W2:Y:S01]  /*14af30*/  LDL.LU R25, [R1+0x62c] ;  /* 0x00062c0001197983 */ /* 0x000ea20000300800 */
[----:B----4-:R-:W-:-:S03]  /*14af40*/  LOP3.LUT R3, R20, 0xffff, RZ, 0xc0, !PT ;  /* 0x0000ffff14037812 */ /* 0x010fc600078ec0ff */
[----:B------:R-:W4:Y:S01]  /*14af50*/  LDL.LU R20, [R1+0x1c4] ;  /* 0x0001c40001147983 */ /* 0x000f220000300800 */
[----:B------:R-:W-:Y:S02]  /*14af60*/  PRMT R18, R4, 0x3340, R0 ;  /* 0x0000334004127816 */ /* 0x000fe40000000000 */
[----:B------:R-:W-:Y:S02]  /*14af70*/  PRMT R17, R2, 0x3340, R3 ;  /* 0x0000334002117816 */ /* 0x000fe40000000003 */
[----:B------:R-:W-:Y:S02]  /*14af80*/  SHF.R.U32.HI R16, RZ, 0x8, R16 ;  /* 0x00000008ff107819 */ /* 0x000fe40000011610 */
[----:B------:R-:W-:Y:S02]  /*14af90*/  PRMT R17, R17, 0x5410, R18 ;  /* 0x0000541011117816 */ /* 0x000fe40000000012 */
[----:B------:R-:W-:Y:S02]  /*14afa0*/  IADD3 R18, P1, R27, R8, RZ ;  /* 0x000000081b127210 */ /* 0x000fe40007f3e0ff */
[----:B------:R-:W-:-:S02]  /*14afb0*/  SHF.R.U32.HI R2, RZ, 0x8, R2 ;  /* 0x00000008ff027819 */ /* 0x000fc40000011602 */
[----:B------:R-:W-:Y:S02]  /*14afc0*/  SHF.R.U32.HI R3, RZ, 0x8, R3 ;  /* 0x00000008ff037819 */ /* 0x000fe40000011603 */
[----:B------:R-:W-:Y:S01]  /*14afd0*/  LOP3.LUT R16, R16, 0xffff, RZ, 0xc0, !PT ;  /* 0x0000ffff10107812 */ /* 0x000fe200078ec0ff */
[----:B------:R-:W-:Y:S01]  /*14afe0*/  IMAD.X R19, R23, 0x1, R9, P1 ;  /* 0x0000000117137824 */ /* 0x000fe200008e0609 */
[----:B------:R-:W-:Y:S02]  /*14aff0*/  LOP3.LUT R2, R2, 0xffff, RZ, 0xc0, !PT ;  /* 0x0000ffff02027812 */ /* 0x000fe400078ec0ff */
[----:B------:R-:W-:Y:S02]  /*14b000*/  LOP3.LUT R3, R3, 0xffff, RZ, 0xc0, !PT ;  /* 0x0000ffff03037812 */ /* 0x000fe400078ec0ff */
[----:B------:R-:W-:Y:S01]  /*14b010*/  PRMT R16, R16, 0x3340, R0 ;  /* 0x0000334010107816 */ /* 0x000fe20000000000 */
[----:B------:R0:W-:Y:S01]  /*14b020*/  STL [R1+0x2050], R17 ;  /* 0x0020501101007387 */ /* 0x0001e20000100800 */
[----:B------:R-:W-:-:S03]  /*14b030*/  PRMT R3, R2, 0x3340, R3 ;  /* 0x0000334002037816 */ /* 0x000fc60000000003 */
[----:B------:R1:W-:Y:S01]  /*14b040*/  STL.64 [R1+0xd10], R18 ;  /* 0x000d101201007387 */ /* 0x0003e20000100a00 */
[----:B---3--:R-:W-:-:S03]  /*14b050*/  LOP3.LUT R2, R28, 0xffff, RZ, 0xc0, !PT ;  /* 0x0000ffff1c027812 */ /* 0x008fc600078ec0ff */
[----:B------:R-:W-:Y:S04]  /*14b060*/  STL [R1+0x598], R16 ;  /* 0x0005981001007387 */ /* 0x000fe80000100800 */
[----:B------:R-:W3:Y:S01]  /*14b070*/  LDL.LU R28, [R1+0x56d8] ;  /* 0x0056d800011c7983 */ /* 0x000ee20000300800 */
[----:B0-----:R-:W-:-:S03]  /*14b080*/  LOP3.LUT R17, R29, 0xffff, RZ, 0xc0, !PT ;  /* 0x0000ffff1d117812 */ /* 0x001fc600078ec0ff */
[----:B------:R0:W-:Y:S01]  /*14b090*/  STL [R1+0x1ea8], R3 ;  /* 0x001ea80301007387 */ /* 0x0001e20000100800 */
[----:B-1----:R-:W-:Y:S02]  /*14b0a0*/  PRMT R18, R17, 0x3340, R0 ;  /* 0x0000334011127816 */ /* 0x002fe40000000000 */
[----:B------:R-:W-:Y:S01]  /*14b0b0*/  SHF.R.U32.HI R4, RZ, 0x8, R4 ;  /* 0x00000008ff047819 */ /* 0x000fe20000011604 */
[----:B------:R-:W3:Y:S01]  /*14b0c0*/  LDL.LU R29, [R1+0x450] ;  /* 0x00045000011d7983 */ /* 0x000ee20000300800 */
[----:B0-----:R-:W-:-:S04]  /*14b0d0*/  LOP3.LUT R3, R26, 0xffff, RZ, 0xc0, !PT ;  /* 0x0000ffff1a037812 */ /* 0x001fc800078ec0ff */
[--C-:B------:R-:W-:Y:S02]  /*14b0e0*/  PRMT R16, R2, 0x3340, R3.reuse ;  /* 0x0000334002107816 */ /* 0x100fe40000000003 */
[----:B------:R-:W-:Y:S02]  /*14b0f0*/  SHF.R.U32.HI R2, RZ, 0x8, R2 ;  /* 0x00000008ff027819 */ /* 0x000fe40000011602 */
[----:B------:R-:W-:Y:S02]  /*14b100*/  PRMT R16, R16, 0x5410, R18 ;  /* 0x0000541010107816 */ /* 0x000fe40000000012 */
[----:B------:R-:W-:Y:S02]  /*14b110*/  SHF.R.U32.HI R3, RZ, 0x8, R3 ;  /* 0x00000008ff037819 */ /* 0x000fe40000011603 */
[----:B------:R-:W-:Y:S02]  /*14b120*/  IADD3 R18, P1, R27, R10, RZ ;  /* 0x0000000a1b127210 */ /* 0x000fe40007f3e0ff */
[----:B------:R-:W-:-:S02]  /*14b130*/  LOP3.LUT R4, R4, 0xffff, RZ, 0xc0, !PT ;  /* 0x0000ffff04047812 */ /* 0x000fc400078ec0ff */
[----:B------:R-:W-:Y:S02]  /*14b140*/  LOP3.LUT R2, R2, 0xffff, RZ, 0xc0, !PT ;  /* 0x0000ffff02027812 */ /* 0x000fe400078ec0ff */
[----:B------:R-:W-:Y:S01]  /*14b150*/  LOP3.LUT R3, R3, 0xffff, RZ, 0xc0, !PT ;  /* 0x0000ffff03037812 */ /* 0x000fe200078ec0ff */
[----:B------:R-:W-:Y:S01]  /*14b160*/  IMAD.X R19, R23, 0x1, R11, P1 ;  /* 0x0000000117137824 */ /* 0x000fe200008e060b */
[----:B------:R-:W-:Y:S02]  /*14b170*/  PRMT R4, R4, 0x3340, R0 ;  /* 0x0000334004047816 */ /* 0x000fe40000000000 */
[----:B------:R-:W-:Y:S01]  /*14b180*/  PRMT R3, R2, 0x3340, R3 ;  /* 0x0000334002037816 */ /* 0x000fe20000000003 */
[----:B------:R-:W-:Y:S04]  /*14b190*/  STL [R1+0x204c], R16 ;  /* 0x00204c1001007387 */ /* 0x000fe80000100800 */
[----:B------:R-:W-:Y:S04]  /*14b1a0*/  STL.64 [R1+0xcf8], R18 ;  /* 0x000cf81201007387 */ /* 0x000fe80000100a00 */
[----:B------:R-:W-:Y:S04]  /*14b1b0*/  STL [R1+0x594], R4 ;  /* 0x0005940401007387 */ /* 0x000fe80000100800 */
[----:B------:R0:W-:Y:S01]  /*14b1c0*/  STL [R1+0x1e9c], R3 ;  /* 0x001e9c0301007387 */ /* 0x0001e20000100800 */
[----:B--2---:R-:W-:-:S02]  /*14b1d0*/  LOP3.LUT R2, R25, 0xffff, RZ, 0xc0, !PT ;  /* 0x0000ffff19027812 */ /* 0x004fc400078ec0ff */
[----:B----4-:R-:W-:-:S03]  /*14b1e0*/  LOP3.LUT R20, R20, 0xffff, RZ, 0xc0, !PT ;  /* 0x0000ffff14147812 */ /* 0x010fc600078ec0ff */
[----:B------:R1:W-:Y:S01]  /*14b1f0*/  STL [R1+0xec], R2 ;  /* 0x0000ec0201007387 */ /* 0x0003e20000100800 */
[----:B0-----:R-:W-:-:S03]  /*14b200*/  SHF.R.U32.HI R3, RZ, 0x8, R2 ;  /* 0x00000008ff037819 */ /* 0x001fc60000011602 */
[----:B------:R-:W2:Y:S04]  /*14b210*/  LDL.LU R16, [R1+0x9f0] ;  /* 0x0009f00001107983 */ /* 0x000ea80000300800 */
[----:B------:R-:W4:Y:S01]  /*14b220*/  LDL.LU R24, [R1+0xc8] ;  /* 0x0000c80001187983 */ /* 0x000f220000300800 */
[----:B-1----:R-:W-:-:S04]  /*14b230*/  SHF.R.U32.HI R2, RZ, 0x8, R20 ;  /* 0x00000008ff027819 */ /* 0x002fc80000011614 */
[----:B------:R-:W-:Y:S02]  /*14b240*/  LOP3.LUT R4, R2, 0xffff, RZ, 0xc0, !PT ;  /* 0x0000ffff02047812 */ /* 0x000fe400078ec0ff */
[----:B------:R-:W-:Y:S02]  /*14b250*/  LOP3.LUT R2, R14, 0xffff, RZ, 0xc0, !PT ;  /* 0x0000ffff0e027812 */ /* 0x000fe400078ec0ff */
[----:B------:R-:W4:Y:S04]  /*14b260*/  LDL.LU R14, [R1+0x610c] ;  /* 0x00610c00010e7983 */ /* 0x000f280000300800 */
[----:B------:R-:W-:Y:S04]  /*14b270*/  STL [R1+0x608c], R20 ;  /* 0x00608c1401007387 */ /* 0x000fe80000100800 */
[----:B------:R0:W-:Y:S01]  /*14b280*/  STL [R1+0x94], R2 ;  /* 0x0000940201007387 */ /* 0x0001e20000100800 */
[----:B------:R-:W-:-:S02]  /*14b290*/  LOP3.LUT R3, R3, 0xffff, RZ, 0xc0, !PT ;  /* 0x0000ffff03037812 */ /* 0x000fc400078ec0ff */
[----:B0-----:R-:W-:-:S04]  /*14b2a0*/  SHF.R.U32.HI R2, RZ, 0x8, R2 ;  /* 0x00000008ff027819 */ /* 0x001fc80000011602 */
[----:B------:R-:W-:Y:S02]  /*14b2b0*/  LOP3.LUT R2, R2, 0xffff, RZ, 0xc0, !PT ;  /* 0x0000ffff02027812 */ /* 0x000fe400078ec0ff */
[----:B------:R-:W-:Y:S02]  /*14b2c0*/  PRMT R3, R3, 0x3340, R4 ;  /* 0x0000334003037816 */ /* 0x000fe40000000004 */
[----:B------:R-:W-:Y:S02]  /*14b2d0*/  PRMT R4, R2, 0x3340, R0 ;  /* 0x0000334002047816 */ /* 0x000fe40000000000 */
[----:B------:R-:W-:Y:S01]  /*14b2e0*/  LOP3.LUT R2, R15, 0xffff, RZ, 0xc0, !PT ;  /* 0x0000ffff0f027812 */ /* 0x000fe200078ec0ff */
[----:B------:R3:W-:Y:S04]  /*14b2f0*/  STL [R1+0x1e98], R3 ;  /* 0x001e980301007387 */ /* 0x0007e80000100800 */
[----:B------:R0:W-:Y:S04]  /*14b300*/  STL [R1+0x590], R4 ;  /* 0x0005900401007387 */ /* 0x0001e80000100800 */
[----:B------:R-:W4:Y:S01]  /*14b310*/  LDL.LU R15, [R1+0x6108] ;  /* 0x00610800010f7983 */ /* 0x000f220000300800 */
[----:B---3--:R-:W-:-:S02]  /*14b320*/  LOP3.LUT R3, R28, 0xffff, RZ, 0xc0, !PT ;  /* 0x0000ffff1c037812 */ /* 0x008fc400078ec0ff */
[----:B0-----:R-:W-:Y:S02]  /*14b330*/  LOP3.LUT R4, R29, 0xffff, RZ, 0xc0, !PT ;  /* 0x0000ffff1d047812 */ /* 0x001fe400078ec0ff */
[----:B------:R-:W-:Y:S02]  /*14b340*/  PRMT R19, R2, 0x3340, R0 ;  /* 0x0000334002137816 */ /* 0x000fe40000000000 */
[----:B------:R-:W-:-:S04]  /*14b350*/  PRMT R18, R3, 0x3340, R4 ;  /* 0x0000334003127816 */ /* 0x000fc80000000004 */
[----:B------:R-:W-:Y:S02]  /*14b360*/  PRMT R20, R18, 0x5410, R19 ;  /* 0x0000541012147816 */ /* 0x000fe40000000013 */
[----:B------:R-:W-:-:S05]  /*14b370*/  IADD3 R18, P1, R27, R12, RZ ;  /* 0x0000000c1b127210 */ /* 0x000fca0007f3e0ff */
[----:B------:R-:W-:Y:S01]  /*14b380*/  IMAD.X R19, R23, 0x1, R13, P1 ;  /* 0x0000000117137824 */ /* 0x000fe200008e060d */
[----:B------:R-:W-:Y:S04]  /*14b390*/  STL [R1+0x2048], R20 ;  /* 0x0020481401007387 */ /* 0x000fe80000100800 */
[----:B------:R-:W-:Y:S04]  /*14b3a0*/  STL.64 [R1+0xcf0], R18 ;  /* 0x000cf01201007387 */ /* 0x000fe80000100a00 */
[----:B------:R-:W3:Y:S01]  /*14b3b0*/  LDL.LU R26, [R1+0xcc] ;  /* 0x0000cc00011a7983 */ /* 0x000ee20000300800 */
[----:B------:R-:W-:-:S03]  /*14b3c0*/  SHF.R.U32.HI R17, RZ, 0x8, R17 ;  /* 0x00000008ff117819 */ /* 0x000fc60000011611 */
[----:B------:R-:W3:Y:S01]  /*14b3d0*/  LDL.LU R25, [R1+0x2c4] ;  /* 0x0002c40001197983 */ /* 0x000ee20000300800 */
[----:B------:R-:W-:Y:S02]  /*14b3e0*/  SHF.R.U32.HI R3, RZ, 0x8, R3 ;  /* 0x00000008ff037819 */ /* 0x000fe40000011603 */
[----:B------:R-:W-:Y:S01]  /*14b3f0*/  SHF.R.U32.HI R4, RZ, 0x8, R4 ;  /* 0x00000008ff047819 */ /* 0x000fe20000011604 */
[----:B------:R-:W3:Y:S01]  /*14b400*/  LDL.LU R23, [R1+0x820] ;  /* 0x0008200001177983 */ /* 0x000ee20000300800 */
[----:B------:R-:W-:Y:S02]  /*14b410*/  LOP3.LUT R17, R17, 0xffff, RZ, 0xc0, !PT ;  /* 0x0000ffff11117812 */ /* 0x000fe400078ec0ff */
[----:B------:R-:W-:Y:S01]  /*14b420*/  LOP3.LUT R3, R3, 0xffff, RZ, 0xc0, !PT ;  /* 0x0000ffff03037812 */ /* 0x000fe200078ec0ff */
[----:B------:R-:W3:Y:S01]  /*14b430*/  LDL.LU R28, [R1+0x6c] ;  /* 0x00006c00011c7983 */ /* 0x000ee20000300800 */
[----:B------:R-:W-:Y:S02]  /*14b440*/  LOP3.LUT R4, R4, 0xffff, RZ, 0xc0, !PT ;  /* 0x0000ffff04047812 */ /* 0x000fe400078ec0ff */
[----:B------:R-:W-:-:S02]  /*14b450*/  PRMT R17, R17, 0x3340, R0 ;  /* 0x0000334011117816 */ /* 0x000fc40000000000 */
[----:B------:R-:W-:-:S03]  /*14b460*/  PRMT R3, R3, 0x3340, R4 ;  /* 0x0000334003037816 */ /* 0x000fc60000000004 */
[----:B------:R-:W-:Y:S04]  /*14b470*/  STL [R1+0x58c], R17 ;  /* 0x00058c1101007387 */ /* 0x000fe80000100800 */
[----:B------:R-:W3:Y:S04]  /*14b480*/  LDL.LU R29, [R1+0x26c] ;  /* 0x00026c00011d7983 */ /* 0x000ee80000300800 */
[----:B------:R0:W-:Y:S01]  /*14b490*/  STL [R1+0x1e80], R3 ;  /* 0x001e800301007387 */ /* 0x0001e20000100800 */
[----:B--2---:R-:W-:Y:S02]  /*14b4a0*/  LOP3.LUT R4, R16, 0xffff, RZ, 0xc0, !PT ;  /* 0x0000ffff10047812 */ /* 0x004fe400078ec0ff */
[----:B----4-:R-:W-:-:S02]  /*14b4b0*/  LOP3.LUT R16, R15, 0xffff, RZ, 0xc0, !PT ;  /* 0x0000ffff0f107812 */ /* 0x010fc400078ec0ff */
[----:B------:R-:W2:Y:S01]  /*14b4c0*/  LDL.LU R15, [R1+0x6104] ;  /* 0x00610400010f7983 */ /* 0x000ea20000300800 */
[----:B0-----:R-:W-:Y:S02]  /*14b4d0*/  LOP3.LUT R3, R24, 0xffff, RZ, 0xc0, !PT ;  /* 0x0000ffff18037812 */ /* 0x001fe400078ec0ff */
[----:B------:R-:W-:Y:S02]  /*14b4e0*/  PRMT R17, R4, 0x3340, R16 ;  /* 0x0000334004117816 */ /* 0x000fe40000000010 */
[----:B------:R-:W-:Y:S02]  /*14b4f0*/  SHF.R.U32.HI R4, RZ, 0x8, R4 ;  /* 0x00000008ff047819 */ /* 0x000fe40000011604 */
[----:B------:R-:W-:Y:S01]  /*14b500*/  SHF.R.U32.HI R16, RZ, 0x8, R16 ;  /* 0x00000008ff107819 */ /* 0x000fe20000011610 */
[----:B------:R-:W-:Y:S01]  /*14b510*/  VIADD R27, R27, UR6 ;  /* 0x000000061b1b7c36 */ /* 0x000fe20008000000 */
[----:B------:R-:W-:Y:S01]  /*14b520*/  PRMT R18, R3, 0x3340, R0 ;  /* 0x0000334003127816 */ /* 0x000fe20000000000 */
[----:B------:R-:W-:Y:S01]  /*14b530*/  ULDC UR6, c[0x0][0x248] ;  /* 0x0000920000067ab9 */ /* 0x000fe20000000800 */
[----:B------:R-:W-:-:S02]  /*14b540*/  LOP3.LUT R4, R4, 0xffff, RZ, 0xc0, !PT ;  /* 0x0000ffff04047812 */ /* 0x000fc400078ec0ff */
[----:B------:R-:W-:Y:S02]  /*14b550*/  LOP3.LUT R16, R16, 0xffff, RZ, 0xc0, !PT ;  /* 0x0000ffff10107812 */ /* 0x000fe400078ec0ff */
[----:B------:R-:W-:Y:S02]  /*14b560*/  PRMT R17, R17, 0x5410, R18 ;  /* 0x0000541011117816 */ /* 0x000fe40000000012 */
[----:B------:R-:W-:Y:S02]  /*14b570*/  SHF.R.U32.HI R3, RZ, 0x8, R3 ;  /* 0x00000008ff037819 */ /* 0x000fe40000011603 */
[----:B------:R-:W-:Y:S02]  /*14b580*/  PRMT R18, R4, 0x3340, R16 ;  /* 0x0000334004127816 */ /* 0x000fe40000000010 */
[----:B------:R-:W-:Y:S02]  /*14b590*/  SHF.R.U32.HI R2, RZ, 0x8, R2 ;  /* 0x00000008ff027819 */ /* 0x000fe40000011602 */
[----:B------:R-:W-:-:S02]  /*14b5a0*/  SHF.R.S32.HI R4, RZ, 0x1f, R27 ;  /* 0x0000001fff047819 */ /* 0x000fc4000001141b */
[----:B------:R-:W-:Y:S02]  /*14b5b0*/  IADD3 R16, P1, R27, R6, RZ ;  /* 0x000000061b107210 */ /* 0x000fe40007f3e0ff */
[----:B------:R-:W-:Y:S01]  /*14b5c0*/  LOP3.LUT R3, R3, 0xffff, RZ, 0xc0, !PT ;  /* 0x0000ffff03037812 */ /* 0x000fe200078ec0ff */
[----:B------:R0:W-:Y:S01]  /*14b5d0*/  STL [R1+0x2044], R17 ;  /* 0x0020441101007387 */ /* 0x0001e20000100800 */
[----:B------:R-:W-:Y:S02]  /*14b5e0*/  LOP3.LUT R2, R2, 0xffff, RZ, 0xc0, !PT ;  /* 0x0000ffff02027812 */ /* 0x000fe400078ec0ff */
[--C-:B------:R-:W-:Y:S02]  /*14b5f0*/  PRMT R3, R3, 0x3340, R0.reuse ;  /* 0x0000334003037816 */ /* 0x100fe40000000000 */
[----:B------:R-:W-:Y:S01]  /*14b600*/  PRMT R2, R2, 0x3340, R0 ;  /* 0x0000334002027816 */ /* 0x000fe20000000000 */
[----:B------:R3:W-:Y:S01]  /*14b610*/  STL [R1+0x1e74], R18 ;  /* 0x001e741201007387 */ /* 0x0007e20000100800 */
[----:B0-----:R-:W-:-:S05]  /*14b620*/  IMAD.X R17, R4, 0x1, R7, P1 ;  /* 0x0000000104117824 */ /* 0x001fca00008e0607 */
[----:B------:R0:W-:Y:S01]  /*14b630*/  STL.64 [R1+0xce8], R16 ;  /* 0x000ce81001007387 */ /* 0x0001e20000100a00 */
[----:B---3--:R-:W-:-:S03]  /*14b640*/  LOP3.LUT R18, R25, 0xffff, RZ, 0xc0, !PT ;  /* 0x0000ffff19127812 */ /* 0x008fc600078ec0ff */
[----:B------:R1:W-:Y:S04]  /*14b650*/  STL [R1+0x588], R3 ;  /* 0x0005880301007387 */ /* 0x0003e80000100800 */
[----:B------:R3:W-:Y:S04]  /*14b660*/  STL [R1+0x584], R2 ;  /* 0x0005840201007387 */ /* 0x0007e80000100800 */
[----:B------:R-:W4:Y:S01]  /*14b670*/  LDL.LU R25, [R1+0x634] ;  /* 0x0006340001197983 */ /* 0x000f220000300800 */
[----:B0-----:R-:W-:-:S04]  /*14b680*/  LOP3.LUT R16, R26, 0xffff, RZ, 0xc0, !PT ;  /* 0x0000ffff1a107812 */ /* 0x001fc800078ec0ff */
[----:B------:R-:W-:Y:S01]  /*14b690*/  PRMT R20, R16, 0x3340, R0 ;  /* 0x0000334010147816 */ /* 0x000fe20000000000 */
[----:B------:R0:W-:Y:S01]  /*14b6a0*/  STL [R1+0x20ac], R16 ;  /* 0x0020ac1001007387 */ /* 0x0001e20000100800 */
[----:B-1----:R-:W-:Y:S02]  /*14b6b0*/  LOP3.LUT R3, R23, 0xffff, RZ, 0xc0, !PT ;  /* 0x0000ffff17037812 */ /* 0x002fe400078ec0ff */
[----:B---3--:R-:W-:Y:S02]  /*14b6c0*/  LOP3.LUT R2, R28, 0xffff, RZ, 0xc0, !PT ;  /* 0x0000ffff1c027812 */ /* 0x008fe400078ec0ff */
[----:B------:R-:W-:Y:S01]  /*14b6d0*/  LOP3.LUT R17, R29, 0xffff, RZ, 0xc0, !PT ;  /* 0x0000ffff1d117812 */ /* 0x000fe200078ec0ff */
[----:B0-----:R-:W3:Y:S01]  /*14b6e0*/  LDL.LU R16, [R1+0x1e0] ;  /* 0x0001e00001107983 */ /* 0x001ee20000300800 */
[----:B------:R-:W-:-:S05]  /*14b6f0*/  IADD3 R28, P1, R27, R8, RZ ;  /* 0x000000081b1c7210 */ /* 0x000fca0007f3e0ff */
[----:B------:R-:W-:Y:S01]  /*14b700*/  IMAD.X R29, R4, 0x1, R9, P1 ;  /* 0x00000001041d7824 */ /* 0x000fe200008e0609 */
[----:B--2---:R-:W-:-:S04]  /*14b710*/  LOP3.LUT R15, R15, 0xffff, RZ, 0xc0, !PT ;  /* 0x0000ffff0f0f7812 */ /* 0x004fc800078ec0ff */
[----:B------:R-:W-:-:S04]  /*14b720*/  PRMT R19, R15, 0x3340, R18 ;  /* 0x000033400f137816 */ /* 0x000fc80000000012 */
[----:B------:R-:W-:Y:S02]  /*14b730*/  PRMT R23, R19, 0x5410, R20 ;  /* 0x0000541013177816 */ /* 0x000fe40000000014 */
[----:B------:R-:W-:Y:S02]  /*14b740*/  PRMT R20, R2, 0x3340, R0 ;  /* 0x0000334002147816 */ /* 0x000fe40000000000 */
[----:B------:R-:W-:-:S04]  /*14b750*/  PRMT R19, R3, 0x3340, R17 ;  /* 0x0000334003137816 */ /* 0x000fc80000000011 */
[----:B------:R-:W-:Y:S01]  /*14b760*/  PRMT R19, R19, 0x5410, R20 ;  /* 0x0000541013137816 */ /* 0x000fe20000000014 */
[----:B------:R-:W-:Y:S04]  /*14b770*/  STL [R1+0x2074], R23 ;  /* 0x0020741701007387 */ /* 0x000fe80000100800 */
[----:B------:R-:W-:Y:S04]  /*14b780*/  STL [R1+0x2040], R19 ;  /* 0x0020401301007387 */ /* 0x000fe80000100800 */
[----:B------:R0:W-:Y:S04]  /*14b790*/  STL.64 [R1+0xcd8], R28 ;  /* 0x000cd81c01007387 */ /* 0x0001e80000100a00 */
[----:B0-----:R-:W2:Y:S04]  /*14b7a0*/  LDL.LU R28, [R1+0x6100] ;  /* 0x00610000011c7983 */ /* 0x001ea80000300800 */
[----:B------:R-:W2:Y:S04]  /*14b7b0*/  LDL.LU R26, [R1+0x818] ;  /* 0x00081800011a7983 */ /* 0x000ea80000300800 */
[----:B------:R-:W2:Y:S04]  /*14b7c0*/  LDL.LU R23, [R1+0x70] ;  /* 0x0000700001177983 */ /* 0x000ea80000300800 */
[----:B------:R-:W2:Y:S01]  /*14b7d0*/  LDL.LU R29, [R1+0x270] ;  /* 0x00027000011d7983 */ /* 0x000ea20000300800 */
[----:B------:R-:W-:-:S02]  /*14b7e0*/  SHF.R.U32.HI R15, RZ, 0x8, R15 ;  /* 0x00000008ff0f7819 */ /* 0x000fc4000001160f */
[----:B------:R-:W-:Y:S02]  /*14b7f0*/  SHF.R.U32.HI R18, RZ, 0x8, R18 ;  /* 0x00000008ff127819 */ /* 0x000fe40000011612 */
[----:B------:R-:W-:Y:S02]  /*14b800*/  SHF.R.U32.HI R3, RZ, 0x8, R3 ;  /* 0x00000008ff037819 */ /* 0x000fe40000011603 */
[----:B------:R-:W-:Y:S02]  /*14b810*/  SHF.R.U32.HI R17, RZ, 0x8, R17 ;  /* 0x00000008ff117819 */ /* 0x000fe40000011611 */
[----:B------:R-:W-:Y:S02]  /*14b820*/  LOP3.LUT R15, R15, 0xffff, RZ, 0xc0, !PT ;  /* 0x0000ffff0f0f7812 */ /* 0x000fe400078ec0ff */
[----:B------:R-:W-:Y:S02]  /*14b830*/  LOP3.LUT R18, R18, 0xffff, RZ, 0xc0, !PT ;  /* 0x0000ffff12127812 */ /* 0x000fe400078ec0ff */
[----:B------:R-:W-:-:S02]  /*14b840*/  LOP3.LUT R3, R3, 0xffff, RZ, 0xc0, !PT ;  /* 0x0000ffff03037812 */ /* 0x000fc400078ec0ff */
[----:B------:R-:W-:Y:S02]  /*14b850*/  LOP3.LUT R17, R17, 0xffff, RZ, 0xc0, !PT ;  /* 0x0000ffff11117812 */ /* 0x000fe400078ec0ff */
[----:B------:R-:W-:Y:S02]  /*14b860*/  SHF.R.U32.HI R2, RZ, 0x8, R2 ;  /* 0x00000008ff027819 */ /* 0x000fe40000011602 */
[----:B------:R-:W-:Y:S02]  /*14b870*/  PRMT R15, R15, 0x3340, R18 ;  /* 0x000033400f0f7816 */ /* 0x000fe40000000012 */
[----:B------:R-:W-:Y:S02]  /*14b880*/  PRMT R3, R3, 0x3340, R17 ;  /* 0x0000334003037816 */ /* 0x000fe40000000011 */
[----:B------:R-:W-:Y:S02]  /*14b890*/  IADD3 R18, P1, R27, R10, RZ ;  /* 0x0000000a1b127210 */ /* 0x000fe40007f3e0ff */
[----:B------:R-:W-:Y:S01]  /*14b8a0*/  LOP3.LUT R2, R2, 0xffff, RZ, 0xc0, !PT ;  /* 0x0000ffff02027812 */ /* 0x000fe200078ec0ff */
[----:B------:R-:W-:Y:S02]  /*14b8b0*/  STL [R1+0x5bf8], R15 ;  /* 0x005bf80f01007387 */ /* 0x000fe40000100800 */
[----:B------:R-:W-:-:S02]  /*14b8c0*/  IMAD.X R19, R4, 0x1, R11, P1 ;  /* 0x0000000104137824 */ /* 0x000fc400008e060b */
[----:B------:R0:W-:Y:S04]  /*14b8d0*/  STL [R1+0x1e44], R3 ;  /* 0x001e440301007387 */ /* 0x0001e80000100800 */
[----:B------:R-:W-:Y:S01]  /*14b8e0*/  STL.64 [R1+0xce0], R18 ;  /* 0x000ce01201007387 */ /* 0x000fe20000100a00 */
[----:B0-----:R-:W-:Y:S02]  /*14b8f0*/  PRMT R3, R2, 0x3340, R0 ;  /* 0x0000334002037816 */ /* 0x001fe40000000000 */
[----:B------:R-:W-:-:S03]  /*14b900*/  LOP3.LUT R15, R5, 0xffff, RZ, 0xc0, !PT ;  /* 0x0000ffff050f7812 */ /* 0x000fc600078ec0ff */
[----:B------:R3:W-:Y:S04]  /*14b910*/  STL [R1+0x53c], R3 ;  /* 0x00053c0301007387 */ /* 0x0007e80000100800 */
[----:B------:R-:W2:Y:S04]  /*14b920*/  LDL.LU R5, [R1+0x144] ;  /* 0x0001440001057983 */ /* 0x000ea80000300800 */
[----:B------:R-:W2:Y:S01]  /*14b930*/  LDL.LU R24, [R1+0x56dc] ;  /* 0x0056dc0001187983 */ /* 0x000ea20000300800 */
[----:B----4-:R-:W-:-:S03]  /*14b940*/  LOP3.LUT R2, R25, 0xffff, RZ, 0xc0, !PT ;  /* 0x0000ffff19027812 */ /* 0x010fc600078ec0ff */
[----:B------:R-:W4:Y:S01]  /*14b950*/  LDL.LU R25, [R1+0x458] ;  /* 0x0004580001197983 */ /* 0x000f220000300800 */
[----:B---3--:R-:W-:Y:S02]  /*14b960*/  LOP3.LUT R3, R16, 0xffff, RZ, 0xc0, !PT ;  /* 0x0000ffff10037812 */ /* 0x008fe400078ec0ff */
[----:B------:R-:W-:Y:S02]  /*14b970*/  PRMT R17, R15, 0x3340, R0 ;  /* 0x000033400f117816 */ /* 0x000fe40000000000 */
[--C-:B------:R-:W-:Y:S02]  /*14b980*/  PRMT R16, R2, 0x3340, R3.reuse ;  /* 0x0000334002107816 */ /* 0x100fe40000000003 */
[----:B------:R-:W-:Y:S02]  /*14b990*/  SHF.R.U32.HI R2, RZ, 0x8, R2 ;  /* 0x00000008ff027819 */ /* 0x000fe40000011602 */
[----:B------:R-:W-:Y:S02]  /*14b9a0*/  SHF.R.U32.HI R3, RZ, 0x8, R3 ;  /* 0x00000008ff037819 */ /* 0x000fe40000011603 */
[----:B------:R-:W-:-:S02]  /*14b9b0*/  PRMT R18, R16, 0x5410, R17 ;  /* 0x0000541010127816 */ /* 0x000fc40000000011 */
[----:B------:R-:W-:Y:S02]  /*14b9c0*/  IADD3 R16, P1, R27, R12, RZ ;  /* 0x0000000c1b107210 */ /* 0x000fe40007f3e0ff */
[----:B------:R-:W-:Y:S02]  /*14b9d0*/  LOP3.LUT R2, R2, 0xffff, RZ, 0xc0, !PT ;  /* 0x0000ffff02027812 */ /* 0x000fe400078ec0ff */
[----:B------:R-:W-:Y:S01]  /*14b9e0*/  LOP3.LUT R3, R3, 0xffff, RZ, 0xc0, !PT ;  /* 0x0000ffff03037812 */ /* 0x000fe200078ec0ff */
[----:B------:R-:W-:-:S03]  /*14b9f0*/  IMAD.X R17, R4, 0x1, R13, P1 ;  /* 0x0000000104117824 */ /* 0x000fc600008e060d */
[----:B------:R-:W-:Y:S01]  /*14ba00*/  PRMT R4, R2, 0x3340, R3 ;  /* 0x0000334002047816 */ /* 0x000fe20000000003 */
[----:B------:R-:W-:Y:S04]  /*14ba10*/  STL [R1+0x203c], R18 ;  /* 0x00203c1201007387 */ /* 0x000fe80000100800 */
[----:B------:R-:W-:Y:S04]  /*14ba20*/  STL.64 [R1+0xcd0], R16 ;  /* 0x000cd01001007387 */ /* 0x000fe80000100a00 */
[----:B------:R0:W-:Y:S01]  /*14ba30*/  STL [R1+0x1e3c], R4 ;  /* 0x001e3c0401007387 */ /* 0x0001e20000100800 */
[----:B--2---:R-:W-:-:S03]  /*14ba40*/  LOP3.LUT R3, R26, 0xffff, RZ, 0xc0, !PT ;  /* 0x0000ffff1a037812 */ /* 0x004fc600078ec0ff */
[----:B------:R-:W2:Y:S01]  /*14ba50*/  LDL.LU R26, [R1+0x56e0] ;  /* 0x0056e000011a7983 */ /* 0x000ea20000300800 */
[----:B------:R-:W-:Y:S02]  /*14ba60*/  LOP3.LUT R2, R23, 0xffff, RZ, 0xc0, !PT ;  /* 0x0000ffff17027812 */ /* 0x000fe400078ec0ff */
[----:B0-----:R-:W-:Y:S02]  /*14ba70*/  LOP3.LUT R4, R29, 0xffff, RZ, 0xc0, !PT ;  /* 0x0000ffff1d047812 */ /* 0x001fe400078ec0ff */
[----:B------:R-:W-:Y:S02]  /*14ba80*/  PRMT R17, R2, 0x3340, R0 ;  /* 0x0000334002117816 */ /* 0x000fe40000000000 */
[----:B------:R-:W-:-:S04]  /*14ba90*/  PRMT R16, R3, 0x3340, R4 ;  /* 0x0000334003107816 */ /* 0x000fc80000000004 */
[----:B------:R-:W-:-:S05]  /*14baa0*/  PRMT R16, R16, 0x5410, R17 ;  /* 0x0000541010107816 */ /* 0x000fca0000000011 */
[----:B------:R-:W-:Y:S04]  /*14bab0*/  STL [R1+0x2038], R16 ;  /* 0x0020381001007387 */ /* 0x000fe80000100800 */
[----:B------:R-:W3:Y:S04]  /*14bac0*/  LDL.LU R23, [R1+0x14c] ;  /* 0x00014c0001177983 */ /* 0x000ee80000300800 */
[----:B------:R-:W3:Y:S01]  /*14bad0*/  LDL.LU R29, [R1+0x460] ;  /* 0x00046000011d7983 */ /* 0x000ee20000300800 */
[----:B------:R-:W-:Y:S02]  /*14bae0*/  SHF.R.U32.HI R3, RZ, 0x8, R3 ;  /* 0x00000008ff037819 */ /* 0x000fe40000011603 */
[----:B------:R-:W-:-:S02]  /*14baf0*/  SHF.R.U32.HI R4, RZ, 0x8, R4 ;  /* 0x00000008ff047819 */ /* 0x000fc40000011604 */
[----:B------:R-:W-:Y:S02]  /*14bb00*/  SHF.R.U32.HI R2, RZ, 0x8, R2 ;  /* 0x00000008ff027819 */ /* 0x000fe40000011602 */
[----:B------:R-:W-:Y:S02]  /*14bb10*/  LOP3.LUT R3, R3, 0xffff, RZ, 0xc0, !PT ;  /* 0x0000ffff03037812 */ /* 0x000fe400078ec0ff */
[----:B------:R-:W-:Y:S02]  /*14bb20*/  LOP3.LUT R4, R4, 0xffff, RZ, 0xc0, !PT ;  /* 0x0000ffff04047812 */ /* 0x000fe400078ec0ff */
[----:B------:R-:W-:Y:S02]  /*14bb30*/  LOP3.LUT R2, R2, 0xffff, RZ, 0xc0, !PT ;  /* 0x0000ffff02027812 */ /* 0x000fe400078ec0ff */
[----:B------:R-:W-:Y:S02]  /*14bb40*/  PRMT R4, R3, 0x3340, R4 ;  /* 0x0000334003047816 */ /* 0x000fe40000000004 */
[----:B------:R-:W-:-:S03]  /*14bb50*/  PRMT R3, R2, 0x3340, R0 ;  /* 0x0000334002037816 */ /* 0x000fc60000000000 */
[----:B------:R4:W-:Y:S04]  /*14bb60*/  STL [R1+0x1e2c], R4 ;  /* 0x001e2c0401007387 */ /* 0x0009e80000100800 */
[----:B------:R0:W-:Y:S01]  /*14bb70*/  STL [R1+0x534], R3 ;  /* 0x0005340301007387 */ /* 0x0001e20000100800 */
[----:B------:R-:W-:-:S03]  /*14bb80*/  LOP3.LUT R2, R24, 0xffff, RZ, 0xc0, !PT ;  /* 0x0000ffff18027812 */ /* 0x000fc600078ec0ff */
[----:B------:R-:W3:Y:S01]  /*14bb90*/  LDL.LU R24, [R1+0x9f4] ;  /* 0x0009f40001187983 */ /* 0x000ee20000300800 */
[----:B----4-:R-:W-:-:S03]  /*14bba0*/  LOP3.LUT R4, R25, 0xffff, RZ, 0xc0, !PT ;  /* 0x0000ffff19047812 */ /* 0x010fc600078ec0ff */
[----:B------:R-:W4:Y:S01]  /*14bbb0*/  LDL.LU R25, [R1+0x2d0] ;  /* 0x0002d00001197983 */ /* 0x000f220000300800 */
[----:B------:R-:W-:Y:S02]  /*14bbc0*/  LOP3.LUT R5, R5, 0xffff, RZ, 0xc0, !PT ;  /* 0x0000ffff05057812 */ /* 0x000fe400078ec0ff */
[----:B0-----:R-:W-:Y:S02]  /*14bbd0*/  PRMT R3, R2, 0x3340, R4 ;  /* 0x0000334002037816 */ /* 0x001fe40000000004 */
[----:B------:R-:W-:Y:S01]  /*14bbe0*/  PRMT R16, R5, 0x3340, R0 ;  /* 0x0000334005107816 */ /* 0x000fe20000000000 */
[----:B------:R-:W-:Y:S01]  /*14bbf0*/  VIADD R27, R27, UR6 ;  /* 0x000000061b1b7c36 */ /* 0x000fe20008000000 */
[----:B------:R-:W-:Y:S01]  /*14bc00*/  SHF.R.U32.HI R15, RZ, 0x8, R15 ;  /* 0x00000008ff0f7819 */ /* 0x000fe2000001160f */
[----:B------:R-:W-:Y:S01]  /*14bc10*/  ULDC UR6, c[0x0][0x248] ;  /* 0x0000920000067ab9 */ /* 0x000fe20000000800 */
[----:B------:R-:W-:Y:S02]  /*14bc20*/  PRMT R3, R3, 0x5410, R16 ;  /* 0x0000541003037816 */ /* 0x000fe40000000010 */
[----:B------:R-:W-:-:S03]  /*14bc30*/  IADD3 R16, P1, R27, R6, RZ ;  /* 0x000000061b107210 */ /* 0x000fc60007f3e0ff */
[----:B------:R0:W-:Y:S01]  /*14bc40*/  STL [R1+0x2034], R3 ;  /* 0x0020340301007387 */ /* 0x0001e20000100800 */
[----:B------:R-:W-:Y:S02]  /*14bc50*/  SHF.R.U32.HI R2, RZ, 0x8, R2 ;  /* 0x00000008ff027819 */ /* 0x000fe40000011602 */
[----:B------:R-:W-:Y:S02]  /*14bc60*/  SHF.R.U32.HI R4, RZ, 0x8, R4 ;  /* 0x00000008ff047819 */ /* 0x000fe40000011604 */
[----:B0-----:R-:W-:Y:S02]  /*14bc70*/  SHF.R.S32.HI R3, RZ, 0x1f, R27 ;  /* 0x0000001fff037819 */ /* 0x001fe4000001141b */
[----:B------:R-:W-:-:S03]  /*14bc80*/  LOP3.LUT R15, R15, 0xffff, RZ, 0xc0, !PT ;  /* 0x0000ffff0f0f7812 */ /* 0x000fc600078ec0ff */
[----:B------:R-:W-:Y:S01]  /*14bc90*/  IMAD.X R17, R3, 0x1, R7, P1 ;  /* 0x0000000103117824 */ /* 0x000fe200008e0607 */
[----:B------:R-:W-:Y:S02]  /*14bca0*/  LOP3.LUT R2, R2, 0xffff, RZ, 0xc0, !PT ;  /* 0x0000ffff02027812 */ /* 0x000fe400078ec0ff */
[----:B------:R-:W-:Y:S02]  /*14bcb0*/  LOP3.LUT R4, R4, 0xffff, RZ, 0xc0, !PT ;  /* 0x0000ffff04047812 */ /* 0x000fe400078ec0ff */
[----:B------:R0:W-:Y:S02]  /*14bcc0*/  STL.64 [R1+0xcc8], R16 ;  /* 0x000cc81001007387 */ /* 0x0001e40000100a00 */
[----:B0-----:R-:W-:Y:S02]  /*14bcd0*/  PRMT R16, R15, 0x3340, R0 ;  /* 0x000033400f107816 */ /* 0x001fe40000000000 */
[----:B------:R-:W-:-:S03]  /*14bce0*/  PRMT R15, R2, 0x3340, R4 ;  /* 0x00003340020f7816 */ /* 0x000fc60000000004 */
[----:B------:R-:W-:Y:S04]  /*14bcf0*/  STL [R1+0x508], R16 ;  /* 0x0005081001007387 */ /* 0x000fe80000100800 */
[----:B------:R0:W-:Y:S01]  /*14bd00*/  STL [R1+0x1e20], R15 ;  /* 0x001e200f01007387 */ /* 0x0001e20000100800 */
[----:B--2---:R-:W-:-:S03]  /*14bd10*/  LOP3.LUT R4, R26, 0xffff, RZ, 0xc0, !PT ;  /* 0x0000ffff1a047812 */ /* 0x004fc600078ec0ff */
[----:B------:R-:W2:Y:S01]  /*14bd20*/  LDL.LU R26, [R1+0xa00] ;  /* 0x000a0000011a7983 */ /* 0x000ea20000300800 */
[----:B---3--:R-:W-:-:S03]  /*14bd30*/  LOP3.LUT R2, R23, 0xffff, RZ, 0xc0, !PT ;  /* 0x0000ffff17027812 */ /* 0x008fc600078ec0ff */
[----:B------:R-:W3:Y:S01]  /*14bd40*/  LDL.LU R23, [R1+0xd8] ;  /* 0x0000d80001177983 */ /* 0x000ee20000300800 */
[----:B0-----:R-:W-:-:S03]  /*14bd50*/  LOP3.LUT R15, R29, 0xffff, RZ, 0xc0, !PT ;  /* 0x0000ffff1d0f7812 */ /* 0x001fc600078ec0ff */
[----:B------:R-:W3:Y:S01]  /*14bd60*/  LDL.LU R29, [R1+0x2d4] ;  /* 0x0002d400011d7983 */ /* 0x000ee20000300800 */
[----:B------:R-:W-:Y:S02]  /*14bd70*/  PRMT R17, R2, 0x3340, R0 ;  /* 0x0000334002117816 */ /* 0x000fe40000000000 */
[----:B------:R-:W-:-:S04]  /*14bd80*/  PRMT R16, R4, 0x3340, R15 ;  /* 0x0000334004107816 */ /* 0x000fc8000000000f */
[----:B------:R-:W-:Y:S02]  /*14bd90*/  PRMT R18, R16, 0x5410, R17 ;  /* 0x0000541010127816 */ /* 0x000fe40000000011 */
[----:B------:R-:W-:Y:S02]  /*14bda0*/  IADD3 R16, P1, R27, R8, RZ ;  /* 0x000000081b107210 */ /* 0x000fe40007f3e0ff */
[----:B------:R-:W-:Y:S02]  /*14bdb0*/  SHF.R.U32.HI R4, RZ, 0x8, R4 ;  /* 0x00000008ff047819 */ /* 0x000fe40000011604 */
[----:B------:R-:W-:Y:S01]  /*14bdc0*/  SHF.R.U32.HI R15, RZ, 0x8, R15 ;  /* 0x00000008ff0f7819 */ /* 0x000fe2000001160f */
[----:B------:R-:W-:Y:S01]  /*14bdd0*/  IMAD.X R17, R3, 0x1, R9, P1 ;  /* 0x0000000103117824 */ /* 0x000fe200008e0609 */
[----:B------:R-:W-:Y:S02]  /*14bde0*/  SHF.R.U32.HI R2, RZ, 0x8, R2 ;  /* 0x00000008ff027819 */ /* 0x000fe40000011602 */
[----:B------:R-:W-:-:S02]  /*14bdf0*/  LOP3.LUT R4, R4, 0xffff, RZ, 0xc0, !PT ;  /* 0x0000ffff04047812 */ /* 0x000fc400078ec0ff */
[----:B------:R-:W-:Y:S01]  /*14be00*/  LOP3.LUT R15, R15, 0xffff, RZ, 0xc0, !PT ;  /* 0x0000ffff0f0f7812 */ /* 0x000fe200078ec0ff */
[----:B------:R-:W-:Y:S01]  /*14be10*/  STL [R1+0x2030], R18 ;  /* 0x0020301201007387 */ /* 0x000fe20000100800 */
[----:B------:R-:W-:-:S03]  /*14be20*/  LOP3.LUT R2, R2, 0xffff, RZ, 0xc0, !PT ;  /* 0x0000ffff02027812 */ /* 0x000fc600078ec0ff */
[----:B------:R0:W-:Y:S02]  /*14be30*/  STL.64 [R1+0xcc0], R16 ;  /* 0x000cc01001007387 */ /* 0x0001e40000100a00 */
[----:B0-----:R-:W-:Y:S02]  /*14be40*/  PRMT R16, R4, 0x3340, R15 ;  /* 0x0000334004107816 */ /* 0x001fe4000000000f */
[----:B------:R-:W-:Y:S02]  /*14be50*/  PRMT R15, R2, 0x3340, R0 ;  /* 0x00003340020f7816 */ /* 0x000fe40000000000 */
[----:B------:R-:W-:Y:S01]  /*14be60*/  LOP3.LUT R4, R24, 0xffff, RZ, 0xc0, !PT ;  /* 0x0000ffff18047812 */ /* 0x000fe200078ec0ff */
[----:B------:R0:W-:Y:S04]  /*14be70*/  STL [R1+0x1e0c], R16 ;  /* 0x001e0c1001007387 */ /* 0x0001e80000100800 */
[----:B------:R1:W-:Y:S04]  /*14be80*/  STL [R1+0x504], R15 ;  /* 0x0005040f01007387 */ /* 0x0003e80000100800 */
[----:B------:R1:W-:Y:S04]  /*14be90*/  STL [R1+0x6c], R4 ;  /* 0x00006c0401007387 */ /* 0x0003e80000100800 */
[----:B0-----:R-:W3:Y:S01]  /*14bea0*/  LDL.LU R16, [R1+0xdc] ;  /* 0x0000dc0001107983 */ /* 0x001ee20000300800 */
[----:B----4-:R-:W-:-:S02]  /*14beb0*/  LOP3.LUT R2, R25, 0xffff, RZ, 0xc0, !PT ;  /* 0x0000ffff19027812 */ /* 0x010fc400078ec0ff */
[----:B-1----:R-:W-:Y:S01]  /*14bec0*/  SHF.R.U32.HI R15, RZ, 0x8, R5 ;  /* 0x00000008ff0f7819 */ /* 0x002fe20000011605 */
[----:B------:R-:W4:Y:S01]  /*14bed0*/  LDL.LU R24, [R1+0x830] ;  /* 0x0008300001187983 */ /* 0x000f220000300800 */
[----:B------:R-:W-:Y:S02]  /*14bee0*/  SHF.R.U32.HI R5, RZ, 0x8, R2 ;  /* 0x00000008ff057819 */ /* 0x000fe40000011602 */
[----:B------:R-:W-:Y:S01]  /*14bef0*/  LOP3.LUT R17, R15, 0xffff, RZ, 0xc0, !PT ;  /* 0x0000ffff0f117812 */ /* 0x000fe200078ec0ff */
[----:B------:R-:W4:Y:S01]  /*14bf00*/  LDL.LU R25, [R1+0x80] ;  /* 0x0000800001197983 */ /* 0x000f220000300800 */
[----:B------:R-:W-:-:S03]  /*14bf10*/  LOP3.LUT R15, R5, 0xffff, RZ, 0xc0, !PT ;  /* 0x0000ffff050f7812 */ /* 0x000fc600078ec0ff */
[----:B------:R-:W4:Y:S01]  /*14bf20*/  LDL.LU R5, [R1+0x288] ;  /* 0x0002880001057983 */ /* 0x000f220000300800 */
[----:B------:R-:W-:-:S04]  /*14bf30*/  SHF.R.U32.HI R4, RZ, 0x8, R4 ;  /* 0x00000008ff047819 */ /* 0x000fc80000011604 */
[----:B------:R-:W-:Y:S02]  /*14bf40*/  LOP3.LUT R4, R4, 0xffff, RZ, 0xc0, !PT ;  /* 0x0000ffff04047812 */ /* 0x000fe400078ec0ff */
[----:B------:R-:W-:Y:S02]  /*14bf50*/  PRMT R17, R17, 0x3340, R0 ;  /* 0x0000334011117816 */ /* 0x000fe40000000000 */
[----:B------:R-:W-:Y:S01]  /*14bf60*/  PRMT R15, R4, 0x3340, R15 ;  /* 0x00003340040f7816 */ /* 0x000fe2000000000f */
[----:B------:R3:W-:Y:S04]  /*14bf70*/  STL [R1+0x6090], R2 ;  /* 0x0060900201007387 */ /* 0x0007e80000100800 */
[----:B------:R-:W-:Y:S04]  /*14bf80*/  STL [R1+0x500], R17 ;  /* 0x0005001101007387 */ /* 0x000fe80000100800 */
[----:B------:R0:W-:Y:S01]  /*14bf90*/  STL [R1+0x1e04], R15 ;  /* 0x001e040f01007387 */ /* 0x0001e20000100800 */
[----:B--2---:R-:W-:-:S02]  /*14bfa0*/  LOP3.LUT R4, R26, 0xffff, RZ, 0xc0, !PT ;  /* 0x0000ffff1a047812 */ /* 0x004fc400078ec0ff */
[----:B---3--:R-:W-:Y:S02]  /*14bfb0*/  LOP3.LUT R2, R23, 0xffff, RZ, 0xc0, !PT ;  /* 0x0000ffff17027812 */ /* 0x008fe400078ec0ff */
[----:B0-----:R-:W-:Y:S02]  /*14bfc0*/  LOP3.LUT R15, R29, 0xffff, RZ, 0xc0, !PT ;  /* 0x0000ffff1d0f7812 */ /* 0x001fe400078ec0ff */
[----:B------:R-:W-:Y:S02]  /*14bfd0*/  PRMT R18, R2, 0x3340, R0 ;  /* 0x0000334002127816 */ /* 0x000fe40000000000 */
[----:B------:R-:W-:-:S04]  /*14bfe0*/  PRMT R17, R4, 0x3340, R15 ;  /* 0x0000334004117816 */ /* 0x000fc8000000000f */
[----:B------:R-:W-:Y:S02]  /*14bff0*/  PRMT R17, R17, 0x5410, R18 ;  /* 0x0000541011117816 */ /* 0x000fe40000000012 */
[----:B------:R-:W-:-:S05]  /*14c000*/  IADD3 R18, P1, R27, R10, RZ ;  /* 0x0000000a1b127210 */ /* 0x000fca0007f3e0ff */
[----:B------:R-:W-:Y:S01]  /*14c010*/  IMAD.X R19, R3, 0x1, R11, P1 ;  /* 0x0000000103137824 */ /* 0x000fe200008e060b */
[----:B------:R-:W-:Y:S04]  /*14c020*/  STL [R1+0x202c], R17 ;  /* 0x00202c1101007387 */ /* 0x000fe80000100800 */
[----:B------:R-:W2:Y:S04]  /*14c030*/  LDL.LU R26, [R1+0x7c] ;  /* 0x00007c00011a7983 */ /* 0x000ea80000300800 */
[----:B------:R0:W-:Y:S04]  /*14c040*/  STL.64 [R1+0xcb0], R18 ;  /* 0x000cb01201007387 */ /* 0x0001e80000100a00 */
[----:B------:R-:W3:Y:S04]  /*14c050*/  LDL.LU R23, [R1+0x824] ;  /* 0x0008240001177983 */ /* 0x000ee80000300800 */
[----:B------:R-:W2:Y:S01]  /*14c060*/  LDL.LU R29, [R1+0x280] ;  /* 0x00028000011d7983 */ /* 0x000ea20000300800 */
[----:B------:R-:W-:-:S02]  /*14c070*/  SHF.R.U32.HI R4, RZ, 0x8, R4 ;  /* 0x00000008ff047819 */ /* 0x000fc40000011604 */
[----:B------:R-:W-:Y:S02]  /*14c080*/  SHF.R.U32.HI R15, RZ, 0x8, R15 ;  /* 0x00000008ff0f7819 */ /* 0x000fe4000001160f */
[----:B------:R-:W-:Y:S02]  /*14c090*/  LOP3.LUT R4, R4, 0xffff, RZ, 0xc0, !PT ;  /* 0x0000ffff04047812 */ /* 0x000fe400078ec0ff */
[----:B------:R-:W-:Y:S02]  /*14c0a0*/  LOP3.LUT R15, R15, 0xffff, RZ, 0xc0, !PT ;  /* 0x0000ffff0f0f7812 */ /* 0x000fe400078ec0ff */
[----:B0-----:R-:W-:Y:S02]  /*14c0b0*/  IADD3 R18, P1, R27, R12, RZ ;  /* 0x0000000c1b127210 */ /* 0x001fe40007f3e0ff */
[----:B------:R-:W-:Y:S02]  /*14c0c0*/  SHF.R.U32.HI R2, RZ, 0x8, R2 ;  /* 0x00000008ff027819 */ /* 0x000fe40000011602 */
[----:B------:R-:W-:Y:S01]  /*14c0d0*/  PRMT R4, R4, 0x3340, R15 ;  /* 0x0000334004047816 */ /* 0x000fe2000000000f */
[----:B------:R-:W-:Y:S01]  /*14c0e0*/  IMAD.X R19, R3, 0x1, R13, P1 ;  /* 0x0000000103137824 */ /* 0x000fe200008e060d */
[----:B------:R-:W-:-:S03]  /*14c0f0*/  LOP3.LUT R3, R2, 0xffff, RZ, 0xc0, !PT ;  /* 0x0000ffff02037812 */ /* 0x000fc600078ec0ff */
[----:B------:R-:W-:Y:S01]  /*14c100*/  STL [R1+0x1de4], R4 ;  /* 0x001de40401007387 */ /* 0x000fe20000100800 */
[----:B------:R-:W-:-:S03]  /*14c110*/  LOP3.LUT R2, R16, 0xffff, RZ, 0xc0, !PT ;  /* 0x0000ffff10027812 */ /* 0x000fc600078ec0ff */
[----:B------:R0:W-:Y:S01]  /*14c120*/  STL.64 [R1+0xcb8], R18 ;  /* 0x000cb81201007387 */ /* 0x0001e20000100a00 */
[----:B------:R-:W-:-:S03]  /*14c130*/  PRMT R3, R3, 0x3340, R0 ;  /* 0x0000334003037816 */ /* 0x000fc60000000000 */
[----:B0-----:R-:W2:Y:S04]  /*14c140*/  LDL.LU R19, [R1+0x60fc] ;  /* 0x0060fc0001137983 */ /* 0x001ea80000300800 */
[----:B------:R0:W-:Y:S02]  /*14c150*/  STL [R1+0x5c], R2 ;  /* 0x00005c0201007387 */ /* 0x0001e40000100800 */
[----:B0-----:R-:W-:-:S04]  /*14c160*/  SHF.R.U32.HI R2, RZ, 0x8, R2 ;  /* 0x00000008ff027819 */ /* 0x001fc80000011602 */
[----:B------:R-:W-:-:S04]  /*14c170*/  LOP3.LUT R2, R2, 0xffff, RZ, 0xc0, !PT ;  /* 0x0000ffff02027812 */ /* 0x000fc800078ec0ff */
[----:B------:R-:W-:Y:S01]  /*14c180*/  PRMT R4, R2, 0x3340, R0 ;  /* 0x0000334002047816 */ /* 0x000fe20000000000 */
[----:B------:R0:W-:Y:S01]  /*14c190*/  STL [R1+0x458], R3 ;  /* 0x0004580301007387 */ /* 0x0001e20000100800 */
[----:B----4-:R-:W-:-:S03]  /*14c1a0*/  LOP3.LUT R2, R25, 0xffff, RZ, 0xc0, !PT ;  /* 0x0000ffff19027812 */ /* 0x010fc600078ec0ff */
[----:B------:R1:W-:Y:S01]  /*14c1b0*/  STL [R1+0x454], R4 ;  /* 0x0004540401007387 */ /* 0x0003e20000100800 */
[----:B------:R-:W-:-:S03]  /*14c1c0*/  PRMT R15, R2, 0x3340, R0 ;  /* 0x00003340020f7816 */ /* 0x000fc60000000000 */
[----:B------:R-:W4:Y:S01]  /*14c1d0*/  LDL.LU R25, [R1+0x640] ;  /* 0x0006400001197983 */ /* 0x000f220000300800 */
[----:B0-----:R-:W-:Y:S02]  /*14c1e0*/  LOP3.LUT R3, R24, 0xffff, RZ, 0xc0, !PT ;  /* 0x0000ffff18037812 */ /* 0x001fe400078ec0ff */
[----:B-1----:R-:W-:-:S04]  /*14c1f0*/  LOP3.LUT R4, R5, 0xffff, RZ, 0xc0, !PT ;  /* 0x0000ffff05047812 */ /* 0x002fc800078ec0ff */
[----:B------:R-:W-:-:S04]  /*14c200*/  PRMT R5, R3, 0x3340, R4 ;  /* 0x0000334003057816 */ /* 0x000fc80000000004 */
[----:B------:R-:W-:-:S05]  /*14c210*/  PRMT R5, R5, 0x5410, R15 ;  /* 0x0000541005057816 */ /* 0x000fca000000000f */
[----:B------:R0:W-:Y:S04]  /*14c220*/  STL [R1+0x2028], R5 ;  /* 0x0020280501007387 */ /* 0x0001e80000100800 */
[----:B0-----:R-:W4:Y:S01]  /*14c230*/  LDL.LU R5, [R1+0x1f4] ;  /* 0x0001f40001057983 */ /* 0x001f220000300800 */
[----:B------:R-:W-:Y:S02]  /*14c240*/  SHF.R.U32.HI R3, RZ, 0x8, R3 ;  /* 0x00000008ff037819 */ /* 0x000fe40000011603 */
[----:B------:R-:W-:Y:S02]  /*14c250*/  SHF.R.U32.HI R4, RZ, 0x8, R4 ;  /* 0x00000008ff047819 */ /* 0x000fe40000011604 */
[----:B------:R-:W-:Y:S02]  /*14c260*/  SHF.R.U32.HI R2, RZ, 0x8, R2 ;  /* 0x00000008ff027819 */ /* 0x000fe40000011602 */
[----:B------:R-:W-:-:S02]  /*14c270*/  LOP3.LUT R3, R3, 0xffff, RZ, 0xc0, !PT ;  /* 0x0000ffff03037812 */ /* 0x000fc400078ec0ff */
[----:B------:R-:W-:Y:S02]  /*14c280*/  LOP3.LUT R4, R4, 0xffff, RZ, 0xc0, !PT ;  /* 0x0000ffff04047812 */ /* 0x000fe400078ec0ff */
[----:B------:R-:W-:Y:S02]  /*14c290*/  LOP3.LUT R2, R2, 0xffff, RZ, 0xc0, !PT ;  /* 0x0000ffff02027812 */ /* 0x000fe400078ec0ff */
[----:B------:R-:W-:Y:S02]  /*14c2a0*/  PRMT R4, R3, 0x3340, R4 ;  /* 0x0000334003047816 */ /* 0x000fe40000000004 */
[----:B------:R-:W-:-:S03]  /*14c2b0*/  PRMT R3, R2, 0x3340, R0 ;  /* 0x0000334002037816 */ /* 0x000fc60000000000 */
[----:B------:R3:W-:Y:S04]  /*14c2c0*/  STL [R1+0x1dc4], R4 ;  /* 0x001dc40401007387 */ /* 0x0007e80000100800 */
[----:B------:R0:W-:Y:S01]  /*14c2d0*/  STL [R1+0x450], R3 ;  /* 0x0004500301007387 */ /* 0x0001e20000100800 */
[----:B---3--:R-:W-:-:S03]  /*14c2e0*/  LOP3.LUT R4, R23, 0xffff, RZ, 0xc0, !PT ;  /* 0x0000ffff17047812 */ /* 0x008fc600078ec0ff */
[----:B------:R-:W3:Y:S01]  /*14c2f0*/  LDL.LU R23, [R1+0x644] ;  /* 0x0006440001177983 */ /* 0x000ee20000300800 */
[----:B--2---:R-:W-:-:S03]  /*14c300*/  LOP3.LUT R15, R29, 0xffff, RZ, 0xc0, !PT ;  /* 0x0000ffff1d0f7812 */ /* 0x004fc600078ec0ff */
[----:B------:R-:W2:Y:S01]  /*14c310*/  LDL.LU R29, [R1+0x1f8] ;  /* 0x0001f800011d7983 */ /* 0x000ea20000300800 */
        /* <DEDUP_REMOVED lines=19> */
[----:B------:R0:W-:Y:S01]  /*14c450*/  STL [R1+0x1ce8], R16 ;  /* 0x001ce81001007387 */ /* 0x0001e20000100800 */
[----:B------:R-:W-:-:S03]  /*14c460*/  LOP3.LUT R2, R22, 0xffff, RZ, 0xc0, !PT ;  /* 0x0000ffff16027812 */ /* 0x000fc600078ec0ff */
[----:B------:R1:W-:Y:S04]  /*14c470*/  STL [R1+0x44c], R15 ;  /* 0x00044c0f01007387 */ /* 0x0003e80000100800 */
[----:B------:R-:W2:Y:S01]  /*14c480*/  LDL.LU R22, [R1+0x60f8] ;  /* 0x0060f80001167983 */ /* 0x000ea20000300800 */
[----:B----4-:R-:W-:Y:S02]  /*14c490*/  LOP3.LUT R4, R25, 0xffff, RZ, 0xc0, !PT ;  /* 0x0000ffff19047812 */ /* 0x010fe400078ec0ff */
[----:B0-----:R-:W-:Y:S02]  /*14c4a0*/  PRMT R16, R2, 0x3340, R0 ;  /* 0x0000334002107816 */ /* 0x001fe40000000000 */
[----:B------:R-:W-:Y:S02]  /*14c4b0*/  SHF.R.U32.HI R2, RZ, 0x8, R2 ;  /* 0x00000008ff027819 */ /* 0x000fe40000011602 */
[----:B-1----:R-:W-:-:S04]  /*14c4c0*/  LOP3.LUT R15, R5, 0xffff, RZ, 0xc0, !PT ;  /* 0x0000ffff050f7812 */ /* 0x002fc800078ec0ff */
[----:B------:R-:W-:-:S04]  /*14c4d0*/  PRMT R5, R4, 0x3340, R15 ;  /* 0x0000334004057816 */ /* 0x000fc8000000000f */
[----:B------:R-:W-:Y:S02]  /*14c4e0*/  PRMT R5, R5, 0x5410, R16 ;  /* 0x0000541005057816 */ /* 0x000fe40000000010 */
[----:B------:R-:W-:-:S03]  /*14c4f0*/  IADD3 R16, P1, R27, R8, RZ ;  /* 0x000000081b107210 */ /* 0x000fc60007f3e0ff */
[----:B------:R0:W-:Y:S04]  /*14c500*/  STL [R1+0x2020], R5 ;  /* 0x0020200501007387 */ /* 0x0001e80000100800 */
[----:B------:R-:W4:Y:S04]  /*14c510*/  LDL.LU R26, [R1+0x56e4] ;  /* 0x0056e400011a7983 */ /* 0x000f280000300800 */
[----:B------:R-:W4:Y:S01]  /*14c520*/  LDL.LU R25, [R1+0x15c] ;  /* 0x00015c0001197983 */ /* 0x000f220000300800 */
[----:B------:R-:W-:-:S03]  /*14c530*/  SHF.R.U32.HI R4, RZ, 0x8, R4 ;  /* 0x00000008ff047819 */ /* 0x000fc60000011604 */
[----:B0-----:R-:W4:Y:S01]  /*14c540*/  LDL.LU R5, [R1+0x464] ;  /* 0x0004640001057983 */ /* 0x001f220000300800 */
[----:B------:R-:W-:Y:S01]  /*14c550*/  SHF.R.U32.HI R15, RZ, 0x8, R15 ;  /* 0x00000008ff0f7819 */ /* 0x000fe2000001160f */
[----:B------:R-:W-:Y:S01]  /*14c560*/  IMAD.X R17, R3, 0x1, R9, P1 ;  /* 0x0000000103117824 */ /* 0x000fe200008e0609 */
[----:B------:R-:W-:Y:S02]  /*14c570*/  LOP3.LUT R4, R4, 0xffff, RZ, 0xc0, !PT ;  /* 0x0000ffff04047812 */ /* 0x000fe400078ec0ff */
[----:B------:R-:W-:Y:S02]  /*14c580*/  LOP3.LUT R15, R15, 0xffff, RZ, 0xc0, !PT ;  /* 0x0000ffff0f0f7812 */ /* 0x000fe400078ec0ff */
[----:B------:R-:W-:Y:S01]  /*14c590*/  LOP3.LUT R2, R2, 0xffff, RZ, 0xc0, !PT ;  /* 0x0000ffff02027812 */ /* 0x000fe200078ec0ff */
[----:B------:R0:W-:Y:S02]  /*14c5a0*/  STL.64 [R1+0xc90], R16 ;  /* 0x000c901001007387 */ /* 0x0001e40000100a00 */
[----:B0-----:R-:W-:-:S02]  /*14c5b0*/  PRMT R16, R4, 0x3340, R15 ;  /* 0x0000334004107816 */ /* 0x001fc4000000000f */
[----:B------:R-:W-:Y:S02]  /*14c5c0*/  PRMT R15, R2, 0x3340, R0 ;  /* 0x00003340020f7816 */ /* 0x000fe40000000000 */
[----:B------:R-:W-:Y:S01]  /*14c5d0*/  LOP3.LUT R2, R19, 0xffff, RZ, 0xc0, !PT ;  /* 0x0000ffff13027812 */ /* 0x000fe200078ec0ff */
[----:B------:R-:W-:Y:S04]  /*14c5e0*/  STL [R1+0x1ce0], R16 ;  /* 0x001ce01001007387 */ /* 0x000fe80000100800 */
[----:B------:R2:W-:Y:S04]  /*14c5f0*/  STL [R1+0x448], R15 ;  /* 0x0004480f01007387 */ /* 0x0005e80000100800 */
[----:B------:R-:W4:Y:S01]  /*14c600*/  LDL.LU R19, [R1+0x60f4] ;  /* 0x0060f40001137983 */ /* 0x000f220000300800 */
[----:B---3--:R-:W-:-:S03]  /*14c610*/  LOP3.LUT R4, R23, 0xffff, RZ, 0xc0, !PT ;  /* 0x0000ffff17047812 */ /* 0x008fc600078ec0ff */
[----:B------:R-:W3:Y:S01]  /*14c620*/  LDL.LU R23, [R1+0x56e8] ;  /* 0x0056e80001177983 */ /* 0x000ee20000300800 */
[----:B--2---:R-:W-:-:S03]  /*14c630*/  LOP3.LUT R15, R29, 0xffff, RZ, 0xc0, !PT ;  /* 0x0000ffff1d0f7812 */ /* 0x004fc600078ec0ff */
[----:B------:R-:W2:Y:S01]  /*14c640*/  LDL.LU R29, [R1+0x470] ;  /* 0x00047000011d7983 */ /* 0x000ea20000300800 */
[----:B------:R-:W-:Y:S02]  /*14c650*/  PRMT R17, R2, 0x3340, R0 ;  /* 0x0000334002117816 */ /* 0x000fe40000000000 */
[----:B------:R-:W-:-:S04]  /*14c660*/  PRMT R16, R4, 0x3340, R15 ;  /* 0x0000334004107816 */ /* 0x000fc8000000000f */
[----:B------:R-:W-:Y:S02]  /*14c670*/  PRMT R18, R16, 0x5410, R17 ;  /* 0x0000541010127816 */ /* 0x000fe40000000011 */
[----:B------:R-:W-:Y:S02]  /*14c680*/  IADD3 R16, P1, R27, R10, RZ ;  /* 0x0000000a1b107210 */ /* 0x000fe40007f3e0ff */
[----:B------:R-:W-:Y:S02]  /*14c690*/  SHF.R.U32.HI R4, RZ, 0x8, R4 ;  /* 0x00000008ff047819 */ /* 0x000fe40000011604 */
[----:B------:R-:W-:Y:S01]  /*14c6a0*/  SHF.R.U32.HI R15, RZ, 0x8, R15 ;  /* 0x00000008ff0f7819 */ /* 0x000fe2000001160f */
[----:B------:R-:W-:Y:S01]  /*14c6b0*/  IMAD.X R17, R3, 0x1, R11, P1 ;  /* 0x0000000103117824 */ /* 0x000fe200008e060b */
[----:B------:R-:W-:Y:S02]  /*14c6c0*/  LOP3.LUT R4, R4, 0xffff, RZ, 0xc0, !PT ;  /* 0x0000ffff04047812 */ /* 0x000fe400078ec0ff */
[----:B------:R-:W-:Y:S01]  /*14c6d0*/  LOP3.LUT R15, R15, 0xffff, RZ, 0xc0, !PT ;  /* 0x0000ffff0f0f7812 */ /* 0x000fe200078ec0ff */
[----:B------:R-:W-:Y:S01]  /*14c6e0*/  STL [R1+0x201c], R18 ;  /* 0x00201c1201007387 */ /* 0x000fe20000100800 */
[----:B------:R-:W-:-:S02]  /*14c6f0*/  SHF.R.U32.HI R2, RZ, 0x8, R2 ;  /* 0x00000008ff027819 */ /* 0x000fc40000011602 */
[----:B------:R-:W-:Y:S01]  /*14c700*/  PRMT R4, R4, 0x3340, R15 ;  /* 0x0000334004047816 */ /* 0x000fe2000000000f */
[----:B------:R0:W-:Y:S01]  /*14c710*/  STL.64 [R1+0xc80], R16 ;  /* 0x000c801001007387 */ /* 0x0001e20000100a00 */
[----:B------:R-:W-:-:S03]  /*14c720*/  LOP3.LUT R2, R2, 0xffff, RZ, 0xc0, !PT ;  /* 0x0000ffff02027812 */ /* 0x000fc600078ec0ff */
[----:B------:R1:W-:Y:S01]  /*14c730*/  STL [R1+0x1cd8], R4 ;  /* 0x001cd80401007387 */ /* 0x0003e20000100800 */
[----:B0-----:R-:W-:Y:S02]  /*14c740*/  IADD3 R16, P1, R27, R12, RZ ;  /* 0x0000000c1b107210 */ /* 0x001fe40007f3e0ff */
[----:B-1----:R-:W-:-:S03]  /*14c750*/  PRMT R4, R2, 0x3340, R0 ;  /* 0x0000334002047816 */ /* 0x002fc60000000000 */
[----:B------:R-:W-:-:S05]  /*14c760*/  IMAD.X R17, R3, 0x1, R13, P1 ;  /* 0x0000000103117824 */ /* 0x000fca00008e060d */
[----:B------:R-:W-:Y:S04]  /*14c770*/  STL.64 [R1+0xc88], R16 ;  /* 0x000c881001007387 */ /* 0x000fe80000100a00 */
[----:B------:R0:W-:Y:S01]  /*14c780*/  STL [R1+0x444], R4 ;  /* 0x0004440401007387 */ /* 0x0001e20000100800 */
[----:B----4-:R-:W-:Y:S02]  /*14c790*/  LOP3.LUT R3, R26, 0xffff, RZ, 0xc0, !PT ;  /* 0x0000ffff1a037812 */ /* 0x010fe400078ec0ff */
[----:B------:R-:W-:Y:S02]  /*14c7a0*/  LOP3.LUT R2, R25, 0xffff, RZ, 0xc0, !PT ;  /* 0x0000ffff19027812 */ /* 0x000fe400078ec0ff */
[----:B0-----:R-:W-:Y:S02]  /*14c7b0*/  LOP3.LUT R4, R5, 0xffff, RZ, 0xc0, !PT ;  /* 0x0000ffff05047812 */ /* 0x001fe400078ec0ff */
[----:B------:R-:W-:Y:S01]  /*14c7c0*/  PRMT R16, R2, 0x3340, R0 ;  /* 0x0000334002107816 */ /* 0x000fe20000000000 */
[----:B------:R-:W4:Y:S01]  /*14c7d0*/  LDL.LU R5, [R1+0xa04] ;  /* 0x000a040001057983 */ /* 0x000f220000300800 */
[----:B------:R-:W-:-:S02]  /*14c7e0*/  PRMT R15, R3, 0x3340, R4 ;  /* 0x00003340030f7816 */ /* 0x000fc40000000004 */
[----:B------:R-:W-:Y:S02]  /*14c7f0*/  SHF.R.U32.HI R3, RZ, 0x8, R3 ;  /* 0x00000008ff037819 */ /* 0x000fe40000011603 */
[----:B------:R-:W-:Y:S02]  /*14c800*/  SHF.R.U32.HI R4, RZ, 0x8, R4 ;  /* 0x00000008ff047819 */ /* 0x000fe40000011604 */
[----:B------:R-:W-:Y:S02]  /*14c810*/  SHF.R.U32.HI R2, RZ, 0x8, R2 ;  /* 0x00000008ff027819 */ /* 0x000fe40000011602 */
[----:B------:R-:W-:Y:S02]  /*14c820*/  LOP3.LUT R3, R3, 0xffff, RZ, 0xc0, !PT ;  /* 0x0000ffff03037812 */ /* 0x000fe400078ec0ff */
[----:B------:R-:W-:Y:S02]  /*14c830*/  LOP3.LUT R4, R4, 0xffff, RZ, 0xc0, !PT ;  /* 0x0000ffff04047812 */ /* 0x000fe400078ec0ff */
[----:B------:R-:W-:-:S02]  /*14c840*/  PRMT R15, R15, 0x5410, R16 ;  /* 0x000054100f0f7816 */ /* 0x000fc40000000010 */
[----:B------:R-:W-:Y:S02]  /*14c850*/  LOP3.LUT R2, R2, 0xffff, RZ, 0xc0, !PT ;  /* 0x0000ffff02027812 */ /* 0x000fe400078ec0ff */
[----:B------:R-:W-:Y:S01]  /*14c860*/  PRMT R4, R3, 0x3340, R4 ;  /* 0x0000334003047816 */ /* 0x000fe20000000004 */
[----:B------:R-:W-:Y:S01]  /*14c870*/  STL [R1+0x2018], R15 ;  /* 0x0020180f01007387 */ /* 0x000fe20000100800 */
[----:B------:R-:W-:-:S03]  /*14c880*/  PRMT R3, R2, 0x3340, R0 ;  /* 0x0000334002037816 */ /* 0x000fc60000000000 */
[----:B------:R-:W-:Y:S01]  /*14c890*/  STL [R1+0x1cd0], R4 ;  /* 0x001cd00401007387 */ /* 0x000fe20000100800 */
[----:B------:R-:W-:-:S03]  /*14c8a0*/  LOP3.LUT R2, R19, 0xffff, RZ, 0xc0, !PT ;  /* 0x0000ffff13027812 */ /* 0x000fc600078ec0ff */
[----:B------:R-:W4:Y:S04]  /*14c8b0*/  LDL.LU R19, [R1+0x60f0] ;  /* 0x0060f00001137983 */ /* 0x000f280000300800 */
[----:B------:R3:W-:Y:S04]  /*14c8c0*/  STL [R1+0x36c], R3 ;  /* 0x00036c0301007387 */ /* 0x0007e80000100800 */
[----:B------:R-:W4:Y:S01]  /*14c8d0*/  LDL.LU R24, [R1+0x834] ;  /* 0x0008340001187983 */ /* 0x000f220000300800 */
[----:B---3--:R-:W-:-:S03]  /*14c8e0*/  LOP3.LUT R3, R23, 0xffff, RZ, 0xc0, !PT ;  /* 0x0000ffff17037812 */ /* 0x008fc600078ec0ff */
[----:B------:R-:W3:Y:S01]  /*14c8f0*/  LDL.LU R23, [R1+0x84] ;  /* 0x0000840001177983 */ /* 0x000ee20000300800 */
[----:B--2---:R-:W-:-:S03]  /*14c900*/  LOP3.LUT R4, R29, 0xffff, RZ, 0xc0, !PT ;  /* 0x0000ffff1d047812 */ /* 0x004fc600078ec0ff */
[----:B------:R-:W2:Y:S01]  /*14c910*/  LDL.LU R29, [R1+0x28c] ;  /* 0x00028c00011d7983 */ /* 0x000ea20000300800 */
[----:B------:R-:W-:Y:S01]  /*14c920*/  PRMT R16, R2, 0x3340, R0 ;  /* 0x0000334002107816 */ /* 0x000fe20000000000 */
[----:B------:R-:W-:Y:S01]  /*14c930*/  VIADD R27, R27, UR6 ;  /* 0x000000061b1b7c36 */ /* 0x000fe20008000000 */
[----:B------:R-:W-:Y:S01]  /*14c940*/  PRMT R15, R3, 0x3340, R4 ;  /* 0x00003340030f7816 */ /* 0x000fe20000000004 */
[----:B------:R-:W-:Y:S01]  /*14c950*/  ULDC UR6, c[0x0][0x248] ;  /* 0x0000920000067ab9 */ /* 0x000fe20000000800 */
[----:B------:R-:W-:Y:S02]  /*14c960*/  SHF.R.U32.HI R3, RZ, 0x8, R3 ;  /* 0x00000008ff037819 */ /* 0x000fe40000011603 */
[----:B------:R-:W-:Y:S02]  /*14c970*/  PRMT R18, R15, 0x5410, R16 ;  /* 0x000054100f127816 */ /* 0x000fe40000000010 */
[----:B------:R-:W-:Y:S02]  /*14c980*/  SHF.R.U32.HI R4, RZ, 0x8, R4 ;  /* 0x00000008ff047819 */ /* 0x000fe40000011604 */
[----:B------:R-:W-:-:S02]  /*14c990*/  SHF.R.S32.HI R15, RZ, 0x1f, R27 ;  /* 0x0000001fff0f7819 */ /* 0x000fc4000001141b */
[----:B------:R-:W-:Y:S02]  /*14c9a0*/  IADD3 R16, P1, R27, R6, RZ ;  /* 0x000000061b107210 */ /* 0x000fe40007f3e0ff */
[----:B------:R-:W-:Y:S02]  /*14c9b0*/  LOP3.LUT R3, R3, 0xffff, RZ, 0xc0, !PT ;  /* 0x0000ffff03037812 */ /* 0x000fe400078ec0ff */
[----:B------:R-:W-:Y:S01]  /*14c9c0*/  LOP3.LUT R4, R4, 0xffff, RZ, 0xc0, !PT ;  /* 0x0000ffff04047812 */ /* 0x000fe200078ec0ff */
[----:B------:R-:W-:Y:S01]  /*14c9d0*/  IMAD.X R17, R15, 0x1, R7, P1 ;  /* 0x000000010f117824 */ /* 0x000fe200008e0607 */
[----:B------:R-:W-:Y:S02]  /*14c9e0*/  STL [R1+0x2014], R18 ;  /* 0x0020141201007387 */ /* 0x000fe40000100800 */
[----:B------:R-:W-:Y:S02]  /*14c9f0*/  PRMT R4, R3, 0x3340, R4 ;  /* 0x0000334003047816 */ /* 0x000fe40000000004 */
[----:B------:R0:W-:Y:S04]  /*14ca00*/  STL.64 [R1+0xc68], R16 ;  /* 0x000c681001007387 */ /* 0x0001e80000100a00 */
[----:B0-----:R-:W2:Y:S04]  /*14ca10*/  LDL.LU R17, [R1+0x60ec] ;  /* 0x0060ec0001117983 */ /* 0x001ea80000300800 */
[----:B------:R0:W-:Y:S04]  /*14ca20*/  STL [R1+0x1ca8], R4 ;  /* 0x001ca80401007387 */ /* 0x0001e80000100800 */
[----:B------:R-:W2:Y:S04]  /*14ca30*/  LDL.LU R26, [R1+0x838] ;  /* 0x00083800011a7983 */ /* 0x000ea80000300800 */
[----:B------:R-:W2:Y:S01]  /*14ca40*/  LDL.LU R25, [R1+0x290] ;  /* 0x0002900001197983 */ /* 0x000ea20000300800 */
[----:B0-----:R-:W-:-:S04]  /*14ca50*/  SHF.R.U32.HI R4, RZ, 0x8, R2 ;  /* 0x00000008ff047819 */ /* 0x001fc80000011602 */
[----:B------:R-:W-:-:S04]  /*14ca60*/  LOP3.LUT R4, R4, 0xffff, RZ, 0xc0, !PT ;  /* 0x0000ffff04047812 */ /* 0x000fc800078ec0ff */
[----:B------:R-:W-:Y:S02]  /*14ca70*/  PRMT R4, R4, 0x3340, R0 ;  /* 0x0000334004047816 */ /* 0x000fe40000000000 */
[----:B----4-:R-:W-:-:S04]  /*14ca80*/  LOP3.LUT R5, R5, 0xffff, RZ, 0xc0, !PT ;  /* 0x0000ffff05057812 */ /* 0x010fc800078ec0ff */
[----:B------:R-:W-:-:S04]  /*14ca90*/  SHF.R.U32.HI R2, RZ, 0x8, R5 ;  /* 0x00000008ff027819 */ /* 0x000fc80000011605 */
[----:B------:R-:W-:Y:S02]  /*14caa0*/  LOP3.LUT R2, R2, 0xffff, RZ, 0xc0, !PT ;  /* 0x0000ffff02027812 */ /* 0x000fe400078ec0ff */
[----:B------:R-:W-:-:S04]  /*14cab0*/  LOP3.LUT R3, R19, 0xffff, RZ, 0xc0, !PT ;  /* 0x0000ffff13037812 */ /* 0x000fc800078ec0ff */
[--C-:B------:R-:W-:Y:S02]  /*14cac0*/  PRMT R5, R5, 0x3340, R3.reuse ;  /* 0x0000334005057816 */ /* 0x100fe40000000003 */
[----:B------:R-:W-:-:S04]  /*14cad0*/  SHF.R.U32.HI R3, RZ, 0x8, R3 ;  /* 0x00000008ff037819 */ /* 0x000fc80000011603 */
[----:B------:R-:W-:-:S04]  /*14cae0*/  LOP3.LUT R3, R3, 0xffff, RZ, 0xc0, !PT ;  /* 0x0000ffff03037812 */ /* 0x000fc800078ec0ff */
[----:B------:R-:W-:Y:S01]  /*14caf0*/  PRMT R19, R2, 0x3340, R3 ;  /* 0x0000334002137816 */ /* 0x000fe20000000003 */
[----:B------:R-:W-:Y:S04]  /*14cb00*/  STL [R1+0x60a0], R5 ;  /* 0x0060a00501007387 */ /* 0x000fe80000100800 */
[----:B------:R-:W-:Y:S04]  /*14cb10*/  STL [R1+0x5bfc], R19 ;  /* 0x005bfc1301007387 */ /* 0x000fe80000100800 */
[----:B------:R2:W-:Y:S01]  /*14cb20*/  STL [R1+0x368], R4 ;  /* 0x0003680401007387 */ /* 0x0005e20000100800 */
[----:B---3--:R-:W-:-:S03]  /*14cb30*/  LOP3.LUT R2, R23, 0xffff, RZ, 0xc0, !PT ;  /* 0x0000ffff17027812 */ /* 0x008fc600078ec0ff */
[----:B------:R-:W3:Y:S01]  /*14cb40*/  LDL.LU R23, [R1+0x650] ;  /* 0x0006500001177983 */ /* 0x000ee20000300800 */
[----:B--2---:R-:W-:-:S03]  /*14cb50*/  LOP3.LUT R4, R29, 0xffff, RZ, 0xc0, !PT ;  /* 0x0000ffff1d047812 */ /* 0x004fc600078ec0ff */
[----:B------:R-:W2:Y:S01]  /*14cb60*/  LDL.LU R29, [R1+0x21c] ;  /* 0x00021c00011d7983 */ /* 0x000ea20000300800 */
[----:B------:R-:W-:Y:S02]  /*14cb70*/  LOP3.LUT R3, R24, 0xffff, RZ, 0xc0, !PT ;  /* 0x0000ffff18037812 */ /* 0x000fe400078ec0ff */
[----:B------:R-:W-:Y:S02]  /*14cb80*/  PRMT R16, R2, 0x3340, R0 ;  /* 0x0000334002107816 */ /* 0x000fe40000000000 */
[--C-:B------:R-:W-:Y:S02]  /*14cb90*/  PRMT R5, R3, 0x3340, R4.reuse ;  /* 0x0000334003057816 */ /* 0x100fe40000000004 */
[----:B------:R-:W-:Y:S02]  /*14cba0*/  SHF.R.U32.HI R3, RZ, 0x8, R3 ;  /* 0x00000008ff037819 */ /* 0x000fe40000011603 */
[----:B------:R-:W-:Y:S02]  /*14cbb0*/  SHF.R.U32.HI R4, RZ, 0x8, R4 ;  /* 0x00000008ff047819 */ /* 0x000fe40000011604 */
[----:B------:R-:W-:-:S02]  /*14cbc0*/  SHF.R.U32.HI R2, RZ, 0x8, R2 ;  /* 0x00000008ff027819 */ /* 0x000fc40000011602 */
[----:B------:R-:W-:Y:S02]  /*14cbd0*/  IADD3 R18, P1, R27, R8, RZ ;  /* 0x000000081b127210 */ /* 0x000fe40007f3e0ff */
[----:B------:R-:W-:Y:S02]  /*14cbe0*/  LOP3.LUT R3, R3, 0xffff, RZ, 0xc0, !PT ;  /* 0x0000ffff03037812 */ /* 0x000fe400078ec0ff */
[----:B------:R-:W-:Y:S02]  /*14cbf0*/  LOP3.LUT R4, R4, 0xffff, RZ, 0xc0, !PT ;  /* 0x0000ffff04047812 */ /* 0x000fe400078ec0ff */
[----:B------:R-:W-:Y:S01]  /*14cc00*/  LOP3.LUT R2, R2, 0xffff, RZ, 0xc0, !PT ;  /* 0x0000ffff02027812 */ /* 0x000fe200078ec0ff */
[----:B------:R-:W-:Y:S01]  /*14cc10*/  IMAD.X R19, R15, 0x1, R9, P1 ;  /* 0x000000010f137824 */ /* 0x000fe200008e0609 */
[----:B------:R-:W-:Y:S02]  /*14cc20*/  PRMT R5, R5, 0x5410, R16 ;  /* 0x0000541005057816 */ /* 0x000fe40000000010 */
[----:B------:R-:W-:-:S02]  /*14cc30*/  PRMT R4, R3, 0x3340, R4 ;  /* 0x0000334003047816 */ /* 0x000fc40000000004 */
[----:B------:R-:W-:Y:S01]  /*14cc40*/  PRMT R3, R2, 0x3340, R0 ;  /* 0x0000334002037816 */ /* 0x000fe20000000000 */
[----:B------:R-:W-:Y:S04]  /*14cc50*/  STL [R1+0x200c], R5 ;  /* 0x00200c0501007387 */ /* 0x000fe80000100800 */
[----:B------:R-:W-:Y:S04]  /*14cc60*/  STL.64 [R1+0xc60], R18 ;  /* 0x000c601201007387 */ /* 0x000fe80000100a00 */
[----:B------:R0:W-:Y:S04]  /*14cc70*/  STL [R1+0x1c94], R4 ;  /* 0x001c940401007387 */ /* 0x0001e80000100800 */
[----:B------:R1:W-:Y:S01]  /*14cc80*/  STL [R1+0x364], R3 ;  /* 0x0003640301007387 */ /* 0x0003e20000100800 */
[----:B------:R-:W-:-:S02]  /*14cc90*/  LOP3.LUT R2, R26, 0xffff, RZ, 0xc0, !PT ;  /* 0x0000ffff1a027812 */ /* 0x000fc400078ec0ff */
[----:B0-----:R-:W-:Y:S02]  /*14cca0*/  LOP3.LUT R4, R22, 0xffff, RZ, 0xc0, !PT ;  /* 0x0000ffff16047812 */ /* 0x001fe400078ec0ff */
[----:B------:R-:W4:Y:S01]  /*14ccb0*/  LDL.LU R22, [R1+0x60e8] ;  /* 0x0060e80001167983 */ /* 0x000f220000300800 */
[----:B-1----:R-:W-:-:S03]  /*14ccc0*/  LOP3.LUT R3, R25, 0xffff, RZ, 0xc0, !PT ;  /* 0x0000ffff19037812 */ /* 0x002fc600078ec0ff */
[----:B------:R-:W4:Y:S01]  /*14ccd0*/  LDL.LU R16, [R1+0x654] ;  /* 0x0006540001107983 */ /* 0x000f220000300800 */
[----:B------:R-:W-:Y:S02]  /*14cce0*/  PRMT R18, R4, 0x3340, R0 ;  /* 0x0000334004127816 */ /* 0x000fe40000000000 */
[--C-:B------:R-:W-:Y:S01]  /*14ccf0*/  PRMT R5, R2, 0x3340, R3.reuse ;  /* 0x0000334002057816 */ /* 0x100fe20000000003 */
[----:B------:R-:W4:Y:S01]  /*14cd00*/  LDL.LU R24, [R1+0x220] ;  /* 0x0002200001187983 */ /* 0x000f220000300800 */
[----:B------:R-:W-:Y:S02]  /*14cd10*/  SHF.R.U32.HI R2, RZ, 0x8, R2 ;  /* 0x00000008ff027819 */ /* 0x000fe40000011602 */
[----:B------:R-:W-:Y:S02]  /*14cd20*/  SHF.R.U32.HI R3, RZ, 0x8, R3 ;  /* 0x00000008ff037819 */ /* 0x000fe40000011603 */
[----:B------:R-:W-:Y:S02]  /*14cd30*/  PRMT R5, R5, 0x5410, R18 ;  /* 0x0000541005057816 */ /* 0x000fe40000000012 */
[----:B------:R-:W-:-:S02]  /*14cd40*/  IADD3 R18, P1, R27, R10, RZ ;  /* 0x0000000a1b127210 */ /* 0x000fc40007f3e0ff */
[----:B------:R-:W-:Y:S02]  /*14cd50*/  LOP3.LUT R2, R2, 0xffff, RZ, 0xc0, !PT ;  /* 0x0000ffff02027812 */ /* 0x000fe400078ec0ff */
[----:B------:R-:W-:Y:S01]  /*14cd60*/  LOP3.LUT R3, R3, 0xffff, RZ, 0xc0, !PT ;  /* 0x0000ffff03037812 */ /* 0x000fe200078ec0ff */
[----:B------:R-:W-:-:S03]  /*14cd70*/  IMAD.X R19, R15, 0x1, R11, P1 ;  /* 0x000000010f137824 */ /* 0x000fc600008e060b */
[----:B------:R-:W-:Y:S01]  /*14cd80*/  PRMT R3, R2, 0x3340, R3 ;  /* 0x0000334002037816 */ /* 0x000fe20000000003 */
[----:B------:R0:W-:Y:S04]  /*14cd90*/  STL [R1+0x2008], R5 ;  /* 0x0020080501007387 */ /* 0x0001e80000100800 */
[----:B------:R1:W-:Y:S04]  /*14cda0*/  STL.64 [R1+0xc58], R18 ;  /* 0x000c581201007387 */ /* 0x0003e80000100a00 */
[----:B------:R2:W-:Y:S01]  /*14cdb0*/  STL [R1+0x1c8c], R3 ;  /* 0x001c8c0301007387 */ /* 0x0005e20000100800 */
[----:B0-----:R-:W-:-:S03]  /*14cdc0*/  LOP3.LUT R5, R28, 0xffff, RZ, 0xc0, !PT ;  /* 0x0000ffff1c057812 */ /* 0x001fc600078ec0ff */
[----:B------:R-:W4:Y:S01]  /*14cdd0*/  LDL.LU R26, [R1+0x56ec] ;  /* 0x0056ec00011a7983 */ /* 0x000f220000300800 */
[----:B-1----:R-:W-:-:S03]  /*14cde0*/  PRMT R19, R5, 0x3340, R0 ;  /* 0x0000334005137816 */ /* 0x002fc60000000000 */
[----:B------:R-:W4:Y:S01]  /*14cdf0*/  LDL.LU R25, [R1+0x188] ;  /* 0x0001880001197983 */ /* 0x000f220000300800 */
[----:B------:R-:W-:-:S04]  /*14ce00*/  SHF.R.U32.HI R4, RZ, 0x8, R4 ;  /* 0x00000008ff047819 */ /* 0x000fc80000011604 */
[----:B------:R-:W-:-:S04]  /*14ce10*/  LOP3.LUT R4, R4, 0xffff, RZ, 0xc0, !PT ;  /* 0x0000ffff04047812 */ /* 0x000fc800078ec0ff */
[----:B------:R-:W-:Y:S02]  /*14ce20*/  PRMT R4, R4, 0x3340, R0 ;  /* 0x0000334004047816 */ /* 0x000fe40000000000 */
[----:B---3--:R-:W-:Y:S02]  /*14ce30*/  LOP3.LUT R2, R23, 0xffff, RZ, 0xc0, !PT ;  /* 0x0000ffff17027812 */ /* 0x008fe400078ec0ff */
[----:B------:R-:W3:Y:S01]  /*14ce40*/  LDL.LU R23, [R1+0x480] ;  /* 0x0004800001177983 */ /* 0x000ee20000300800 */
[----:B--2---:R-:W-:-:S04]  /*14ce50*/  LOP3.LUT R3, R29, 0xffff, RZ, 0xc0, !PT ;  /* 0x0000ffff1d037812 */ /* 0x004fc800078ec0ff */
[----:B------:R-:W-:Y:S02]  /*14ce60*/  PRMT R18, R2, 0x3340, R3 ;  /* 0x0000334002127816 */ /* 0x000fe40000000003 */
[----:B------:R-:W-:Y:S02]  /*14ce70*/  SHF.R.U32.HI R2, RZ, 0x8, R2 ;  /* 0x00000008ff027819 */ /* 0x000fe40000011602 */
[----:B------:R-:W-:Y:S02]  /*14ce80*/  PRMT R20, R18, 0x5410, R19 ;  /* 0x0000541012147816 */ /* 0x000fe40000000013 */
[----:B------:R-:W-:Y:S02]  /*14ce90*/  IADD3 R18, P1, R27, R12, RZ ;  /* 0x0000000c1b127210 */ /* 0x000fe40007f3e0ff */
[----:B------:R-:W-:Y:S02]  /*14cea0*/  SHF.R.U32.HI R3, RZ, 0x8, R3 ;  /* 0x00000008ff037819 */ /* 0x000fe40000011603 */
[----:B------:R-:W-:Y:S01]  /*14ceb0*/  LOP3.LUT R2, R2, 0xffff, RZ, 0xc0, !PT ;  /* 0x0000ffff02027812 */ /* 0x000fe200078ec0ff */
[----:B------:R-:W-:Y:S01]  /*14cec0*/  IMAD.X R19, R15, 0x1, R13, P1 ;  /* 0x000000010f137824 */ /* 0x000fe200008e060d */
[----:B------:R-:W-:Y:S01]  /*14ced0*/  LOP3.LUT R3, R3, 0xffff, RZ, 0xc0, !PT ;  /* 0x0000ffff03037812 */ /* 0x000fe200078ec0ff */
[----:B------:R0:W-:Y:S03]  /*14cee0*/  STL [R1+0x2004], R20 ;  /* 0x0020041401007387 */ /* 0x0001e60000100800 */
[----:B------:R-:W-:Y:S01]  /*14cef0*/  PRMT R2, R2, 0x3340, R3 ;  /* 0x0000334002027816 */ /* 0x000fe20000000003 */
[----:B------:R4:W-:Y:S04]  /*14cf00*/  STL.64 [R1+0xc50], R18 ;  /* 0x000c501201007387 */ /* 0x0009e80000100a00 */
[----:B------:R-:W2:Y:S01]  /*14cf10*/  LDL.LU R28, [R1+0x56f0] ;  /* 0x0056f000011c7983 */ /* 0x000ea20000300800 */
[----:B0-----:R-:W-:-:S03]  /*14cf20*/  LOP3.LUT R20, R21, 0xffff, RZ, 0xc0, !PT ;  /* 0x0000ffff15147812 */ /* 0x001fc600078ec0ff */
[----:B------:R-:W-:Y:S04]  /*14cf30*/  STL [R1+0x360], R4 ;  /* 0x0003600401007387 */ /* 0x000fe80000100800 */
[----:B------:R-:W2:Y:S04]  /*14cf40*/  LDL.LU R29, [R1+0x474] ;  /* 0x00047400011d7983 */ /* 0x000ea80000300800 */
[----:B------:R0:W-:Y:S04]  /*14cf50*/  STL [R1+0x1c84], R2 ;  /* 0x001c840201007387 */ /* 0x0001e80000100800 */
[----:B------:R-:W2:Y:S01]  /*14cf60*/  LDL.LU R21, [R1+0x60e4] ;  /* 0x0060e40001157983 */ /* 0x000ea20000300800 */
[----:B----4-:R-:W-:-:S02]  /*14cf70*/  LOP3.LUT R19, R16, 0xffff, RZ, 0xc0, !PT ;  /* 0x0000ffff10137812 */ /* 0x010fc400078ec0ff */
[----:B0-----:R-:W-:Y:S02]  /*14cf80*/  LOP3.LUT R2, R24, 0xffff, RZ, 0xc0, !PT ;  /* 0x0000ffff18027812 */ /* 0x001fe400078ec0ff */
[----:B------:R-:W-:Y:S02]  /*14cf90*/  SHF.R.U32.HI R3, RZ, 0x8, R19 ;  /* 0x00000008ff037819 */ /* 0x000fe40000011613 */
[----:B------:R-:W-:Y:S02]  /*14cfa0*/  SHF.R.U32.HI R4, RZ, 0x8, R2 ;  /* 0x00000008ff047819 */ /* 0x000fe40000011602 */
[----:B------:R-:W-:Y:S02]  /*14cfb0*/  LOP3.LUT R3, R3, 0xffff, RZ, 0xc0, !PT ;  /* 0x0000ffff03037812 */ /* 0x000fe400078ec0ff */
[----:B------:R-:W-:-:S04]  /*14cfc0*/  LOP3.LUT R4, R4, 0xffff, RZ, 0xc0, !PT ;  /* 0x0000ffff04047812 */ /* 0x000fc800078ec0ff */
[----:B------:R-:W-:Y:S02]  /*14cfd0*/  PRMT R4, R3, 0x3340, R4 ;  /* 0x0000334003047816 */ /* 0x000fe40000000004 */
[----:B------:R-:W-:Y:S01]  /*14cfe0*/  SHF.R.U32.HI R3, RZ, 0x8, R20 ;  /* 0x00000008ff037819 */ /* 0x000fe20000011614 */
[----:B------:R-:W-:Y:S03]  /*14cff0*/  STL [R1+0x60b0], R19 ;  /* 0x0060b01301007387 */ /* 0x000fe60000100800 */
[----:B------:R-:W-:Y:S01]  /*14d000*/  LOP3.LUT R3, R3, 0xffff, RZ, 0xc0, !PT ;  /* 0x0000ffff03037812 */ /* 0x000fe200078ec0ff */
[----:B------:R0:W-:Y:S01]  /*14d010*/  STL [R1+0x1c80], R4 ;  /* 0x001c800401007387 */ /* 0x0001e20000100800 */
[----:B------:R-:W-:Y:S02]  /*14d020*/  SHF.R.U32.HI R5, RZ, 0x8, R5 ;  /* 0x00000008ff057819 */ /* 0x000fe40000011605 */
[----:B0-----:R-:W-:-:S02]  /*14d030*/  PRMT R4, R3, 0x3340, R0 ;  /* 0x0000334003047816 */ /* 0x001fc40000000000 */
[----:B------:R-:W-:Y:S02]  /*14d040*/  LOP3.LUT R3, R26, 0xffff, RZ, 0xc0, !PT ;  /* 0x0000ffff1a037812 */ /* 0x000fe400078ec0ff */
[----:B------:R-:W-:Y:S01]  /*14d050*/  LOP3.LUT R15, R25, 0xffff, RZ, 0xc0, !PT ;  /* 0x0000ffff190f7812 */ /* 0x000fe200078ec0ff */
[----:B------:R3:W-:Y:S01]  /*14d060*/  STL [R1+0x35c], R4 ;  /* 0x00035c0401007387 */ /* 0x0007e20000100800 */
[----:B------:R-:W-:Y:S02]  /*14d070*/  LOP3.LUT R5, R5, 0xffff, RZ, 0xc0, !PT ;  /* 0x0000ffff05057812 */ /* 0x000fe400078ec0ff */
[--C-:B------:R-:W-:Y:S02]  /*14d080*/  PRMT R18, R15, 0x3340, R0.reuse ;  /* 0x000033400f127816 */ /* 0x100fe40000000000 */
[----:B------:R-:W-:Y:S02]  /*14d090*/  PRMT R5, R5, 0x3340, R0 ;  /* 0x0000334005057816 */ /* 0x000fe40000000000 */
[----:B---3--:R-:W-:-:S04]  /*14d0a0*/  LOP3.LUT R4, R23, 0xffff, RZ, 0xc0, !PT ;  /* 0x0000ffff17047812 */ /* 0x008fc800078ec0ff */
[--C-:B------:R-:W-:Y:S02]  /*14d0b0*/  PRMT R16, R3, 0x3340, R4.reuse ;  /* 0x0000334003107816 */ /* 0x100fe40000000004 */
[----:B------:R-:W-:Y:S02]  /*14d0c0*/  SHF.R.U32.HI R3, RZ, 0x8, R3 ;  /* 0x00000008ff037819 */ /* 0x000fe40000011603 */
[----:B------:R-:W-:Y:S02]  /*14d0d0*/  SHF.R.U32.HI R4, RZ, 0x8, R4 ;  /* 0x00000008ff047819 */ /* 0x000fe40000011604 */
[----:B------:R-:W-:Y:S02]  /*14d0e0*/  PRMT R16, R16, 0x5410, R18 ;  /* 0x0000541010107816 */ /* 0x000fe40000000012 */
[----:B------:R-:W-:Y:S01]  /*14d0f0*/  LOP3.LUT R3, R3, 0xffff, RZ, 0xc0, !PT ;  /* 0x0000ffff03037812 */ /* 0x000fe200078ec0ff */
[----:B------:R-:W3:Y:S01]  /*14d100*/  LDL.LU R18, [R1+0xa10] ;  /* 0x000a100001127983 */ /* 0x000ee20000300800 */
[----:B------:R-:W-:-:S03]  /*14d110*/  LOP3.LUT R4, R4, 0xffff, RZ, 0xc0, !PT ;  /* 0x0000ffff04047812 */ /* 0x000fc600078ec0ff */
[----:B------:R-:W-:Y:S01]  /*14d120*/  STL [R1+0x2000], R16 ;  /* 0x0020001001007387 */ /* 0x000fe20000100800 */
[----:B------:R-:W-:-:S03]  /*14d130*/  PRMT R4, R3, 0x3340, R4 ;  /* 0x0000334003047816 */ /* 0x000fc60000000004 */
[----:B------:R-:W4:Y:S04]  /*14d140*/  LDL.LU R26, [R1+0xfc] ;  /* 0x0000fc00011a7983 */ /* 0x000f280000300800 */
[----:B------:R0:W-:Y:S01]  /*14d150*/  STL [R1+0x358], R5 ;  /* 0x0003580501007387 */ /* 0x0001e20000100800 */
[----:B--2---:R-:W-:-:S03]  /*14d160*/  LOP3.LUT R3, R21, 0xffff, RZ, 0xc0, !PT ;  /* 0x0000ffff15037812 */ /* 0x004fc600078ec0ff */
[----:B------:R-:W2:Y:S01]  /*14d170*/  LDL.LU R21, [R1+0x60e0] ;  /* 0x0060e00001157983 */ /* 0x000ea20000300800 */
[----:B------:R-:W-:Y:S01]  /*14d180*/  VIADD R27, R27, UR6 ;  /* 0x000000061b1b7c36 */ /* 0x000fe20008000000 */
[----:B0-----:R-:W-:Y:S01]  /*14d190*/  LOP3.LUT R5, R29, 0xffff, RZ, 0xc0, !PT ;  /* 0x0000ffff1d057812 */ /* 0x001fe200078ec0ff */
[----:B------:R-:W-:Y:S01]  /*14d1a0*/  ULDC UR6, c[0x0][0x248] ;  /* 0x0000920000067ab9 */ /* 0x000fe20000000800 */
[----:B------:R0:W-:Y:S01]  /*14d1b0*/  STL [R1+0x1c48], R4 ;  /* 0x001c480401007387 */ /* 0x0001e20000100800 */
[----:B------:R-:W-:Y:S02]  /*14d1c0*/  PRMT R19, R3, 0x3340, R0 ;  /* 0x0000334003137816 */ /* 0x000fe40000000000 */
[----:B------:R-:W-:Y:S02]  /*14d1d0*/  SHF.R.S32.HI R24, RZ, 0x1f, R27 ;  /* 0x0000001fff187819 */ /* 0x000fe4000001141b */
[----:B0-----:R-:W-:Y:S02]  /*14d1e0*/  LOP3.LUT R4, R28, 0xffff, RZ, 0xc0, !PT ;  /* 0x0000ffff1c047812 */ /* 0x001fe400078ec0ff */
[----:B------:R-:W-:-:S02]  /*14d1f0*/  IADD3 R28, P1, R27, R6, RZ ;  /* 0x000000061b1c7210 */ /* 0x000fc40007f3e0ff */
[----:B------:R-:W-:Y:S02]  /*14d200*/  PRMT R16, R4, 0x3340, R5 ;  /* 0x0000334004107816 */ /* 0x000fe40000000005 */
[----:B------:R-:W-:Y:S02]  /*14d210*/  SHF.R.U32.HI R15, RZ, 0x8, R15 ;  /* 0x00000008ff0f7819 */ /* 0x000fe4000001160f */
[----:B------:R-:W-:Y:S02]  /*14d220*/  SHF.R.U32.HI R4, RZ, 0x8, R4 ;  /* 0x00000008ff047819 */ /* 0x000fe40000011604 */
[----:B------:R-:W-:Y:S01]  /*14d230*/  SHF.R.U32.HI R5, RZ, 0x8, R5 ;  /* 0x00000008ff057819 */ /* 0x000fe20000011605 */
[----:B------:R-:W-:Y:S01]  /*14d240*/  IMAD.X R29, R24, 0x1, R7, P1 ;  /* 0x00000001181d7824 */ /* 0x000fe200008e0607 */
[----:B------:R-:W-:Y:S02]  /*14d250*/  PRMT R16, R16, 0x5410, R19 ;  /* 0x0000541010107816 */ /* 0x000fe40000000013 */
[----:B------:R-:W-:-:S02]  /*14d260*/  LOP3.LUT R15, R15, 0xffff, RZ, 0xc0, !PT ;  /* 0x0000ffff0f0f7812 */ /* 0x000fc400078ec0ff */
[----:B------:R-:W-:Y:S02]  /*14d270*/  LOP3.LUT R4, R4, 0xffff, RZ, 0xc0, !PT ;  /* 0x0000ffff04047812 */ /* 0x000fe400078ec0ff */
[----:B------:R-:W-:Y:S01]  /*14d280*/  LOP3.LUT R5, R5, 0xffff, RZ, 0xc0, !PT ;  /* 0x0000ffff05057812 */ /* 0x000fe200078ec0ff */
[----:B------:R-:W-:Y:S01]  /*14d290*/  STL [R1+0x1ffc], R16 ;  /* 0x001ffc1001007387 */ /* 0x000fe20000100800 */
[----:B------:R-:W-:Y:S02]  /*14d2a0*/  PRMT R19, R15, 0x3340, R0 ;  /* 0x000033400f137816 */ /* 0x000fe40000000000 */
[----:B------:R-:W-:Y:S01]  /*14d2b0*/  PRMT R15, R4, 0x3340, R5 ;  /* 0x00003340040f7816 */ /* 0x000fe20000000005 */
[----:B------:R0:W-:Y:S04]  /*14d2c0*/  STL.64 [R1+0xc48], R28 ;  /* 0x000c481c01007387 */ /* 0x0001e80000100a00 */
[----:B0-----:R-:W3:Y:S04]  /*14d2d0*/  LDL.LU.64 R28, [R1+0x60d8] ;  /* 0x0060d800011c7983 */ /* 0x001ee80000300a00 */
[----:B------:R-:W3:Y:S04]  /*14d2e0*/  LDL.LU R16, [R1+0x2e8] ;  /* 0x0002e80001107983 */ /* 0x000ee80000300800 */
[----:B------:R-:W3:Y:S04]  /*14d2f0*/  LDL.LU R25, [R1+0x840] ;  /* 0x0008400001197983 */ /* 0x000ee80000300800 */
[----:B------:R-:W3:Y:S04]  /*14d300*/  LDL.LU R23, [R1+0x90] ;  /* 0x0000900001177983 */ /* 0x000ee80000300800 */
[----:B------:R-:W-:Y:S04]  /*14d310*/  STL [R1+0x354], R19 ;  /* 0x0003541301007387 */ /* 0x000fe80000100800 */
[----:B------:R2:W-:Y:S01]  /*14d320*/  STL [R1+0x1c3c], R15 ;  /* 0x001c3c0f01007387 */ /* 0x0005e20000100800 */
[----:B----4-:R-:W-:-:S03]  /*14d330*/  LOP3.LUT R4, R26, 0xffff, RZ, 0xc0, !PT ;  /* 0x0000ffff1a047812 */ /* 0x010fc600078ec0ff */
[----:B------:R-:W4:Y:S01]  /*14d340*/  LDL.LU R26, [R1+0x2a0] ;  /* 0x0002a000011a7983 */ /* 0x000f220000300800 */
[----:B--2---:R-:W-:-:S03]  /*14d350*/  LOP3.LUT R15, R21, 0xffff, RZ, 0xc0, !PT ;  /* 0x0000ffff150f7812 */ /* 0x004fc600078ec0ff */
[----:B------:R-:W2:Y:S01]  /*14d360*/  LDL.LU R21, [R1+0x60d4] ;  /* 0x0060d40001157983 */ /* 0x000ea20000300800 */
[----:B---3--:R-:W-:Y:S02]  /*14d370*/  LOP3.LUT R5, R18, 0xffff, RZ, 0xc0, !PT ;  /* 0x0000ffff12057812 */ /* 0x008fe400078ec0ff */
[----:B------:R-:W-:Y:S02]  /*14d380*/  PRMT R19, R4, 0x3340, R0 ;  /* 0x0000334004137816 */ /* 0x000fe40000000000 */
[----:B------:R-:W-:-:S04]  /*14d390*/  PRMT R18, R5, 0x3340, R15 ;  /* 0x0000334005127816 */ /* 0x000fc8000000000f */
[----:B------:R-:W-:Y:S02]  /*14d3a0*/  PRMT R19, R18, 0x5410, R19 ;  /* 0x0000541012137816 */ /* 0x000fe40000000013 */
[----:B------:R-:W-:Y:S02]  /*14d3b0*/  IADD3 R18, P1, R27, R8, RZ ;  /* 0x000000081b127210 */ /* 0x000fe40007f3e0ff */
[----:B------:R-:W-:Y:S01]  /*14d3c0*/  SHF.R.U32.HI R5, RZ, 0x8, R5 ;  /* 0x00000008ff057819 */ /* 0x000fe20000011605 */
[----:B------:R0:W-:Y:S01]  /*14d3d0*/  STL [R1+0x1ff8], R19 ;  /* 0x001ff81301007387 */ /* 0x0001e20000100800 */
[----:B------:R-:W-:Y:S02]  /*14d3e0*/  SHF.R.U32.HI R15, RZ, 0x8, R15 ;  /* 0x00000008ff0f7819 */ /* 0x000fe4000001160f */
[----:B------:R-:W-:Y:S02]  /*14d3f0*/  SHF.R.U32.HI R4, RZ, 0x8, R4 ;  /* 0x00000008ff047819 */ /* 0x000fe40000011604 */
[----:B------:R-:W-:-:S02]  /*14d400*/  LOP3.LUT R5, R5, 0xffff, RZ, 0xc0, !PT ;  /* 0x0000ffff05057812 */ /* 0x000fc400078ec0ff */
[----:B------:R-:W-:Y:S01]  /*14d410*/  LOP3.LUT R15, R15, 0xffff, RZ, 0xc0, !PT ;  /* 0x0000ffff0f0f7812 */ /* 0x000fe200078ec0ff */
[----:B0-----:R-:W-:Y:S01]  /*14d420*/  IMAD.X R19, R24, 0x1, R9, P1 ;  /* 0x0000000118137824 */ /* 0x001fe200008e0609 */
[----:B------:R-:W-:Y:S02]  /*14d430*/  LOP3.LUT R4, R4, 0xffff, RZ, 0xc0, !PT ;  /* 0x0000ffff04047812 */ /* 0x000fe400078ec0ff */
[----:B------:R-:W-:Y:S02]  /*14d440*/  SHF.R.U32.HI R3, RZ, 0x8, R3 ;  /* 0x00000008ff037819 */ /* 0x000fe40000011603 */
[----:B------:R0:W-:Y:S02]  /*14d450*/  STL.64 [R1+0xc40], R18 ;  /* 0x000c401201007387 */ /* 0x0001e40000100a00 */
[----:B------:R-:W-:Y:S02]  /*14d460*/  LOP3.LUT R3, R3, 0xffff, RZ, 0xc0, !PT ;  /* 0x0000ffff03037812 */ /* 0x000fe400078ec0ff */
[----:B0-----:R-:W-:-:S02]  /*14d470*/  PRMT R18, R5, 0x3340, R15 ;  /* 0x0000334005127816 */ /* 0x001fc4000000000f */
[--C-:B------:R-:W-:Y:S02]  /*14d480*/  PRMT R15, R4, 0x3340, R0.reuse ;  /* 0x00003340040f7816 */ /* 0x100fe40000000000 */
[----:B------:R-:W-:Y:S02]  /*14d490*/  IADD3 R4, P1, R27, R10, RZ ;  /* 0x0000000a1b047210 */ /* 0x000fe40007f3e0ff */
[----:B------:R-:W-:-:S03]  /*14d4a0*/  PRMT R3, R3, 0x3340, R0 ;  /* 0x0000334003037816 */ /* 0x000fc60000000000 */
[----:B------:R-:W-:Y:S01]  /*14d4b0*/  IMAD.X R5, R24, 0x1, R11, P1 ;  /* 0x0000000118057824 */ /* 0x000fe200008e060b */
[----:B------:R-:W-:Y:S01]  /*14d4c0*/  STL [R1+0x1c1c], R18 ;  /* 0x001c1c1201007387 */ /* 0x000fe20000100800 */
[----:B------:R-:W-:Y:S02]  /*14d4d0*/  LOP3.LUT R22, R22, 0xffff, RZ, 0xc0, !PT ;  /* 0x0000ffff16167812 */ /* 0x000fe400078ec0ff */
[----:B------:R-:W-:Y:S01]  /*14d4e0*/  LOP3.LUT R19, R16, 0xffff, RZ, 0xc0, !PT ;  /* 0x0000ffff10137812 */ /* 0x000fe200078ec0ff */
[----:B------:R0:W-:Y:S04]  /*14d4f0*/  STL [R1+0x350], R15 ;  /* 0x0003500f01007387 */ /* 0x0001e80000100800 */
[----:B------:R1:W-:Y:S04]  /*14d500*/  STL.64 [R1+0xc38], R4 ;  /* 0x000c380401007387 */ /* 0x0003e80000100a00 */
[----:B------:R3:W-:Y:S04]  /*14d510*/  STL [R1+0x34c], R3 ;  /* 0x00034c0301007387 */ /* 0x0007e80000100800 */
[----:B0-----:R-:W2:Y:S01]  /*14d520*/  LDL.LU R15, [R1+0x844] ;  /* 0x00084400010f7983 */ /* 0x001ea20000300800 */
[----:B-1----:R-:W-:-:S03]  /*14d530*/  LOP3.LUT R5, R25, 0xffff, RZ, 0xc0, !PT ;  /* 0x0000ffff19057812 */ /* 0x002fc600078ec0ff */
[----:B------:R-:W2:Y:S01]  /*14d540*/  LDL.LU R4, [R1+0x98] ;  /* 0x0000980001047983 */ /* 0x000ea20000300800 */
[----:B---3--:R-:W-:Y:S02]  /*14d550*/  LOP3.LUT R3, R23, 0xffff, RZ, 0xc0, !PT ;  /* 0x0000ffff17037812 */ /* 0x008fe400078ec0ff */
[----:B------:R-:W-:Y:S01]  /*14d560*/  PRMT R25, R22, 0x3340, R0 ;  /* 0x0000334016197816 */ /* 0x000fe20000000000 */
[----:B------:R-:W3:Y:S04]  /*14d570*/  LDL.LU R18, [R1+0x29c] ;  /* 0x00029c0001127983 */ /* 0x000ee80000300800 */
[----:B------:R0:W-:Y:S01]  /*14d580*/  STL [R1+0x6070], R22 ;  /* 0x0060701601007387 */ /* 0x0001e20000100800 */
[----:B----4-:R-:W-:-:S04]  /*14d590*/  LOP3.LUT R16, R26, 0xffff, RZ, 0xc0, !PT ;  /* 0x0000ffff1a107812 */ /* 0x010fc800078ec0ff */
[----:B0-----:R-:W-:Y:S02]  /*14d5a0*/  PRMT R22, R5, 0x3340, R16 ;  /* 0x0000334005167816 */ /* 0x001fe40000000010 */
[----:B--2---:R-:W-:-:S04]  /*14d5b0*/  LOP3.LUT R21, R21, 0xffff, RZ, 0xc0, !PT ;  /* 0x0000ffff15157812 */ /* 0x004fc800078ec0ff */
[----:B------:R-:W-:-:S04]  /*14d5c0*/  PRMT R23, R21, 0x3340, R19 ;  /* 0x0000334015177816 */ /* 0x000fc80000000013 */
[----:B------:R-:W-:Y:S02]  /*14d5d0*/  PRMT R25, R23, 0x5410, R25 ;  /* 0x0000541017197816 */ /* 0x000fe40000000019 */
[----:B------:R-:W-:-:S03]  /*14d5e0*/  PRMT R23, R3, 0x3340, R0 ;  /* 0x0000334003177816 */ /* 0x000fc60000000000 */
[----:B------:R0:W-:Y:S01]  /*14d5f0*/  STL [R1+0x2010], R25 ;  /* 0x0020101901007387 */ /* 0x0001e20000100800 */
[----:B------:R-:W-:Y:S02]  /*14d600*/  SHF.R.U32.HI R19, RZ, 0x8, R19 ;  /* 0x00000008ff137819 */ /* 0x000fe40000011613 */
[----:B0-----:R-:W-:Y:S02]  /*14d610*/  PRMT R25, R22, 0x5410, R23 ;  /* 0x0000541016197816 */ /* 0x001fe40000000017 */
[----:B------:R-:W-:Y:S02]  /*14d620*/  IADD3 R22, P1, R27, R12, RZ ;  /* 0x0000000c1b167210 */ /* 0x000fe40007f3e0ff */
[----:B------:R-:W-:-:S03]  /*14d630*/  SHF.R.U32.HI R16, RZ, 0x8, R16 ;  /* 0x00000008ff107819 */ /* 0x000fc60000011610 */
[----:B------:R-:W-:Y:S01]  /*14d640*/  IMAD.X R23, R24, 0x1, R13, P1 ;  /* 0x0000000118177824 */ /* 0x000fe200008e060d */
[----:B------:R-:W-:Y:S04]  /*14d650*/  STL [R1+0x1ff4], R25 ;  /* 0x001ff41901007387 */ /* 0x000fe80000100800 */
[----:B------:R0:W-:Y:S02]  /*14d660*/  STL.64 [R1+0xc30], R22 ;  /* 0x000c301601007387 */ /* 0x0001e40000100a00 */
[----:B0-----:R-:W-:Y:S02]  /*14d670*/  LOP3.LUT R22, R19, 0xffff, RZ, 0xc0, !PT ;  /* 0x0000ffff13167812 */ /* 0x001fe400078ec0ff */
[----:B------:R-:W-:Y:S02]  /*14d680*/  LOP3.LUT R19, R16, 0xffff, RZ, 0xc0, !PT ;  /* 0x0000ffff10137812 */ /* 0x000fe400078ec0ff */
[----:B------:R-:W2:Y:S04]  /*14d690*/  LDL.LU R16, [R1+0x660] ;  /* 0x0006600001107983 */ /* 0x000ea80000300800 */
[----:B------:R-:W4:Y:S04]  /*14d6a0*/  LDL.LU R24, [R1+0x240] ;  /* 0x0002400001187983 */ /* 0x000f280000300800 */
[----:B------:R-:W4:Y:S04]  /*14d6b0*/  LDL.LU R26, [R1+0x56f4] ;  /* 0x0056f400011a7983 */ /* 0x000f280000300800 */
[----:B------:R-:W4:Y:S04]  /*14d6c0*/  LDL.LU R25, [R1+0x1a4] ;  /* 0x0001a40001197983 */ /* 0x000f280000300800 */
[----:B------:R-:W4:Y:S01]  /*14d6d0*/  LDL.LU R23, [R1+0x484] ;  /* 0x0004840001177983 */ /* 0x000f220000300800 */
[----:B------:R-:W-:-:S02]  /*14d6e0*/  SHF.R.U32.HI R21, RZ, 0x8, R21 ;  /* 0x00000008ff157819 */ /* 0x000fc40000011615 */
[----:B------:R-:W-:Y:S02]  /*14d6f0*/  SHF.R.U32.HI R5, RZ, 0x8, R5 ;  /* 0x00000008ff057819 */ /* 0x000fe40000011605 */
[----:B------:R-:W-:Y:S02]  /*14d700*/  LOP3.LUT R21, R21, 0xffff, RZ, 0xc0, !PT ;  /* 0x0000ffff15157812 */ /* 0x000fe400078ec0ff */
[----:B------:R-:W-:Y:S02]  /*14d710*/  LOP3.LUT R5, R5, 0xffff, RZ, 0xc0, !PT ;  /* 0x0000ffff05057812 */ /* 0x000fe400078ec0ff */
[----:B------:R-:W-:Y:S02]  /*14d720*/  PRMT R21, R21, 0x3340, R22 ;  /* 0x0000334015157816 */ /* 0x000fe40000000016 */
[----:B------:R-:W-:Y:S02]  /*14d730*/  PRMT R19, R5, 0x3340, R19 ;  /* 0x0000334005137816 */ /* 0x000fe40000000013 */
[----:B------:R-:W-:-:S02]  /*14d740*/  LOP3.LUT R5, R15, 0xffff, RZ, 0xc0, !PT ;  /* 0x0000ffff0f057812 */ /* 0x000fc400078ec0ff */
[----:B---3--:R-:W-:Y:S01]  /*14d750*/  LOP3.LUT R15, R18, 0xffff, RZ, 0xc0, !PT ;  /* 0x0000ffff120f7812 */ /* 0x008fe200078ec0ff */
[----:B------:R-:W-:Y:S01]  /*14d760*/  STL [R1+0x5c00], R21 ;  /* 0x005c001501007387 */ /* 0x000fe20000100800 */
[----:B------:R-:W-:Y:S01]  /*14d770*/  LOP3.LUT R4, R4, 0xffff, RZ, 0xc0, !PT ;  /* 0x0000ffff04047812 */ /* 0x000fe200078ec0ff */
[----:B------:R-:W-:Y:S01]  /*14d780*/  VIADD R27, R27, UR6 ;  /* 0x000000061b1b7c36 */ /* 0x000fe20008000000 */
[----:B------:R-:W-:Y:S01]  /*14d790*/  PRMT R18, R5, 0x3340, R15 ;  /* 0x0000334005127816 */ /* 0x000fe2000000000f */
[----:B------:R-:W-:Y:S01]  /*14d7a0*/  STL [R1+0x60b4], R20 ;  /* 0x0060b41401007387 */ /* 0x000fe20000100800 */
[----:B------:R-:W-:Y:S01]  /*14d7b0*/  SHF.R.U32.HI R5, RZ, 0x8, R5 ;  /* 0x00000008ff057819 */ /* 0x000fe20000011605 */
[----:B------:R-:W-:Y:S01]  /*14d7c0*/  ULDC UR6, c[0x0][0x248] ;  /* 0x0000920000067ab9 */ /* 0x000fe20000000800 */
[----:B------:R-:W-:Y:S01]  /*14d7d0*/  SHF.R.U32.HI R15, RZ, 0x8, R15 ;  /* 0x00000008ff0f7819 */ /* 0x000fe2000001160f */
[----:B------:R0:W-:Y:S01]  /*14d7e0*/  STL [R1+0x1be8], R19 ;  /* 0x001be81301007387 */ /* 0x0001e20000100800 */
[----:B------:R-:W-:-:S02]  /*14d7f0*/  LOP3.LUT R5, R5, 0xffff, RZ, 0xc0, !PT ;  /* 0x0000ffff05057812 */ /* 0x000fc400078ec0ff */
[----:B------:R-:W-:Y:S02]  /*14d800*/  LOP3.LUT R15, R15, 0xffff, RZ, 0xc0, !PT ;  /* 0x0000ffff0f0f7812 */ /* 0x000fe400078ec0ff */
[----:B------:R-:W-:Y:S02]  /*14d810*/  SHF.R.U32.HI R3, RZ, 0x8, R3 ;  /* 0x00000008ff037819 */ /* 0x000fe40000011603 */
[----:B0-----:R-:W-:Y:S02]  /*14d820*/  PRMT R19, R4, 0x3340, R0 ;  /* 0x0000334004137816 */ /* 0x001fe40000000000 */
[----:B------:R-:W-:Y:S02]  /*14d830*/  SHF.R.U32.HI R4, RZ, 0x8, R4 ;  /* 0x00000008ff047819 */ /* 0x000fe40000011604 */
[----:B------:R-:W-:Y:S02]  /*14d840*/  PRMT R18, R18, 0x5410, R19 ;  /* 0x0000541012127816 */ /* 0x000fe40000000013 */
[----:B------:R-:W-:-:S02]  /*14d850*/  SHF.R.S32.HI R19, RZ, 0x1f, R27 ;  /* 0x0000001fff137819 */ /* 0x000fc4000001141b */
[----:B------:R-:W-:Y:S02]  /*14d860*/  IADD3 R20, P1, R27, R6, RZ ;  /* 0x000000061b147210 */ /* 0x000fe40007f3e0ff */
[----:B------:R-:W-:Y:S02]  /*14d870*/  LOP3.LUT R4, R4, 0xffff, RZ, 0xc0, !PT ;  /* 0x0000ffff04047812 */ /* 0x000fe400078ec0ff */
[----:B------:R-:W-:Y:S02]  /*14d880*/  PRMT R5, R5, 0x3340, R15 ;  /* 0x0000334005057816 */ /* 0x000fe4000000000f */
[----:B------:R-:W-:Y:S01]  /*14d890*/  LOP3.LUT R3, R3, 0xffff, RZ, 0xc0, !PT ;  /* 0x0000ffff03037812 */ /* 0x000fe200078ec0ff */
[----:B------:R-:W-:Y:S01]  /*14d8a0*/  IMAD.X R21, R19, 0x1, R7, P1 ;  /* 0x0000000113157824 */ /* 0x000fe200008e0607 */
[--C-:B------:R-:W-:Y:S01]  /*14d8b0*/  PRMT R4, R4, 0x3340, R0.reuse ;  /* 0x0000334004047816 */ /* 0x100fe20000000000 */
[----:B------:R-:W-:Y:S01]  /*14d8c0*/  STL [R1+0x1ff0], R18 ;  /* 0x001ff01201007387 */ /* 0x000fe20000100800 */
[----:B------:R-:W-:-:S03]  /*14d8d0*/  PRMT R3, R3, 0x3340, R0 ;  /* 0x0000334003037816 */ /* 0x000fc60000000000 */
[----:B------:R0:W-:Y:S04]  /*14d8e0*/  STL [R1+0x1bc8], R5 ;  /* 0x001bc80501007387 */ /* 0x0001e80000100800 */
[----:B------:R-:W-:Y:S04]  /*14d8f0*/  STL.64 [R1+0xc28], R20 ;  /* 0x000c281401007387 */ /* 0x000fe80000100a00 */
[----:B------:R1:W-:Y:S01]  /*14d900*/  STL [R1+0x348], R4 ;  /* 0x0003480401007387 */ /* 0x0003e20000100800 */
[----:B0-----:R-:W-:-:S03]  /*14d910*/  LOP3.LUT R5, R29, 0xffff, RZ, 0xc0, !PT ;  /* 0x0000ffff1d057812 */ /* 0x001fc600078ec0ff */
[----:B------:R0:W-:Y:S04]  /*14d920*/  STL [R1+0x344], R3 ;  /* 0x0003440301007387 */ /* 0x0001e80000100800 */
[----:B------:R-:W3:Y:S01]  /*14d930*/  LDL.LU R29, [R1+0x60d0] ;  /* 0x0060d000011d7983 */ /* 0x000ee20000300800 */
[----:B-1----:R-:W-:Y:S02]  /*14d940*/  PRMT R4, R5, 0x3340, R0 ;  /* 0x0000334005047816 */ /* 0x002fe40000000000 */
[----:B--2---:R-:W-:Y:S02]  /*14d950*/  LOP3.LUT R16, R16, 0xffff, RZ, 0xc0, !PT ;  /* 0x0000ffff10107812 */ /* 0x004fe400078ec0ff */
[----:B----4-:R-:W-:-:S04]  /*14d960*/  LOP3.LUT R18, R24, 0xffff, RZ, 0xc0, !PT ;  /* 0x0000ffff18127812 */ /* 0x010fc800078ec0ff */
[----:B0-----:R-:W-:Y:S02]  /*14d970*/  PRMT R3, R16, 0x3340, R18 ;  /* 0x0000334010037816 */ /* 0x001fe40000000012 */
[----:B------:R-:W-:Y:S02]  /*14d980*/  LOP3.LUT R21, R26, 0xffff, RZ, 0xc0, !PT ;  /* 0x0000ffff1a157812 */ /* 0x000fe400078ec0ff */
[----:B------:R-:W-:Y:S02]  /*14d990*/  LOP3.LUT R20, R25, 0xffff, RZ, 0xc0, !PT ;  /* 0x0000ffff19147812 */ /* 0x000fe400078ec0ff */
[----:B------:R-:W-:Y:S02]  /*14d9a0*/  PRMT R15, R3, 0x5410, R4 ;  /* 0x00005410030f7816 */ /* 0x000fe40000000004 */
[----:B------:R-:W-:Y:S02]  /*14d9b0*/  LOP3.LUT R22, R23, 0xffff, RZ, 0xc0, !PT ;  /* 0x0000ffff17167812 */ /* 0x000fe400078ec0ff */
[----:B------:R-:W-:-:S02]  /*14d9c0*/  PRMT R4, R20, 0x3340, R0 ;  /* 0x0000334014047816 */ /* 0x000fc40000000000 */
[----:B------:R-:W-:Y:S01]  /*14d9d0*/  PRMT R3, R21, 0x3340, R22 ;  /* 0x0000334015037816 */ /* 0x000fe20000000016 */
[----:B------:R0:W-:Y:S03]  /*14d9e0*/  STL [R1+0x1fec], R15 ;  /* 0x001fec0f01007387 */ /* 0x0001e60000100800 */
[----:B0-----:R-:W-:Y:S02]  /*14d9f0*/  PRMT R15, R3, 0x5410, R4 ;  /* 0x00005410030f7816 */ /* 0x001fe40000000004 */
[----:B------:R-:W2:Y:S04]  /*14da00*/  LDL.LU R4, [R1+0x56f8] ;  /* 0x0056f80001047983 */ /* 0x000ea80000300800 */
[----:B------:R-:W4:Y:S04]  /*14da10*/  LDL.LU R3, [R1+0x1ac] ;  /* 0x0001ac0001037983 */ /* 0x000f280000300800 */
[----:B------:R0:W-:Y:S01]  /*14da20*/  STL [R1+0x1fe8], R15 ;  /* 0x001fe80f01007387 */ /* 0x0001e20000100800 */
[----:B------:R-:W-:-:S02]  /*14da30*/  IADD3 R24, P1, R27, R8, RZ ;  /* 0x000000081b187210 */ /* 0x000fc40007f3e0ff */
[----:B------:R-:W-:Y:S02]  /*14da40*/  SHF.R.U32.HI R16, RZ, 0x8, R16 ;  /* 0x00000008ff107819 */ /* 0x000fe40000011610 */
[----:B------:R-:W-:Y:S01]  /*14da50*/  SHF.R.U32.HI R18, RZ, 0x8, R18 ;  /* 0x00000008ff127819 */ /* 0x000fe20000011612 */
[----:B0-----:R-:W3:Y:S01]  /*14da60*/  LDL.LU R15, [R1+0x488] ;  /* 0x00048800010f7983 */ /* 0x001ee20000300800 */
[----:B------:R-:W-:Y:S01]  /*14da70*/  LOP3.LUT R16, R16, 0xffff, RZ, 0xc0, !PT ;  /* 0x0000ffff10107812 */ /* 0x000fe200078ec0ff */
[----:B------:R-:W-:Y:S01]  /*14da80*/  IMAD.X R25, R19, 0x1, R9, P1 ;  /* 0x0000000113197824 */ /* 0x000fe200008e0609 */
[----:B------:R-:W-:Y:S02]  /*14da90*/  LOP3.LUT R18, R18, 0xffff, RZ, 0xc0, !PT ;  /* 0x0000ffff12127812 */ /* 0x000fe400078ec0ff */
[----:B------:R-:W-:Y:S02]  /*14daa0*/  SHF.R.U32.HI R21, RZ, 0x8, R21 ;  /* 0x00000008ff157819 */ /* 0x000fe40000011615 */
[----:B------:R-:W-:Y:S01]  /*14dab0*/  PRMT R23, R16, 0x3340, R18 ;  /* 0x0000334010177816 */ /* 0x000fe20000000012 */
[----:B------:R0:W-:Y:S01]  /*14dac0*/  STL.64 [R1+0xc10], R24 ;  /* 0x000c101801007387 */ /* 0x0001e20000100a00 */
[----:B------:R-:W-:-:S03]  /*14dad0*/  SHF.R.U32.HI R22, RZ, 0x8, R22 ;  /* 0x00000008ff167819 */ /* 0x000fc60000011616 */
[----:B------:R-:W3:Y:S01]  /*14dae0*/  LDL.LU R18, [R1+0xa20] ;  /* 0x000a200001127983 */ /* 0x000ee20000300800 */
[----:B------:R-:W-:Y:S02]  /*14daf0*/  LOP3.LUT R21, R21, 0xffff, RZ, 0xc0, !PT ;  /* 0x0000ffff15157812 */ /* 0x000fe400078ec0ff */
[----:B------:R-:W-:Y:S01]  /*14db00*/  LOP3.LUT R22, R22, 0xffff, RZ, 0xc0, !PT ;  /* 0x0000ffff16167812 */ /* 0x000fe200078ec0ff */
[----:B------:R-:W3:Y:S04]  /*14db10*/  LDL.LU R16, [R1+0x124] ;  /* 0x0001240001107983 */ /* 0x000ee80000300800 */
[----:B------:R1:W-:Y:S01]  /*14db20*/  STL [R1+0x1ba4], R23 ;  /* 0x001ba41701007387 */ /* 0x0003e20000100800 */
[----:B------:R-:W-:-:S03]  /*14db30*/  PRMT R21, R21, 0x3340, R22 ;  /* 0x0000334015157816 */ /* 0x000fc60000000016 */
[----:B0-----:R-:W3:Y:S01]  /*14db40*/  LDL.LU R24, [R1+0x2f0] ;  /* 0x0002f00001187983 */ /* 0x001ee20000300800 */
[----:B------:R-:W-:-:S03]  /*14db50*/  IADD3 R22, P1, R27, R10, RZ ;  /* 0x0000000a1b167210 */ /* 0x000fc60007f3e0ff */
[----:B------:R-:W-:Y:S02]  /*14db60*/  STL [R1+0x1b7c], R21 ;  /* 0x001b7c1501007387 */ /* 0x000fe40000100800 */
[----:B-1----:R-:W-:Y:S02]  /*14db70*/  IMAD.X R23, R19, 0x1, R11, P1 ;  /* 0x0000000113177824 */ /* 0x002fe400008e060b */
[----:B------:R-:W3:Y:S04]  /*14db80*/  LDL.LU R26, [R1+0x120] ;  /* 0x00012000011a7983 */ /* 0x000ee80000300800 */
[----:B------:R-:W3:Y:S04]  /*14db90*/  LDL.LU R25, [R1+0xa24] ;  /* 0x000a240001197983 */ /* 0x000ee80000300800 */
[----:B------:R0:W-:Y:S04]  /*14dba0*/  STL.64 [R1+0xc20], R22 ;  /* 0x000c201601007387 */ /* 0x0001e80000100a00 */
[----:B0-----:R-:W3:Y:S01]  /*14dbb0*/  LDL.LU R23, [R1+0x2ec] ;  /* 0x0002ec0001177983 */ /* 0x001ee20000300800 */
[----:B------:R-:W-:-:S04]  /*14dbc0*/  SHF.R.U32.HI R20, RZ, 0x8, R20 ;  /* 0x00000008ff147819 */ /* 0x000fc80000011614 */
[----:B------:R-:W-:Y:S02]  /*14dbd0*/  LOP3.LUT R20, R20, 0xffff, RZ, 0xc0, !PT ;  /* 0x0000ffff14147812 */ /* 0x000fe400078ec0ff */
[----:B------:R-:W-:Y:S02]  /*14dbe0*/  SHF.R.U32.HI R5, RZ, 0x8, R5 ;  /* 0x00000008ff057819 */ /* 0x000fe40000011605 */
[----:B------:R-:W-:Y:S02]  /*14dbf0*/  PRMT R22, R20, 0x3340, R0 ;  /* 0x0000334014167816 */ /* 0x000fe40000000000 */
[----:B------:R-:W-:Y:S02]  /*14dc00*/  IADD3 R20, P1, R27, R12, RZ ;  /* 0x0000000c1b147210 */ /* 0x000fe40007f3e0ff */
[----:B------:R-:W-:-:S03]  /*14dc10*/  LOP3.LUT R5, R5, 0xffff, RZ, 0xc0, !PT ;  /* 0x0000ffff05057812 */ /* 0x000fc600078ec0ff */
[----:B------:R-:W-:Y:S01]  /*14dc20*/  IMAD.X R21, R19, 0x1, R13, P1 ;  /* 0x0000000113157824 */ /* 0x000fe200008e060d */
[----:B------:R-:W-:Y:S01]  /*14dc30*/  PRMT R5, R5, 0x3340, R0 ;  /* 0x0000334005057816 */ /* 0x000fe20000000000 */
[----:B------:R-:W-:Y:S04]  /*14dc40*/  STL [R1+0x340], R22 ;  /* 0x0003401601007387 */ /* 0x000fe80000100800 */
[----:B------:R-:W-:Y:S04]  /*14dc50*/  STL.64 [R1+0xc18], R20 ;  /* 0x000c181401007387 */ /* 0x000fe80000100a00 */
[----:B------:R3:W-:Y:S01]  /*14dc60*/  STL [R1+0x33c], R5 ;  /* 0x00033c0501007387 */ /* 0x0007e20000100800 */
[----:B--2---:R-:W-:-:S02]  /*14dc70*/  LOP3.LUT R4, R4, 0xffff, RZ, 0xc0, !PT ;  /* 0x0000ffff04047812 */ /* 0x004fc400078ec0ff */
[----:B----4-:R-:W-:-:S04]  /*14dc80*/  LOP3.LUT R3, R3, 0xffff, RZ, 0xc0, !PT ;  /* 0x0000ffff03037812 */ /* 0x010fc800078ec0ff */
[----:B------:R-:W-:Y:S02]  /*14dc90*/  PRMT R19, R3, 0x3340, R0 ;  /* 0x0000334003137816 */ /* 0x000fe40000000000 */
[----:B---3--:R-:W-:-:S04]  /*14dca0*/  LOP3.LUT R5, R15, 0xffff, RZ, 0xc0, !PT ;  /* 0x0000ffff0f057812 */ /* 0x008fc800078ec0ff */
[--C-:B------:R-:W-:Y:S02]  /*14dcb0*/  PRMT R15, R4, 0x3340, R5.reuse ;  /* 0x00003340040f7816 */ /* 0x100fe40000000005 */
[----:B------:R-:W-:Y:S02]  /*14dcc0*/  SHF.R.U32.HI R4, RZ, 0x8, R4 ;  /* 0x00000008ff047819 */ /* 0x000fe40000011604 */
[----:B------:R-:W-:Y:S02]  /*14dcd0*/  SHF.R.U32.HI R5, RZ, 0x8, R5 ;  /* 0x00000008ff057819 */ /* 0x000fe40000011605 */
[----:B------:R-:W-:Y:S02]  /*14dce0*/  SHF.R.U32.HI R3, RZ, 0x8, R3 ;  /* 0x00000008ff037819 */ /* 0x000fe40000011603 */
[----:B------:R-:W-:Y:S02]  /*14dcf0*/  LOP3.LUT R4, R4, 0xffff, RZ, 0xc0, !PT ;  /* 0x0000ffff04047812 */ /* 0x000fe400078ec0ff */
[----:B------:R-:W-:-:S02]  /*14dd00*/  LOP3.LUT R5, R5, 0xffff, RZ, 0xc0, !PT ;  /* 0x0000ffff05057812 */ /* 0x000fc400078ec0ff */
[----:B------:R-:W-:Y:S02]  /*14dd10*/  PRMT R15, R15, 0x5410, R19 ;  /* 0x000054100f0f7816 */ /* 0x000fe40000000013 */
[----:B------:R-:W-:Y:S02]  /*14dd20*/  LOP3.LUT R3, R3, 0xffff, RZ, 0xc0, !PT ;  /* 0x0000ffff03037812 */ /* 0x000fe400078ec0ff */
[----:B------:R-:W-:Y:S01]  /*14dd30*/  PRMT R5, R4, 0x3340, R5 ;  /* 0x0000334004057816 */ /* 0x000fe20000000005 */
[----:B------:R-:W-:Y:S01]  /*14dd40*/  STL [R1+0x1fe4], R15 ;  /* 0x001fe40f01007387 */ /* 0x000fe20000100800 */
[----:B------:R-:W-:Y:S02]  /*14dd50*/  PRMT R3, R3, 0x3340, R0 ;  /* 0x0000334003037816 */ /* 0x000fe40000000000 */
[----:B------:R-:W-:Y:S01]  /*14dd60*/  LOP3.LUT R4, R18, 0xffff, RZ, 0xc0, !PT ;  /* 0x0000ffff12047812 */ /* 0x000fe200078ec0ff */
[----:B------:R0:W-:Y:S01]  /*14dd70*/  STL [R1+0x1b2c], R5 ;  /* 0x001b2c0501007387 */ /* 0x0001e20000100800 */
[----:B------:R-:W-:-:S03]  /*14dd80*/  LOP3.LUT R19, R24, 0xffff, RZ, 0xc0, !PT ;  /* 0x0000ffff18137812 */ /* 0x000fc600078ec0ff */
[----:B------:R1:W-:Y:S01]  /*14dd90*/  STL [R1+0x338], R3 ;  /* 0x0003380301007387 */ /* 0x0003e20000100800 */
[----:B0-----:R-:W-:-:S04]  /*14dda0*/  LOP3.LUT R5, R16, 0xffff, RZ, 0xc0, !PT ;  /* 0x0000ffff10057812 */ /* 0x001fc800078ec0ff */
[----:B------:R-:W-:Y:S02]  /*14ddb0*/  PRMT R15, R5, 0x3340, R0 ;  /* 0x00003340050f7816 */ /* 0x000fe40000000000 */
[----:B-1----:R-:W-:-:S04]  /*14ddc0*/  PRMT R3, R4, 0x3340, R19 ;  /* 0x0000334004037816 */ /* 0x002fc80000000013 */
[----:B------:R-:W-:Y:S02]  /*14ddd0*/  PRMT R15, R3, 0x5410, R15 ;  /* 0x00005410030f7816 */ /* 0x000fe4000000000f */
[----:B------:R-:W-:Y:S02]  /*14dde0*/  LOP3.LUT R3, R26, 0xffff, RZ, 0xc0, !PT ;  /* 0x0000ffff1a037812 */ /* 0x000fe400078ec0ff */
[----:B------:R-:W-:Y:S01]  /*14ddf0*/  LOP3.LUT R18, R25, 0xffff, RZ, 0xc0, !PT ;  /* 0x0000ffff19127812 */ /* 0x000fe200078ec0ff */
[----:B------:R0:W-:Y:S04]  /*14de00*/  STL [R1+0x1fe0], R15 ;  /* 0x001fe00f01007387 */ /* 0x0001e80000100800 */
[----:B------:R-:W2:Y:S04]  /*14de10*/  LDL.LU R26, [R1+0x850] ;  /* 0x00085000011a7983 */ /* 0x000ea80000300800 */
[----:B------:R-:W3:Y:S01]  /*14de20*/  LDL.LU R25, [R1+0xa8] ;  /* 0x0000a80001197983 */ /* 0x000ee20000300800 */
[----:B0-----:R-:W-:-:S03]  /*14de30*/  LOP3.LUT R15, R23, 0xffff, RZ, 0xc0, !PT ;  /* 0x0000ffff170f7812 */ /* 0x001fc600078ec0ff */
[----:B------:R-:W4:Y:S01]  /*14de40*/  LDL.LU R23, [R1+0x2b4] ;  /* 0x0002b40001177983 */ /* 0x000f220000300800 */
[----:B------:R-:W-:Y:S01]  /*14de50*/  PRMT R20, R3, 0x3340, R0 ;  /* 0x0000334003147816 */ /* 0x000fe20000000000 */
[----:B------:R-:W-:Y:S01]  /*14de60*/  VIADD R27, R27, UR6 ;  /* 0x000000061b1b7c36 */ /* 0x000fe20008000000 */
[----:B------:R-:W-:Y:S01]  /*14de70*/  PRMT R16, R18, 0x3340, R15 ;  /* 0x0000334012107816 */ /* 0x000fe2000000000f */
[----:B------:R-:W-:-:S03]  /*14de80*/  ULDC UR6, c[0x0][0x248] ;  /* 0x0000920000067ab9 */ /* 0x000fc60000000800 */
[----:B------:R-:W-:Y:S02]  /*14de90*/  PRMT R22, R16, 0x5410, R20 ;  /* 0x0000541010167816 */ /* 0x000fe40000000014 */
[----:B------:R-:W-:Y:S02]  /*14dea0*/  SHF.R.S32.HI R16, RZ, 0x1f, R27 ;  /* 0x0000001fff107819 */ /* 0x000fe4000001141b */
[----:B------:R-:W-:Y:S01]  /*14deb0*/  IADD3 R20, P1, R27, R6, RZ ;  /* 0x000000061b147210 */ /* 0x000fe20007f3e0ff */
[----:B------:R0:W-:Y:S04]  /*14dec0*/  STL [R1+0x1fdc], R22 ;  /* 0x001fdc1601007387 */ /* 0x0001e80000100800 */
[----:B------:R-:W-:Y:S01]  /*14ded0*/  IMAD.X R21, R16, 0x1, R7, P1 ;  /* 0x0000000110157824 */ /* 0x000fe200008e0607 */
[----:B------:R-:W-:-:S04]  /*14dee0*/  SHF.R.U32.HI R4, RZ, 0x8, R4 ;  /* 0x00000008ff047819 */ /* 0x000fc80000011604 */
[----:B------:R1:W-:Y:S01]  /*14def0*/  STL.64 [R1+0xc00], R20 ;  /* 0x000c001401007387 */ /* 0x0003e20000100a00 */
[----:B------:R-:W-:Y:S02]  /*14df00*/  SHF.R.U32.HI R15, RZ, 0x8, R15 ;  /* 0x00000008ff0f7819 */ /* 0x000fe4000001160f */
[----:B------:R-:W-:Y:S02]  /*14df10*/  SHF.R.U32.HI R18, RZ, 0x8, R18 ;  /* 0x00000008ff127819 */ /* 0x000fe40000011612 */
[----:B0-----:R-:W-:Y:S02]  /*14df20*/  LOP3.LUT R22, R15, 0xffff, RZ, 0xc0, !PT ;  /* 0x0000ffff0f167812 */ /* 0x001fe400078ec0ff */
[----:B------:R-:W4:Y:S01]  /*14df30*/  LDL.LU R15, [R1+0x854] ;  /* 0x00085400010f7983 */ /* 0x000f220000300800 */
[----:B-1----:R-:W-:Y:S02]  /*14df40*/  SHF.R.U32.HI R20, RZ, 0x8, R19 ;  /* 0x00000008ff147819 */ /* 0x002fe40000011613 */
[----:B------:R-:W-:-:S02]  /*14df50*/  LOP3.LUT R19, R4, 0xffff, RZ, 0xc0, !PT ;  /* 0x0000ffff04137812 */ /* 0x000fc400078ec0ff */
[----:B------:R-:W-:Y:S01]  /*14df60*/  LOP3.LUT R20, R20, 0xffff, RZ, 0xc0, !PT ;  /* 0x0000ffff14147812 */ /* 0x000fe200078ec0ff */
[----:B------:R-:W4:Y:S01]  /*14df70*/  LDL.LU R4, [R1+0xac] ;  /* 0x0000ac0001047983 */ /* 0x000f220000300800 */
[----:B------:R-:W-:Y:S02]  /*14df80*/  LOP3.LUT R21, R18, 0xffff, RZ, 0xc0, !PT ;  /* 0x0000ffff12157812 */ /* 0x000fe400078ec0ff */
[----:B------:R-:W-:Y:S01]  /*14df90*/  PRMT R19, R19, 0x3340, R20 ;  /* 0x0000334013137816 */ /* 0x000fe20000000014 */
[----:B------:R-:W4:Y:S01]  /*14dfa0*/  LDL.LU R18, [R1+0x2b8] ;  /* 0x0002b80001127983 */ /* 0x000f220000300800 */
[----:B------:R-:W-:Y:S02]  /*14dfb0*/  IADD3 R20, P1, R27, R8, RZ ;  /* 0x000000081b147210 */ /* 0x000fe40007f3e0ff */
[----:B------:R-:W-:Y:S02]  /*14dfc0*/  PRMT R22, R21, 0x3340, R22 ;  /* 0x0000334015167816 */ /* 0x000fe40000000016 */
[----:B------:R-:W-:Y:S01]  /*14dfd0*/  SHF.R.U32.HI R5, RZ, 0x8, R5 ;  /* 0x00000008ff057819 */ /* 0x000fe20000011605 */
[----:B------:R-:W-:Y:S01]  /*14dfe0*/  IMAD.X R21, R16, 0x1, R9, P1 ;  /* 0x0000000110157824 */ /* 0x000fe200008e0609 */
[----:B------:R-:W-:Y:S01]  /*14dff0*/  SHF.R.U32.HI R3, RZ, 0x8, R3 ;  /* 0x00000008ff037819 */ /* 0x000fe20000011603 */
[----:B------:R-:W-:Y:S01]  /*14e000*/  STL [R1+0x1b28], R22 ;  /* 0x001b281601007387 */ /* 0x000fe20000100800 */
[----:B------:R-:W-:-:S02]  /*14e010*/  LOP3.LUT R5, R5, 0xffff, RZ, 0xc0, !PT ;  /* 0x0000ffff05057812 */ /* 0x000fc400078ec0ff */
[----:B------:R-:W-:Y:S01]  /*14e020*/  LOP3.LUT R3, R3, 0xffff, RZ, 0xc0, !PT ;  /* 0x0000ffff03037812 */ /* 0x000fe200078ec0ff */
[----:B------:R0:W-:Y:S04]  /*14e030*/  STL [R1+0x1b24], R19 ;  /* 0x001b241301007387 */ /* 0x0001e80000100800 */
[----:B------:R1:W-:Y:S01]  /*14e040*/  STL.64 [R1+0xc08], R20 ;  /* 0x000c081401007387 */ /* 0x0003e20000100a00 */
[--C-:B0-----:R-:W-:Y:S02]  /*14e050*/  PRMT R19, R3, 0x3340, R0.reuse ;  /* 0x0000334003137816 */ /* 0x101fe40000000000 */
[----:B-1----:R-:W-:-:S05]  /*14e060*/  PRMT R20, R5, 0x3340, R0 ;  /* 0x0000334005147816 */ /* 0x002fca0000000000 */
[----:B------:R-:W-:Y:S04]  /*14e070*/  STL [R1+0x334], R20 ;  /* 0x0003341401007387 */ /* 0x000fe80000100800 */
[----:B------:R4:W-:Y:S04]  /*14e080*/  STL [R1+0x330], R19 ;  /* 0x0003301301007387 */ /* 0x0009e80000100800 */
[----:B------:R-:W4:Y:S01]  /*14e090*/  LDL.LU R24, [R1+0x670] ;  /* 0x0006700001187983 */ /* 0x000f220000300800 */
[----:B--2---:R-:W-:-:S03]  /*14e0a0*/  LOP3.LUT R5, R26, 0xffff, RZ, 0xc0, !PT ;  /* 0x0000ffff1a057812 */ /* 0x004fc600078ec0ff */
[----:B------:R-:W2:Y:S01]  /*14e0b0*/  LDL.LU R26, [R1+0x25c] ;  /* 0x00025c00011a7983 */ /* 0x000ea20000300800 */
[----:B---3--:R-:W-:Y:S02]  /*14e0c0*/  LOP3.LUT R3, R25, 0xffff, RZ, 0xc0, !PT ;  /* 0x0000ffff19037812 */ /* 0x008fe400078ec0ff */
[----:B----4-:R-:W-:Y:S02]  /*14e0d0*/  LOP3.LUT R19, R23, 0xffff, RZ, 0xc0, !PT ;  /* 0x0000ffff17137812 */ /* 0x010fe400078ec0ff */
[----:B------:R-:W-:Y:S02]  /*14e0e0*/  PRMT R21, R3, 0x3340, R0 ;  /* 0x0000334003157816 */ /* 0x000fe40000000000 */
[----:B------:R-:W-:-:S04]  /*14e0f0*/  PRMT R20, R5, 0x3340, R19 ;  /* 0x0000334005147816 */ /* 0x000fc80000000013 */
[----:B------:R-:W-:Y:S02]  /*14e100*/  PRMT R22, R20, 0x5410, R21 ;  /* 0x0000541014167816 */ /* 0x000fe40000000015 */
[----:B------:R-:W-:-:S05]  /*14e110*/  IADD3 R20, P1, R27, R10, RZ ;  /* 0x0000000a1b147210 */ /* 0x000fca0007f3e0ff */
[----:B------:R-:W-:Y:S01]  /*14e120*/  IMAD.X R21, R16, 0x1, R11, P1 ;  /* 0x0000000110157824 */ /* 0x000fe200008e060b */
[----:B------:R-:W-:Y:S04]  /*14e130*/  STL [R1+0x1fd8], R22 ;  /* 0x001fd81601007387 */ /* 0x000fe80000100800 */
[----:B------:R-:W3:Y:S04]  /*14e140*/  LDL.LU R25, [R1+0x674] ;  /* 0x0006740001197983 */ /* 0x000ee80000300800 */
[----:B------:R-:W-:Y:S04]  /*14e150*/  STL.64 [R1+0xbf8], R20 ;  /* 0x000bf81401007387 */ /* 0x000fe80000100a00 */
[----:B------:R-:W4:Y:S01]  /*14e160*/  LDL.LU R23, [R1+0x260] ;  /* 0x0002600001177983 */ /* 0x000f220000300800 */
[----:B------:R-:W-:-:S02]  /*14e170*/  SHF.R.U32.HI R5, RZ, 0x8, R5 ;  /* 0x00000008ff057819 */ /* 0x000fc40000011605 */
[----:B------:R-:W-:Y:S02]  /*14e180*/  SHF.R.U32.HI R19, RZ, 0x8, R19 ;  /* 0x00000008ff137819 */ /* 0x000fe40000011613 */
[----:B------:R-:W-:Y:S02]  /*14e190*/  LOP3.LUT R5, R5, 0xffff, RZ, 0xc0, !PT ;  /* 0x0000ffff05057812 */ /* 0x000fe400078ec0ff */
[----:B------:R-:W-:-:S04]  /*14e1a0*/  LOP3.LUT R19, R19, 0xffff, RZ, 0xc0, !PT ;  /* 0x0000ffff13137812 */ /* 0x000fc800078ec0ff */
[----:B------:R-:W-:Y:S02]  /*14e1b0*/  PRMT R19, R5, 0x3340, R19 ;  /* 0x0000334005137816 */ /* 0x000fe40000000013 */
[----:B------:R-:W-:Y:S02]  /*14e1c0*/  LOP3.LUT R5, R15, 0xffff, RZ, 0xc0, !PT ;  /* 0x0000ffff0f057812 */ /* 0x000fe400078ec0ff */
[----:B------:R-:W-:Y:S02]  /*14e1d0*/  LOP3.LUT R4, R4, 0xffff, RZ, 0xc0, !PT ;  /* 0x0000ffff04047812 */ /* 0x000fe400078ec0ff */
[----:B------:R-:W-:Y:S01]  /*14e1e0*/  LOP3.LUT R15, R18, 0xffff, RZ, 0xc0, !PT ;  /* 0x0000ffff120f7812 */ /* 0x000fe200078ec0ff */
[----:B------:R0:W-:Y:S03]  /*14e1f0*/  STL [R1+0x1b1c], R19 ;  /* 0x001b1c1301007387 */ /* 0x0001e60000100800 */
[----:B------:R-:W-:-:S02]  /*14e200*/  PRMT R18, R5, 0x3340, R15 ;  /* 0x0000334005127816 */ /* 0x000fc4000000000f */
[----:B------:R-:W-:Y:S02]  /*14e210*/  SHF.R.U32.HI R5, RZ, 0x8, R5 ;  /* 0x00000008ff057819 */ /* 0x000fe40000011605 */
[----:B------:R-:W-:Y:S02]  /*14e220*/  SHF.R.U32.HI R15, RZ, 0x8, R15 ;  /* 0x00000008ff0f7819 */ /* 0x000fe4000001160f */
[----:B0-----:R-:W-:Y:S02]  /*14e230*/  PRMT R19, R4, 0x3340, R0 ;  /* 0x0000334004137816 */ /* 0x001fe40000000000 */
[----:B------:R-:W-:Y:S02]  /*14e240*/  SHF.R.U32.HI R4, RZ, 0x8, R4 ;  /* 0x00000008ff047819 */ /* 0x000fe40000011604 */
[----:B------:R-:W-:Y:S02]  /*14e250*/  PRMT R20, R18, 0x5410, R19 ;  /* 0x0000541012147816 */ /* 0x000fe40000000013 */
[----:B------:R-:W-:-:S02]  /*14e260*/  IADD3 R18, P1, R27, R12, RZ ;  /* 0x0000000c1b127210 */ /* 0x000fc40007f3e0ff */
[----:B------:R-:W-:Y:S02]  /*14e270*/  LOP3.LUT R5, R5, 0xffff, RZ, 0xc0, !PT ;  /* 0x0000ffff05057812 */ /* 0x000fe400078ec0ff */
[----:B------:R-:W-:Y:S02]  /*14e280*/  LOP3.LUT R15, R15, 0xffff, RZ, 0xc0, !PT ;  /* 0x0000ffff0f0f7812 */ /* 0x000fe400078ec0ff */
[----:B------:R-:W-:Y:S02]  /*14e290*/  SHF.R.U32.HI R3, RZ, 0x8, R3 ;  /* 0x00000008ff037819 */ /* 0x000fe40000011603 */
[----:B------:R-:W-:Y:S01]  /*14e2a0*/  LOP3.LUT R4, R4, 0xffff, RZ, 0xc0, !PT ;  /* 0x0000ffff04047812 */ /* 0x000fe200078ec0ff */
[----:B------:R-:W-:Y:S01]  /*14e2b0*/  IMAD.X R19, R16, 0x1, R13, P1 ;  /* 0x0000000110137824 */ /* 0x000fe200008e060d */
[----:B------:R-:W-:Y:S02]  /*14e2c0*/  PRMT R5, R5, 0x3340, R15 ;  /* 0x0000334005057816 */ /* 0x000fe4000000000f */
[----:B------:R-:W-:-:S02]  /*14e2d0*/  LOP3.LUT R3, R3, 0xffff, RZ, 0xc0, !PT ;  /* 0x0000ffff03037812 */ /* 0x000fc400078ec0ff */
[--C-:B------:R-:W-:Y:S01]  /*14e2e0*/  PRMT R4, R4, 0x3340, R0.reuse ;  /* 0x0000334004047816 */ /* 0x100fe20000000000 */
[----:B------:R-:W-:Y:S01]  /*14e2f0*/  STL [R1+0x1fd4], R20 ;  /* 0x001fd41401007387 */ /* 0x000fe20000100800 */
[----:B------:R-:W-:-:S03]  /*14e300*/  PRMT R3, R3, 0x3340, R0 ;  /* 0x0000334003037816 */ /* 0x000fc60000000000 */
[----:B------:R-:W-:Y:S04]  /*14e310*/  STL.64 [R1+0xbf0], R18 ;  /* 0x000bf01201007387 */ /* 0x000fe80000100a00 */
[----:B------:R0:W-:Y:S04]  /*14e320*/  STL [R1+0x1b14], R5 ;  /* 0x001b140501007387 */ /* 0x0001e80000100800 */
[----:B------:R1:W-:Y:S01]  /*14e330*/  STL [R1+0x32c], R4 ;  /* 0x00032c0401007387 */ /* 0x0003e20000100800 */
[----:B0-----:R-:W-:-:S03]  /*14e340*/  LOP3.LUT R5, R24, 0xffff, RZ, 0xc0, !PT ;  /* 0x0000ffff18057812 */ /* 0x001fc600078ec0ff */
[----:B------:R0:W-:Y:S01]  /*14e350*/  STL [R1+0x328], R3 ;  /* 0x0003280301007387 */ /* 0x0001e20000100800 */
[----:B-1----:R-:W-:-:S03]  /*14e360*/  LOP3.LUT R4, R28, 0xffff, RZ, 0xc0, !PT ;  /* 0x0000ffff1c047812 */ /* 0x002fc600078ec0ff */
[----:B------:R-:W4:Y:S01]  /*14e370*/  LDL.LU R28, [R1+0x60cc] ;  /* 0x0060cc00011c7983 */ /* 0x000f220000300800 */
[----:B------:R-:W-:Y:S02]  /*14e380*/  PRMT R15, R4, 0x3340, R0 ;  /* 0x00003340040f7816 */ /* 0x000fe40000000000 */
[----:B--2---:R-:W-:-:S04]  /*14e390*/  LOP3.LUT R16, R26, 0xffff, RZ, 0xc0, !PT ;  /* 0x0000ffff1a107812 */ /* 0x004fc800078ec0ff */
[----:B0-----:R-:W-:-:S04]  /*14e3a0*/  PRMT R3, R5, 0x3340, R16 ;  /* 0x0000334005037816 */ /* 0x001fc80000000010 */
[----:B------:R-:W-:Y:S02]  /*14e3b0*/  PRMT R15, R3, 0x5410, R15 ;  /* 0x00005410030f7816 */ /* 0x000fe4000000000f */
[----:B------:R-:W-:Y:S02]  /*14e3c0*/  LOP3.LUT R3, R14, 0xffff, RZ, 0xc0, !PT ;  /* 0x0000ffff0e037812 */ /* 0x000fe400078ec0ff */
[----:B------:R-:W2:Y:S04]  /*14e3d0*/  LDL.LU R14, [R1+0x60c8] ;  /* 0x0060c800010e7983 */ /* 0x000ea80000300800 */
[----:B------:R0:W-:Y:S04]  /*14e3e0*/  STL [R1+0x1fd0], R15 ;  /* 0x001fd00f01007387 */ /* 0x0001e80000100800 */
[----:B------:R-:W2:Y:S01]  /*14e3f0*/  LDL.LU R26, [R1+0x56fc] ;  /* 0x0056fc00011a7983 */ /* 0x000ea20000300800 */
[----:B---3--:R-:W-:-:S03]  /*14e400*/  LOP3.LUT R18, R25, 0xffff, RZ, 0xc0, !PT ;  /* 0x0000ffff19127812 */ /* 0x008fc600078ec0ff */
[----:B------:R-:W3:Y:S01]  /*14e410*/  LDL.LU R25, [R1+0x1d0] ;  /* 0x0001d00001197983 */ /* 0x000ee20000300800 */
[----:B----4-:R-:W-:-:S03]  /*14e420*/  LOP3.LUT R19, R23, 0xffff, RZ, 0xc0, !PT ;  /* 0x0000ffff17137812 */ /* 0x010fc600078ec0ff */
[----:B------:R-:W4:Y:S01]  /*14e430*/  LDL.LU R23, [R1+0x490] ;  /* 0x0004900001177983 */ /* 0x000f220000300800 */
[----:B------:R-:W-:Y:S01]  /*14e440*/  PRMT R20, R3, 0x3340, R0 ;  /* 0x0000334003147816 */ /* 0x000fe20000000000 */
[----:B------:R-:W-:Y:S01]  /*14e450*/  VIADD R27, R27, UR6 ;  /* 0x000000061b1b7c36 */ /* 0x000fe20008000000 */
[--C-:B0-----:R-:W-:Y:S01]  /*14e460*/  PRMT R15, R18, 0x3340, R19.reuse ;  /* 0x00003340120f7816 */ /* 0x101fe20000000013 */
[----:B------:R-:W-:Y:S01]  /*14e470*/  ULDC UR6, c[0x0][0x248] ;  /* 0x0000920000067ab9 */ /* 0x000fe20000000800 */
[----:B------:R-:W-:Y:S02]  /*14e480*/  SHF.R.U32.HI R18, RZ, 0x8, R18 ;  /* 0x00000008ff127819 */ /* 0x000fe40000011612 */
[----:B------:R-:W-:Y:S02]  /*14e490*/  PRMT R22, R15, 0x5410, R20 ;  /* 0x000054100f167816 */ /* 0x000fe40000000014 */
[----:B------:R-:W-:Y:S02]  /*14e4a0*/  SHF.R.U32.HI R19, RZ, 0x8, R19 ;  /* 0x00000008ff137819 */ /* 0x000fe40000011613 */
[----:B------:R-:W-:-:S02]  /*14e4b0*/  SHF.R.S32.HI R15, RZ, 0x1f, R27 ;  /* 0x0000001fff0f7819 */ /* 0x000fc4000001141b */
[----:B------:R-:W-:Y:S02]  /*14e4c0*/  IADD3 R20, P1, R27, R6, RZ ;  /* 0x000000061b147210 */ /* 0x000fe40007f3e0ff */
[----:B------:R-:W-:Y:S02]  /*14e4d0*/  SHF.R.U32.HI R5, RZ, 0x8, R5 ;  /* 0x00000008ff057819 */ /* 0x000fe40000011605 */
[----:B------:R-:W-:Y:S02]  /*14e4e0*/  SHF.R.U32.HI R16, RZ, 0x8, R16 ;  /* 0x00000008ff107819 */ /* 0x000fe40000011610 */
[----:B------:R-:W-:Y:S02]  /*14e4f0*/  LOP3.LUT R18, R18, 0xffff, RZ, 0xc0, !PT ;  /* 0x0000ffff12127812 */ /* 0x000fe400078ec0ff */
[----:B------:R-:W-:Y:S01]  /*14e500*/  LOP3.LUT R19, R19, 0xffff, RZ, 0xc0, !PT ;  /* 0x0000ffff13137812 */ /* 0x000fe200078ec0ff */
[----:B------:R-:W-:Y:S01]  /*14e510*/  IMAD.X R21, R15, 0x1, R7, P1 ;  /* 0x000000010f157824 */ /* 0x000fe200008e0607 */
[----:B------:R-:W-:-:S02]  /*14e520*/  LOP3.LUT R5, R5, 0xffff, RZ, 0xc0, !PT ;  /* 0x0000ffff05057812 */ /* 0x000fc400078ec0ff */
[----:B------:R-:W-:Y:S02]  /*14e530*/  LOP3.LUT R16, R16, 0xffff, RZ, 0xc0, !PT ;  /* 0x0000ffff10107812 */ /* 0x000fe400078ec0ff */
[----:B------:R-:W-:Y:S01]  /*14e540*/  PRMT R19, R18, 0x3340, R19 ;  /* 0x0000334012137816 */ /* 0x000fe20000000013 */
[----:B------:R-:W-:Y:S01]  /*14e550*/  STL [R1+0x1fcc], R22 ;  /* 0x001fcc1601007387 */ /* 0x000fe20000100800 */
[----:B------:R-:W-:-:S03]  /*14e560*/  PRMT R5, R5, 0x3340, R16 ;  /* 0x0000334005057816 */ /* 0x000fc60000000010 */
[----:B------:R0:W-:Y:S04]  /*14e570*/  STL.64 [R1+0xbe0], R20 ;  /* 0x000be01401007387 */ /* 0x0001e80000100a00 */
[----:B------:R-:W3:Y:S04]  /*14e580*/  LDL.LU R18, [R1+0x5700] ;  /* 0x0057000001127983 */ /* 0x000ee80000300800 */
[----:B------:R1:W-:Y:S04]  /*14e590*/  STL [R1+0x1ae8], R19 ;  /* 0x001ae81301007387 */ /* 0x0003e80000100800 */
[----:B------:R-:W3:Y:S04]  /*14e5a0*/  LDL.LU R16, [R1+0x1d4] ;  /* 0x0001d40001107983 */ /* 0x000ee80000300800 */
[----:B------:R1:W-:Y:S04]  /*14e5b0*/  STL [R1+0x1ae4], R5 ;  /* 0x001ae40501007387 */ /* 0x0003e80000100800 */
[----:B------:R-:W3:Y:S01]  /*14e5c0*/  LDL.LU R24, [R1+0x494] ;  /* 0x0004940001187983 */ /* 0x000ee20000300800 */
[----:B------:R-:W-:-:S02]  /*14e5d0*/  SHF.R.U32.HI R4, RZ, 0x8, R4 ;  /* 0x00000008ff047819 */ /* 0x000fc40000011604 */
[----:B------:R-:W-:Y:S02]  /*14e5e0*/  SHF.R.U32.HI R3, RZ, 0x8, R3 ;  /* 0x00000008ff037819 */ /* 0x000fe40000011603 */
[----:B0-----:R-:W-:Y:S02]  /*14e5f0*/  IADD3 R20, P1, R27, R8, RZ ;  /* 0x000000081b147210 */ /* 0x001fe40007f3e0ff */
[----:B------:R-:W-:Y:S02]  /*14e600*/  LOP3.LUT R4, R4, 0xffff, RZ, 0xc0, !PT ;  /* 0x0000ffff04047812 */ /* 0x000fe400078ec0ff */
[----:B------:R-:W-:Y:S01]  /*14e610*/  LOP3.LUT R3, R3, 0xffff, RZ, 0xc0, !PT ;  /* 0x0000ffff03037812 */ /* 0x000fe200078ec0ff */
[----:B------:R-:W-:Y:S01]  /*14e620*/  IMAD.X R21, R15, 0x1, R9, P1 ;  /* 0x000000010f157824 */ /* 0x000fe200008e0609 */
[--C-:B-1----:R-:W-:Y:S02]  /*14e630*/  PRMT R19, R4, 0x3340, R0.reuse ;  /* 0x0000334004137816 */ /* 0x102fe40000000000 */
[----:B------:R-:W-:-:S02]  /*14e640*/  PRMT R5, R3, 0x3340, R0 ;  /* 0x0000334003057816 */ /* 0x000fc40000000000 */
[----:B------:R-:W-:Y:S04]  /*14e650*/  STL.64 [R1+0xbe8], R20 ;  /* 0x000be81401007387 */ /* 0x000fe80000100a00 */
[----:B------:R-:W-:Y:S04]  /*14e660*/  STL [R1+0x324], R19 ;  /* 0x0003241301007387 */ /* 0x000fe80000100800 */
[----:B------:R4:W-:Y:S01]  /*14e670*/  STL [R1+0x320], R5 ;  /* 0x0003200501007387 */ /* 0x0009e20000100800 */
[----:B--2---:R-:W-:-:S03]  /*14e680*/  LOP3.LUT R4, R26, 0xffff, RZ, 0xc0, !PT ;  /* 0x0000ffff1a047812 */ /* 0x004fc600078ec0ff */
[----:B------:R-:W2:Y:S01]  /*14e690*/  LDL.LU R26, [R1+0x860] ;  /* 0x00086000011a7983 */ /* 0x000ea20000300800 */
[----:B----4-:R-:W-:-:S03]  /*14e6a0*/  LOP3.LUT R5, R23, 0xffff, RZ, 0xc0, !PT ;  /* 0x0000ffff17057812 */ /* 0x010fc600078ec0ff */
[----:B------:R-:W4:Y:S01]  /*14e6b0*/  LDL.LU R23, [R1+0x2c8] ;  /* 0x0002c80001177983 */ /* 0x000f220000300800 */
[----:B---3--:R-:W-:Y:S02]  /*14e6c0*/  LOP3.LUT R3, R25, 0xffff, RZ, 0xc0, !PT ;  /* 0x0000ffff19037812 */ /* 0x008fe400078ec0ff */
[--C-:B------:R-:W-:Y:S02]  /*14e6d0*/  PRMT R19, R4, 0x3340, R5.reuse ;  /* 0x0000334004137816 */ /* 0x100fe40000000005 */
[----:B------:R-:W-:Y:S02]  /*14e6e0*/  PRMT R20, R3, 0x3340, R0 ;  /* 0x0000334003147816 */ /* 0x000fe40000000000 */
[----:B------:R-:W-:Y:S02]  /*14e6f0*/  SHF.R.U32.HI R4, RZ, 0x8, R4 ;  /* 0x00000008ff047819 */ /* 0x000fe40000011604 */
[----:B------:R-:W-:Y:S02]  /*14e700*/  SHF.R.U32.HI R5, RZ, 0x8, R5 ;  /* 0x00000008ff057819 */ /* 0x000fe40000011605 */
[----:B------:R-:W-:-:S02]  /*14e710*/  PRMT R19, R19, 0x5410, R20 ;  /* 0x0000541013137816 */ /* 0x000fc40000000014 */
[----:B------:R-:W-:Y:S02]  /*14e720*/  IADD3 R20, P1, R27, R10, RZ ;  /* 0x0000000a1b147210 */ /* 0x000fe40007f3e0ff */
[----:B------:R-:W-:Y:S02]  /*14e730*/  LOP3.LUT R4, R4, 0xffff, RZ, 0xc0, !PT ;  /* 0x0000ffff04047812 */ /* 0x000fe400078ec0ff */
[----:B------:R-:W-:Y:S01]  /*14e740*/  LOP3.LUT R5, R5, 0xffff, RZ, 0xc0, !PT ;  /* 0x0000ffff05057812 */ /* 0x000fe200078ec0ff */
[----:B------:R0:W-:Y:S01]  /*14e750*/  STL [R1+0x1fc8], R19 ;  /* 0x001fc81301007387 */ /* 0x0001e20000100800 */
[----:B------:R-:W-:Y:S01]  /*14e760*/  IMAD.X R21, R15, 0x1, R11, P1 ;  /* 0x000000010f157824 */ /* 0x000fe200008e060b */
[----:B------:R-:W-:Y:S02]  /*14e770*/  SHF.R.U32.HI R3, RZ, 0x8, R3 ;  /* 0x00000008ff037819 */ /* 0x000fe40000011603 */
[----:B0-----:R-:W-:Y:S02]  /*14e780*/  PRMT R19, R4, 0x3340, R5 ;  /* 0x0000334004137816 */ /* 0x001fe40000000005 */
[----:B------:R-:W-:Y:S01]  /*14e790*/  IADD3 R4, P1, R27, R12, RZ ;  /* 0x0000000c1b047210 */ /* 0x000fe20007f3e0ff */
[----:B------:R-:W-:Y:S01]  /*14e7a0*/  STL.64 [R1+0xbd0], R20 ;  /* 0x000bd01401007387 */ /* 0x000fe20000100a00 */
[----:B------:R-:W-:-:S03]  /*14e7b0*/  LOP3.LUT R3, R3, 0xffff, RZ, 0xc0, !PT ;  /* 0x0000ffff03037812 */ /* 0x000fc600078ec0ff */
[----:B------:R-:W-:Y:S01]  /*14e7c0*/  IMAD.X R5, R15, 0x1, R13, P1 ;  /* 0x000000010f057824 */ /* 0x000fe200008e060d */
[----:B------:R-:W3:Y:S04]  /*14e7d0*/  LDL.LU R25, [R1+0xa30] ;  /* 0x000a300001197983 */ /* 0x000ee80000300800 */
[----:B------:R-:W-:Y:S04]  /*14e7e0*/  STL [R1+0x1ac8], R19 ;  /* 0x001ac81301007387 */ /* 0x000fe80000100800 */
[----:B------:R0:W-:Y:S02]  /*14e7f0*/  STL.64 [R1+0xbd8], R4 ;  /* 0x000bd80401007387 */ /* 0x0001e40000100a00 */
[----:B0-----:R-:W-:-:S02]  /*14e800*/  PRMT R5, R3, 0x3340, R0 ;  /* 0x0000334003057816 */ /* 0x001fc40000000000 */
[----:B------:R-:W-:-:S03]  /*14e810*/  LOP3.LUT R4, R18, 0xffff, RZ, 0xc0, !PT ;  /* 0x0000ffff12047812 */ /* 0x000fc600078ec0ff */
[----:B------:R0:W-:Y:S01]  /*14e820*/  STL [R1+0x31c], R5 ;  /* 0x00031c0501007387 */ /* 0x0001e20000100800 */
[----:B------:R-:W-:-:S04]  /*14e830*/  LOP3.LUT R3, R16, 0xffff, RZ, 0xc0, !PT ;  /* 0x0000ffff10037812 */ /* 0x000fc800078ec0ff */
[----:B------:R-:W-:Y:S02]  /*14e840*/  PRMT R16, R3, 0x3340, R0 ;  /* 0x0000334003107816 */ /* 0x000fe40000000000 */
[----:B0-----:R-:W-:Y:S02]  /*14e850*/  LOP3.LUT R5, R24, 0xffff, RZ, 0xc0, !PT ;  /* 0x0000ffff18057812 */ /* 0x001fe400078ec0ff */
[----:B------:R-:W-:Y:S02]  /*14e860*/  SHF.R.U32.HI R3, RZ, 0x8, R3 ;  /* 0x00000008ff037819 */ /* 0x000fe40000011603 */
[--C-:B------:R-:W-:Y:S02]  /*14e870*/  PRMT R15, R4, 0x3340, R5.reuse ;  /* 0x00003340040f7816 */ /* 0x100fe40000000005 */
[----:B------:R-:W-:Y:S02]  /*14e880*/  SHF.R.U32.HI R4, RZ, 0x8, R4 ;  /* 0x00000008ff047819 */ /* 0x000fe40000011604 */
[----:B------:R-:W-:-:S02]  /*14e890*/  SHF.R.U32.HI R5, RZ, 0x8, R5 ;  /* 0x00000008ff057819 */ /* 0x000fc40000011605 */
[----:B------:R-:W-:Y:S02]  /*14e8a0*/  LOP3.LUT R4, R4, 0xffff, RZ, 0xc0, !PT ;  /* 0x0000ffff04047812 */ /* 0x000fe400078ec0ff */
[----:B------:R-:W-:Y:S02]  /*14e8b0*/  LOP3.LUT R5, R5, 0xffff, RZ, 0xc0, !PT ;  /* 0x0000ffff05057812 */ /* 0x000fe400078ec0ff */
[----:B------:R-:W-:Y:S02]  /*14e8c0*/  LOP3.LUT R3, R3, 0xffff, RZ, 0xc0, !PT ;  /* 0x0000ffff03037812 */ /* 0x000fe400078ec0ff */
[----:B------:R-:W-:Y:S02]  /*14e8d0*/  PRMT R15, R15, 0x5410, R16 ;  /* 0x000054100f0f7816 */ /* 0x000fe40000000010 */
[----:B------:R-:W-:Y:S02]  /*14e8e0*/  PRMT R5, R4, 0x3340, R5 ;  /* 0x0000334004057816 */ /* 0x000fe40000000005 */
[----:B------:R-:W-:Y:S01]  /*14e8f0*/  PRMT R4, R3, 0x3340, R0 ;  /* 0x0000334003047816 */ /* 0x000fe20000000000 */
[----:B------:R0:W-:Y:S04]  /*14e900*/  STL [R1+0x1fc4], R15 ;  /* 0x001fc40f01007387 */ /* 0x0001e80000100800 */
[----:B------:R4:W-:Y:S04]  /*14e910*/  STL [R1+0x1ac0], R5 ;  /* 0x001ac00501007387 */ /* 0x0009e80000100800 */
[----:B------:R1:W-:Y:S01]  /*14e920*/  STL [R1+0x318], R4 ;  /* 0x0003180401007387 */ /* 0x0003e20000100800 */
[----:B0-----:R-:W-:-:S03]  /*14e930*/  LOP3.LUT R15, R28, 0xffff, RZ, 0xc0, !PT ;  /* 0x0000ffff1c0f7812 */ /* 0x001fc600078ec0ff */
[----:B------:R-:W3:Y:S04]  /*14e940*/  LDL.LU R28, [R1+0x60c4] ;  /* 0x0060c400011c7983 */ /* 0x000ee80000300800 */
[----:B------:R-:W3:Y:S04]  /*14e950*/  LDL.LU R16, [R1+0x864] ;  /* 0x0008640001107983 */ /* 0x000ee80000300800 */
[----:B------:R-:W3:Y:S01]  /*14e960*/  LDL.LU R24, [R1+0xd4] ;  /* 0x0000d40001187983 */ /* 0x000ee20000300800 */
[----:B----4-:R-:W-:-:S03]  /*14e970*/  LOP3.LUT R5, R23, 0xffff, RZ, 0xc0, !PT ;  /* 0x0000ffff17057812 */ /* 0x010fc600078ec0ff */
[----:B------:R-:W4:Y:S01]  /*14e980*/  LDL.LU R23, [R1+0x2cc] ;  /* 0x0002cc0001177983 */ /* 0x000f220000300800 */
[----:B--2---:R-:W-:Y:S02]  /*14e990*/  LOP3.LUT R3, R26, 0xffff, RZ, 0xc0, !PT ;  /* 0x0000ffff1a037812 */ /* 0x004fe400078ec0ff */
[----:B------:R-:W-:Y:S02]  /*14e9a0*/  PRMT R18, R15, 0x3340, R0 ;  /* 0x000033400f127816 */ /* 0x000fe40000000000 */
[----:B-1----:R-:W-:Y:S02]  /*14e9b0*/  PRMT R4, R3, 0x3340, R5 ;  /* 0x0000334003047816 */ /* 0x002fe40000000005 */
[----:B------:R-:W-:Y:S02]  /*14e9c0*/  LOP3.LUT R14, R14, 0xffff, RZ, 0xc0, !PT ;  /* 0x0000ffff0e0e7812 */ /* 0x000fe400078ec0ff */
[----:B------:R-:W-:Y:S02]  /*14e9d0*/  PRMT R4, R4, 0x5410, R18 ;  /* 0x0000541004047816 */ /* 0x000fe40000000012 */
[----:B------:R-:W-:-:S03]  /*14e9e0*/  PRMT R20, R14, 0x3340, R0 ;  /* 0x000033400e147816 */ /* 0x000fc60000000000 */
[----:B------:R0:W-:Y:S04]  /*14e9f0*/  STL [R1+0x1fbc], R4 ;  /* 0x001fbc0401007387 */ /* 0x0001e80000100800 */
[----:B------:R1:W-:Y:S01]  /*14ea00*/  STL [R1+0x6074], R14 ;  /* 0x0060740e01007387 */ /* 0x0003e20000100800 */
[----:B------:R-:W-:Y:S01]  /*14ea10*/  VIADD R27, R27, UR6 ;  /* 0x000000061b1b7c36 */ /* 0x000fe20008000000 */
[----:B---3--:R-:W-:Y:S01]  /*14ea20*/  LOP3.LUT R19, R25, 0xffff, RZ, 0xc0, !PT ;  /* 0x0000ffff19137812 */ /* 0x008fe200078ec0ff */
[----:B------:R-:W-:Y:S01]  /*14ea30*/  ULDC UR6, c[0x0][0x248] ;  /* 0x0000920000067ab9 */ /* 0x000fe20000000800 */
[----:B------:R-:W-:Y:S02]  /*14ea40*/  SHF.R.U32.HI R3, RZ, 0x8, R3 ;  /* 0x00000008ff037819 */ /* 0x000fe40000011603 */
[----:B------:R-:W-:-:S02]  /*14ea50*/  SHF.R.U32.HI R5, RZ, 0x8, R5 ;  /* 0x00000008ff057819 */ /* 0x000fc40000011605 */
[----:B------:R-:W-:Y:S02]  /*14ea60*/  LOP3.LUT R3, R3, 0xffff, RZ, 0xc0, !PT ;  /* 0x0000ffff03037812 */ /* 0x000fe400078ec0ff */
[----:B------:R-:W-:Y:S02]  /*14ea70*/  LOP3.LUT R5, R5, 0xffff, RZ, 0xc0, !PT ;  /* 0x0000ffff05057812 */ /* 0x000fe400078ec0ff */
[----:B------:R-:W-:-:S04]  /*14ea80*/  LOP3.LUT R18, R28, 0xffff, RZ, 0xc0, !PT ;  /* 0x0000ffff1c127812 */ /* 0x000fc800078ec0ff */
[----:B0-----:R-:W-:-:S04]  /*14ea90*/  PRMT R4, R19, 0x3340, R18 ;  /* 0x0000334013047816 */ /* 0x001fc80000000012 */
[----:B-1----:R-:W-:Y:S02]  /*14eaa0*/  PRMT R14, R4, 0x5410, R20 ;  /* 0x00005410040e7816 */ /* 0x002fe40000000014 */
[----:B------:R-:W-:-:S03]  /*14eab0*/  SHF.R.U32.HI R18, RZ, 0x8, R18 ;  /* 0x00000008ff127819 */ /* 0x000fc60000011612 */
[----:B------:R0:W-:Y:S01]  /*14eac0*/  STL [R1+0x1fc0], R14 ;  /* 0x001fc00e01007387 */ /* 0x0001e20000100800 */
[----:B------:R-:W-:Y:S02]  /*14ead0*/  SHF.R.S32.HI R4, RZ, 0x1f, R27 ;  /* 0x0000001fff047819 */ /* 0x000fe4000001141b */
[----:B------:R-:W-:Y:S01]  /*14eae0*/  IADD3 R20, P1, R27, R6, RZ ;  /* 0x000000061b147210 */ /* 0x000fe20007f3e0ff */
[----:B------:R-:W2:Y:S01]  /*14eaf0*/  LDL.LU R26, [R1+0x680] ;  /* 0x00068000011a7983 */ /* 0x000ea20000300800 */
[----:B------:R-:W-:-:S03]  /*14eb00*/  LOP3.LUT R18, R18, 0xffff, RZ, 0xc0, !PT ;  /* 0x0000ffff12127812 */ /* 0x000fc600078ec0ff */
[----:B------:R-:W3:Y:S01]  /*14eb10*/  LDL.LU R25, [R1+0x274] ;  /* 0x0002740001197983 */ /* 0x000ee20000300800 */
[----:B0-----:R-:W-:Y:S01]  /*14eb20*/  SHF.R.U32.HI R14, RZ, 0x8, R19 ;  /* 0x00000008ff0e7819 */ /* 0x001fe20000011613 */
[----:B------:R-:W-:-:S03]  /*14eb30*/  IMAD.X R21, R4, 0x1, R7, P1 ;  /* 0x0000000104157824 */ /* 0x000fc600008e0607 */
[----:B------:R-:W-:-:S04]  /*14eb40*/  LOP3.LUT R14, R14, 0xffff, RZ, 0xc0, !PT ;  /* 0x0000ffff0e0e7812 */ /* 0x000fc800078ec0ff */
[----:B------:R-:W-:Y:S02]  /*14eb50*/  PRMT R28, R14, 0x3340, R18 ;  /* 0x000033400e1c7816 */ /* 0x000fe40000000012 */
[----:B------:R-:W-:Y:S01]  /*14eb60*/  PRMT R14, R3, 0x3340, R5 ;  /* 0x00003340030e7816 */ /* 0x000fe20000000005 */
[----:B------:R-:W-:Y:S01]  /*14eb70*/  STL.64 [R1+0xbc8], R20 ;  /* 0x000bc81401007387 */ /* 0x000fe20000100a00 */
[----:B------:R-:W-:-:S03]  /*14eb80*/  LOP3.LUT R3, R16, 0xffff, RZ, 0xc0, !PT ;  /* 0x0000ffff10037812 */ /* 0x000fc600078ec0ff */
[----:B------:R-:W-:Y:S01]  /*14eb90*/  STL [R1+0x5c04], R28 ;  /* 0x005c041c01007387 */ /* 0x000fe20000100800 */
[----:B------:R-:W-:-:S03]  /*14eba0*/  LOP3.LUT R5, R24, 0xffff, RZ, 0xc0, !PT ;  /* 0x0000ffff18057812 */ /* 0x000fc600078ec0ff */
[----:B------:R4:W-:Y:S01]  /*14ebb0*/  STL [R1+0x1aa8], R14 ;  /* 0x001aa80e01007387 */ /* 0x0009e20000100800 */
[----:B------:R-:W-:Y:S02]  /*14ebc0*/  PRMT R18, R5, 0x3340, R0 ;  /* 0x0000334005127816 */ /* 0x000fe40000000000 */
[----:B----4-:R-:W-:-:S04]  /*14ebd0*/  LOP3.LUT R14, R23, 0xffff, RZ, 0xc0, !PT ;  /* 0x0000ffff170e7812 */ /* 0x010fc800078ec0ff */
[----:B------:R-:W-:-:S04]  /*14ebe0*/  PRMT R16, R3, 0x3340, R14 ;  /* 0x0000334003107816 */ /* 0x000fc8000000000e */
[----:B------:R-:W-:-:S05]  /*14ebf0*/  PRMT R16, R16, 0x5410, R18 ;  /* 0x0000541010107816 */ /* 0x000fca0000000012 */
[----:B------:R0:W-:Y:S04]  /*14ec00*/  STL [R1+0x1fb8], R16 ;  /* 0x001fb81001007387 */ /* 0x0001e80000100800 */
[----:B------:R-:W4:Y:S04]  /*14ec10*/  LDL.LU R24, [R1+0x684] ;  /* 0x0006840001187983 */ /* 0x000f280000300800 */
[----:B------:R-:W4:Y:S01]  /*14ec20*/  LDL.LU R23, [R1+0x278] ;  /* 0x0002780001177983 */ /* 0x000f220000300800 */
        /* <DEDUP_REMOVED lines=8> */
[----:B0-----:R-:W-:-:S02]  /*14ecb0*/  PRMT R16, R15, 0x3340, R0 ;  /* 0x000033400f107816 */ /* 0x001fc40000000000 */
[----:B------:R-:W-:Y:S02]  /*14ecc0*/  PRMT R15, R3, 0x3340, R14 ;  /* 0x00003340030f7816 */ /* 0x000fe4000000000e */
[----:B------:R0:W-:Y:S01]  /*14ecd0*/  STL.64 [R1+0xbc0], R18 ;  /* 0x000bc01201007387 */ /* 0x0001e20000100a00 */
[----:B------:R-:W-:-:S03]  /*14ece0*/  LOP3.LUT R3, R29, 0xffff, RZ, 0xc0, !PT ;  /* 0x0000ffff1d037812 */ /* 0x000fc600078ec0ff */
[----:B------:R-:W-:Y:S04]  /*14ecf0*/  STL [R1+0x314], R16 ;  /* 0x0003141001007387 */ /* 0x000fe80000100800 */
[----:B------:R3:W-:Y:S01]  /*14ed00*/  STL [R1+0x1aa4], R15 ;  /* 0x001aa40f01007387 */ /* 0x0007e20000100800 */
[----:B0-----:R-:W-:-:S03]  /*14ed10*/  PRMT R18, R3, 0x3340, R0 ;  /* 0x0000334003127816 */ /* 0x001fc60000000000 */
[----:B------:R-:W4:Y:S01]  /*14ed20*/  LDL.LU R29, [R1+0x60c0] ;  /* 0x0060c000011d7983 */ /* 0x000f220000300800 */
[----:B------:R-:W-:Y:S02]  /*14ed30*/  IADD3 R20, P1, R27, R10, RZ ;  /* 0x0000000a1b147210 */ /* 0x000fe40007f3e0ff */
[----:B------:R-:W-:-:S03]  /*14ed40*/  SHF.R.U32.HI R3, RZ, 0x8, R3 ;  /* 0x00000008ff037819 */ /* 0x000fc60000011603 */
[----:B------:R-:W-:Y:S01]  /*14ed50*/  IMAD.X R21, R4, 0x1, R11, P1 ;  /* 0x0000000104157824 */ /* 0x000fe200008e060b */
[----:B------:R-:W-:Y:S02]  /*14ed60*/  LOP3.LUT R3, R3, 0xffff, RZ, 0xc0, !PT ;  /* 0x0000ffff03037812 */ /* 0x000fe400078ec0ff */
[----:B--2---:R-:W-:Y:S02]  /*14ed70*/  LOP3.LUT R14, R26, 0xffff, RZ, 0xc0, !PT ;  /* 0x0000ffff1a0e7812 */ /* 0x004fe400078ec0ff */
[----:B---3--:R-:W-:-:S04]  /*14ed80*/  LOP3.LUT R15, R25, 0xffff, RZ, 0xc0, !PT ;  /* 0x0000ffff190f7812 */ /* 0x008fc800078ec0ff */
[--C-:B------:R-:W-:Y:S02]  /*14ed90*/  PRMT R16, R14, 0x3340, R15.reuse ;  /* 0x000033400e107816 */ /* 0x100fe4000000000f */
[----:B------:R-:W-:Y:S02]  /*14eda0*/  SHF.R.U32.HI R14, RZ, 0x8, R14 ;  /* 0x00000008ff0e7819 */ /* 0x000fe4000001160e */
[----:B------:R-:W-:Y:S02]  /*14edb0*/  SHF.R.U32.HI R15, RZ, 0x8, R15 ;  /* 0x00000008ff0f7819 */ /* 0x000fe4000001160f */
[----:B------:R-:W-:Y:S02]  /*14edc0*/  PRMT R16, R16, 0x5410, R18 ;  /* 0x0000541010107816 */ /* 0x000fe40000000012 */
[----:B------:R-:W-:Y:S01]  /*14edd0*/  LOP3.LUT R14, R14, 0xffff, RZ, 0xc0, !PT ;  /* 0x0000ffff0e0e7812 */ /* 0x000fe200078ec0ff */
[----:B------:R-:W2:Y:S01]  /*14ede0*/  LDL.LU R18, [R1+0x1ec] ;  /* 0x0001ec0001127983 */ /* 0x000ea20000300800 */
[----:B------:R-:W-:-:S03]  /*14edf0*/  LOP3.LUT R15, R15, 0xffff, RZ, 0xc0, !PT ;  /* 0x0000ffff0f0f7812 */ /* 0x000fc600078ec0ff */
[----:B------:R-:W3:Y:S04]  /*14ee00*/  LDL.LU R26, [R1+0x5704] ;  /* 0x00570400011a7983 */ /* 0x000ee80000300800 */
[----:B------:R0:W-:Y:S04]  /*14ee10*/  STL [R1+0x1fb4], R16 ;  /* 0x001fb41001007387 */ /* 0x0001e80000100800 */
[----:B------:R-:W3:Y:S01]  /*14ee20*/  LDL.LU R25, [R1+0x4a0] ;  /* 0x0004a00001197983 */ /* 0x000ee20000300800 */
[----:B0-----:R-:W-:Y:S02]  /*14ee30*/  PRMT R16, R14, 0x3340, R15 ;  /* 0x000033400e107816 */ /* 0x001fe4000000000f */
[----:B------:R-:W-:Y:S01]  /*14ee40*/  IADD3 R14, P1, R27, R12, RZ ;  /* 0x0000000c1b0e7210 */ /* 0x000fe20007f3e0ff */
[----:B------:R-:W-:Y:S04]  /*14ee50*/  STL.64 [R1+0xbb0], R20 ;  /* 0x000bb01401007387 */ /* 0x000fe80000100a00 */
[----:B------:R-:W-:Y:S01]  /*14ee60*/  IMAD.X R15, R4, 0x1, R13, P1 ;  /* 0x00000001040f7824 */ /* 0x000fe200008e060d */
[----:B------:R-:W-:Y:S01]  /*14ee70*/  PRMT R4, R3, 0x3340, R0 ;  /* 0x0000334003047816 */ /* 0x000fe20000000000 */
[----:B------:R-:W-:Y:S04]  /*14ee80*/  STL [R1+0x1aa0], R16 ;  /* 0x001aa01001007387 */ /* 0x000fe80000100800 */
[----:B------:R0:W-:Y:S04]  /*14ee90*/  STL.64 [R1+0xbb8], R14 ;  /* 0x000bb80e01007387 */ /* 0x0001e80000100a00 */
[----:B------:R1:W-:Y:S01]  /*14eea0*/  STL [R1+0x310], R4 ;  /* 0x0003100401007387 */ /* 0x0003e20000100800 */
[----:B0-----:R-:W-:-:S03]  /*14eeb0*/  LOP3.LUT R14, R17, 0xffff, RZ, 0xc0, !PT ;  /* 0x0000ffff110e7812 */ /* 0x001fc600078ec0ff */
[----:B------:R-:W3:Y:S01]  /*14eec0*/  LDL.LU R17, [R1+0x60bc] ;  /* 0x0060bc0001117983 */ /* 0x000ee20000300800 */
[----:B------:R-:W-:Y:S02]  /*14eed0*/  PRMT R16, R14, 0x3340, R0 ;  /* 0x000033400e107816 */ /* 0x000fe40000000000 */
[----:B----4-:R-:W-:Y:S02]  /*14eee0*/  LOP3.LUT R3, R24, 0xffff, RZ, 0xc0, !PT ;  /* 0x0000ffff18037812 */ /* 0x010fe400078ec0ff */
[----:B-1----:R-:W-:-:S04]  /*14eef0*/  LOP3.LUT R4, R23, 0xffff, RZ, 0xc0, !PT ;  /* 0x0000ffff17047812 */ /* 0x002fc800078ec0ff */
[----:B------:R-:W-:-:S04]  /*14ef00*/  PRMT R15, R3, 0x3340, R4 ;  /* 0x00003340030f7816 */ /* 0x000fc80000000004 */
[----:B------:R-:W-:Y:S02]  /*14ef10*/  PRMT R15, R15, 0x5410, R16 ;  /* 0x000054100f0f7816 */ /* 0x000fe40000000010 */
[----:B------:R-:W4:Y:S04]  /*14ef20*/  LDL.LU R16, [R1+0x5708] ;  /* 0x0057080001107983 */ /* 0x000f280000300800 */
[----:B------:R0:W-:Y:S04]  /*14ef30*/  STL [R1+0x1fb0], R15 ;  /* 0x001fb00f01007387 */ /* 0x0001e80000100800 */
[----:B------:R-:W4:Y:S04]  /*14ef40*/  LDL.LU R24, [R1+0x1f0] ;  /* 0x0001f00001187983 */ /* 0x000f280000300800 */
[----:B------:R-:W4:Y:S01]  /*14ef50*/  LDL.LU R23, [R1+0x4a4] ;  /* 0x0004a40001177983 */ /* 0x000f220000300800 */
[----:B------:R-:W-:-:S02]  /*14ef60*/  SHF.R.U32.HI R5, RZ, 0x8, R5 ;  /* 0x00000008ff057819 */ /* 0x000fc40000011605 */
[----:B------:R-:W-:Y:S02]  /*14ef70*/  SHF.R.U32.HI R3, RZ, 0x8, R3 ;  /* 0x00000008ff037819 */ /* 0x000fe40000011603 */
[----:B------:R-:W-:Y:S02]  /*14ef80*/  SHF.R.U32.HI R4, RZ, 0x8, R4 ;  /* 0x00000008ff047819 */ /* 0x000fe40000011604 */
[----:B------:R-:W-:Y:S02]  /*14ef90*/  LOP3.LUT R5, R5, 0xffff, RZ, 0xc0, !PT ;  /* 0x0000ffff05057812 */ /* 0x000fe400078ec0ff */
[----:B------:R-:W-:Y:S02]  /*14efa0*/  LOP3.LUT R3, R3, 0xffff, RZ, 0xc0, !PT ;  /* 0x0000ffff03037812 */ /* 0x000fe400078ec0ff */
[----:B------:R-:W-:Y:S02]  /*14efb0*/  LOP3.LUT R4, R4, 0xffff, RZ, 0xc0, !PT ;  /* 0x0000ffff04047812 */ /* 0x000fe400078ec0ff */
[----:B0-----:R-:W-:-:S02]  /*14efc0*/  PRMT R15, R5, 0x3340, R0 ;  /* 0x00003340050f7816 */ /* 0x001fc40000000000 */
[----:B------:R-:W-:-:S03]  /*14efd0*/  PRMT R5, R3, 0x3340, R4 ;  /* 0x0000334003057816 */ /* 0x000fc60000000004 */
[----:B------:R-:W-:Y:S01]  /*14efe0*/  STL [R1+0x30c], R15 ;  /* 0x00030c0f01007387 */ /* 0x000fe20000100800 */
[----:B------:R-:W-:Y:S01]  /*14eff0*/  VIADD R27, R27, UR6 ;  /* 0x000000061b1b7c36 */ /* 0x000fe20008000000 */
[----:B------:R-:W-:Y:S01]  /*14f000*/  SHF.R.U32.HI R14, RZ, 0x8, R14 ;  /* 0x00000008ff0e7819 */ /* 0x000fe2000001160e */
[----:B------:R-:W-:Y:S01]  /*14f010*/  ULDC UR6, c[0x0][0x248] ;  /* 0x0000920000067ab9 */ /* 0x000fe20000000800 */
[----:B------:R0:W-:Y:S02]  /*14f020*/  STL [R1+0x1a9c], R5 ;  /* 0x001a9c0501007387 */ /* 0x0001e40000100800 */
[----:B------:R-:W-:Y:S02]  /*14f030*/  SHF.R.S32.HI R19, RZ, 0x1f, R27 ;  /* 0x0000001fff137819 */ /* 0x000fe4000001141b */
[----:B------:R-:W-:Y:S02]  /*14f040*/  IADD3 R20, P1, R27, R6, RZ ;  /* 0x000000061b147210 */ /* 0x000fe40007f3e0ff */
[----:B------:R-:W-:-:S03]  /*14f050*/  LOP3.LUT R14, R14, 0xffff, RZ, 0xc0, !PT ;  /* 0x0000ffff0e0e7812 */ /* 0x000fc600078ec0ff */
[----:B------:R-:W-:Y:S01]  /*14f060*/  IMAD.X R21, R19, 0x1, R7, P1 ;  /* 0x0000000113157824 */ /* 0x000fe200008e0607 */
[----:B--2---:R-:W-:Y:S02]  /*14f070*/  LOP3.LUT R3, R18, 0xffff, RZ, 0xc0, !PT ;  /* 0x0000ffff12037812 */ /* 0x004fe400078ec0ff */
[----:B---3--:R-:W-:Y:S02]  /*14f080*/  LOP3.LUT R4, R26, 0xffff, RZ, 0xc0, !PT ;  /* 0x0000ffff1a047812 */ /* 0x008fe400078ec0ff */
[----:B------:R-:W-:Y:S02]  /*14f090*/  PRMT R18, R3, 0x3340, R0 ;  /* 0x0000334003127816 */ /* 0x000fe40000000000 */
[----:B0-----:R-:W-:-:S04]  /*14f0a0*/  LOP3.LUT R5, R25, 0xffff, RZ, 0xc0, !PT ;  /* 0x0000ffff19057812 */ /* 0x001fc800078ec0ff */
[--C-:B------:R-:W-:Y:S02]  /*14f0b0*/  PRMT R15, R4, 0x3340, R5.reuse ;  /* 0x00003340040f7816 */ /* 0x100fe40000000005 */
[----:B------:R-:W-:Y:S02]  /*14f0c0*/  SHF.R.U32.HI R4, RZ, 0x8, R4 ;  /* 0x00000008ff047819 */ /* 0x000fe40000011604 */
[----:B------:R-:W-:Y:S02]  /*14f0d0*/  SHF.R.U32.HI R5, RZ, 0x8, R5 ;  /* 0x00000008ff057819 */ /* 0x000fe40000011605 */
[----:B------:R-:W-:Y:S02]  /*14f0e0*/  PRMT R15, R15, 0x5410, R18 ;  /* 0x000054100f0f7816 */ /* 0x000fe40000000012 */
[----:B------:R-:W-:Y:S02]  /*14f0f0*/  LOP3.LUT R4, R4, 0xffff, RZ, 0xc0, !PT ;  /* 0x0000ffff04047812 */ /* 0x000fe400078ec0ff */
[----:B------:R-:W-:Y:S01]  /*14f100*/  LOP3.LUT R5, R5, 0xffff, RZ, 0xc0, !PT ;  /* 0x0000ffff05057812 */ /* 0x000fe200078ec0ff */
[----:B------:R0:W-:Y:S04]  /*14f110*/  STL [R1+0x1fac], R15 ;  /* 0x001fac0f01007387 */ /* 0x0001e80000100800 */
[----:B------:R-:W2:Y:S01]  /*14f120*/  LDL.LU R26, [R1+0xa40] ;  /* 0x000a4000011a7983 */ /* 0x000ea20000300800 */
[----:B0-----:R-:W-:-:S02]  /*14f130*/  PRMT R15, R14, 0x3340, R0 ;  /* 0x000033400e0f7816 */ /* 0x001fc40000000000 */
[----:B------:R-:W-:Y:S01]  /*14f140*/  PRMT R14, R4, 0x3340, R5 ;  /* 0x00003340040e7816 */ /* 0x000fe20000000005 */
[----:B------:R0:W-:Y:S04]  /*14f150*/  STL.64 [R1+0xba8], R20 ;  /* 0x000ba81401007387 */ /* 0x0001e80000100a00 */
[----:B------:R-:W3:Y:S04]  /*14f160*/  LDL.LU R25, [R1+0x2f8] ;  /* 0x0002f80001197983 */ /* 0x000ee80000300800 */
[----:B------:R-:W-:Y:S04]  /*14f170*/  STL [R1+0x308], R15 ;  /* 0x0003080f01007387 */ /* 0x000fe80000100800 */
[----:B------:R1:W-:Y:S01]  /*14f180*/  STL [R1+0x1a7c], R14 ;  /* 0x001a7c0e01007387 */ /* 0x0003e20000100800 */
[----:B0-----:R-:W-:-:S05]  /*14f190*/  IADD3 R20, P1, R27, R8, RZ ;  /* 0x000000081b147210 */ /* 0x001fca0007f3e0ff */
[----:B------:R-:W-:Y:S01]  /*14f1a0*/  IMAD.X R21, R19, 0x1, R9, P1 ;  /* 0x0000000113157824 */ /* 0x000fe200008e0609 */
[----:B------:R-:W-:-:S04]  /*14f1b0*/  SHF.R.U32.HI R3, RZ, 0x8, R3 ;  /* 0x00000008ff037819 */ /* 0x000fc80000011603 */
[----:B------:R-:W-:Y:S02]  /*14f1c0*/  LOP3.LUT R3, R3, 0xffff, RZ, 0xc0, !PT ;  /* 0x0000ffff03037812 */ /* 0x000fe400078ec0ff */
[----:B----4-:R-:W-:Y:S02]  /*14f1d0*/  LOP3.LUT R5, R16, 0xffff, RZ, 0xc0, !PT ;  /* 0x0000ffff10057812 */ /* 0x010fe400078ec0ff */
[----:B------:R-:W-:Y:S02]  /*14f1e0*/  LOP3.LUT R4, R24, 0xffff, RZ, 0xc0, !PT ;  /* 0x0000ffff18047812 */ /* 0x000fe400078ec0ff */
[----:B-1----:R-:W-:Y:S02]  /*14f1f0*/  LOP3.LUT R14, R23, 0xffff, RZ, 0xc0, !PT ;  /* 0x0000ffff170e7812 */ /* 0x002fe400078ec0ff */
[----:B------:R-:W-:Y:S01]  /*14f200*/  PRMT R16, R4, 0x3340, R0 ;  /* 0x0000334004107816 */ /* 0x000fe20000000000 */
[----:B------:R-:W4:Y:S01]  /*14f210*/  LDL.LU R23, [R1+0xa44] ;  /* 0x000a440001177983 */ /* 0x000f220000300800 */
[----:B------:R-:W-:-:S02]  /*14f220*/  PRMT R15, R5, 0x3340, R14 ;  /* 0x00003340050f7816 */ /* 0x000fc4000000000e */
[----:B------:R-:W-:Y:S02]  /*14f230*/  SHF.R.U32.HI R5, RZ, 0x8, R5 ;  /* 0x00000008ff057819 */ /* 0x000fe40000011605 */
[----:B------:R-:W-:Y:S02]  /*14f240*/  SHF.R.U32.HI R14, RZ, 0x8, R14 ;  /* 0x00000008ff0e7819 */ /* 0x000fe4000001160e */
[----:B------:R-:W-:Y:S02]  /*14f250*/  SHF.R.U32.HI R4, RZ, 0x8, R4 ;  /* 0x00000008ff047819 */ /* 0x000fe40000011604 */
[----:B------:R-:W-:Y:S02]  /*14f260*/  PRMT R15, R15, 0x5410, R16 ;  /* 0x000054100f0f7816 */ /* 0x000fe40000000010 */
[----:B------:R-:W-:Y:S02]  /*14f270*/  LOP3.LUT R5, R5, 0xffff, RZ, 0xc0, !PT ;  /* 0x0000ffff05057812 */ /* 0x000fe400078ec0ff */
[----:B------:R-:W-:-:S02]  /*14f280*/  LOP3.LUT R14, R14, 0xffff, RZ, 0xc0, !PT ;  /* 0x0000ffff0e0e7812 */ /* 0x000fc400078ec0ff */
[----:B------:R-:W-:Y:S01]  /*14f290*/  LOP3.LUT R4, R4, 0xffff, RZ, 0xc0, !PT ;  /* 0x0000ffff04047812 */ /* 0x000fe200078ec0ff */
[----:B------:R0:W-:Y:S02]  /*14f2a0*/  STL [R1+0x1fa8], R15 ;  /* 0x001fa80f01007387 */ /* 0x0001e40000100800 */
[----:B0-----:R-:W-:Y:S02]  /*14f2b0*/  PRMT R15, R5, 0x3340, R14 ;  /* 0x00003340050f7816 */ /* 0x001fe4000000000e */
[--C-:B------:R-:W-:Y:S02]  /*14f2c0*/  PRMT R14, R4, 0x3340, R0.reuse ;  /* 0x00003340040e7816 */ /* 0x100fe40000000000 */
[----:B------:R-:W-:Y:S01]  /*14f2d0*/  IADD3 R4, P1, R27, R10, RZ ;  /* 0x0000000a1b047210 */ /* 0x000fe20007f3e0ff */
[----:B------:R-:W-:Y:S04]  /*14f2e0*/  STL.64 [R1+0xba0], R20 ;  /* 0x000ba01401007387 */ /* 0x000fe80000100a00 */
[----:B------:R-:W-:Y:S01]  /*14f2f0*/  IMAD.X R5, R19, 0x1, R11, P1 ;  /* 0x0000000113057824 */ /* 0x000fe200008e060b */
[----:B------:R-:W-:Y:S04]  /*14f300*/  STL [R1+0x1a4c], R15 ;  /* 0x001a4c0f01007387 */ /* 0x000fe80000100800 */
[----:B------:R-:W-:Y:S04]  /*14f310*/  STL [R1+0x304], R14 ;  /* 0x0003040e01007387 */ /* 0x000fe80000100800 */
[----:B------:R0:W-:Y:S02]  /*14f320*/  STL.64 [R1+0xb98], R4 ;  /* 0x000b980401007387 */ /* 0x0001e40000100a00 */
[----:B0-----:R-:W-:-:S02]  /*14f330*/  PRMT R4, R3, 0x3340, R0 ;  /* 0x0000334003047816 */ /* 0x001fc40000000000 */
[----:B------:R-:W-:-:S03]  /*14f340*/  LOP3.LUT R5, R17, 0xffff, RZ, 0xc0, !PT ;  /* 0x0000ffff11057812 */ /* 0x000fc600078ec0ff */
[----:B------:R3:W-:Y:S04]  /*14f350*/  STL [R1+0x300], R4 ;  /* 0x0003000401007387 */ /* 0x0007e80000100800 */
[----:B------:R-:W4:Y:S04]  /*14f360*/  LDL.LU R17, [R1+0x60b8] ;  /* 0x0060b80001117983 */ /* 0x000f280000300800 */
[----:B------:R-:W4:Y:S04]  /*14f370*/  LDL.LU R18, [R1+0xe4] ;  /* 0x0000e40001127983 */ /* 0x000f280000300800 */
[----:B------:R-:W4:Y:S01]  /*14f380*/  LDL.LU R16, [R1+0x870] ;  /* 0x0008700001107983 */ /* 0x000f220000300800 */
[----:B------:R-:W-:-:S02]  /*14f390*/  PRMT R15, R5, 0x3340, R0 ;  /* 0x00003340050f7816 */ /* 0x000fc40000000000 */
[----:B------:R-:W-:Y:S02]  /*14f3a0*/  LOP3.LUT R29, R29, 0xffff, RZ, 0xc0, !PT ;  /* 0x0000ffff1d1d7812 */ /* 0x000fe400078ec0ff */
[----:B--2---:R-:W-:Y:S02]  /*14f3b0*/  LOP3.LUT R3, R26, 0xffff, RZ, 0xc0, !PT ;  /* 0x0000ffff1a037812 */ /* 0x004fe400078ec0ff */
[----:B------:R-:W2:Y:S01]  /*14f3c0*/  LDL.LU R26, [R1+0x2dc] ;  /* 0x0002dc00011a7983 */ /* 0x000ea20000300800 */
[----:B---3--:R-:W-:-:S04]  /*14f3d0*/  LOP3.LUT R4, R25, 0xffff, RZ, 0xc0, !PT ;  /* 0x0000ffff19047812 */ /* 0x008fc800078ec0ff */
[--C-:B------:R-:W-:Y:S02]  /*14f3e0*/  PRMT R14, R3, 0x3340, R4.reuse ;  /* 0x00003340030e7816 */ /* 0x100fe40000000004 */
[----:B------:R-:W-:Y:S02]  /*14f3f0*/  SHF.R.U32.HI R3, RZ, 0x8, R3 ;  /* 0x00000008ff037819 */ /* 0x000fe40000011603 */
[----:B------:R-:W-:Y:S02]  /*14f400*/  SHF.R.U32.HI R4, RZ, 0x8, R4 ;  /* 0x00000008ff047819 */ /* 0x000fe40000011604 */
[----:B------:R-:W-:Y:S02]  /*14f410*/  PRMT R20, R14, 0x5410, R15 ;  /* 0x000054100e147816 */ /* 0x000fe4000000000f */
[----:B------:R-:W-:Y:S02]  /*14f420*/  IADD3 R14, P1, R27, R12, RZ ;  /* 0x0000000c1b0e7210 */ /* 0x000fe40007f3e0ff */
[----:B------:R-:W-:-:S02]  /*14f430*/  LOP3.LUT R3, R3, 0xffff, RZ, 0xc0, !PT ;  /* 0x0000ffff03037812 */ /* 0x000fc400078ec0ff */
[----:B------:R-:W-:Y:S01]  /*14f440*/  LOP3.LUT R4, R4, 0xffff, RZ, 0xc0, !PT ;  /* 0x0000ffff04047812 */ /* 0x000fe200078ec0ff */
[----:B------:R-:W-:-:S03]  /*14f450*/  IMAD.X R15, R19, 0x1, R13, P1 ;  /* 0x00000001130f7824 */ /* 0x000fc600008e060d */
[----:B------:R-:W-:Y:S01]  /*14f460*/  PRMT R4, R3, 0x3340, R4 ;  /* 0x0000334003047816 */ /* 0x000fe20000000004 */
[----:B------:R-:W-:Y:S04]  /*14f470*/  STL [R1+0x1fa4], R20 ;  /* 0x001fa41401007387 */ /* 0x000fe80000100800 */
[----:B------:R0:W-:Y:S04]  /*14f480*/  STL.64 [R1+0xb90], R14 ;  /* 0x000b900e01007387 */ /* 0x0001e80000100a00 */
[----:B------:R1:W-:Y:S01]  /*14f490*/  STL [R1+0x1a44], R4 ;  /* 0x001a440401007387 */ /* 0x0003e20000100800 */
[----:B0-----:R-:W-:-:S03]  /*14f4a0*/  PRMT R15, R29, 0x3340, R0 ;  /* 0x000033401d0f7816 */ /* 0x001fc60000000000 */
[----:B------:R-:W-:Y:S01]  /*14f4b0*/  STL [R1+0x6078], R29 ;  /* 0x0060781d01007387 */ /* 0x000fe20000100800 */
[----:B----4-:R-:W-:Y:S02]  /*14f4c0*/  LOP3.LUT R3, R23, 0xffff, RZ, 0xc0, !PT ;  /* 0x0000ffff17037812 */ /* 0x010fe400078ec0ff */
[----:B-1----:R-:W-:-:S04]  /*14f4d0*/  LOP3.LUT R4, R17, 0xffff, RZ, 0xc0, !PT ;  /* 0x0000ffff11047812 */ /* 0x002fc800078ec0ff */
[----:B------:R-:W-:-:S04]  /*14f4e0*/  PRMT R14, R3, 0x3340, R4 ;  /* 0x00003340030e7816 */ /* 0x000fc80000000004 */
[----:B------:R-:W-:-:S05]  /*14f4f0*/  PRMT R14, R14, 0x5410, R15 ;  /* 0x000054100e0e7816 */ /* 0x000fca000000000f */
[----:B------:R-:W-:Y:S04]  /*14f500*/  STL [R1+0x1fa0], R14 ;  /* 0x001fa00e01007387 */ /* 0x000fe80000100800 */
[----:B------:R-:W3:Y:S04]  /*14f510*/  LDL.LU R24, [R1+0x874] ;  /* 0x0008740001187983 */ /* 0x000ee80000300800 */
        /* <DEDUP_REMOVED lines=8> */
[----:B------:R-:W-:-:S02]  /*14f5a0*/  PRMT R17, R3, 0x3340, R4 ;  /* 0x0000334003117816 */ /* 0x000fc40000000004 */
[----:B------:R-:W-:-:S03]  /*14f5b0*/  PRMT R5, R5, 0x3340, R0 ;  /* 0x0000334005057816 */ /* 0x000fc60000000000 */
[----:B------:R-:W-:Y:S01]  /*14f5c0*/  STL [R1+0x5c08], R17 ;  /* 0x005c081101007387 */ /* 0x000fe20000100800 */
[----:B------:R-:W-:Y:S02]  /*14f5d0*/  LOP3.LUT R3, R18, 0xffff, RZ, 0xc0, !PT ;  /* 0x0000ffff12037812 */ /* 0x000fe400078ec0ff */
[----:B------:R-:W-:Y:S01]  /*14f5e0*/  LOP3.LUT R4, R16, 0xffff, RZ, 0xc0, !PT ;  /* 0x0000ffff10047812 */ /* 0x000fe200078ec0ff */
[----:B------:R2:W-:Y:S01]  /*14f5f0*/  STL [R1+0x2fc], R5 ;  /* 0x0002fc0501007387 */ /* 0x0005e20000100800 */
[----:B------:R-:W-:-:S03]  /*14f600*/  PRMT R15, R3, 0x3340, R0 ;  /* 0x00003340030f7816 */ /* 0x000fc60000000000 */
[----:B------:R-:W4:Y:S04]  /*14f610*/  LDL.LU R18, [R1+0x690] ;  /* 0x0006900001127983 */ /* 0x000f280000300800 */
[----:B------:R-:W4:Y:S01]  /*14f620*/  LDL.LU R16, [R1+0x8c] ;  /* 0x00008c0001107983 */ /* 0x000f220000300800 */
[----:B--2---:R-:W-:-:S04]  /*14f630*/  LOP3.LUT R5, R26, 0xffff, RZ, 0xc0, !PT ;  /* 0x0000ffff1a057812 */ /* 0x004fc800078ec0ff */
[----:B------:R-:W-:-:S04]  /*14f640*/  PRMT R14, R4, 0x3340, R5 ;  /* 0x00003340040e7816 */ /* 0x000fc80000000005 */
[----:B------:R-:W-:-:S05]  /*14f650*/  PRMT R14, R14, 0x5410, R15 ;  /* 0x000054100e0e7816 */ /* 0x000fca000000000f */
[----:B------:R0:W-:Y:S04]  /*14f660*/  STL [R1+0x1f9c], R14 ;  /* 0x001f9c0e01007387 */ /* 0x0001e80000100800 */
[----:B------:R-:W2:Y:S01]  /*14f670*/  LDL.LU R26, [R1+0x294] ;  /* 0x00029400011a7983 */ /* 0x000ea20000300800 */
[----:B------:R-:W-:Y:S01]  /*14f680*/  VIADD R27, R27, UR6 ;  /* 0x000000061b1b7c36 */ /* 0x000fe20008000000 */
[----:B------:R-:W-:Y:S01]  /*14f690*/  SHF.R.U32.HI R4, RZ, 0x8, R4 ;  /* 0x00000008ff047819 */ /* 0x000fe20000011604 */
[----:B------:R-:W-:Y:S01]  /*14f6a0*/  ULDC UR6, c[0x0][0x248] ;  /* 0x0000920000067ab9 */ /* 0x000fe20000000800 */
[----:B------:R-:W-:Y:S02]  /*14f6b0*/  SHF.R.U32.HI R5, RZ, 0x8, R5 ;  /* 0x00000008ff057819 */ /* 0x000fe40000011605 */
[----:B------:R-:W-:-:S02]  /*14f6c0*/  SHF.R.U32.HI R3, RZ, 0x8, R3 ;  /* 0x00000008ff037819 */ /* 0x000fc40000011603 */
[----:B0-----:R-:W-:Y:S02]  /*14f6d0*/  SHF.R.S32.HI R14, RZ, 0x1f, R27 ;  /* 0x0000001fff0e7819 */ /* 0x001fe4000001141b */
        /* <DEDUP_REMOVED lines=12> */
[----:B---3--:R-:W-:Y:S02]  /*14f7a0*/  LOP3.LUT R4, R24, 0xffff, RZ, 0xc0, !PT ;  /* 0x0000ffff18047812 */ /* 0x008fe400078ec0ff */
[----:B----4-:R-:W-:Y:S02]  /*14f7b0*/  LOP3.LUT R3, R25, 0xffff, RZ, 0xc0, !PT ;  /* 0x0000ffff19037812 */ /* 0x010fe400078ec0ff */
[----:B-1----:R-:W-:Y:S02]  /*14f7c0*/  LOP3.LUT R5, R23, 0xffff, RZ, 0xc0, !PT ;  /* 0x0000ffff17057812 */ /* 0x002fe400078ec0ff */
[----:B------:R-:W-:Y:S02]  /*14f7d0*/  PRMT R17, R3, 0x3340, R0 ;  /* 0x0000334003117816 */ /* 0x000fe40000000000 */
[----:B------:R-:W-:-:S04]  /*14f7e0*/  PRMT R15, R4, 0x3340, R5 ;  /* 0x00003340040f7816 */ /* 0x000fc80000000005 */
[----:B------:R-:W-:-:S05]  /*14f7f0*/  PRMT R15, R15, 0x5410, R17 ;  /* 0x000054100f0f7816 */ /* 0x000fca0000000011 */
[----:B------:R0:W-:Y:S04]  /*14f800*/  STL [R1+0x1f98], R15 ;  /* 0x001f980f01007387 */ /* 0x0001e80000100800 */
[----:B------:R-:W3:Y:S04]  /*14f810*/  LDL.LU R24, [R1+0x570c] ;  /* 0x00570c0001187983 */ /* 0x000ee80000300800 */
[----:B------:R-:W4:Y:S04]  /*14f820*/  LDL.LU R25, [R1+0x228] ;  /* 0x0002280001197983 */ /* 0x000f280000300800 */
[----:B------:R-:W-:Y:S04]  /*14f830*/  STL.64 [R1+0xb80], R20 ;  /* 0x000b801401007387 */ /* 0x000fe80000100a00 */
        /* <DEDUP_REMOVED lines=10> */
[----:B------:R-:W-:Y:S02]  /*14f8e0*/  LOP3.LUT R4, R18, 0xffff, RZ, 0xc0, !PT ;  /* 0x0000ffff12047812 */ /* 0x000fe400078ec0ff */
[----:B------:R-:W-:Y:S01]  /*14f8f0*/  LOP3.LUT R3, R16, 0xffff, RZ, 0xc0, !PT ;  /* 0x0000ffff10037812 */ /* 0x000fe200078ec0ff */
[----:B------:R2:W-:Y:S03]  /*14f900*/  STL [R1+0x2f4], R5 ;  /* 0x0002f40501007387 */ /* 0x0005e60000100800 */
[----:B------:R-:W-:Y:S01]  /*14f910*/  PRMT R16, R3, 0x3340, R0 ;  /* 0x0000334003107816 */ /* 0x000fe20000000000 */
[----:B------:R-:W4:Y:S01]  /*14f920*/  LDL.LU R18, [R1+0x224] ;  /* 0x0002240001127983 */ /* 0x000f220000300800 */
[----:B--2---:R-:W-:-:S04]  /*14f930*/  LOP3.LUT R5, R26, 0xffff, RZ, 0xc0, !PT ;  /* 0x0000ffff1a057812 */ /* 0x004fc800078ec0ff */
[----:B------:R-:W-:-:S04]  /*14f940*/  PRMT R15, R4, 0x3340, R5 ;  /* 0x00003340040f7816 */ /* 0x000fc80000000005 */
[----:B------:R-:W-:Y:S02]  /*14f950*/  PRMT R15, R15, 0x5410, R16 ;  /* 0x000054100f0f7816 */ /* 0x000fe40000000010 */
[----:B------:R-:W2:Y:S04]  /*14f960*/  LDL.LU R16, [R1+0x5710] ;  /* 0x0057100001107983 */ /* 0x000ea80000300800 */
[----:B------:R0:W-:Y:S04]  /*14f970*/  STL [R1+0x1f94], R15 ;  /* 0x001f940f01007387 */ /* 0x0001e80000100800 */
[----:B------:R-:W2:Y:S01]  /*14f980*/  LDL.LU R26, [R1+0x4b0] ;  /* 0x0004b000011a7983 */ /* 0x000ea20000300800 */
[----:B------:R-:W-:-:S02]  /*14f990*/  SHF.R.U32.HI R4, RZ, 0x8, R4 ;  /* 0x00000008ff047819 */ /* 0x000fc40000011604 */
[----:B------:R-:W-:Y:S02]  /*14f9a0*/  SHF.R.U32.HI R5, RZ, 0x8, R5 ;  /* 0x00000008ff057819 */ /* 0x000fe40000011605 */
[----:B------:R-:W-:Y:S02]  /*14f9b0*/  IADD3 R20, P1, R27, R10, RZ ;  /* 0x0000000a1b147210 */ /* 0x000fe40007f3e0ff */
[----:B------:R-:W-:Y:S02]  /*14f9c0*/  LOP3.LUT R4, R4, 0xffff, RZ, 0xc0, !PT ;  /* 0x0000ffff04047812 */ /* 0x000fe400078ec0ff */
[----:B------:R-:W-:Y:S01]  /*14f9d0*/  LOP3.LUT R5, R5, 0xffff, RZ, 0xc0, !PT ;  /* 0x0000ffff05057812 */ /* 0x000fe200078ec0ff */
[----:B------:R-:W-:-:S03]  /*14f9e0*/  IMAD.X R21, R14, 0x1, R11, P1 ;  /* 0x000000010e157824 */ /* 0x000fc600008e060b */
[----:B0-----:R-:W-:Y:S02]  /*14f9f0*/  PRMT R15, R4, 0x3340, R5 ;  /* 0x00003340040f7816 */ /* 0x001fe40000000005 */
[----:B------:R-:W-:Y:S02]  /*14fa00*/  IADD3 R4, P1, R27, R12, RZ ;  /* 0x0000000c1b047210 */ /* 0x000fe40007f3e0ff */
[----:B------:R-:W-:-:S03]  /*14fa10*/  SHF.R.U32.HI R3, RZ, 0x8, R3 ;  /* 0x00000008ff037819 */ /* 0x000fc60000011603 */
[----:B------:R-:W-:Y:S01]  /*14fa20*/  IMAD.X R5, R14, 0x1, R13, P1 ;  /* 0x000000010e057824 */ /* 0x000fe200008e060d */
[----:B------:R-:W-:Y:S01]  /*14fa30*/  LOP3.LUT R3, R3, 0xffff, RZ, 0xc0, !PT ;  /* 0x0000ffff03037812 */ /* 0x000fe200078ec0ff */
[----:B------:R-:W-:Y:S04]  /*14fa40*/  STL.64 [R1+0xb70], R20 ;  /* 0x000b701401007387 */ /* 0x000fe80000100a00 */
[----:B------:R-:W-:Y:S04]  /*14fa50*/  STL [R1+0x19e4], R15 ;  /* 0x0019e40f01007387 */ /* 0x000fe80000100800 */
[----:B------:R0:W-:Y:S02]  /*14fa60*/  STL.64 [R1+0xb78], R4 ;  /* 0x000b780401007387 */ /* 0x0001e40000100a00 */
[----:B0-----:R-:W-:-:S05]  /*14fa70*/  PRMT R5, R3, 0x3340, R0 ;  /* 0x0000334003057816 */ /* 0x001fca0000000000 */
[----:B------:R0:W-:Y:S01]  /*14fa80*/  STL [R1+0x2f0], R5 ;  /* 0x0002f00501007387 */ /* 0x0001e20000100800 */
[----:B---3--:R-:W-:Y:S02]  /*14fa90*/  LOP3.LUT R4, R24, 0xffff, RZ, 0xc0, !PT ;  /* 0x0000ffff18047812 */ /* 0x008fe400078ec0ff */
[----:B----4-:R-:W-:-:S04]  /*14faa0*/  LOP3.LUT R3, R25, 0xffff, RZ, 0xc0, !PT ;  /* 0x0000ffff19037812 */ /* 0x010fc800078ec0ff */
[----:B------:R-:W-:Y:S02]  /*14fab0*/  PRMT R15, R3, 0x3340, R0 ;  /* 0x00003340030f7816 */ /* 0x000fe40000000000 */
[----:B0-----:R-:W-:-:S04]  /*14fac0*/  LOP3.LUT R5, R23, 0xffff, RZ, 0xc0, !PT ;  /* 0x0000ffff17057812 */ /* 0x001fc800078ec0ff */
        /* <DEDUP_REMOVED lines=14> */
[----:B------:R2:W-:Y:S01]  /*14fbb0*/  STL [R1+0x19dc], R4 ;  /* 0x0019dc0401007387 */ /* 0x0005e20000100800 */
[----:B------:R-:W-:-:S03]  /*14fbc0*/  LOP3.LUT R3, R18, 0xffff, RZ, 0xc0, !PT ;  /* 0x0000ffff12037812 */ /* 0x000fc600078ec0ff */
[----:B------:R0:W-:Y:S01]  /*14fbd0*/  STL [R1+0x2ec], R5 ;  /* 0x0002ec0501007387 */ /* 0x0001e20000100800 */
[----:B------:R-:W-:-:S03]  /*14fbe0*/  PRMT R15, R3, 0x3340, R0 ;  /* 0x00003340030f7816 */ /* 0x000fc60000000000 */
[----:B------:R-:W4:Y:S01]  /*14fbf0*/  LDL.LU R18, [R1+0xa54] ;  /* 0x000a540001127983 */ /* 0x000f220000300800 */
[----:B--2---:R-:W-:-:S03]  /*14fc00*/  LOP3.LUT R4, R16, 0xffff, RZ, 0xc0, !PT ;  /* 0x0000ffff10047812 */ /* 0x004fc600078ec0ff */
[----:B------:R-:W2:Y:S01]  /*14fc10*/  LDL.LU R16, [R1+0x194] ;  /* 0x0001940001107983 */ /* 0x000ea20000300800 */
[----:B0-----:R-:W-:-:S04]  /*14fc20*/  LOP3.LUT R5, R26, 0xffff, RZ, 0xc0, !PT ;  /* 0x0000ffff1a057812 */ /* 0x001fc800078ec0ff */
[----:B------:R-:W-:-:S04]  /*14fc30*/  PRMT R14, R4, 0x3340, R5 ;  /* 0x00003340040e7816 */ /* 0x000fc80000000005 */
[----:B------:R-:W-:-:S05]  /*14fc40*/  PRMT R14, R14, 0x5410, R15 ;  /* 0x000054100e0e7816 */ /* 0x000fca000000000f */
[----:B------:R0:W-:Y:S04]  /*14fc50*/  STL [R1+0x1f8c], R14 ;  /* 0x001f8c0e01007387 */ /* 0x0001e80000100800 */
[----:B------:R-:W2:Y:S01]  /*14fc60*/  LDL.LU R26, [R1+0x3f4] ;  /* 0x0003f400011a7983 */ /* 0x000ea20000300800 */
[----:B------:R-:W-:Y:S01]  /*14fc70*/  VIADD R27, R27, UR6 ;  /* 0x000000061b1b7c36 */ /* 0x000fe20008000000 */
[----:B------:R-:W-:Y:S01]  /*14fc80*/  SHF.R.U32.HI R4, RZ, 0x8, R4 ;  /* 0x00000008ff047819 */ /* 0x000fe20000011604 */
[----:B------:R-:W-:-:S03]  /*14fc90*/  ULDC UR6, c[0x0][0x248] ;  /* 0x0000920000067ab9 */ /* 0x000fc60000000800 */
[----:B------:R-:W-:Y:S02]  /*14fca0*/  SHF.R.S32.HI R17, RZ, 0x1f, R27 ;  /* 0x0000001fff117819 */ /* 0x000fe4000001141b */
[----:B0-----:R-:W-:Y:S02]  /*14fcb0*/  IADD3 R14, P1, R27, R6, RZ ;  /* 0x000000061b0e7210 */ /* 0x001fe40007f3e0ff */
[----:B------:R-:W-:Y:S02]  /*14fcc0*/  SHF.R.U32.HI R5, RZ, 0x8, R5 ;  /* 0x00000008ff057819 */ /* 0x000fe40000011605 */
[----:B------:R-:W-:Y:S01]  /*14fcd0*/  SHF.R.U32.HI R3, RZ, 0x8, R3 ;  /* 0x00000008ff037819 */ /* 0x000fe20000011603 */
[----:B------:R-:W-:Y:S01]  /*14fce0*/  IMAD.X R15, R17, 0x1, R7, P1 ;  /* 0x00000001110f7824 */ /* 0x000fe200008e0607 */
[----:B------:R-:W-:Y:S02]  /*14fcf0*/  LOP3.LUT R4, R4, 0xffff, RZ, 0xc0, !PT ;  /* 0x0000ffff04047812 */ /* 0x000fe400078ec0ff */
[----:B------:R-:W-:-:S02]  /*14fd00*/  LOP3.LUT R5, R5, 0xffff, RZ, 0xc0, !PT ;  /* 0x0000ffff05057812 */ /* 0x000fc400078ec0ff */
[----:B------:R-:W-:Y:S01]  /*14fd10*/  LOP3.LUT R3, R3, 0xffff, RZ, 0xc0, !PT ;  /* 0x0000ffff03037812 */ /* 0x000fe200078ec0ff */
[----:B------:R0:W-:Y:S02]  /*14fd20*/  STL.64 [R1+0xb68], R14 ;  /* 0x000b680e01007387 */ /* 0x0001e40000100a00 */
[----:B0-----:R-:W-:Y:S02]  /*14fd30*/  PRMT R14, R4, 0x3340, R5 ;  /* 0x00003340040e7816 */ /* 0x001fe40000000005 */
[----:B------:R-:W-:-:S03]  /*14fd40*/  PRMT R5, R3, 0x3340, R0 ;  /* 0x0000334003057816 */ /* 0x000fc60000000000 */
[----:B------:R-:W-:Y:S04]  /*14fd50*/  STL [R1+0x19c0], R14 ;  /* 0x0019c00e01007387 */ /* 0x000fe80000100800 */
[----:B------:R0:W-:Y:S01]  /*14fd60*/  STL [R1+0x2e8], R5 ;  /* 0x0002e80501007387 */ /* 0x0001e20000100800 */
[----:B---3--:R-:W-:-:S03]  /*14fd70*/  LOP3.LUT R4, R24, 0xffff, RZ, 0xc0, !PT ;  /* 0x0000ffff18047812 */ /* 0x008fc600078ec0ff */
[----:B------:R-:W3:Y:S01]  /*14fd80*/  LDL.LU R24, [R1+0x880] ;  /* 0x0008800001187983 */ /* 0x000ee20000300800 */
[----:B----4-:R-:W-:-:S03]  /*14fd90*/  LOP3.LUT R3, R25, 0xffff, RZ, 0xc0, !PT ;  /* 0x0000ffff19037812 */ /* 0x010fc600078ec0ff */
[----:B------:R-:W4:Y:S01]  /*14fda0*/  LDL.LU R25, [R1+0x10c] ;  /* 0x00010c0001197983 */ /* 0x000f220000300800 */
[----:B0-----:R-:W-:-:S03]  /*14fdb0*/  LOP3.LUT R5, R23, 0xffff, RZ, 0xc0, !PT ;  /* 0x0000ffff17057812 */ /* 0x001fc600078ec0ff */
[----:B------:R-:W4:Y:S01]  /*14fdc0*/  LDL.LU R23, [R1+0x3c4] ;  /* 0x0003c40001177983 */ /* 0x000f220000300800 */
[----:B------:R-:W-:Y:S02]  /*14fdd0*/  PRMT R15, R3, 0x3340, R0 ;  /* 0x00003340030f7816 */ /* 0x000fe40000000000 */
[--C-:B------:R-:W-:Y:S02]  /*14fde0*/  PRMT R14, R4, 0x3340, R5.reuse ;  /* 0x00003340040e7816 */ /* 0x100fe40000000005 */
[----:B------:R-:W-:Y:S02]  /*14fdf0*/  SHF.R.U32.HI R4, RZ, 0x8, R4 ;  /* 0x00000008ff047819 */ /* 0x000fe40000011604 */
[----:B------:R-:W-:Y:S02]  /*14fe00*/  SHF.R.U32.HI R5, RZ, 0x8, R5 ;  /* 0x00000008ff057819 */ /* 0x000fe40000011605 */
[----:B------:R-:W-:Y:S02]  /*14fe10*/  PRMT R19, R14, 0x5410, R15 ;  /* 0x000054100e137816 */ /* 0x000fe4000000000f */
[----:B------:R-:W-:-:S02]  /*14fe20*/  IADD3 R14, P1, R27, R8, RZ ;  /* 0x000000081b0e7210 */ /* 0x000fc40007f3e0ff */
[----:B------:R-:W-:Y:S02]  /*14fe30*/  SHF.R.U32.HI R3, RZ, 0x8, R3 ;  /* 0x00000008ff037819 */ /* 0x000fe40000011603 */
[----:B------:R-:W-:Y:S02]  /*14fe40*/  LOP3.LUT R4, R4, 0xffff, RZ, 0xc0, !PT ;  /* 0x0000ffff04047812 */ /* 0x000fe400078ec0ff */
[----:B------:R-:W-:Y:S01]  /*14fe50*/  LOP3.LUT R5, R5, 0xffff, RZ, 0xc0, !PT ;  /* 0x0000ffff05057812 */ /* 0x000fe200078ec0ff */
[----:B------:R-:W-:Y:S01]  /*14fe60*/  IMAD.X R15, R17, 0x1, R9, P1 ;  /* 0x00000001110f7824 */ /* 0x000fe200008e0609 */
[----:B------:R-:W-:Y:S02]  /*14fe70*/  LOP3.LUT R3, R3, 0xffff, RZ, 0xc0, !PT ;  /* 0x0000ffff03037812 */ /* 0x000fe400078ec0ff */
[----:B------:R-:W-:Y:S01]  /*14fe80*/  PRMT R5, R4, 0x3340, R5 ;  /* 0x0000334004057816 */ /* 0x000fe20000000005 */
[----:B------:R-:W-:Y:S01]  /*14fe90*/  STL [R1+0x1f88], R19 ;  /* 0x001f881301007387 */ /* 0x000fe20000100800 */
[----:B------:R-:W-:-:S03]  /*14fea0*/  PRMT R4, R3, 0x3340, R0 ;  /* 0x0000334003047816 */ /* 0x000fc60000000000 */
[----:B------:R0:W-:Y:S01]  /*14feb0*/  STL.64 [R1+0xb60], R14 ;  /* 0x000b600e01007387 */ /* 0x0001e20000100a00 */
[----:B------:R-:W-:-:S03]  /*14fec0*/  LOP3.LUT R3, R18, 0xffff, RZ, 0xc0, !PT ;  /* 0x0000ffff12037812 */ /* 0x000fc600078ec0ff */
[----:B------:R1:W-:Y:S01]  /*14fed0*/  STL [R1+0x19a4], R5 ;  /* 0x0019a40501007387 */ /* 0x0003e20000100800 */
[----:B--2---:R-:W-:-:S03]  /*14fee0*/  LOP3.LUT R16, R16, 0xffff, RZ, 0xc0, !PT ;  /* 0x0000ffff10107812 */ /* 0x004fc600078ec0ff */
[----:B------:R2:W-:Y:S01]  /*14fef0*/  STL [R1+0x2e4], R4 ;  /* 0x0002e40401007387 */ /* 0x0005e20000100800 */
[----:B0-----:R-:W-:Y:S02]  /*14ff00*/  PRMT R14, R16, 0x3340, R0 ;  /* 0x00003340100e7816 */ /* 0x001fe40000000000 */
[----:B-1----:R-:W-:-:S04]  /*14ff10*/  LOP3.LUT R5, R26, 0xffff, RZ, 0xc0, !PT ;  /* 0x0000ffff1a057812 */ /* 0x002fc800078ec0ff */
[----:B--2---:R-:W-:-:S04]  /*14ff20*/  PRMT R4, R3, 0x3340, R5 ;  /* 0x0000334003047816 */ /* 0x004fc80000000005 */
[----:B------:R-:W-:Y:S02]  /*14ff30*/  PRMT R14, R4, 0x5410, R14 ;  /* 0x00005410040e7816 */ /* 0x000fe4000000000e */
[----:B------:R-:W2:Y:S04]  /*14ff40*/  LDL.LU R4, [R1+0x884] ;  /* 0x0008840001047983 */ /* 0x000ea80000300800 */
[----:B------:R-:W2:Y:S01]  /*14ff50*/  LDL.LU R26, [R1+0x110] ;  /* 0x00011000011a7983 */ /* 0x000ea20000300800 */
[----:B------:R-:W-:Y:S02]  /*14ff60*/  SHF.R.U32.HI R3, RZ, 0x8, R3 ;  /* 0x00000008ff037819 */ /* 0x000fe40000011603 */
[----:B------:R-:W-:Y:S01]  /*14ff70*/  SHF.R.U32.HI R5, RZ, 0x8, R5 ;  /* 0x00000008ff057819 */ /* 0x000fe20000011605 */
[----:B------:R0:W-:Y:S01]  /*14ff80*/  STL [R1+0x1f84], R14 ;  /* 0x001f840e01007387 */ /* 0x0001e20000100800 */
[----:B------:R-:W-:-:S02]  /*14ff90*/  IADD3 R18, P1, R27, R10, RZ ;  /* 0x0000000a1b127210 */ /* 0x000fc40007f3e0ff */
[----:B------:R-:W-:Y:S01]  /*14ffa0*/  LOP3.LUT R3, R3, 0xffff, RZ, 0xc0, !PT ;  /* 0x0000ffff03037812 */ /* 0x000fe200078ec0ff */
[----:B------:R-:W2:Y:S01]  /*14ffb0*/  LDL.LU R15, [R1+0x3c8] ;  /* 0x0003c800010f7983 */ /* 0x000ea20000300800 */
[----:B------:R-:W-:Y:S01]  /*14ffc0*/  LOP3.LUT R5, R5, 0xffff, RZ, 0xc0, !PT ;  /* 0x0000ffff05057812 */ /* 0x000fe200078ec0ff */
[----:B------:R-:W-:-:S03]  /*14ffd0*/  IMAD.X R19, R17, 0x1, R11, P1 ;  /* 0x0000000111137824 */ /* 0x000fc600008e060b */
[----:B0-----:R-:W-:Y:S02]  /*14ffe0*/  PRMT R14, R3, 0x3340, R5 ;  /* 0x00003340030e7816 */ /* 0x001fe40000000005 */
[----:B------:R-:W-:Y:S04]  /*14fff0*/  STL.64 [R1+0xb58], R18 ;  /* 0x000b581201007387 */ /* 0x000fe80000100a00 */
[----:B------:R0:W-:Y:S01]  /*150000*/  STL [R1+0x1988], R14 ;  /* 0x0019880e01007387 */ /* 0x0001e20000100800 */
[----:B---3--:R-:W-:Y:S02]  /*150010*/  LOP3.LUT R5, R24, 0xffff, RZ, 0xc0, !PT ;  /* 0x0000ffff18057812 */ /* 0x008fe400078ec0ff */
[----:B----4-:R-:W-:Y:S02]  /*150020*/  LOP3.LUT R3, R25, 0xffff, RZ, 0xc0, !PT ;  /* 0x0000ffff19037812 */ /* 0x010fe400078ec0ff */
[----:B0-----:R-:W-:-:S02]  /*150030*/  LOP3.LUT R14, R23, 0xffff, RZ, 0xc0, !PT ;  /* 0x0000ffff170e7812 */ /* 0x001fc400078ec0ff */
[----:B------:R-:W-:Y:S02]  /*150040*/  PRMT R19, R3, 0x3340, R0 ;  /* 0x0000334003137816 */ /* 0x000fe40000000000 */
[----:B------:R-:W-:-:S04]  /*150050*/  PRMT R18, R5, 0x3340, R14 ;  /* 0x0000334005127816 */ /* 0x000fc8000000000e */
[----:B------:R-:W-:Y:S02]  /*150060*/  PRMT R20, R18, 0x5410, R19 ;  /* 0x0000541012147816 */ /* 0x000fe40000000013 */
[----:B------:R-:W-:-:S05]  /*150070*/  IADD3 R18, P1, R27, R12, RZ ;  /* 0x0000000c1b127210 */ /* 0x000fca0007f3e0ff */
[----:B------:R-:W-:Y:S01]  /*150080*/  IMAD.X R19, R17, 0x1, R13, P1 ;  /* 0x0000000111137824 */ /* 0x000fe200008e060d */
[----:B------:R-:W-:Y:S04]  /*150090*/  STL [R1+0x1f80], R20 ;  /* 0x001f801401007387 */ /* 0x000fe80000100800 */
[----:B------:R0:W-:Y:S04]  /*1500a0*/  STL.64 [R1+0xb50], R18 ;  /* 0x000b501201007387 */ /* 0x0001e80000100a00 */
[----:B0-----:R-:W3:Y:S04]  /*1500b0*/  LDL.LU R18, [R1+0x6a4] ;  /* 0x0006a40001127983 */ /* 0x001ee80000300800 */
[----:B------:R-:W4:Y:S04]  /*1500c0*/  LDL.LU R24, [R1+0xa4] ;  /* 0x0000a40001187983 */ /* 0x000f280000300800 */
[----:B------:R-:W3:Y:S04]  /*1500d0*/  LDL.LU R25, [R1+0x2ac] ;  /* 0x0002ac0001197983 */ /* 0x000ee80000300800 */
[----:B------:R-:W3:Y:S01]  /*1500e0*/  LDL.LU R23, [R1+0x6a0] ;  /* 0x0006a00001177983 */ /* 0x000ee20000300800 */
[----:B------:R-:W-:-:S02]  /*1500f0*/  SHF.R.U32.HI R16, RZ, 0x8, R16 ;  /* 0x00000008ff107819 */ /* 0x000fc40000011610 */
[----:B------:R-:W-:Y:S02]  /*150100*/  SHF.R.U32.HI R5, RZ, 0x8, R5 ;  /* 0x00000008ff057819 */ /* 0x000fe40000011605 */
[----:B------:R-:W-:Y:S02]  /*150110*/  SHF.R.U32.HI R14, RZ, 0x8, R14 ;  /* 0x00000008ff0e7819 */ /* 0x000fe4000001160e */
[----:B------:R-:W-:Y:S02]  /*150120*/  LOP3.LUT R16, R16, 0xffff, RZ, 0xc0, !PT ;  /* 0x0000ffff10107812 */ /* 0x000fe400078ec0ff */
[----:B------:R-:W-:Y:S02]  /*150130*/  LOP3.LUT R5, R5, 0xffff, RZ, 0xc0, !PT ;  /* 0x0000ffff05057812 */ /* 0x000fe400078ec0ff */
[----:B------:R-:W-:Y:S02]  /*150140*/  LOP3.LUT R14, R14, 0xffff, RZ, 0xc0, !PT ;  /* 0x0000ffff0e0e7812 */ /* 0x000fe400078ec0ff */
[----:B------:R-:W-:-:S02]  /*150150*/  PRMT R17, R16, 0x3340, R0 ;  /* 0x0000334010117816 */ /* 0x000fc40000000000 */
[----:B------:R-:W-:Y:S01]  /*150160*/  PRMT R14, R5, 0x3340, R14 ;  /* 0x00003340050e7816 */ /* 0x000fe2000000000e */
[----:B------:R-:W3:Y:S01]  /*150170*/  LDL.LU R16, [R1+0xa0] ;  /* 0x0000a00001107983 */ /* 0x000ee20000300800 */
[----:B--2---:R-:W-:Y:S02]  /*150180*/  LOP3.LUT R5, R4, 0xffff, RZ, 0xc0, !PT ;  /* 0x0000ffff04057812 */ /* 0x004fe400078ec0ff */
[----:B------:R-:W-:Y:S01]  /*150190*/  LOP3.LUT R4, R26, 0xffff, RZ, 0xc0, !PT ;  /* 0x0000ffff1a047812 */ /* 0x000fe200078ec0ff */
[----:B------:R-:W-:Y:S04]  /*1501a0*/  STL [R1+0x2e0], R17 ;  /* 0x0002e01101007387 */ /* 0x000fe80000100800 */
[----:B------:R0:W-:Y:S04]  /*1501b0*/  STL [R1+0x1980], R14 ;  /* 0x0019800e01007387 */ /* 0x0001e80000100800 */
[----:B------:R-:W2:Y:S01]  /*1501c0*/  LDL.LU R26, [R1+0x2a8] ;  /* 0x0002a800011a7983 */ /* 0x000ea20000300800 */
[----:B0-----:R-:W-:-:S04]  /*1501d0*/  LOP3.LUT R14, R15, 0xffff, RZ, 0xc0, !PT ;  /* 0x0000ffff0f0e7812 */ /* 0x001fc800078ec0ff */
[--C-:B------:R-:W-:Y:S02]  /*1501e0*/  PRMT R15, R5, 0x3340, R14.reuse ;  /* 0x00003340050f7816 */ /* 0x100fe4000000000e */
[----:B------:R-:W-:Y:S02]  /*1501f0*/  SHF.R.U32.HI R5, RZ, 0x8, R5 ;  /* 0x00000008ff057819 */ /* 0x000fe40000011605 */
[----:B------:R-:W-:Y:S01]  /*150200*/  SHF.R.U32.HI R14, RZ, 0x8, R14 ;  /* 0x00000008ff0e7819 */ /* 0x000fe2000001160e */
[----:B------:R-:W-:Y:S01]  /*150210*/  VIADD R27, R27, UR6 ;  /* 0x000000061b1b7c36 */ /* 0x000fe20008000000 */
[----:B------:R-:W-:Y:S01]  /*150220*/  PRMT R17, R4, 0x3340, R0 ;  /* 0x0000334004117816 */ /* 0x000fe20000000000 */
[----:B------:R-:W-:Y:S01]  /*150230*/  ULDC UR6, c[0x0][0x248] ;  /* 0x0000920000067ab9 */ /* 0x000fe20000000800 */
[----:B------:R-:W-:Y:S02]  /*150240*/  LOP3.LUT R5, R5, 0xffff, RZ, 0xc0, !PT ;  /* 0x0000ffff05057812 */ /* 0x000fe400078ec0ff */
[----:B------:R-:W-:-:S02]  /*150250*/  LOP3.LUT R14, R14, 0xffff, RZ, 0xc0, !PT ;  /* 0x0000ffff0e0e7812 */ /* 0x000fc400078ec0ff */
[----:B------:R-:W-:Y:S02]  /*150260*/  PRMT R15, R15, 0x5410, R17 ;  /* 0x000054100f0f7816 */ /* 0x000fe40000000011 */
[----:B------:R-:W-:Y:S02]  /*150270*/  PRMT R5, R5, 0x3340, R14 ;  /* 0x0000334005057816 */ /* 0x000fe4000000000e */
[----:B------:R-:W-:Y:S02]  /*150280*/  SHF.R.S32.HI R17, RZ, 0x1f, R27 ;  /* 0x0000001fff117819 */ /* 0x000fe4000001141b */
[----:B------:R-:W-:Y:S01]  /*150290*/  IADD3 R14, P1, R27, R6, RZ ;  /* 0x000000061b0e7210 */ /* 0x000fe20007f3e0ff */
[----:B------:R0:W-:Y:S01]  /*1502a0*/  STL [R1+0x1f7c], R15 ;  /* 0x001f7c0f01007387 */ /* 0x0001e20000100800 */
[----:B------:R-:W-:Y:S02]  /*1502b0*/  SHF.R.U32.HI R4, RZ, 0x8, R4 ;  /* 0x00000008ff047819 */ /* 0x000fe40000011604 */
[----:B------:R-:W-:-:S02]  /*1502c0*/  SHF.R.U32.HI R3, RZ, 0x8, R3 ;  /* 0x00000008ff037819 */ /* 0x000fc40000011603 */
[----:B------:R-:W-:Y:S01]  /*1502d0*/  LOP3.LUT R4, R4, 0xffff, RZ, 0xc0, !PT ;  /* 0x0000ffff04047812 */ /* 0x000fe200078ec0ff */
[----:B------:R-:W-:Y:S01]  /*1502e0*/  STL [R1+0x1974], R5 ;  /* 0x0019740501007387 */ /* 0x000fe20000100800 */
[----:B------:R-:W-:Y:S01]  /*1502f0*/  LOP3.LUT R3, R3, 0xffff, RZ, 0xc0, !PT ;  /* 0x0000ffff03037812 */ /* 0x000fe200078ec0ff */
[----:B0-----:R-:W-:-:S05]  /*150300*/  IMAD.X R15, R17, 0x1, R7, P1 ;  /* 0x00000001110f7824 */ /* 0x001fca00008e0607 */
[----:B------:R0:W-:Y:S02]  /*150310*/  STL.64 [R1+0xb48], R14 ;  /* 0x000b480e01007387 */ /* 0x0001e40000100a00 */
[--C-:B0-----:R-:W-:Y:S02]  /*150320*/  PRMT R14, R4, 0x3340, R0.reuse ;  /* 0x00003340040e7816 */ /* 0x101fe40000000000 */
[----:B------:R-:W-:-:S03]  /*150330*/  PRMT R4, R3, 0x3340, R0 ;  /* 0x0000334003047816 */ /* 0x000fc60000000000 */
[----:B------:R3:W-:Y:S04]  /*150340*/  STL [R1+0x2dc], R14 ;  /* 0x0002dc0e01007387 */ /* 0x0007e80000100800 */
[----:B------:R0:W-:Y:S01]  /*150350*/  STL [R1+0x2d8], R4 ;  /* 0x0002d80401007387 */ /* 0x0001e20000100800 */
[----:B----4-:R-:W-:-:S03]  /*150360*/  LOP3.LUT R3, R24, 0xffff, RZ, 0xc0, !PT ;  /* 0x0000ffff18037812 */ /* 0x010fc600078ec0ff */
[----:B------:R-:W4:Y:S01]  /*150370*/  LDL.LU R24, [R1+0x5714] ;  /* 0x0057140001187983 */ /* 0x000f220000300800 */
[----:B---3--:R-:W-:-:S03]  /*150380*/  LOP3.LUT R14, R25, 0xffff, RZ, 0xc0, !PT ;  /* 0x0000ffff190e7812 */ /* 0x008fc600078ec0ff */
[----:B------:R-:W3:Y:S01]  /*150390*/  LDL.LU R25, [R1+0x244] ;  /* 0x0002440001197983 */ /* 0x000ee20000300800 */
[----:B0-----:R-:W-:-:S03]  /*1503a0*/  LOP3.LUT R4, R23, 0xffff, RZ, 0xc0, !PT ;  /* 0x0000ffff17047812 */ /* 0x001fc600078ec0ff */
[----:B------:R-:W3:Y:S01]  /*1503b0*/  LDL.LU R23, [R1+0x4c0] ;  /* 0x0004c00001177983 */ /* 0x000ee20000300800 */
[----:B------:R-:W-:Y:S02]  /*1503c0*/  LOP3.LUT R5, R18, 0xffff, RZ, 0xc0, !PT ;  /* 0x0000ffff12057812 */ /* 0x000fe400078ec0ff */
[----:B------:R-:W-:Y:S02]  /*1503d0*/  PRMT R19, R3, 0x3340, R0 ;  /* 0x0000334003137816 */ /* 0x000fe40000000000 */
[----:B------:R-:W-:-:S04]  /*1503e0*/  PRMT R18, R5, 0x3340, R14 ;  /* 0x0000334005127816 */ /* 0x000fc8000000000e */
[----:B------:R-:W-:Y:S02]  /*1503f0*/  PRMT R20, R18, 0x5410, R19 ;  /* 0x0000541012147816 */ /* 0x000fe40000000013 */
[----:B------:R-:W-:-:S03]  /*150400*/  LOP3.LUT R16, R16, 0xffff, RZ, 0xc0, !PT ;  /* 0x0000ffff10107812 */ /* 0x000fc600078ec0ff */
[----:B------:R0:W-:Y:S01]  /*150410*/  STL [R1+0x1f74], R20 ;  /* 0x001f741401007387 */ /* 0x0001e20000100800 */
[----:B------:R-:W-:Y:S02]  /*150420*/  PRMT R19, R16, 0x3340, R0 ;  /* 0x0000334010137816 */ /* 0x000fe40000000000 */
[----:B--2---:R-:W-:-:S04]  /*150430*/  LOP3.LUT R15, R26, 0xffff, RZ, 0xc0, !PT ;  /* 0x0000ffff1a0f7812 */ /* 0x004fc800078ec0ff */
[----:B------:R-:W-:-:S04]  /*150440*/  PRMT R18, R4, 0x3340, R15 ;  /* 0x0000334004127816 */ /* 0x000fc8000000000f */
[----:B0-----:R-:W-:Y:S02]  /*150450*/  PRMT R20, R18, 0x5410, R19 ;  /* 0x0000541012147816 */ /* 0x001fe40000000013 */
[----:B------:R-:W-:-:S05]  /*150460*/  IADD3 R18, P1, R27, R8, RZ ;  /* 0x000000081b127210 */ /* 0x000fca0007f3e0ff */
[----:B------:R-:W-:Y:S01]  /*150470*/  IMAD.X R19, R17, 0x1, R9, P1 ;  /* 0x0000000111137824 */ /* 0x000fe200008e0609 */
[----:B------:R-:W-:Y:S04]  /*150480*/  STL [R1+0x1f70], R20 ;  /* 0x001f701401007387 */ /* 0x000fe80000100800 */
[----:B------:R0:W-:Y:S04]  /*150490*/  STL.64 [R1+0xb28], R18 ;  /* 0x000b281201007387 */ /* 0x0001e80000100a00 */
[----:B------:R-:W2:Y:S01]  /*1504a0*/  LDL.LU R26, [R1+0x5718] ;  /* 0x00571800011a7983 */ /* 0x000ea20000300800 */
[----:B------:R-:W-:-:S02]  /*1504b0*/  SHF.R.U32.HI R4, RZ, 0x8, R4 ;  /* 0x00000008ff047819 */ /* 0x000fc40000011604 */
[----:B------:R-:W-:Y:S02]  /*1504c0*/  SHF.R.U32.HI R15, RZ, 0x8, R15 ;  /* 0x00000008ff0f7819 */ /* 0x000fe4000001160f */
[----:B------:R-:W-:Y:S02]  /*1504d0*/  LOP3.LUT R4, R4, 0xffff, RZ, 0xc0, !PT ;  /* 0x0000ffff04047812 */ /* 0x000fe400078ec0ff */
[----:B------:R-:W-:Y:S02]  /*1504e0*/  LOP3.LUT R15, R15, 0xffff, RZ, 0xc0, !PT ;  /* 0x0000ffff0f0f7812 */ /* 0x000fe400078ec0ff */
[----:B------:R-:W-:Y:S02]  /*1504f0*/  SHF.R.U32.HI R5, RZ, 0x8, R5 ;  /* 0x00000008ff057819 */ /* 0x000fe40000011605 */
[----:B0-----:R-:W-:Y:S02]  /*150500*/  PRMT R18, R4, 0x3340, R15 ;  /* 0x0000334004127816 */ /* 0x001fe4000000000f */
[----:B------:R-:W-:Y:S01]  /*150510*/  SHF.R.U32.HI R14, RZ, 0x8, R14 ;  /* 0x00000008ff0e7819 */ /* 0x000fe2000001160e */
[----:B------:R-:W2:Y:S01]  /*150520*/  LDL.LU R4, [R1+0x248] ;  /* 0x0002480001047983 */ /* 0x000ea20000300800 */
[----:B------:R-:W-:-:S03]  /*150530*/  SHF.R.U32.HI R3, RZ, 0x8, R3 ;  /* 0x00000008ff037819 */ /* 0x000fc60000011603 */
[----:B------:R-:W2:Y:S01]  /*150540*/  LDL.LU R15, [R1+0x4c4] ;  /* 0x0004c400010f7983 */ /* 0x000ea20000300800 */
[----:B------:R-:W-:Y:S02]  /*150550*/  LOP3.LUT R5, R5, 0xffff, RZ, 0xc0, !PT ;  /* 0x0000ffff05057812 */ /* 0x000fe400078ec0ff */
[----:B------:R-:W-:Y:S01]  /*150560*/  LOP3.LUT R14, R14, 0xffff, RZ, 0xc0, !PT ;  /* 0x0000ffff0e0e7812 */ /* 0x000fe200078ec0ff */
[----:B------:R0:W-:Y:S01]  /*150570*/  STL [R1+0x1960], R18 ;  /* 0x0019601201007387 */ /* 0x0001e20000100800 */
[----:B------:R-:W-:Y:S02]  /*150580*/  LOP3.LUT R3, R3, 0xffff, RZ, 0xc0, !PT ;  /* 0x0000ffff03037812 */ /* 0x000fe400078ec0ff */
[----:B------:R-:W-:Y:S02]  /*150590*/  PRMT R5, R5, 0x3340, R14 ;  /* 0x0000334005057816 */ /* 0x000fe4000000000e */
[----:B0-----:R-:W-:Y:S02]  /*1505a0*/  IADD3 R18, P1, R27, R10, RZ ;  /* 0x0000000a1b127210 */ /* 0x001fe40007f3e0ff */
[----:B------:R-:W-:-:S03]  /*1505b0*/  PRMT R14, R3, 0x3340, R0 ;  /* 0x00003340030e7816 */ /* 0x000fc60000000000 */
[----:B------:R-:W-:Y:S01]  /*1505c0*/  IMAD.X R19, R17, 0x1, R11, P1 ;  /* 0x0000000111137824 */ /* 0x000fe200008e060b */
[----:B------:R4:W-:Y:S04]  /*1505d0*/  STL [R1+0x1954], R5 ;  /* 0x0019540501007387 */ /* 0x0009e80000100800 */
[----:B------:R-:W-:Y:S04]  /*1505e0*/  STL.64 [R1+0xb38], R18 ;  /* 0x000b381201007387 */ /* 0x000fe80000100a00 */
[----:B------:R0:W-:Y:S01]  /*1505f0*/  STL [R1+0x2d4], R14 ;  /* 0x0002d40e01007387 */ /* 0x0001e20000100800 */
[----:B------:R-:W-:-:S02]  /*150600*/  SHF.R.U32.HI R16, RZ, 0x8, R16 ;  /* 0x00000008ff107819 */ /* 0x000fc40000011610 */
[----:B----4-:R-:W-:Y:S02]  /*150610*/  LOP3.LUT R5, R24, 0xffff, RZ, 0xc0, !PT ;  /* 0x0000ffff18057812 */ /* 0x010fe400078ec0ff */
[----:B---3--:R-:W-:Y:S02]  /*150620*/  LOP3.LUT R3, R25, 0xffff, RZ, 0xc0, !PT ;  /* 0x0000ffff19037812 */ /* 0x008fe400078ec0ff */
[----:B0-----:R-:W-:Y:S02]  /*150630*/  LOP3.LUT R14, R23, 0xffff, RZ, 0xc0, !PT ;  /* 0x0000ffff170e7812 */ /* 0x001fe400078ec0ff */
[----:B------:R-:W-:Y:S02]  /*150640*/  PRMT R19, R3, 0x3340, R0 ;  /* 0x0000334003137816 */ /* 0x000fe40000000000 */
[----:B------:R-:W-:-:S04]  /*150650*/  PRMT R18, R5, 0x3340, R14 ;  /* 0x0000334005127816 */ /* 0x000fc8000000000e */
[----:B------:R-:W-:Y:S02]  /*150660*/  PRMT R20, R18, 0x5410, R19 ;  /* 0x0000541012147816 */ /* 0x000fe40000000013 */
[----:B------:R-:W-:-:S05]  /*150670*/  IADD3 R18, P1, R27, R12, RZ ;  /* 0x0000000c1b127210 */ /* 0x000fca0007f3e0ff */
[----:B------:R-:W-:Y:S01]  /*150680*/  IMAD.X R19, R17, 0x1, R13, P1 ;  /* 0x0000000111137824 */ /* 0x000fe200008e060d */
[----:B------:R-:W-:Y:S01]  /*150690*/  STL [R1+0x1f6c], R20 ;  /* 0x001f6c1401007387 */ /* 0x000fe20000100800 */
[----:B------:R-:W-:-:S03]  /*1506a0*/  LOP3.LUT R17, R16, 0xffff, RZ, 0xc0, !PT ;  /* 0x0000ffff10117812 */ /* 0x000fc600078ec0ff */
[----:B------:R0:W-:Y:S04]  /*1506b0*/  STL.64 [R1+0xb20], R18 ;  /* 0x000b201201007387 */ /* 0x0001e80000100a00 */
[----:B0-----:R-:W3:Y:S04]  /*1506c0*/  LDL.LU R18, [R1+0x890] ;  /* 0x0008900001127983 */ /* 0x001ee80000300800 */
[----:B------:R-:W4:Y:S04]  /*1506d0*/  LDL.LU R16, [R1+0x12c] ;  /* 0x00012c0001107983 */ /* 0x000f280000300800 */
[----:B------:R-:W4:Y:S04]  /*1506e0*/  LDL.LU R24, [R1+0x3d4] ;  /* 0x0003d40001187983 */ /* 0x000f280000300800 */
[----:B------:R-:W3:Y:S04]  /*1506f0*/  LDL.LU R25, [R1+0xa60] ;  /* 0x000a600001197983 */ /* 0x000ee80000300800 */
[----:B------:R-:W4:Y:S01]  /*150700*/  LDL.LU R23, [R1+0x1b4] ;  /* 0x0001b40001177983 */ /* 0x000f220000300800 */
[----:B------:R-:W-:-:S02]  /*150710*/  SHF.R.U32.HI R5, RZ, 0x8, R5 ;  /* 0x00000008ff057819 */ /* 0x000fc40000011605 */
[----:B------:R-:W-:Y:S02]  /*150720*/  SHF.R.U32.HI R14, RZ, 0x8, R14 ;  /* 0x00000008ff0e7819 */ /* 0x000fe4000001160e */
[----:B------:R-:W-:Y:S02]  /*150730*/  LOP3.LUT R5, R5, 0xffff, RZ, 0xc0, !PT ;  /* 0x0000ffff05057812 */ /* 0x000fe400078ec0ff */
[----:B------:R-:W-:Y:S02]  /*150740*/  LOP3.LUT R14, R14, 0xffff, RZ, 0xc0, !PT ;  /* 0x0000ffff0e0e7812 */ /* 0x000fe400078ec0ff */
[----:B------:R-:W-:Y:S02]  /*150750*/  PRMT R17, R17, 0x3340, R0 ;  /* 0x0000334011117816 */ /* 0x000fe40000000000 */
[----:B------:R-:W-:Y:S02]  /*150760*/  PRMT R14, R5, 0x3340, R14 ;  /* 0x00003340050e7816 */ /* 0x000fe4000000000e */
[----:B--2---:R-:W-:Y:S01]  /*150770*/  LOP3.LUT R5, R26, 0xffff, RZ, 0xc0, !PT ;  /* 0x0000ffff1a057812 */ /* 0x004fe200078ec0ff */
[----:B------:R-:W-:Y:S04]  /*150780*/  STL [R1+0x2d0], R17 ;  /* 0x0002d01101007387 */ /* 0x000fe80000100800 */
[----:B------:R-:W2:Y:S04]  /*150790*/  LDL.LU R26, [R1+0x400] ;  /* 0x00040000011a7983 */ /* 0x000ea80000300800 */
[----:B------:R0:W-:Y:S01]  /*1507a0*/  STL [R1+0x193c], R14 ;  /* 0x00193c0e01007387 */ /* 0x0001e20000100800 */
[----:B------:R-:W-:-:S02]  /*1507b0*/  LOP3.LUT R4, R4, 0xffff, RZ, 0xc0, !PT ;  /* 0x0000ffff04047812 */ /* 0x000fc400078ec0ff */
        /* <DEDUP_REMOVED lines=9> */
[----:B------:R-:W-:Y:S02]  /*150850*/  SHF.R.U32.HI R4, RZ, 0x8, R4 ;  /* 0x00000008ff047819 */ /* 0x000fe40000011604 */
[----:B------:R-:W-:Y:S02]  /*150860*/  PRMT R15, R15, 0x5410, R17 ;  /* 0x000054100f0f7816 */ /* 0x000fe40000000011 */
[----:B------:R-:W-:Y:S02]  /*150870*/  PRMT R5, R5, 0x3340, R14 ;  /* 0x0000334005057816 */ /* 0x000fe4000000000e */
[----:B------:R-:W-:Y:S02]  /*150880*/  SHF.R.U32.HI R3, RZ, 0x8, R3 ;  /* 0x00000008ff037819 */ /* 0x000fe40000011603 */
[----:B------:R-:W-:Y:S02]  /*150890*/  SHF.R.S32.HI R17, RZ, 0x1f, R27 ;  /* 0x0000001fff117819 */ /* 0x000fe4000001141b */
[----:B------:R-:W-:-:S02]  /*1508a0*/  IADD3 R14, P1, R27, R6, RZ ;  /* 0x000000061b0e7210 */ /* 0x000fc40007f3e0ff */
[----:B------:R-:W-:Y:S01]  /*1508b0*/  LOP3.LUT R4, R4, 0xffff, RZ, 0xc0, !PT ;  /* 0x0000ffff04047812 */ /* 0x000fe200078ec0ff */
[----:B------:R0:W-:Y:S01]  /*1508c0*/  STL [R1+0x1f60], R15 ;  /* 0x001f600f01007387 */ /* 0x0001e20000100800 */
[----:B------:R-:W-:-:S03]  /*1508d0*/  LOP3.LUT R3, R3, 0xffff, RZ, 0xc0, !PT ;  /* 0x0000ffff03037812 */ /* 0x000fc600078ec0ff */
[----:B------:R1:W-:Y:S01]  /*1508e0*/  STL [R1+0x1934], R5 ;  /* 0x0019340501007387 */ /* 0x0003e20000100800 */
[----:B0-----:R-:W-:Y:S01]  /*1508f0*/  IMAD.X R15, R17, 0x1, R7, P1 ;  /* 0x00000001110f7824 */ /* 0x001fe200008e0607 */
[--C-:B-1----:R-:W-:Y:S02]  /*150900*/  PRMT R5, R4, 0x3340, R0.reuse ;  /* 0x0000334004057816 */ /* 0x102fe40000000000 */
[----:B------:R-:W-:Y:S02]  /*150910*/  PRMT R4, R3, 0x3340, R0 ;  /* 0x0000334003047816 */ /* 0x000fe40000000000 */
[----:B------:R3:W-:Y:S04]  /*150920*/  STL.64 [R1+0xb40], R14 ;  /* 0x000b400e01007387 */ /* 0x0007e80000100a00 */
[----:B------:R-:W-:Y:S04]  /*150930*/  STL [R1+0x2cc], R5 ;  /* 0x0002cc0501007387 */ /* 0x000fe80000100800 */
[----:B------:R4:W-:Y:S01]  /*150940*/  STL [R1+0x2c8], R4 ;  /* 0x0002c80401007387 */ /* 0x0009e20000100800 */
[----:B---3--:R-:W-:-:S03]  /*150950*/  LOP3.LUT R14, R25, 0xffff, RZ, 0xc0, !PT ;  /* 0x0000ffff190e7812 */ /* 0x008fc600078ec0ff */
[----:B------:R-:W3:Y:S01]  /*150960*/  LDL.LU R25, [R1+0x894] ;  /* 0x0008940001197983 */ /* 0x000ee20000300800 */
[----:B----4-:R-:W-:-:S03]  /*150970*/  LOP3.LUT R4, R23, 0xffff, RZ, 0xc0, !PT ;  /* 0x0000ffff17047812 */ /* 0x010fc600078ec0ff */
[----:B------:R-:W4:Y:S01]  /*150980*/  LDL.LU R23, [R1+0x130] ;  /* 0x0001300001177983 */ /* 0x000f220000300800 */
[----:B------:R-:W-:Y:S02]  /*150990*/  LOP3.LUT R18, R18, 0xffff, RZ, 0xc0, !PT ;  /* 0x0000ffff12127812 */ /* 0x000fe400078ec0ff */
[----:B------:R-:W-:Y:S02]  /*1509a0*/  LOP3.LUT R3, R16, 0xffff, RZ, 0xc0, !PT ;  /* 0x0000ffff10037812 */ /* 0x000fe400078ec0ff */
[----:B------:R-:W-:Y:S02]  /*1509b0*/  LOP3.LUT R5, R24, 0xffff, RZ, 0xc0, !PT ;  /* 0x0000ffff18057812 */ /* 0x000fe400078ec0ff */
[----:B------:R-:W-:Y:S02]  /*1509c0*/  PRMT R19, R3, 0x3340, R0 ;  /* 0x0000334003137816 */ /* 0x000fe40000000000 */
[----:B------:R-:W-:-:S04]  /*1509d0*/  PRMT R15, R18, 0x3340, R5 ;  /* 0x00003340120f7816 */ /* 0x000fc80000000005 */
[----:B------:R-:W-:Y:S02]  /*1509e0*/  PRMT R19, R15, 0x5410, R19 ;  /* 0x000054100f137816 */ /* 0x000fe40000000013 */
[----:B------:R-:W4:Y:S01]  /*1509f0*/  LDL.LU R15, [R1+0x3d8] ;  /* 0x0003d800010f7983 */ /* 0x000f220000300800 */
[----:B--2---:R-:W-:Y:S02]  /*150a00*/  LOP3.LUT R16, R26, 0xffff, RZ, 0xc0, !PT ;  /* 0x0000ffff1a107812 */ /* 0x004fe400078ec0ff */
[----:B------:R-:W-:Y:S01]  /*150a10*/  PRMT R20, R4, 0x3340, R0 ;  /* 0x0000334004147816 */ /* 0x000fe20000000000 */
[----:B------:R0:W-:Y:S04]  /*150a20*/  STL [R1+0x1f58], R19 ;  /* 0x001f581301007387 */ /* 0x0001e80000100800 */
[----:B------:R1:W-:Y:S01]  /*150a30*/  STL [R1+0x607c], R4 ;  /* 0x00607c0401007387 */ /* 0x0003e20000100800 */
[----:B0-----:R-:W-:-:S04]  /*150a40*/  PRMT R19, R14, 0x3340, R16 ;  /* 0x000033400e137816 */ /* 0x001fc80000000010 */
[----:B-1----:R-:W-:Y:S02]  /*150a50*/  PRMT R4, R19, 0x5410, R20 ;  /* 0x0000541013047816 */ /* 0x002fe40000000014 */
[----:B------:R-:W-:-:S05]  /*150a60*/  IADD3 R20, P1, R27, R8, RZ ;  /* 0x000000081b147210 */ /* 0x000fca0007f3e0ff */
[----:B------:R-:W-:Y:S01]  /*150a70*/  IMAD.X R21, R17, 0x1, R9, P1 ;  /* 0x0000000111157824 */ /* 0x000fe200008e0609 */
[----:B------:R0:W-:Y:S04]  /*150a80*/  STL [R1+0x1f5c], R4 ;  /* 0x001f5c0401007387 */ /* 0x0001e80000100800 */
[----:B------:R-:W-:Y:S01]  /*150a90*/  STL.64 [R1+0xb18], R20 ;  /* 0x000b181401007387 */ /* 0x000fe20000100a00 */
[----:B0-----:R-:W-:-:S03]  /*150aa0*/  SHF.R.U32.HI R4, RZ, 0x8, R18 ;  /* 0x00000008ff047819 */ /* 0x001fc60000011612 */
[----:B------:R-:W2:Y:S04]  /*150ab0*/  LDL.LU R18, [R1+0x6b0] ;  /* 0x0006b00001127983 */ /* 0x000ea80000300800 */
[----:B------:R-:W2:Y:S04]  /*150ac0*/  LDL.LU R24, [R1+0xc0] ;  /* 0x0000c00001187983 */ /* 0x000ea80000300800 */
[----:B------:R-:W2:Y:S01]  /*150ad0*/  LDL.LU R26, [R1+0x2bc] ;  /* 0x0002bc00011a7983 */ /* 0x000ea20000300800 */
[----:B------:R-:W-:Y:S02]  /*150ae0*/  SHF.R.U32.HI R14, RZ, 0x8, R14 ;  /* 0x00000008ff0e7819 */ /* 0x000fe4000001160e */
[----:B------:R-:W-:-:S02]  /*150af0*/  SHF.R.U32.HI R16, RZ, 0x8, R16 ;  /* 0x00000008ff107819 */ /* 0x000fc40000011610 */
[----:B------:R-:W-:Y:S02]  /*150b00*/  SHF.R.U32.HI R5, RZ, 0x8, R5 ;  /* 0x00000008ff057819 */ /* 0x000fe40000011605 */
[----:B------:R-:W-:Y:S02]  /*150b10*/  LOP3.LUT R14, R14, 0xffff, RZ, 0xc0, !PT ;  /* 0x0000ffff0e0e7812 */ /* 0x000fe400078ec0ff */
[----:B------:R-:W-:Y:S02]  /*150b20*/  LOP3.LUT R16, R16, 0xffff, RZ, 0xc0, !PT ;  /* 0x0000ffff10107812 */ /* 0x000fe400078ec0ff */
[----:B------:R-:W-:Y:S02]  /*150b30*/  LOP3.LUT R4, R4, 0xffff, RZ, 0xc0, !PT ;  /* 0x0000ffff04047812 */ /* 0x000fe400078ec0ff */
[----:B------:R-:W-:Y:S02]  /*150b40*/  LOP3.LUT R5, R5, 0xffff, RZ, 0xc0, !PT ;  /* 0x0000ffff05057812 */ /* 0x000fe400078ec0ff */
[----:B------:R-:W-:-:S02]  /*150b50*/  PRMT R28, R14, 0x3340, R16 ;  /* 0x000033400e1c7816 */ /* 0x000fc40000000010 */
[----:B------:R-:W-:Y:S02]  /*150b60*/  PRMT R14, R4, 0x3340, R5 ;  /* 0x00003340040e7816 */ /* 0x000fe40000000005 */
[----:B------:R-:W-:Y:S02]  /*150b70*/  IADD3 R4, P1, R27, R10, RZ ;  /* 0x0000000a1b047210 */ /* 0x000fe40007f3e0ff */
[----:B------:R-:W-:-:S03]  /*150b80*/  SHF.R.U32.HI R3, RZ, 0x8, R3 ;  /* 0x00000008ff037819 */ /* 0x000fc60000011603 */
[----:B------:R-:W-:Y:S01]  /*150b90*/  IMAD.X R5, R17, 0x1, R11, P1 ;  /* 0x0000000111057824 */ /* 0x000fe200008e060b */
[----:B------:R-:W-:Y:S01]  /*150ba0*/  LOP3.LUT R3, R3, 0xffff, RZ, 0xc0, !PT ;  /* 0x0000ffff03037812 */ /* 0x000fe200078ec0ff */
[----:B------:R-:W-:Y:S04]  /*150bb0*/  STL [R1+0x5c0c], R28 ;  /* 0x005c0c1c01007387 */ /* 0x000fe80000100800 */
[----:B------:R-:W-:Y:S04]  /*150bc0*/  STL [R1+0x1924], R14 ;  /* 0x0019240e01007387 */ /* 0x000fe80000100800 */
[----:B------:R0:W-:Y:S02]  /*150bd0*/  STL.64 [R1+0xb30], R4 ;  /* 0x000b300401007387 */ /* 0x0001e40000100a00 */
[----:B0-----:R-:W-:-:S05]  /*150be0*/  PRMT R4, R3, 0x3340, R0 ;  /* 0x0000334003047816 */ /* 0x001fca0000000000 */
[----:B------:R0:W-:Y:S04]  /*150bf0*/  STL [R1+0x2c4], R4 ;  /* 0x0002c40401007387 */ /* 0x0001e80000100800 */
[----:B------:R-:W2:Y:S01]  /*150c00*/  LDL.LU R16, [R1+0xc4] ;  /* 0x0000c40001107983 */ /* 0x000ea20000300800 */
[----:B---3--:R-:W-:-:S03]  /*150c10*/  LOP3.LUT R3, R25, 0xffff, RZ, 0xc0, !PT ;  /* 0x0000ffff19037812 */ /* 0x008fc600078ec0ff */
[----:B------:R-:W3:Y:S01]  /*150c20*/  LDL.LU R25, [R1+0x6b4] ;  /* 0x0006b40001197983 */ /* 0x000ee20000300800 */
[----:B----4-:R-:W-:-:S03]  /*150c30*/  LOP3.LUT R5, R23, 0xffff, RZ, 0xc0, !PT ;  /* 0x0000ffff17057812 */ /* 0x010fc600078ec0ff */
[----:B------:R-:W4:Y:S01]  /*150c40*/  LDL.LU R23, [R1+0x3a4] ;  /* 0x0003a40001177983 */ /* 0x000f220000300800 */
[----:B0-----:R-:W-:Y:S02]  /*150c50*/  LOP3.LUT R4, R15, 0xffff, RZ, 0xc0, !PT ;  /* 0x0000ffff0f047812 */ /* 0x001fe400078ec0ff */
        /* <DEDUP_REMOVED lines=11> */
[----:B------:R0:W-:Y:S04]  /*150d10*/  STL.64 [R1+0xb10], R14 ;  /* 0x000b100e01007387 */ /* 0x0001e80000100a00 */
[----:B------:R1:W-:Y:S01]  /*150d20*/  STL [R1+0x191c], R4 ;  /* 0x00191c0401007387 */ /* 0x0003e20000100800 */
[----:B--2---:R-:W-:-:S02]  /*150d30*/  LOP3.LUT R3, R18, 0xffff, RZ, 0xc0, !PT ;  /* 0x0000ffff12037812 */ /* 0x004fc400078ec0ff */
[----:B0-----:R-:W-:Y:S02]  /*150d40*/  LOP3.LUT R14, R24, 0xffff, RZ, 0xc0, !PT ;  /* 0x0000ffff180e7812 */ /* 0x001fe400078ec0ff */
[----:B-1----:R-:W-:Y:S02]  /*150d50*/  LOP3.LUT R4, R26, 0xffff, RZ, 0xc0, !PT ;  /* 0x0000ffff1a047812 */ /* 0x002fe400078ec0ff */
[----:B------:R-:W-:Y:S02]  /*150d60*/  PRMT R17, R14, 0x3340, R0 ;  /* 0x000033400e117816 */ /* 0x000fe40000000000 */
[----:B------:R-:W-:-:S04]  /*150d70*/  PRMT R15, R3, 0x3340, R4 ;  /* 0x00003340030f7816 */ /* 0x000fc80000000004 */
[----:B------:R-:W-:-:S05]  /*150d80*/  PRMT R15, R15, 0x5410, R17 ;  /* 0x000054100f0f7816 */ /* 0x000fca0000000011 */
[----:B------:R0:W-:Y:S04]  /*150d90*/  STL [R1+0x1f4c], R15 ;  /* 0x001f4c0f01007387 */ /* 0x0001e80000100800 */
[----:B------:R-:W2:Y:S04]  /*150da0*/  LDL.LU R18, [R1+0x571c] ;  /* 0x00571c0001127983 */ /* 0x000ea80000300800 */
[----:B------:R-:W2:Y:S04]  /*150db0*/  LDL.LU R24, [R1+0x264] ;  /* 0x0002640001187983 */ /* 0x000ea80000300800 */
[----:B------:R-:W2:Y:S01]  /*150dc0*/  LDL.LU R26, [R1+0x4d0] ;  /* 0x0004d000011a7983 */ /* 0x000ea20000300800 */
        /* <DEDUP_REMOVED lines=8> */
[----:B------:R-:W-:Y:S04]  /*150e50*/  STL [R1+0x2c0], R5 ;  /* 0x0002c00501007387 */ /* 0x000fe80000100800 */
[----:B------:R4:W-:Y:S01]  /*150e60*/  STL [R1+0x1910], R4 ;  /* 0x0019100401007387 */ /* 0x0009e20000100800 */
[----:B------:R-:W-:Y:S01]  /*150e70*/  VIADD R27, R27, UR6 ;  /* 0x000000061b1b7c36 */ /* 0x000fe20008000000 */
[----:B------:R-:W-:Y:S01]  /*150e80*/  LOP3.LUT R16, R16, 0xffff, RZ, 0xc0, !PT ;  /* 0x0000ffff10107812 */ /* 0x000fe200078ec0ff */
[----:B------:R-:W-:-:S03]  /*150e90*/  ULDC UR6, c[0x0][0x248] ;  /* 0x0000920000067ab9 */ /* 0x000fc60000000800 */
[----:B0-----:R-:W-:Y:S02]  /*150ea0*/  PRMT R15, R16, 0x3340, R0 ;  /* 0x00003340100f7816 */ /* 0x001fe40000000000 */
[----:B------:R-:W-:Y:S02]  /*150eb0*/  IADD3 R20, P1, R27, R6, RZ ;  /* 0x000000061b147210 */ /* 0x000fe40007f3e0ff */
[----:B---3--:R-:W-:Y:S02]  /*150ec0*/  LOP3.LUT R3, R25, 0xffff, RZ, 0xc0, !PT ;  /* 0x0000ffff19037812 */ /* 0x008fe400078ec0ff */
[----:B----4-:R-:W-:-:S04]  /*150ed0*/  LOP3.LUT R4, R23, 0xffff, RZ, 0xc0, !PT ;  /* 0x0000ffff17047812 */ /* 0x010fc800078ec0ff */
[----:B------:R-:W-:-:S04]  /*150ee0*/  PRMT R5, R3, 0x3340, R4 ;  /* 0x0000334003057816 */ /* 0x000fc80000000004 */
[----:B------:R-:W-:Y:S02]  /*150ef0*/  PRMT R15, R5, 0x5410, R15 ;  /* 0x00005410050f7816 */ /* 0x000fe4000000000f */
[----:B------:R-:W-:-:S05]  /*150f00*/  SHF.R.S32.HI R5, RZ, 0x1f, R27 ;  /* 0x0000001fff057819 */ /* 0x000fca000001141b */
[----:B------:R-:W-:Y:S01]  /*150f10*/  IMAD.X R21, R5, 0x1, R7, P1 ;  /* 0x0000000105157824 */ /* 0x000fe200008e0607 */
[----:B------:R0:W-:Y:S04]  /*150f20*/  STL [R1+0x1f28], R15 ;  /* 0x001f280f01007387 */ /* 0x0001e80000100800 */
[----:B------:R-:W-:Y:S04]  /*150f30*/  STL.64 [R1+0xb08], R20 ;  /* 0x000b081401007387 */ /* 0x000fe80000100a00 */
[----:B------:R-:W3:Y:S04]  /*150f40*/  LDL.LU R25, [R1+0x5720] ;  /* 0x0057200001197983 */ /* 0x000ee80000300800 */
[----:B------:R-:W4:Y:S01]  /*150f50*/  LDL.LU R23, [R1+0x268] ;  /* 0x0002680001177983 */ /* 0x000f220000300800 */
[----:B------:R-:W-:-:S02]  /*150f60*/  SHF.R.U32.HI R14, RZ, 0x8, R14 ;  /* 0x00000008ff0e7819 */ /* 0x000fc4000001160e */
[----:B------:R-:W-:Y:S01]  /*150f70*/  SHF.R.U32.HI R3, RZ, 0x8, R3 ;  /* 0x00000008ff037819 */ /* 0x000fe20000011603 */
[----:B0-----:R-:W4:Y:S01]  /*150f80*/  LDL.LU R15, [R1+0x4d4] ;  /* 0x0004d400010f7983 */ /* 0x001f220000300800 */
        /* <DEDUP_REMOVED lines=8> */
[----:B--2---:R-:W-:Y:S02]  /*151010*/  LOP3.LUT R4, R18, 0xffff, RZ, 0xc0, !PT ;  /* 0x0000ffff12047812 */ /* 0x004fe400078ec0ff */
[----:B------:R-:W-:Y:S02]  /*151020*/  LOP3.LUT R3, R24, 0xffff, RZ, 0xc0, !PT ;  /* 0x0000ffff18037812 */ /* 0x000fe400078ec0ff */
[----:B0-----:R-:W-:Y:S02]  /*151030*/  LOP3.LUT R14, R26, 0xffff, RZ, 0xc0, !PT ;  /* 0x0000ffff1a0e7812 */ /* 0x001fe400078ec0ff */
[----:B------:R-:W-:-:S02]  /*151040*/  PRMT R18, R3, 0x3340, R0 ;  /* 0x0000334003127816 */ /* 0x000fc40000000000 */
[----:B------:R-:W-:-:S04]  /*151050*/  PRMT R17, R4, 0x3340, R14 ;  /* 0x0000334004117816 */ /* 0x000fc8000000000e */
[----:B------:R-:W-:Y:S02]  /*151060*/  PRMT R17, R17, 0x5410, R18 ;  /* 0x0000541011117816 */ /* 0x000fe40000000012 */
[----:B------:R-:W-:-:S05]  /*151070*/  IADD3 R18, P1, R27, R8, RZ ;  /* 0x000000081b127210 */ /* 0x000fca0007f3e0ff */
[----:B------:R-:W-:Y:S01]  /*151080*/  IMAD.X R19, R5, 0x1, R9, P1 ;  /* 0x0000000105137824 */ /* 0x000fe200008e0609 */
[----:B------:R0:W-:Y:S01]  /*151090*/  STL [R1+0x1f14], R17 ;  /* 0x001f141101007387 */ /* 0x0001e20000100800 */
[----:B------:R-:W-:-:S03]  /*1510a0*/  SHF.R.U32.HI R4, RZ, 0x8, R4 ;  /* 0x00000008ff047819 */ /* 0x000fc60000011604 */
[----:B------:R1:W-:Y:S01]  /*1510b0*/  STL.64 [R1+0xb00], R18 ;  /* 0x000b001201007387 */ /* 0x0003e20000100a00 */
[----:B------:R-:W-:Y:S02]  /*1510c0*/  SHF.R.U32.HI R14, RZ, 0x8, R14 ;  /* 0x00000008ff0e7819 */ /* 0x000fe4000001160e */
[----:B0-----:R-:W-:Y:S01]  /*1510d0*/  SHF.R.U32.HI R17, RZ, 0x8, R16 ;  /* 0x00000008ff117819 */ /* 0x001fe20000011610 */
[----:B-1----:R-:W2:Y:S04]  /*1510e0*/  LDL.LU R18, [R1+0xa70] ;  /* 0x000a700001127983 */ /* 0x002ea80000300800 */
[----:B------:R-:W2:Y:S01]  /*1510f0*/  LDL.LU R16, [R1+0x1dc] ;  /* 0x0001dc0001107983 */ /* 0x000ea20000300800 */
[----:B------:R-:W-:-:S03]  /*151100*/  LOP3.LUT R17, R17, 0xffff, RZ, 0xc0, !PT ;  /* 0x0000ffff11117812 */ /* 0x000fc600078ec0ff */
[----:B------:R-:W2:Y:S01]  /*151110*/  LDL.LU R24, [R1+0x408] ;  /* 0x0004080001187983 */ /* 0x000ea20000300800 */
[----:B------:R-:W-:Y:S02]  /*151120*/  LOP3.LUT R4, R4, 0xffff, RZ, 0xc0, !PT ;  /* 0x0000ffff04047812 */ /* 0x000fe400078ec0ff */
[----:B------:R-:W-:Y:S02]  /*151130*/  LOP3.LUT R14, R14, 0xffff, RZ, 0xc0, !PT ;  /* 0x0000ffff0e0e7812 */ /* 0x000fe400078ec0ff */
[----:B------:R-:W-:Y:S02]  /*151140*/  SHF.R.U32.HI R3, RZ, 0x8, R3 ;  /* 0x00000008ff037819 */ /* 0x000fe40000011603 */
[----:B------:R-:W-:Y:S02]  /*151150*/  PRMT R17, R17, 0x3340, R0 ;  /* 0x0000334011117816 */ /* 0x000fe40000000000 */
[----:B------:R-:W-:Y:S02]  /*151160*/  PRMT R4, R4, 0x3340, R14 ;  /* 0x0000334004047816 */ /* 0x000fe4000000000e */
[----:B------:R-:W-:-:S02]  /*151170*/  IADD3 R20, P1, R27, R10, RZ ;  /* 0x0000000a1b147210 */ /* 0x000fc40007f3e0ff */
[----:B------:R-:W-:Y:S01]  /*151180*/  LOP3.LUT R3, R3, 0xffff, RZ, 0xc0, !PT ;  /* 0x0000ffff03037812 */ /* 0x000fe200078ec0ff */
[----:B------:R-:W-:Y:S02]  /*151190*/  STL [R1+0x2b8], R17 ;  /* 0x0002b81101007387 */ /* 0x000fe40000100800 */
[----:B------:R-:W-:Y:S02]  /*1511a0*/  IMAD.X R21, R5, 0x1, R11, P1 ;  /* 0x0000000105157824 */ /* 0x000fe400008e060b */
[----:B------:R0:W-:Y:S04]  /*1511b0*/  STL [R1+0x1904], R4 ;  /* 0x0019040401007387 */ /* 0x0001e80000100800 */
[----:B------:R-:W-:Y:S01]  /*1511c0*/  STL.64 [R1+0xaf8], R20 ;  /* 0x000af81401007387 */ /* 0x000fe20000100a00 */
[----:B0-----:R-:W-:-:S05]  /*1511d0*/  PRMT R4, R3, 0x3340, R0 ;  /* 0x0000334003047816 */ /* 0x001fca0000000000 */
[----:B------:R0:W-:Y:S04]  /*1511e0*/  STL [R1+0x2b4], R4 ;  /* 0x0002b40401007387 */ /* 0x0001e80000100800 */
[----:B------:R-:W2:Y:S01]  /*1511f0*/  LDL.LU R26, [R1+0x1d8] ;  /* 0x0001d800011a7983 */ /* 0x000ea20000300800 */
[----:B---3--:R-:W-:-:S03]  /*151200*/  LOP3.LUT R3, R25, 0xffff, RZ, 0xc0, !PT ;  /* 0x0000ffff19037812 */ /* 0x008fc600078ec0ff */
[----:B------:R-:W3:Y:S01]  /*151210*/  LDL.LU R25, [R1+0xa74] ;  /* 0x000a740001197983 */ /* 0x000ee20000300800 */
[----:B----4-:R-:W-:-:S03]  /*151220*/  LOP3.LUT R14, R23, 0xffff, RZ, 0xc0, !PT ;  /* 0x0000ffff170e7812 */ /* 0x010fc600078ec0ff */
[----:B------:R-:W4:Y:S01]  /*151230*/  LDL.LU R23, [R1+0x404] ;  /* 0x0004040001177983 */ /* 0x000f220000300800 */
[----:B0-----:R-:W-:-:S04]  /*151240*/  LOP3.LUT R4, R15, 0xffff, RZ, 0xc0, !PT ;  /* 0x0000ffff0f047812 */ /* 0x001fc800078ec0ff */
[--C-:B------:R-:W-:Y:S02]  /*151250*/  PRMT R15, R3, 0x3340, R4.reuse ;  /* 0x00003340030f7816 */ /* 0x100fe40000000004 */
[----:B------:R-:W-:Y:S02]  /*151260*/  SHF.R.U32.HI R3, RZ, 0x8, R3 ;  /* 0x00000008ff037819 */ /* 0x000fe40000011603 */
[----:B------:R-:W-:Y:S02]  /*151270*/  SHF.R.U32.HI R4, RZ, 0x8, R4 ;  /* 0x00000008ff047819 */ /* 0x000fe40000011604 */
[----:B------:R-:W-:Y:S02]  /*151280*/  PRMT R17, R14, 0x3340, R0 ;  /* 0x000033400e117816 */ /* 0x000fe40000000000 */
[----:B------:R-:W-:Y:S02]  /*151290*/  IADD3 R20, P1, R27, R12, RZ ;  /* 0x0000000c1b147210 */ /* 0x000fe40007f3e0ff */
[----:B------:R-:W-:-:S02]  /*1512a0*/  LOP3.LUT R3, R3, 0xffff, RZ, 0xc0, !PT ;  /* 0x0000ffff03037812 */ /* 0x000fc400078ec0ff */
[----:B------:R-:W-:Y:S01]  /*1512b0*/  LOP3.LUT R4, R4, 0xffff, RZ, 0xc0, !PT ;  /* 0x0000ffff04047812 */ /* 0x000fe200078ec0ff */
[----:B------:R-:W-:Y:S01]  /*1512c0*/  IMAD.X R21, R5, 0x1, R13, P1 ;  /* 0x0000000105157824 */ /* 0x000fe200008e060d */
[----:B------:R-:W-:Y:S02]  /*1512d0*/  PRMT R15, R15, 0x5410, R17 ;  /* 0x000054100f0f7816 */ /* 0x000fe40000000011 */
[----:B------:R-:W-:-:S03]  /*1512e0*/  PRMT R4, R3, 0x3340, R4 ;  /* 0x0000334003047816 */ /* 0x000fc60000000004 */
[----:B------:R-:W-:Y:S04]  /*1512f0*/  STL [R1+0x1efc], R15 ;  /* 0x001efc0f01007387 */ /* 0x000fe80000100800 */
[----:B------:R-:W-:Y:S04]  /*151300*/  STL.64 [R1+0xaf0], R20 ;  /* 0x000af01401007387 */ /* 0x000fe80000100a00 */
[----:B------:R0:W-:Y:S01]  /*151310*/  STL [R1+0x18f8], R4 ;  /* 0x0018f80401007387 */ /* 0x0001e20000100800 */
[----:B------:R-:W-:-:S04]  /*151320*/  SHF.R.U32.HI R14, RZ, 0x8, R14 ;  /* 0x00000008ff0e7819 */ /* 0x000fc8000001160e */
[----:B------:R-:W-:-:S04]  /*151330*/  LOP3.LUT R14, R14, 0xffff, RZ, 0xc0, !PT ;  /* 0x0000ffff0e0e7812 */ /* 0x000fc800078ec0ff */
[--C-:B------:R-:W-:Y:S02]  /*151340*/  PRMT R14, R14, 0x3340, R0.reuse ;  /* 0x000033400e0e7816 */ /* 0x100fe40000000000 */
[----:B--2---:R-:W-:Y:S02]  /*151350*/  LOP3.LUT R3, R18, 0xffff, RZ, 0xc0, !PT ;  /* 0x0000ffff12037812 */ /* 0x004fe400078ec0ff */
[----:B------:R-:W-:Y:S02]  /*151360*/  LOP3.LUT R5, R16, 0xffff, RZ, 0xc0, !PT ;  /* 0x0000ffff10057812 */ /* 0x000fe400078ec0ff */
[----:B0-----:R-:W-:Y:S02]  /*151370*/  LOP3.LUT R4, R24, 0xffff, RZ, 0xc0, !PT ;  /* 0x0000ffff18047812 */ /* 0x001fe400078ec0ff */
[----:B------:R-:W-:Y:S02]  /*151380*/  PRMT R16, R5, 0x3340, R0 ;  /* 0x0000334005107816 */ /* 0x000fe40000000000 */
[----:B------:R-:W-:-:S02]  /*151390*/  PRMT R15, R3, 0x3340, R4 ;  /* 0x00003340030f7816 */ /* 0x000fc40000000004 */
[----:B------:R-:W-:Y:S02]  /*1513a0*/  SHF.R.U32.HI R3, RZ, 0x8, R3 ;  /* 0x00000008ff037819 */ /* 0x000fe40000011603 */
[----:B------:R-:W-:Y:S02]  /*1513b0*/  PRMT R15, R15, 0x5410, R16 ;  /* 0x000054100f0f7816 */ /* 0x000fe40000000010 */
[----:B------:R-:W-:Y:S02]  /*1513c0*/  SHF.R.U32.HI R4, RZ, 0x8, R4 ;  /* 0x00000008ff047819 */ /* 0x000fe40000011604 */
[----:B------:R-:W-:Y:S01]  /*1513d0*/  LOP3.LUT R3, R3, 0xffff, RZ, 0xc0, !PT ;  /* 0x0000ffff03037812 */ /* 0x000fe200078ec0ff */
[----:B------:R0:W-:Y:S01]  /*1513e0*/  STL [R1+0x1ee8], R15 ;  /* 0x001ee80f01007387 */ /* 0x0001e20000100800 */
[----:B------:R-:W-:-:S03]  /*1513f0*/  LOP3.LUT R4, R4, 0xffff, RZ, 0xc0, !PT ;  /* 0x0000ffff04047812 */ /* 0x000fc600078ec0ff */
[----:B------:R-:W2:Y:S01]  /*151400*/  LDL.LU R18, [R1+0x8a0] ;  /* 0x0008a00001127983 */ /* 0x000ea20000300800 */
[----:B------:R-:W-:-:S03]  /*151410*/  PRMT R4, R3, 0x3340, R4 ;  /* 0x0000334003047816 */ /* 0x000fc60000000004 */
[----:B------:R-:W2:Y:S04]  /*151420*/  LDL.LU R16, [R1+0x148] ;  /* 0x0001480001107983 */ /* 0x000ea80000300800 */
[----:B------:R-:W2:Y:S04]  /*151430*/  LDL.LU R24, [R1+0x3e0] ;  /* 0x0003e00001187983 */ /* 0x000ea80000300800 */
[----:B------:R-:W-:Y:S04]  /*151440*/  STL [R1+0x2b0], R14 ;  /* 0x0002b00e01007387 */ /* 0x000fe80000100800 */
[----:B------:R4:W-:Y:S01]  /*151450*/  STL [R1+0x18f0], R4 ;  /* 0x0018f00401007387 */ /* 0x0009e20000100800 */
[----:B0-----:R-:W-:-:S04]  /*151460*/  LOP3.LUT R15, R26, 0xffff, RZ, 0xc0, !PT ;  /* 0x0000ffff1a0f7812 */ /* 0x001fc800078ec0ff */
[----:B------:R-:W-:Y:S02]  /*151470*/  PRMT R17, R15, 0x3340, R0 ;  /* 0x000033400f117816 */ /* 0x000fe40000000000 */
[----:B---3--:R-:W-:Y:S02]  /*151480*/  LOP3.LUT R3, R25, 0xffff, RZ, 0xc0, !PT ;  /* 0x0000ffff19037812 */ /* 0x008fe400078ec0ff */
[----:B----4-:R-:W-:-:S04]  /*151490*/  LOP3.LUT R4, R23, 0xffff, RZ, 0xc0, !PT ;  /* 0x0000ffff17047812 */ /* 0x010fc800078ec0ff */
[----:B------:R-:W-:-:S04]  /*1514a0*/  PRMT R14, R3, 0x3340, R4 ;  /* 0x00003340030e7816 */ /* 0x000fc80000000004 */
[----:B------:R-:W-:-:S05]  /*1514b0*/  PRMT R14, R14, 0x5410, R17 ;  /* 0x000054100e0e7816 */ /* 0x000fca0000000011 */
[----:B------:R-:W-:Y:S04]  /*1514c0*/  STL [R1+0x1ecc], R14 ;  /* 0x001ecc0e01007387 */ /* 0x000fe80000100800 */
[----:B------:R-:W3:Y:S04]  /*1514d0*/  LDL.LU R26, [R1+0x8a4] ;  /* 0x0008a400011a7983 */ /* 0x000ee80000300800 */
[----:B------:R-:W4:Y:S04]  /*1514e0*/  LDL.LU R25, [R1+0x150] ;  /* 0x0001500001197983 */ /* 0x000f280000300800 */
[----:B------:R-:W4:Y:S01]  /*1514f0*/  LDL.LU R23, [R1+0x3e4] ;  /* 0x0003e40001177983 */ /* 0x000f220000300800 */
[----:B------:R-:W-:Y:S01]  /*151500*/  VIADD R27, R27, UR6 ;  /* 0x000000061b1b7c36 */ /* 0x000fe20008000000 */
[----:B------:R-:W-:Y:S01]  /*151510*/  SHF.R.U32.HI R3, RZ, 0x8, R3 ;  /* 0x00000008ff037819 */ /* 0x000fe20000011603 */
[----:B------:R-:W-:Y:S01]  /*151520*/  ULDC UR6, c[0x0][0x248] ;  /* 0x0000920000067ab9 */ /* 0x000fe20000000800 */
[----:B------:R-:W-:-:S02]  /*151530*/  SHF.R.U32.HI R4, RZ, 0x8, R4 ;  /* 0x00000008ff047819 */ /* 0x000fc40000011604 */
[----:B------:R-:W-:Y:S02]  /*151540*/  SHF.R.U32.HI R5, RZ, 0x8, R5 ;  /* 0x00000008ff057819 */ /* 0x000fe40000011605 */
[----:B------:R-:W-:Y:S02]  /*151550*/  SHF.R.S32.HI R17, RZ, 0x1f, R27 ;  /* 0x0000001fff117819 */ /* 0x000fe4000001141b */
        /* <DEDUP_REMOVED lines=12> */
[----:B--2---:R-:W-:Y:S02]  /*151620*/  LOP3.LUT R4, R18, 0xffff, RZ, 0xc0, !PT ;  /* 0x0000ffff12047812 */ /* 0x004fe400078ec0ff */
[----:B------:R-:W-:Y:S02]  /*151630*/  LOP3.LUT R3, R16, 0xffff, RZ, 0xc0, !PT ;  /* 0x0000ffff10037812 */ /* 0x000fe400078ec0ff */
[----:B------:R-:W-:Y:S02]  /*151640*/  LOP3.LUT R14, R24, 0xffff, RZ, 0xc0, !PT ;  /* 0x0000ffff180e7812 */ /* 0x000fe400078ec0ff */
[----:B------:R-:W-:Y:S02]  /*151650*/  PRMT R16, R3, 0x3340, R0 ;  /* 0x0000334003107816 */ /* 0x000fe40000000000 */
[----:B-1----:R-:W-:Y:S02]  /*151660*/  PRMT R5, R4, 0x3340, R14 ;  /* 0x0000334004057816 */ /* 0x002fe4000000000e */
[----:B------:R-:W-:-:S02]  /*151670*/  SHF.R.U32.HI R4, RZ, 0x8, R4 ;  /* 0x00000008ff047819 */ /* 0x000fc40000011604 */
[----:B------:R-:W-:Y:S02]  /*151680*/  SHF.R.U32.HI R14, RZ, 0x8, R14 ;  /* 0x00000008ff0e7819 */ /* 0x000fe4000001160e */
[----:B------:R-:W-:Y:S02]  /*151690*/  PRMT R16, R5, 0x5410, R16 ;  /* 0x0000541005107816 */ /* 0x000fe40000000010 */
[----:B------:R-:W-:Y:S01]  /*1516a0*/  SHF.R.U32.HI R3, RZ, 0x8, R3 ;  /* 0x00000008ff037819 */ /* 0x000fe20000011603 */
[----:B------:R-:W2:Y:S01]  /*1516b0*/  LDL.LU R5, [R1+0x6c0] ;  /* 0x0006c00001057983 */ /* 0x000ea20000300800 */
[----:B------:R-:W-:Y:S02]  /*1516c0*/  LOP3.LUT R4, R4, 0xffff, RZ, 0xc0, !PT ;  /* 0x0000ffff04047812 */ /* 0x000fe400078ec0ff */
[----:B------:R-:W-:Y:S01]  /*1516d0*/  LOP3.LUT R14, R14, 0xffff, RZ, 0xc0, !PT ;  /* 0x0000ffff0e0e7812 */ /* 0x000fe200078ec0ff */
[----:B------:R-:W2:Y:S01]  /*1516e0*/  LDL.LU R22, [R1+0xe0] ;  /* 0x0000e00001167983 */ /* 0x000ea20000300800 */
[----:B------:R-:W-:-:S03]  /*1516f0*/  LOP3.LUT R3, R3, 0xffff, RZ, 0xc0, !PT ;  /* 0x0000ffff03037812 */ /* 0x000fc600078ec0ff */
[----:B------:R0:W-:Y:S04]  /*151700*/  STL [R1+0x1e84], R16 ;  /* 0x001e841001007387 */ /* 0x0001e80000100800 */
[----:B------:R-:W2:Y:S01]  /*151710*/  LDL.LU R19, [R1+0x3b0] ;  /* 0x0003b00001137983 */ /* 0x000ea20000300800 */
[----:B0-----:R-:W-:Y:S02]  /*151720*/  PRMT R16, R4, 0x3340, R14 ;  /* 0x0000334004107816 */ /* 0x001fe4000000000e */
[----:B------:R-:W-:Y:S01]  /*151730*/  PRMT R14, R3, 0x3340, R0 ;  /* 0x00003340030e7816 */ /* 0x000fe20000000000 */
[----:B------:R-:W-:Y:S04]  /*151740*/  STL.64 [R1+0xae0], R20 ;  /* 0x000ae01401007387 */ /* 0x000fe80000100a00 */
[----:B------:R-:W-:Y:S04]  /*151750*/  STL [R1+0x4c0], R16 ;  /* 0x0004c01001007387 */ /* 0x000fe80000100800 */
[----:B------:R0:W-:Y:S01]  /*151760*/  STL [R1+0x2a8], R14 ;  /* 0x0002a80e01007387 */ /* 0x0001e20000100800 */
[----:B---3--:R-:W-:-:S02]  /*151770*/  LOP3.LUT R4, R26, 0xffff, RZ, 0xc0, !PT ;  /* 0x0000ffff1a047812 */ /* 0x008fc400078ec0ff */
[----:B----4-:R-:W-:Y:S02]  /*151780*/  LOP3.LUT R3, R25, 0xffff, RZ, 0xc0, !PT ;  /* 0x0000ffff19037812 */ /* 0x010fe400078ec0ff */
[----:B0-----:R-:W-:Y:S02]  /*151790*/  LOP3.LUT R14, R23, 0xffff, RZ, 0xc0, !PT ;  /* 0x0000ffff170e7812 */ /* 0x001fe400078ec0ff */
[----:B------:R-:W-:Y:S02]  /*1517a0*/  PRMT R18, R3, 0x3340, R0 ;  /* 0x0000334003127816 */ /* 0x000fe40000000000 */
[----:B------:R-:W-:-:S04]  /*1517b0*/  PRMT R16, R4, 0x3340, R14 ;  /* 0x0000334004107816 */ /* 0x000fc8000000000e */
[----:B------:R-:W-:Y:S02]  /*1517c0*/  PRMT R20, R16, 0x5410, R18 ;  /* 0x0000541010147816 */ /* 0x000fe40000000012 */
[----:B------:R-:W3:Y:S04]  /*1517d0*/  LDL.LU R18, [R1+0x5724] ;  /* 0x0057240001127983 */ /* 0x000ee80000300800 */
[----:B------:R-:W4:Y:S04]  /*1517e0*/  LDL.LU R16, [R1+0x284] ;  /* 0x0002840001107983 */ /* 0x000f280000300800 */
[----:B------:R0:W-:Y:S04]  /*1517f0*/  STL [R1+0x1e7c], R20 ;  /* 0x001e7c1401007387 */ /* 0x0001e80000100800 */
[----:B------:R-:W4:Y:S04]  /*151800*/  LDL.LU R24, [R1+0x4e0] ;  /* 0x0004e00001187983 */ /* 0x000f280000300800 */
[----:B------:R-:W4:Y:S01]  /*151810*/  LDL.LU R26, [R1+0x27c] ;  /* 0x00027c00011a7983 */ /* 0x000f220000300800 */
[----:B0-----:R-:W-:-:S05]  /*151820*/  IADD3 R20, P1, R27, R10, RZ ;  /* 0x0000000a1b147210 */ /* 0x001fca0007f3e0ff */
[----:B------:R-:W-:-:S05]  /*151830*/  IMAD.X R21, R17, 0x1, R11, P1 ;  /* 0x0000000111157824 */ /* 0x000fca00008e060b */
[----:B------:R0:W-:Y:S04]  /*151840*/  STL.64 [R1+0xad8], R20 ;  /* 0x000ad81401007387 */ /* 0x0001e80000100a00 */
[----:B------:R-:W4:Y:S04]  /*151850*/  LDL.LU R25, [R1+0x5728] ;  /* 0x0057280001197983 */ /* 0x000f280000300800 */
[----:B------:R-:W4:Y:S01]  /*151860*/  LDL.LU R23, [R1+0x4e4] ;  /* 0x0004e40001177983 */ /* 0x000f220000300800 */
[----:B------:R-:W-:Y:S02]  /*151870*/  SHF.R.U32.HI R4, RZ, 0x8, R4 ;  /* 0x00000008ff047819 */ /* 0x000fe40000011604 */
[----:B------:R-:W-:-:S02]  /*151880*/  SHF.R.U32.HI R14, RZ, 0x8, R14 ;  /* 0x00000008ff0e7819 */ /* 0x000fc4000001160e */
[----:B------:R-:W-:Y:S02]  /*151890*/  LOP3.LUT R4, R4, 0xffff, RZ, 0xc0, !PT ;  /* 0x0000ffff04047812 */ /* 0x000fe400078ec0ff */
[----:B------:R-:W-:-:S04]  /*1518a0*/  LOP3.LUT R14, R14, 0xffff, RZ, 0xc0, !PT ;  /* 0x0000ffff0e0e7812 */ /* 0x000fc800078ec0ff */
[----:B------:R-:W-:-:S05]  /*1518b0*/  PRMT R14, R4, 0x3340, R14 ;  /* 0x00003340040e7816 */ /* 0x000fca000000000e */
[----:B------:R1:W-:Y:S01]  /*1518c0*/  STL [R1+0x18e4], R14 ;  /* 0x0018e40e01007387 */ /* 0x0003e20000100800 */
[----:B------:R-:W-:-:S04]  /*1518d0*/  SHF.R.U32.HI R3, RZ, 0x8, R3 ;  /* 0x00000008ff037819 */ /* 0x000fc80000011603 */
[----:B------:R-:W-:Y:S02]  /*1518e0*/  LOP3.LUT R3, R3, 0xffff, RZ, 0xc0, !PT ;  /* 0x0000ffff03037812 */ /* 0x000fe400078ec0ff */
[----:B--2---:R-:W-:Y:S02]  /*1518f0*/  LOP3.LUT R5, R5, 0xffff, RZ, 0xc0, !PT ;  /* 0x0000ffff05057812 */ /* 0x004fe400078ec0ff */
[----:B------:R-:W-:-:S04]  /*151900*/  LOP3.LUT R4, R22, 0xffff, RZ, 0xc0, !PT ;  /* 0x0000ffff16047812 */ /* 0x000fc800078ec0ff */
[----:B0-----:R-:W-:Y:S02]  /*151910*/  PRMT R20, R4, 0x3340, R0 ;  /* 0x0000334004147816 */ /* 0x001fe40000000000 */
[----:B-1----:R-:W-:-:S04]  /*151920*/  LOP3.LUT R14, R19, 0xffff, RZ, 0xc0, !PT ;  /* 0x0000ffff130e7812 */ /* 0x002fc800078ec0ff */
[--C-:B------:R-:W-:Y:S02]  /*151930*/  PRMT R19, R5, 0x3340, R14.reuse ;  /* 0x0000334005137816 */ /* 0x100fe4000000000e */
[----:B------:R-:W-:Y:S02]  /*151940*/  SHF.R.U32.HI R5, RZ, 0x8, R5 ;  /* 0x00000008ff057819 */ /* 0x000fe40000011605 */
[----:B------:R-:W-:Y:S02]  /*151950*/  SHF.R.U32.HI R14, RZ, 0x8, R14 ;  /* 0x00000008ff0e7819 */ /* 0x000fe4000001160e */
[----:B------:R-:W-:Y:S02]  /*151960*/  PRMT R19, R19, 0x5410, R20 ;  /* 0x0000541013137816 */ /* 0x000fe40000000014 */
[----:B------:R-:W-:Y:S02]  /*151970*/  IADD3 R20, P1, R27, R12, RZ ;  /* 0x0000000c1b147210 */ /* 0x000fe40007f3e0ff */
[----:B------:R-:W-:-:S02]  /*151980*/  LOP3.LUT R5, R5, 0xffff, RZ, 0xc0, !PT ;  /* 0x0000ffff05057812 */ /* 0x000fc400078ec0ff */
[----:B------:R-:W-:Y:S02]  /*151990*/  LOP3.LUT R14, R14, 0xffff, RZ, 0xc0, !PT ;  /* 0x0000ffff0e0e7812 */ /* 0x000fe400078ec0ff */
[----:B------:R-:W-:Y:S01]  /*1519a0*/  SHF.R.U32.HI R4, RZ, 0x8, R4 ;  /* 0x00000008ff047819 */ /* 0x000fe20000011604 */
[----:B------:R-:W-:Y:S01]  /*1519b0*/  IMAD.X R21, R17, 0x1, R13, P1 ;  /* 0x0000000111157824 */ /* 0x000fe200008e060d */
[----:B------:R-:W-:Y:S02]  /*1519c0*/  PRMT R5, R5, 0x3340, R14 ;  /* 0x0000334005057816 */ /* 0x000fe4000000000e */
[----:B------:R-:W-:Y:S01]  /*1519d0*/  LOP3.LUT R4, R4, 0xffff, RZ, 0xc0, !PT ;  /* 0x0000ffff04047812 */ /* 0x000fe200078ec0ff */
[----:B------:R-:W-:Y:S03]  /*1519e0*/  STL [R1+0x1e68], R19 ;  /* 0x001e681301007387 */ /* 0x000fe60000100800 */
[--C-:B------:R-:W-:Y:S01]  /*1519f0*/  PRMT R14, R4, 0x3340, R0.reuse ;  /* 0x00003340040e7816 */ /* 0x100fe20000000000 */
[----:B------:R-:W-:Y:S01]  /*151a00*/  STL.64 [R1+0xad0], R20 ;  /* 0x000ad01401007387 */ /* 0x000fe20000100a00 */
[----:B------:R-:W-:-:S03]  /*151a10*/  PRMT R4, R3, 0x3340, R0 ;  /* 0x0000334003047816 */ /* 0x000fc60000000000 */
[----:B------:R3:W-:Y:S04]  /*151a20*/  STL [R1+0x4c4], R5 ;  /* 0x0004c40501007387 */ /* 0x0007e80000100800 */
[----:B------:R0:W-:Y:S04]  /*151a30*/  STL [R1+0x2a4], R14 ;  /* 0x0002a40e01007387 */ /* 0x0001e80000100800 */
[----:B------:R1:W-:Y:S01]  /*151a40*/  STL [R1+0x2a0], R4 ;  /* 0x0002a00401007387 */ /* 0x0003e20000100800 */
[----:B---3--:R-:W-:Y:S02]  /*151a50*/  LOP3.LUT R5, R18, 0xffff, RZ, 0xc0, !PT ;  /* 0x0000ffff12057812 */ /* 0x008fe400078ec0ff */
[----:B----4-:R-:W-:-:S04]  /*151a60*/  LOP3.LUT R3, R16, 0xffff, RZ, 0xc0, !PT ;  /* 0x0000ffff10037812 */ /* 0x010fc800078ec0ff */
[----:B0-----:R-:W-:Y:S02]  /*151a70*/  PRMT R14, R3, 0x3340, R0 ;  /* 0x00003340030e7816 */ /* 0x001fe40000000000 */
[----:B------:R-:W-:-:S04]  /*151a80*/  LOP3.LUT R18, R24, 0xffff, RZ, 0xc0, !PT ;  /* 0x0000ffff18127812 */ /* 0x000fc800078ec0ff */
[----:B-1----:R-:W-:-:S04]  /*151a90*/  PRMT R4, R5, 0x3340, R18 ;  /* 0x0000334005047816 */ /* 0x002fc80000000012 */
[----:B------:R-:W-:Y:S02]  /*151aa0*/  PRMT R16, R4, 0x5410, R14 ;  /* 0x0000541004107816 */ /* 0x000fe4000000000e */
[----:B------:R-:W-:-:S03]  /*151ab0*/  LOP3.LUT R4, R26, 0xffff, RZ, 0xc0, !PT ;  /* 0x0000ffff1a047812 */ /* 0x000fc600078ec0ff */
[----:B------:R0:W-:Y:S04]  /*151ac0*/  STL [R1+0x1e5c], R16 ;  /* 0x001e5c1001007387 */ /* 0x0001e80000100800 */
[----:B------:R-:W2:Y:S01]  /*151ad0*/  LDL.LU R26, [R1+0xa80] ;  /* 0x000a8000011a7983 */ /* 0x000ea20000300800 */
[----:B------:R-:W-:-:S03]  /*151ae0*/  LOP3.LUT R14, R25, 0xffff, RZ, 0xc0, !PT ;  /* 0x0000ffff190e7812 */ /* 0x000fc600078ec0ff */
[----:B------:R-:W3:Y:S01]  /*151af0*/  LDL.LU R25, [R1+0x1fc] ;  /* 0x0001fc0001197983 */ /* 0x000ee20000300800 */
[----:B0-----:R-:W-:-:S03]  /*151b00*/  LOP3.LUT R16, R23, 0xffff, RZ, 0xc0, !PT ;  /* 0x0000ffff17107812 */ /* 0x001fc600078ec0ff */
[----:B------:R-:W4:Y:S01]  /*151b10*/  LDL.LU R23, [R1+0x40c] ;  /* 0x00040c0001177983 */ /* 0x000f220000300800 */
[----:B------:R-:W-:Y:S01]  /*151b20*/  PRMT R19, R4, 0x3340, R0 ;  /* 0x0000334004137816 */ /* 0x000fe20000000000 */
[----:B------:R-:W-:Y:S01]  /*151b30*/  VIADD R27, R27, UR6 ;  /* 0x000000061b1b7c36 */ /* 0x000fe20008000000 */
[----:B------:R-:W-:Y:S01]  /*151b40*/  PRMT R17, R14, 0x3340, R16 ;  /* 0x000033400e117816 */ /* 0x000fe20000000010 */
[----:B------:R-:W-:Y:S01]  /*151b50*/  ULDC UR6, c[0x0][0x248] ;  /* 0x0000920000067ab9 */ /* 0x000fe20000000800 */
[----:B------:R-:W-:Y:S02]  /*151b60*/  SHF.R.U32.HI R5, RZ, 0x8, R5 ;  /* 0x00000008ff057819 */ /* 0x000fe40000011605 */
[----:B------:R-:W-:Y:S02]  /*151b70*/  PRMT R19, R17, 0x5410, R19 ;  /* 0x0000541011137816 */ /* 0x000fe40000000013 */
[----:B------:R-:W-:Y:S02]  /*151b80*/  SHF.R.S32.HI R17, RZ, 0x1f, R27 ;  /* 0x0000001fff117819 */ /* 0x000fe4000001141b */
[----:B------:R-:W-:-:S02]  /*151b90*/  IADD3 R20, P1, R27, R6, RZ ;  /* 0x000000061b147210 */ /* 0x000fc40007f3e0ff */
[----:B------:R-:W-:Y:S02]  /*151ba0*/  SHF.R.U32.HI R18, RZ, 0x8, R18 ;  /* 0x00000008ff127819 */ /* 0x000fe40000011612 */
[----:B------:R-:W-:Y:S01]  /*151bb0*/  SHF.R.U32.HI R14, RZ, 0x8, R14 ;  /* 0x00000008ff0e7819 */ /* 0x000fe2000001160e */
[----:B------:R-:W-:Y:S01]  /*151bc0*/  IMAD.X R21, R17, 0x1, R7, P1 ;  /* 0x0000000111157824 */ /* 0x000fe200008e0607 */
[----:B------:R-:W-:Y:S02]  /*151bd0*/  SHF.R.U32.HI R16, RZ, 0x8, R16 ;  /* 0x00000008ff107819 */ /* 0x000fe40000011610 */
[----:B------:R-:W-:Y:S02]  /*151be0*/  LOP3.LUT R5, R5, 0xffff, RZ, 0xc0, !PT ;  /* 0x0000ffff05057812 */ /* 0x000fe400078ec0ff */
[----:B------:R-:W-:Y:S01]  /*151bf0*/  LOP3.LUT R18, R18, 0xffff, RZ, 0xc0, !PT ;  /* 0x0000ffff12127812 */ /* 0x000fe200078ec0ff */
[----:B------:R-:W-:Y:S01]  /*151c00*/  STL [R1+0x1e48], R19 ;  /* 0x001e481301007387 */ /* 0x000fe20000100800 */
[----:B------:R-:W-:-:S02]  /*151c10*/  LOP3.LUT R14, R14, 0xffff, RZ, 0xc0, !PT ;  /* 0x0000ffff0e0e7812 */ /* 0x000fc400078ec0ff */
[----:B------:R-:W-:Y:S02]  /*151c20*/  LOP3.LUT R16, R16, 0xffff, RZ, 0xc0, !PT ;  /* 0x0000ffff10107812 */ /* 0x000fe400078ec0ff */
[----:B------:R-:W-:Y:S01]  /*151c30*/  PRMT R18, R5, 0x3340, R18 ;  /* 0x0000334005127816 */ /* 0x000fe20000000012 */
[----:B------:R0:W-:Y:S01]  /*151c40*/  STL.64 [R1+0xac0], R20 ;  /* 0x000ac01401007387 */ /* 0x0001e20000100a00 */
[----:B------:R-:W-:Y:S02]  /*151c50*/  SHF.R.U32.HI R4, RZ, 0x8, R4 ;  /* 0x00000008ff047819 */ /* 0x000fe40000011604 */
[----:B------:R-:W-:Y:S01]  /*151c60*/  SHF.R.U32.HI R3, RZ, 0x8, R3 ;  /* 0x00000008ff037819 */ /* 0x000fe20000011603 */
[----:B------:R-:W4:Y:S01]  /*151c70*/  LDL.LU R5, [R1+0xa84] ;  /* 0x000a840001057983 */ /* 0x000f220000300800 */
[----:B------:R-:W-:Y:S02]  /*151c80*/  PRMT R14, R14, 0x3340, R16 ;  /* 0x000033400e0e7816 */ /* 0x000fe40000000010 */
[----:B------:R-:W-:Y:S01]  /*151c90*/  LOP3.LUT R4, R4, 0xffff, RZ, 0xc0, !PT ;  /* 0x0000ffff04047812 */ /* 0x000fe200078ec0ff */
[----:B------:R-:W4:Y:S01]  /*151ca0*/  LDL.LU R22, [R1+0x200] ;  /* 0x0002000001167983 */ /* 0x000f220000300800 */
[----:B------:R-:W-:-:S02]  /*151cb0*/  LOP3.LUT R3, R3, 0xffff, RZ, 0xc0, !PT ;  /* 0x0000ffff03037812 */ /* 0x000fc400078ec0ff */
[----:B0-----:R-:W-:Y:S01]  /*151cc0*/  IADD3 R20, P1, R27, R8, RZ ;  /* 0x000000081b147210 */ /* 0x001fe20007f3e0ff */
[----:B------:R-:W-:Y:S01]  /*151cd0*/  STL [R1+0x18e0], R18 ;  /* 0x0018e01201007387 */ /* 0x000fe20000100800 */
[----:B------:R-:W-:-:S03]  /*151ce0*/  PRMT R16, R4, 0x3340, R0 ;  /* 0x0000334004107816 */ /* 0x000fc60000000000 */
[----:B------:R-:W4:Y:S01]  /*151cf0*/  LDL.LU R19, [R1+0x410] ;  /* 0x0004100001137983 */ /* 0x000f220000300800 */
[----:B------:R-:W-:-:S03]  /*151d00*/  IMAD.X R21, R17, 0x1, R9, P1 ;  /* 0x0000000111157824 */ /* 0x000fc600008e0609 */
[----:B------:R0:W-:Y:S04]  /*151d10*/  STL [R1+0x4d4], R14 ;  /* 0x0004d40e01007387 */ /* 0x0001e80000100800 */
[----:B------:R-:W-:Y:S01]  /*151d20*/  STL.64 [R1+0xac8], R20 ;  /* 0x000ac81401007387 */ /* 0x000fe20000100a00 */
[----:B0-----:R-:W-:-:S03]  /*151d30*/  PRMT R14, R3, 0x3340, R0 ;  /* 0x00003340030e7816 */ /* 0x001fc60000000000 */
[----:B------:R-:W-:Y:S04]  /*151d40*/  STL [R1+0x29c], R16 ;  /* 0x00029c1001007387 */ /* 0x000fe80000100800 */
[----:B------:R4:W-:Y:S01]  /*151d50*/  STL [R1+0x298], R14 ;  /* 0x0002980e01007387 */ /* 0x0009e20000100800 */
[----:B--2---:R-:W-:Y:S02]  /*151d60*/  LOP3.LUT R4, R26, 0xffff, RZ, 0xc0, !PT ;  /* 0x0000ffff1a047812 */ /* 0x004fe400078ec0ff */
[----:B---3--:R-:W-:Y:S02]  /*151d70*/  LOP3.LUT R3, R25, 0xffff, RZ, 0xc0, !PT ;  /* 0x0000ffff19037812 */ /* 0x008fe400078ec0ff */
[----:B----4-:R-:W-:Y:S02]  /*151d80*/  LOP3.LUT R14, R23, 0xffff, RZ, 0xc0, !PT ;  /* 0x0000ffff170e7812 */ /* 0x010fe400078ec0ff */
[----:B------:R-:W-:-:S02]  /*151d90*/  PRMT R18, R3, 0x3340, R0 ;  /* 0x0000334003127816 */ /* 0x000fc40000000000 */
[----:B------:R-:W-:-:S04]  /*151da0*/  PRMT R16, R4, 0x3340, R14 ;  /* 0x0000334004107816 */ /* 0x000fc8000000000e */
[----:B------:R-:W-:Y:S02]  /*151db0*/  PRMT R20, R16, 0x5410, R18 ;  /* 0x0000541010147816 */ /* 0x000fe40000000012 */
[----:B------:R-:W2:Y:S04]  /*151dc0*/  LDL.LU R16, [R1+0x8b0] ;  /* 0x0008b00001107983 */ /* 0x000ea80000300800 */
[----:B------:R-:W3:Y:S04]  /*151dd0*/  LDL.LU R18, [R1+0x170] ;  /* 0x0001700001127983 */ /* 0x000ee80000300800 */
        /* <DEDUP_REMOVED lines=12> */
[----:B------:R-:W-:Y:S02]  /*151ea0*/  PRMT R14, R4, 0x3340, R14 ;  /* 0x00003340040e7816 */ /* 0x000fe4000000000e */
[----:B------:R-:W-:Y:S02]  /*151eb0*/  LOP3.LUT R5, R5, 0xffff, RZ, 0xc0, !PT ;  /* 0x0000ffff05057812 */ /* 0x000fe400078ec0ff */
[----:B------:R-:W-:Y:S01]  /*151ec0*/  LOP3.LUT R4, R22, 0xffff, RZ, 0xc0, !PT ;  /* 0x0000ffff16047812 */ /* 0x000fe200078ec0ff */
[----:B------:R1:W-:Y:S03]  /*151ed0*/  STL [R1+0x4d0], R14 ;  /* 0x0004d00e01007387 */ /* 0x0003e60000100800 */
        /* <DEDUP_REMOVED lines=10> */
[----:B------:R-:W-:Y:S02]  /*151f80*/  SHF.R.U32.HI R4, RZ, 0x8, R4 ;  /* 0x00000008ff047819 */ /* 0x000fe40000011604 */
[----:B------:R-:W-:Y:S02]  /*151f90*/  SHF.R.U32.HI R3, RZ, 0x8, R3 ;  /* 0x00000008ff037819 */ /* 0x000fe40000011603 */
[----:B------:R-:W-:Y:S01]  /*151fa0*/  PRMT R5, R5, 0x3340, R14 ;  /* 0x0000334005057816 */ /* 0x000fe2000000000e */
[----:B------:R-:W-:Y:S01]  /*151fb0*/  STL [R1+0x1e28], R19 ;  /* 0x001e281301007387 */ /* 0x000fe20000100800 */
[----:B------:R-:W-:Y:S02]  /*151fc0*/  LOP3.LUT R4, R4, 0xffff, RZ, 0xc0, !PT ;  /* 0x0000ffff04047812 */ /* 0x000fe400078ec0ff */
[----:B------:R-:W-:Y:S01]  /*151fd0*/  LOP3.LUT R3, R3, 0xffff, RZ, 0xc0, !PT ;  /* 0x0000ffff03037812 */ /* 0x000fe200078ec0ff */
[----:B------:R-:W-:Y:S04]  /*151fe0*/  STL.64 [R1+0xab0], R20 ;  /* 0x000ab01401007387 */ /* 0x000fe80000100a00 */
[----:B------:R0:W-:Y:S02]  /*151ff0*/  STL [R1+0x484], R5 ;  /* 0x0004840501007387 */ /* 0x0001e40000100800 */
[----:B0-----:R-:W-:-:S02]  /*152000*/  PRMT R5, R4, 0x3340, R0 ;  /* 0x0000334004057816 */ /* 0x001fc40000000000 */
[----:B------:R-:W-:-:S03]  /*152010*/  PRMT R4, R3, 0x3340, R0 ;  /* 0x0000334003047816 */ /* 0x000fc60000000000 */
[----:B------:R0:W-:Y:S04]  /*152020*/  STL [R1+0x294], R5 ;  /* 0x0002940501007387 */ /* 0x0001e80000100800 */
[----:B------:R1:W-:Y:S01]  /*152030*/  STL [R1+0x290], R4 ;  /* 0x0002900401007387 */ /* 0x0003e20000100800 */
[----:B------:R-:W-:Y:S01]  /*152040*/  VIADD R27, R27, UR6 ;  /* 0x000000061b1b7c36 */ /* 0x000fe20008000000 */
[----:B------:R-:W-:Y:S01]  /*152050*/  ULDC UR6, c[0x0][0x248] ;  /* 0x0000920000067ab9 */ /* 0x000fe20000000800 */
[----:B--2---:R-:W-:Y:S02]  /*152060*/  LOP3.LUT R16, R16, 0xffff, RZ, 0xc0, !PT ;  /* 0x0000ffff10107812 */ /* 0x004fe400078ec0ff */
[----:B---3--:R-:W-:-:S04]  /*152070*/  LOP3.LUT R3, R18, 0xffff, RZ, 0xc0, !PT ;  /* 0x0000ffff12037812 */ /* 0x008fc800078ec0ff */
[----:B0-----:R-:W-:Y:S02]  /*152080*/  PRMT R5, R3, 0x3340, R0 ;  /* 0x0000334003057816 */ /* 0x001fe40000000000 */
[----:B----4-:R-:W-:-:S04]  /*152090*/  LOP3.LUT R17, R24, 0xffff, RZ, 0xc0, !PT ;  /* 0x0000ffff18117812 */ /* 0x010fc800078ec0ff */
[----:B-1----:R-:W-:-:S04]  /*1520a0*/  PRMT R4, R16, 0x3340, R17 ;  /* 0x0000334010047816 */ /* 0x002fc80000000011 */
[----:B------:R-:W-:-:S05]  /*1520b0*/  PRMT R14, R4, 0x5410, R5 ;  /* 0x00005410040e7816 */ /* 0x000fca0000000005 */
[----:B------:R0:W-:Y:S04]  /*1520c0*/  STL [R1+0x1dc8], R14 ;  /* 0x001dc80e01007387 */ /* 0x0001e80000100800 */
[----:B------:R-:W2:Y:S01]  /*1520d0*/  LDL.LU R18, [R1+0x6d0] ;  /* 0x0006d00001127983 */ /* 0x000ea20000300800 */
[----:B------:R-:W-:-:S03]  /*1520e0*/  LOP3.LUT R5, R25, 0xffff, RZ, 0xc0, !PT ;  /* 0x0000ffff19057812 */ /* 0x000fc600078ec0ff */
[----:B------:R-:W3:Y:S01]  /*1520f0*/  LDL.LU R25, [R1+0xf0] ;  /* 0x0000f00001197983 */ /* 0x000ee20000300800 */
[----:B0-----:R-:W-:-:S03]  /*152100*/  LOP3.LUT R14, R23, 0xffff, RZ, 0xc0, !PT ;  /* 0x0000ffff170e7812 */ /* 0x001fc600078ec0ff */
[----:B------:R-:W4:Y:S01]  /*152110*/  LDL.LU R23, [R1+0x3bc] ;  /* 0x0003bc0001177983 */ /* 0x000f220000300800 */
[----:B------:R-:W-:Y:S02]  /*152120*/  LOP3.LUT R4, R26, 0xffff, RZ, 0xc0, !PT ;  /* 0x0000ffff1a047812 */ /* 0x000fe400078ec0ff */
[----:B------:R-:W-:Y:S02]  /*152130*/  PRMT R19, R5, 0x3340, R14 ;  /* 0x0000334005137816 */ /* 0x000fe4000000000e */
[----:B------:R-:W-:-:S04]  /*152140*/  PRMT R20, R4, 0x3340, R0 ;  /* 0x0000334004147816 */ /* 0x000fc80000000000 */
[----:B------:R-:W-:Y:S02]  /*152150*/  PRMT R22, R19, 0x5410, R20 ;  /* 0x0000541013167816 */ /* 0x000fe40000000014 */
[----:B------:R-:W-:Y:S02]  /*152160*/  SHF.R.S32.HI R19, RZ, 0x1f, R27 ;  /* 0x0000001fff137819 */ /* 0x000fe4000001141b */
[----:B------:R-:W-:Y:S02]  /*152170*/  IADD3 R20, P1, R27, R6, RZ ;  /* 0x000000061b147210 */ /* 0x000fe40007f3e0ff */
[----:B------:R-:W-:-:S03]  /*152180*/  SHF.R.U32.HI R16, RZ, 0x8, R16 ;  /* 0x00000008ff107819 */ /* 0x000fc60000011610 */
[----:B------:R-:W-:Y:S01]  /*152190*/  IMAD.X R21, R19, 0x1, R7, P1 ;  /* 0x0000000113157824 */ /* 0x000fe200008e0607 */
[----:B------:R-:W-:Y:S04]  /*1521a0*/  STL [R1+0x1dbc], R22 ;  /* 0x001dbc1601007387 */ /* 0x000fe80000100800 */
[----:B------:R0:W-:Y:S02]  /*1521b0*/  STL.64 [R1+0xa90], R20 ;  /* 0x000a901401007387 */ /* 0x0001e40000100a00 */
[----:B0-----:R-:W-:Y:S02]  /*1521c0*/  SHF.R.U32.HI R20, RZ, 0x8, R17 ;  /* 0x00000008ff147819 */ /* 0x001fe40000011611 */
[----:B------:R-:W-:Y:S02]  /*1521d0*/  LOP3.LUT R17, R16, 0xffff, RZ, 0xc0, !PT ;  /* 0x0000ffff10117812 */ /* 0x000fe400078ec0ff */
[----:B------:R-:W4:Y:S04]  /*1521e0*/  LDL.LU R16, [R1+0x5734] ;  /* 0x0057340001107983 */ /* 0x000f280000300800 */
[----:B------:R-:W4:Y:S04]  /*1521f0*/  LDL.LU R24, [R1+0x38c] ;  /* 0x00038c0001187983 */ /* 0x000f280000300800 */
[----:B------:R-:W4:Y:S01]  /*152200*/  LDL.LU R26, [R1+0x4f0] ;  /* 0x0004f000011a7983 */ /* 0x000f220000300800 */
[----:B------:R-:W-:-:S02]  /*152210*/  SHF.R.U32.HI R5, RZ, 0x8, R5 ;  /* 0x00000008ff057819 */ /* 0x000fc40000011605 */
[----:B------:R-:W-:Y:S02]  /*152220*/  SHF.R.U32.HI R14, RZ, 0x8, R14 ;  /* 0x00000008ff0e7819 */ /* 0x000fe4000001160e */
[----:B------:R-:W-:Y:S02]  /*152230*/  LOP3.LUT R20, R20, 0xffff, RZ, 0xc0, !PT ;  /* 0x0000ffff14147812 */ /* 0x000fe400078ec0ff */
[----:B------:R-:W-:Y:S02]  /*152240*/  LOP3.LUT R5, R5, 0xffff, RZ, 0xc0, !PT ;  /* 0x0000ffff05057812 */ /* 0x000fe400078ec0ff */
[----:B------:R-:W-:Y:S02]  /*152250*/  LOP3.LUT R14, R14, 0xffff, RZ, 0xc0, !PT ;  /* 0x0000ffff0e0e7812 */ /* 0x000fe400078ec0ff */
[----:B------:R-:W-:Y:S02]  /*152260*/  SHF.R.U32.HI R4, RZ, 0x8, R4 ;  /* 0x00000008ff047819 */ /* 0x000fe40000011604 */
[----:B------:R-:W-:-:S02]  /*152270*/  PRMT R17, R17, 0x3340, R20 ;  /* 0x0000334011117816 */ /* 0x000fc40000000014 */
[----:B------:R-:W-:Y:S02]  /*152280*/  SHF.R.U32.HI R3, RZ, 0x8, R3 ;  /* 0x00000008ff037819 */ /* 0x000fe40000011603 */
[----:B------:R-:W-:Y:S02]  /*152290*/  PRMT R5, R5, 0x3340, R14 ;  /* 0x0000334005057816 */ /* 0x000fe4000000000e */
[----:B------:R-:W-:Y:S02]  /*1522a0*/  IADD3 R20, P1, R27, R8, RZ ;  /* 0x000000081b147210 */ /* 0x000fe40007f3e0ff */
[----:B------:R-:W-:Y:S01]  /*1522b0*/  LOP3.LUT R4, R4, 0xffff, RZ, 0xc0, !PT ;  /* 0x0000ffff04047812 */ /* 0x000fe200078ec0ff */
[----:B------:R-:W-:Y:S01]  /*1522c0*/  STL [R1+0x18c4], R17 ;  /* 0x0018c41101007387 */ /* 0x000fe20000100800 */
[----:B------:R-:W-:Y:S01]  /*1522d0*/  LOP3.LUT R3, R3, 0xffff, RZ, 0xc0, !PT ;  /* 0x0000ffff03037812 */ /* 0x000fe200078ec0ff */
[----:B------:R-:W-:Y:S02]  /*1522e0*/  IMAD.X R21, R19, 0x1, R9, P1 ;  /* 0x0000000113157824 */ /* 0x000fe400008e0609 */
[----:B------:R0:W-:Y:S04]  /*1522f0*/  STL [R1+0x480], R5 ;  /* 0x0004800501007387 */ /* 0x0001e80000100800 */
[----:B------:R1:W-:Y:S01]  /*152300*/  STL.64 [R1+0xa98], R20 ;  /* 0x000a981401007387 */ /* 0x0003e20000100a00 */
[----:B0-----:R-:W-:-:S02]  /*152310*/  PRMT R5, R4, 0x3340, R0 ;  /* 0x0000334004057816 */ /* 0x001fc40000000000 */
[----:B------:R-:W-:-:S03]  /*152320*/  PRMT R4, R3, 0x3340, R0 ;  /* 0x0000334003047816 */ /* 0x000fc60000000000 */
[----:B------:R-:W-:Y:S04]  /*152330*/  STL [R1+0x28c], R5 ;  /* 0x00028c0501007387 */ /* 0x000fe80000100800 */
[----:B------:R4:W-:Y:S01]  /*152340*/  STL [R1+0x288], R4 ;  /* 0x0002880401007387 */ /* 0x0009e20000100800 */
[----:B-1----:R-:W-:-:S05]  /*152350*/  IADD3 R20, P1, R27, R10, RZ ;  /* 0x0000000a1b147210 */ /* 0x002fca0007f3e0ff */
[----:B------:R-:W-:Y:S01]  /*152360*/  IMAD.X R21, R19, 0x1, R11, P1 ;  /* 0x0000000113157824 */ /* 0x000fe200008e060b */
[----:B--2---:R-:W-:Y:S02]  /*152370*/  LOP3.LUT R3, R18, 0xffff, RZ, 0xc0, !PT ;  /* 0x0000ffff12037812 */ /* 0x004fe400078ec0ff */
[----:B------:R-:W2:Y:S01]  /*152380*/  LDL.LU R18, [R1+0x6d4] ;  /* 0x0006d40001127983 */ /* 0x000ea20000300800 */
[----:B---3--:R-:W-:-:S03]  /*152390*/  LOP3.LUT R14, R25, 0xffff, RZ, 0xc0, !PT ;  /* 0x0000ffff190e7812 */ /* 0x008fc600078ec0ff */
[----:B------:R-:W3:Y:S01]  /*1523a0*/  LDL.LU R25, [R1+0xf8] ;  /* 0x0000f80001197983 */ /* 0x000ee20000300800 */
[----:B----4-:R-:W-:-:S03]  /*1523b0*/  LOP3.LUT R4, R23, 0xffff, RZ, 0xc0, !PT ;  /* 0x0000ffff17047812 */ /* 0x010fc600078ec0ff */
[----:B------:R-:W4:Y:S01]  /*1523c0*/  LDL.LU R23, [R1+0x3c0] ;  /* 0x0003c00001177983 */ /* 0x000f220000300800 */
[----:B------:R-:W-:Y:S02]  /*1523d0*/  PRMT R17, R14, 0x3340, R0 ;  /* 0x000033400e117816 */ /* 0x000fe40000000000 */
[--C-:B------:R-:W-:Y:S02]  /*1523e0*/  PRMT R5, R3, 0x3340, R4.reuse ;  /* 0x0000334003057816 */ /* 0x100fe40000000004 */
[----:B------:R-:W-:Y:S02]  /*1523f0*/  SHF.R.U32.HI R3, RZ, 0x8, R3 ;  /* 0x00000008ff037819 */ /* 0x000fe40000011603 */
[----:B------:R-:W-:Y:S02]  /*152400*/  SHF.R.U32.HI R4, RZ, 0x8, R4 ;  /* 0x00000008ff047819 */ /* 0x000fe40000011604 */
[----:B------:R-:W-:Y:S02]  /*152410*/  PRMT R5, R5, 0x5410, R17 ;  /* 0x0000541005057816 */ /* 0x000fe40000000011 */
[----:B------:R-:W-:-:S02]  /*152420*/  LOP3.LUT R3, R3, 0xffff, RZ, 0xc0, !PT ;  /* 0x0000ffff03037812 */ /* 0x000fc400078ec0ff */
[----:B------:R-:W-:Y:S01]  /*152430*/  LOP3.LUT R4, R4, 0xffff, RZ, 0xc0, !PT ;  /* 0x0000ffff04047812 */ /* 0x000fe200078ec0ff */
[----:B------:R0:W-:Y:S04]  /*152440*/  STL [R1+0x1ce4], R5 ;  /* 0x001ce40501007387 */ /* 0x0001e80000100800 */
[----:B------:R-:W-:Y:S01]  /*152450*/  STL.64 [R1+0xa80], R20 ;  /* 0x000a801401007387 */ /* 0x000fe20000100a00 */
[----:B0-----:R-:W-:-:S05]  /*152460*/  PRMT R5, R3, 0x3340, R4 ;  /* 0x0000334003057816 */ /* 0x001fca0000000004 */
[----:B------:R0:W-:Y:S01]  /*152470*/  STL [R1+0x488], R5 ;  /* 0x0004880501007387 */ /* 0x0001e20000100800 */
[----:B------:R-:W-:Y:S02]  /*152480*/  LOP3.LUT R4, R16, 0xffff, RZ, 0xc0, !PT ;  /* 0x0000ffff10047812 */ /* 0x000fe400078ec0ff */
[----:B------:R-:W-:Y:S02]  /*152490*/  LOP3.LUT R3, R24, 0xffff, RZ, 0xc0, !PT ;  /* 0x0000ffff18037812 */ /* 0x000fe400078ec0ff */
[----:B0-----:R-:W-:Y:S02]  /*1524a0*/  LOP3.LUT R5, R26, 0xffff, RZ, 0xc0, !PT ;  /* 0x0000ffff1a057812 */ /* 0x001fe400078ec0ff */
[----:B------:R-:W-:Y:S02]  /*1524b0*/  PRMT R17, R3, 0x3340, R0 ;  /* 0x0000334003117816 */ /* 0x000fe40000000000 */
[----:B------:R-:W-:-:S04]  /*1524c0*/  PRMT R16, R4, 0x3340, R5 ;  /* 0x0000334004107816 */ /* 0x000fc80000000005 */
[----:B------:R-:W-:Y:S02]  /*1524d0*/  PRMT R20, R16, 0x5410, R17 ;  /* 0x0000541010147816 */ /* 0x000fe40000000011 */
[----:B------:R-:W-:-:S05]  /*1524e0*/  IADD3 R16, P1, R27, R12, RZ ;  /* 0x0000000c1b107210 */ /* 0x000fca0007f3e0ff */
[----:B------:R-:W-:Y:S01]  /*1524f0*/  IMAD.X R17, R19, 0x1, R13, P1 ;  /* 0x0000000113117824 */ /* 0x000fe200008e060d */
[----:B------:R-:W-:Y:S04]  /*152500*/  STL [R1+0x1cdc], R20 ;  /* 0x001cdc1401007387 */ /* 0x000fe80000100800 */
[----:B------:R0:W-:Y:S04]  /*152510*/  STL.64 [R1+0xaa8], R16 ;  /* 0x000aa81001007387 */ /* 0x0001e80000100a00 */
[----:B0-----:R-:W4:Y:S04]  /*152520*/  LDL.LU R16, [R1+0x573c] ;  /* 0x00573c0001107983 */ /* 0x001f280000300800 */
[----:B------:R-:W4:Y:S01]  /*152530*/  LDL.LU R24, [R1+0x390] ;  /* 0x0003900001187983 */ /* 0x000f220000300800 */
[----:B------:R-:W-:-:S02]  /*152540*/  SHF.R.U32.HI R14, RZ, 0x8, R14 ;  /* 0x00000008ff0e7819 */ /* 0x000fc4000001160e */
[----:B------:R-:W-:Y:S01]  /*152550*/  SHF.R.U32.HI R4, RZ, 0x8, R4 ;  /* 0x00000008ff047819 */ /* 0x000fe20000011604 */
[----:B------:R-:W4:Y:S01]  /*152560*/  LDL.LU R26, [R1+0x4f4] ;  /* 0x0004f400011a7983 */ /* 0x000f220000300800 */
        /* <DEDUP_REMOVED lines=9> */
[----:B------:R-:W-:Y:S01]  /*152600*/  SHF.R.U32.HI R3, RZ, 0x8, R3 ;  /* 0x00000008ff037819 */ /* 0x000fe20000011603 */
[----:B------:R-:W-:-:S03]  /*152610*/  ULDC UR6, c[0x0][0x248] ;  /* 0x0000920000067ab9 */ /* 0x000fc60000000800 */
[----:B------:R-:W-:Y:S02]  /*152620*/  LOP3.LUT R3, R3, 0xffff, RZ, 0xc0, !PT ;  /* 0x0000ffff03037812 */ /* 0x000fe400078ec0ff */
[----:B--2---:R-:W-:Y:S02]  /*152630*/  LOP3.LUT R5, R18, 0xffff, RZ, 0xc0, !PT ;  /* 0x0000ffff12057812 */ /* 0x004fe400078ec0ff */
[----:B---3--:R-:W-:Y:S02]  /*152640*/  LOP3.LUT R4, R25, 0xffff, RZ, 0xc0, !PT ;  /* 0x0000ffff19047812 */ /* 0x008fe400078ec0ff */
[----:B----4-:R-:W-:Y:S02]  /*152650*/  LOP3.LUT R14, R23, 0xffff, RZ, 0xc0, !PT ;  /* 0x0000ffff170e7812 */ /* 0x010fe400078ec0ff */
[----:B------:R-:W-:Y:S02]  /*152660*/  PRMT R18, R4, 0x3340, R0 ;  /* 0x0000334004127816 */ /* 0x000fe40000000000 */
[----:B------:R-:W-:-:S04]  /*152670*/  PRMT R17, R5, 0x3340, R14 ;  /* 0x0000334005117816 */ /* 0x000fc8000000000e */
[----:B------:R-:W-:-:S05]  /*152680*/  PRMT R17, R17, 0x5410, R18 ;  /* 0x0000541011117816 */ /* 0x000fca0000000012 */
[----:B------:R0:W-:Y:S04]  /*152690*/  STL [R1+0x1cd4], R17 ;  /* 0x001cd41101007387 */ /* 0x0001e80000100800 */
[----:B------:R-:W2:Y:S01]  /*1526a0*/  LDL.LU R25, [R1+0x572c] ;  /* 0x00572c0001197983 */ /* 0x000ea20000300800 */
[----:B------:R-:W-:Y:S02]  /*1526b0*/  SHF.R.U32.HI R5, RZ, 0x8, R5 ;  /* 0x00000008ff057819 */ /* 0x000fe40000011605 */
[----:B------:R-:W-:Y:S02]  /*1526c0*/  SHF.R.U32.HI R14, RZ, 0x8, R14 ;  /* 0x00000008ff0e7819 */ /* 0x000fe4000001160e */
[----:B------:R-:W-:Y:S02]  /*1526d0*/  LOP3.LUT R5, R5, 0xffff, RZ, 0xc0, !PT ;  /* 0x0000ffff05057812 */ /* 0x000fe400078ec0ff */
[----:B------:R-:W-:-:S02]  /*1526e0*/  LOP3.LUT R14, R14, 0xffff, RZ, 0xc0, !PT ;  /* 0x0000ffff0e0e7812 */ /* 0x000fc400078ec0ff */
[----:B0-----:R-:W-:Y:S02]  /*1526f0*/  SHF.R.S32.HI R17, RZ, 0x1f, R27 ;  /* 0x0000001fff117819 */ /* 0x001fe4000001141b */
[----:B------:R-:W-:Y:S02]  /*152700*/  IADD3 R18, P1, R27, R6, RZ ;  /* 0x000000061b127210 */ /* 0x000fe40007f3e0ff */
[----:B------:R-:W-:-:S03]  /*152710*/  PRMT R5, R5, 0x3340, R14 ;  /* 0x0000334005057816 */ /* 0x000fc6000000000e */
[----:B------:R-:W-:Y:S02]  /*152720*/  IMAD.X R19, R17, 0x1, R7, P1 ;  /* 0x0000000111137824 */ /* 0x000fe400008e0607 */
[----:B------:R-:W-:Y:S04]  /*152730*/  STL [R1+0x18b4], R5 ;  /* 0x0018b40501007387 */ /* 0x000fe80000100800 */
[----:B------:R-:W3:Y:S04]  /*152740*/  LDL.LU R23, [R1+0x234] ;  /* 0x0002340001177983 */ /* 0x000ee80000300800 */
[----:B------:R0:W-:Y:S01]  /*152750*/  STL.64 [R1+0xaa0], R18 ;  /* 0x000aa01201007387 */ /* 0x0001e20000100a00 */
[----:B------:R-:W-:-:S03]  /*152760*/  SHF.R.U32.HI R4, RZ, 0x8, R4 ;  /* 0x00000008ff047819 */ /* 0x000fc60000011604 */
[----:B0-----:R-:W4:Y:S01]  /*152770*/  LDL.LU R18, [R1+0x468] ;  /* 0x0004680001127983 */ /* 0x001f220000300800 */
[----:B------:R-:W-:Y:S02]  /*152780*/  LOP3.LUT R4, R4, 0xffff, RZ, 0xc0, !PT ;  /* 0x0000ffff04047812 */ /* 0x000fe400078ec0ff */
[--C-:B------:R-:W-:Y:S02]  /*152790*/  PRMT R5, R3, 0x3340, R0.reuse ;  /* 0x0000334003057816 */ /* 0x100fe40000000000 */
[----:B------:R-:W-:-:S05]  /*1527a0*/  PRMT R14, R4, 0x3340, R0 ;  /* 0x00003340040e7816 */ /* 0x000fca0000000000 */
[----:B------:R-:W-:Y:S04]  /*1527b0*/  STL [R1+0x280], R14 ;  /* 0x0002800e01007387 */ /* 0x000fe80000100800 */
[----:B------:R0:W-:Y:S01]  /*1527c0*/  STL [R1+0x27c], R5 ;  /* 0x00027c0501007387 */ /* 0x0001e20000100800 */
[----:B------:R-:W-:-:S03]  /*1527d0*/  LOP3.LUT R4, R16, 0xffff, RZ, 0xc0, !PT ;  /* 0x0000ffff10047812 */ /* 0x000fc600078ec0ff */
[----:B------:R-:W4:Y:S01]  /*1527e0*/  LDL.LU R16, [R1+0x8c0] ;  /* 0x0008c00001107983 */ /* 0x000f220000300800 */
[----:B------:R-:W-:-:S03]  /*1527f0*/  LOP3.LUT R3, R24, 0xffff, RZ, 0xc0, !PT ;  /* 0x0000ffff18037812 */ /* 0x000fc600078ec0ff */
[----:B------:R-:W4:Y:S01]  /*152800*/  LDL.LU R24, [R1+0x19c] ;  /* 0x00019c0001187983 */ /* 0x000f220000300800 */
[----:B0-----:R-:W-:Y:S02]  /*152810*/  LOP3.LUT R5, R26, 0xffff, RZ, 0xc0, !PT ;  /* 0x0000ffff1a057812 */ /* 0x001fe400078ec0ff */
[----:B------:R-:W-:Y:S02]  /*152820*/  PRMT R19, R3, 0x3340, R0 ;  /* 0x0000334003137816 */ /* 0x000fe40000000000 */
[----:B------:R-:W-:-:S04]  /*152830*/  PRMT R14, R4, 0x3340, R5 ;  /* 0x00003340040e7816 */ /* 0x000fc80000000005 */
[----:B------:R-:W-:Y:S02]  /*152840*/  PRMT R14, R14, 0x5410, R19 ;  /* 0x000054100e0e7816 */ /* 0x000fe40000000013 */
[----:B------:R-:W4:Y:S01]  /*152850*/  LDL.LU R19, [R1+0x3fc] ;  /* 0x0003fc0001137983 */ /* 0x000f220000300800 */
[----:B------:R-:W-:Y:S02]  /*152860*/  SHF.R.U32.HI R4, RZ, 0x8, R4 ;  /* 0x00000008ff047819 */ /* 0x000fe40000011604 */
[----:B------:R-:W-:Y:S02]  /*152870*/  SHF.R.U32.HI R5, RZ, 0x8, R5 ;  /* 0x00000008ff057819 */ /* 0x000fe40000011605 */
[----:B------:R-:W-:Y:S02]  /*152880*/  IADD3 R20, P1, R27, R8, RZ ;  /* 0x000000081b147210 */ /* 0x000fe40007f3e0ff */
[----:B------:R-:W-:Y:S02]  /*152890*/  SHF.R.U32.HI R3, RZ, 0x8, R3 ;  /* 0x00000008ff037819 */ /* 0x000fe40000011603 */
[----:B------:R-:W-:-:S02]  /*1528a0*/  LOP3.LUT R4, R4, 0xffff, RZ, 0xc0, !PT ;  /* 0x0000ffff04047812 */ /* 0x000fc400078ec0ff */
[----:B------:R-:W-:Y:S01]  /*1528b0*/  LOP3.LUT R5, R5, 0xffff, RZ, 0xc0, !PT ;  /* 0x0000ffff05057812 */ /* 0x000fe200078ec0ff */
[----:B------:R0:W-:Y:S01]  /*1528c0*/  STL [R1+0x1ca4], R14 ;  /* 0x001ca40e01007387 */ /* 0x0001e20000100800 */
[----:B------:R-:W-:Y:S01]  /*1528d0*/  LOP3.LUT R3, R3, 0xffff, RZ, 0xc0, !PT ;  /* 0x0000ffff03037812 */ /* 0x000fe200078ec0ff */
[----:B------:R-:W-:Y:S01]  /*1528e0*/  IMAD.X R21, R17, 0x1, R9, P1 ;  /* 0x0000000111157824 */ /* 0x000fe200008e0609 */
[----:B0-----:R-:W-:Y:S02]  /*1528f0*/  PRMT R14, R4, 0x3340, R5 ;  /* 0x00003340040e7816 */ /* 0x001fe40000000005 */
[----:B------:R-:W-:Y:S02]  /*152900*/  PRMT R5, R3, 0x3340, R0 ;  /* 0x0000334003057816 */ /* 0x000fe40000000000 */
[----:B------:R0:W-:Y:S04]  /*152910*/  STL.64 [R1+0xa88], R20 ;  /* 0x000a881401007387 */ /* 0x0001e80000100a00 */
[----:B------:R-:W-:Y:S04]  /*152920*/  STL [R1+0x18ac], R14 ;  /* 0x0018ac0e01007387 */ /* 0x000fe80000100800 */
[----:B------:R-:W4:Y:S04]  /*152930*/  LDL.LU R3, [R1+0x8c4] ;  /* 0x0008c40001037983 */ /* 0x000f280000300800 */
[----:B------:R4:W-:Y:S04]  /*152940*/  STL [R1+0x278], R5 ;  /* 0x0002780501007387 */ /* 0x0009e80000100800 */
[----:B------:R-:W4:Y:S01]  /*152950*/  LDL.LU R26, [R1+0x198] ;  /* 0x00019800011a7983 */ /* 0x000f220000300800 */
[----:B0-----:R-:W-:-:S05]  /*152960*/  IADD3 R20, P1, R27, R10, RZ ;  /* 0x0000000a1b147210 */ /* 0x001fca0007f3e0ff */
[----:B------:R-:W-:Y:S01]  /*152970*/  IMAD.X R21, R17, 0x1, R11, P1 ;  /* 0x0000000111157824 */ /* 0x000fe200008e060b */
[----:B--2---:R-:W-:Y:S02]  /*152980*/  LOP3.LUT R4, R25, 0xffff, RZ, 0xc0, !PT ;  /* 0x0000ffff19047812 */ /* 0x004fe400078ec0ff */
[----:B------:R-:W2:Y:S01]  /*152990*/  LDL.LU R25, [R1+0x3f8] ;  /* 0x0003f80001197983 */ /* 0x000ea20000300800 */
[----:B---3--:R-:W-:Y:S02]  /*1529a0*/  LOP3.LUT R23, R23, 0xffff, RZ, 0xc0, !PT ;  /* 0x0000ffff17177812 */ /* 0x008fe400078ec0ff */
[----:B----4-:R-:W-:Y:S02]  /*1529b0*/  LOP3.LUT R5, R18, 0xffff, RZ, 0xc0, !PT ;  /* 0x0000ffff12057812 */ /* 0x010fe400078ec0ff */
[----:B------:R-:W-:Y:S02]  /*1529c0*/  PRMT R18, R23, 0x3340, R0 ;  /* 0x0000334017127816 */ /* 0x000fe40000000000 */
[----:B------:R-:W-:-:S02]  /*1529d0*/  PRMT R14, R4, 0x3340, R5 ;  /* 0x00003340040e7816 */ /* 0x000fc40000000005 */
[----:B------:R-:W-:Y:S02]  /*1529e0*/  SHF.R.U32.HI R4, RZ, 0x8, R4 ;  /* 0x00000008ff047819 */ /* 0x000fe40000011604 */
[----:B------:R-:W-:Y:S02]  /*1529f0*/  SHF.R.U32.HI R5, RZ, 0x8, R5 ;  /* 0x00000008ff057819 */ /* 0x000fe40000011605 */
[----:B------:R-:W-:Y:S02]  /*152a00*/  PRMT R14, R14, 0x5410, R18 ;  /* 0x000054100e0e7816 */ /* 0x000fe40000000012 */
[----:B------:R-:W-:Y:S02]  /*152a10*/  LOP3.LUT R4, R4, 0xffff, RZ, 0xc0, !PT ;  /* 0x0000ffff04047812 */ /* 0x000fe400078ec0ff */
[----:B------:R-:W-:Y:S01]  /*152a20*/  LOP3.LUT R5, R5, 0xffff, RZ, 0xc0, !PT ;  /* 0x0000ffff05057812 */ /* 0x000fe200078ec0ff */
[----:B------:R0:W-:Y:S04]  /*152a30*/  STL [R1+0x1ca0], R14 ;  /* 0x001ca00e01007387 */ /* 0x0001e80000100800 */
[----:B------:R-:W-:Y:S01]  /*152a40*/  STL.64 [R1+0xa78], R20 ;  /* 0x000a781401007387 */ /* 0x000fe20000100a00 */
[----:B0-----:R-:W-:-:S02]  /*152a50*/  PRMT R14, R4, 0x3340, R5 ;  /* 0x00003340040e7816 */ /* 0x001fc40000000005 */
[----:B------:R-:W-:-:S03]  /*152a60*/  LOP3.LUT R4, R16, 0xffff, RZ, 0xc0, !PT ;  /* 0x0000ffff10047812 */ /* 0x000fc600078ec0ff */
[----:B------:R0:W-:Y:S01]  /*152a70*/  STL [R1+0x18d8], R14 ;  /* 0x0018d80e01007387 */ /* 0x0001e20000100800 */
[----:B------:R-:W-:-:S03]  /*152a80*/  LOP3.LUT R5, R24, 0xffff, RZ, 0xc0, !PT ;  /* 0x0000ffff18057812 */ /* 0x000fc600078ec0ff */
[----:B------:R-:W3:Y:S04]  /*152a90*/  LDL.LU R16, [R1+0x114] ;  /* 0x0001140001107983 */ /* 0x000ee80000300800 */
[----:B------:R-:W4:Y:S04]  /*152aa0*/  LDL.LU R18, [R1+0x6e0] ;  /* 0x0006e00001127983 */ /* 0x000f280000300800 */
[----:B------:R-:W4:Y:S01]  /*152ab0*/  LDL.LU R24, [R1+0x3cc] ;  /* 0x0003cc0001187983 */ /* 0x000f220000300800 */
[----:B0-----:R-:W-:Y:S02]  /*152ac0*/  LOP3.LUT R14, R19, 0xffff, RZ, 0xc0, !PT ;  /* 0x0000ffff130e7812 */ /* 0x001fe400078ec0ff */
[----:B------:R-:W-:-:S02]  /*152ad0*/  PRMT R20, R5, 0x3340, R0 ;  /* 0x0000334005147816 */ /* 0x000fc40000000000 */
[----:B------:R-:W-:Y:S02]  /*152ae0*/  PRMT R19, R4, 0x3340, R14 ;  /* 0x0000334004137816 */ /* 0x000fe4000000000e */
        /* <DEDUP_REMOVED lines=8> */
[----:B------:R0:W-:Y:S04]  /*152b70*/  STL [R1+0x1c4c], R19 ;  /* 0x001c4c1301007387 */ /* 0x0001e80000100800 */
[----:B------:R-:W-:Y:S04]  /*152b80*/  STL.64 [R1+0xa70], R20 ;  /* 0x000a701401007387 */ /* 0x000fe80000100a00 */
[----:B------:R2:W-:Y:S01]  /*152b90*/  STL [R1+0x1834], R4 ;  /* 0x0018340401007387 */ /* 0x0005e20000100800 */
[----:B------:R-:W-:-:S02]  /*152ba0*/  LOP3.LUT R3, R3, 0xffff, RZ, 0xc0, !PT ;  /* 0x0000ffff03037812 */ /* 0x000fc400078ec0ff */
[----:B------:R-:W-:-:S04]  /*152bb0*/  LOP3.LUT R17, R26, 0xffff, RZ, 0xc0, !PT ;  /* 0x0000ffff1a117812 */ /* 0x000fc800078ec0ff */
[----:B0-----:R-:W-:Y:S02]  /*152bc0*/  PRMT R19, R17, 0x3340, R0 ;  /* 0x0000334011137816 */ /* 0x001fe40000000000 */
[----:B------:R-:W-:-:S04]  /*152bd0*/  SHF.R.U32.HI R5, RZ, 0x8, R5 ;  /* 0x00000008ff057819 */ /* 0x000fc80000011605 */
[----:B------:R-:W-:-:S04]  /*152be0*/  LOP3.LUT R5, R5, 0xffff, RZ, 0xc0, !PT ;  /* 0x0000ffff05057812 */ /* 0x000fc800078ec0ff */
[----:B------:R-:W-:Y:S02]  /*152bf0*/  PRMT R5, R5, 0x3340, R0 ;  /* 0x0000334005057816 */ /* 0x000fe40000000000 */
[----:B--2---:R-:W-:-:S04]  /*152c00*/  LOP3.LUT R4, R25, 0xffff, RZ, 0xc0, !PT ;  /* 0x0000ffff19047812 */ /* 0x004fc800078ec0ff */
        /* <DEDUP_REMOVED lines=8> */
[----:B------:R-:W-:Y:S02]  /*152c90*/  LOP3.LUT R3, R3, 0xffff, RZ, 0xc0, !PT ;  /* 0x0000ffff03037812 */ /* 0x000fe400078ec0ff */
[----:B------:R-:W-:-:S04]  /*152ca0*/  LOP3.LUT R4, R4, 0xffff, RZ, 0xc0, !PT ;  /* 0x0000ffff04047812 */ /* 0x000fc800078ec0ff */
[----:B------:R-:W-:Y:S01]  /*152cb0*/  PRMT R3, R3, 0x3340, R4 ;  /* 0x0000334003037816 */ /* 0x000fe20000000004 */
[----:B------:R1:W-:Y:S04]  /*152cc0*/  STL [R1+0x274], R5 ;  /* 0x0002740501007387 */ /* 0x0003e80000100800 */
[----:B------:R1:W-:Y:S01]  /*152cd0*/  STL [R1+0x1830], R3 ;  /* 0x0018300301007387 */ /* 0x0003e20000100800 */
[----:B---3--:R-:W-:Y:S02]  /*152ce0*/  LOP3.LUT R16, R16, 0xffff, RZ, 0xc0, !PT ;  /* 0x0000ffff10107812 */ /* 0x008fe400078ec0ff */
[----:B----4-:R-:W-:Y:S02]  /*152cf0*/  LOP3.LUT R4, R18, 0xffff, RZ, 0xc0, !PT ;  /* 0x0000ffff12047812 */ /* 0x010fe400078ec0ff */
[----:B0-----:R-:W-:-:S02]  /*152d00*/  LOP3.LUT R14, R24, 0xffff, RZ, 0xc0, !PT ;  /* 0x0000ffff180e7812 */ /* 0x001fc400078ec0ff */
[----:B-1----:R-:W-:Y:S02]  /*152d10*/  PRMT R5, R16, 0x3340, R0 ;  /* 0x0000334010057816 */ /* 0x002fe40000000000 */
[----:B------:R-:W-:-:S04]  /*152d20*/  PRMT R3, R4, 0x3340, R14 ;  /* 0x0000334004037816 */ /* 0x000fc8000000000e */
[----:B------:R-:W-:Y:S02]  /*152d30*/  PRMT R5, R3, 0x5410, R5 ;  /* 0x0000541003057816 */ /* 0x000fe40000000005 */
[----:B------:R-:W3:Y:S04]  /*152d40*/  LDL.LU R3, [R1+0x6e4] ;  /* 0x0006e40001037983 */ /* 0x000ee80000300800 */
[----:B------:R-:W4:Y:S04]  /*152d50*/  LDL.LU R18, [R1+0x118] ;  /* 0x0001180001127983 */ /* 0x000f280000300800 */
[----:B------:R0:W-:Y:S04]  /*152d60*/  STL [R1+0x1c30], R5 ;  /* 0x001c300501007387 */ /* 0x0001e80000100800 */
[----:B------:R-:W4:Y:S01]  /*152d70*/  LDL.LU R24, [R1+0x3d0] ;  /* 0x0003d00001187983 */ /* 0x000f220000300800 */
[----:B------:R-:W-:Y:S01]  /*152d80*/  VIADD R27, R27, UR6 ;  /* 0x000000061b1b7c36 */ /* 0x000fe20008000000 */
[----:B------:R-:W-:Y:S01]  /*152d90*/  SHF.R.U32.HI R17, RZ, 0x8, R17 ;  /* 0x00000008ff117819 */ /* 0x000fe20000011611 */
[----:B------:R-:W-:-:S03]  /*152da0*/  ULDC UR6, c[0x0][0x248] ;  /* 0x0000920000067ab9 */ /* 0x000fc60000000800 */
[----:B0-----:R-:W-:Y:S02]  /*152db0*/  SHF.R.S32.HI R5, RZ, 0x1f, R27 ;  /* 0x0000001fff057819 */ /* 0x001fe4000001141b */
[----:B------:R-:W-:Y:S02]  /*152dc0*/  IADD3 R20, P1, R27, R6, RZ ;  /* 0x000000061b147210 */ /* 0x000fe40007f3e0ff */
        /* <DEDUP_REMOVED lines=17> */
[----:B------:R-:W-:-:S03]  /*152ee0*/  IADD3 R20, P1, R27, R8, RZ ;  /* 0x000000081b147210 */ /* 0x000fc60007f3e0ff */
[----:B------:R0:W-:Y:S02]  /*152ef0*/  STL [R1+0x1c18], R19 ;  /* 0x001c181301007387 */ /* 0x0001e40000100800 */
[----:B------:R-:W-:Y:S01]  /*152f00*/  IMAD.X R21, R5, 0x1, R9, P1 ;  /* 0x0000000105157824 */ /* 0x000fe200008e0609 */
[----:B0-----:R-:W-:Y:S02]  /*152f10*/  SHF.R.U32.HI R19, RZ, 0x8, R16 ;  /* 0x00000008ff137819 */ /* 0x001fe40000011610 */
[----:B------:R-:W2:Y:S04]  /*152f20*/  LDL.LU R16, [R1+0x574c] ;  /* 0x00574c0001107983 */ /* 0x000ea80000300800 */
[----:B------:R-:W2:Y:S04]  /*152f30*/  LDL.LU R26, [R1+0x3a0] ;  /* 0x0003a000011a7983 */ /* 0x000ea80000300800 */
[----:B------:R0:W-:Y:S04]  /*152f40*/  STL.64 [R1+0xa60], R20 ;  /* 0x000a601401007387 */ /* 0x0001e80000100a00 */
[----:B------:R-:W2:Y:S01]  /*152f50*/  LDL.LU R25, [R1+0x538] ;  /* 0x0005380001197983 */ /* 0x000ea20000300800 */
[----:B------:R-:W-:-:S02]  /*152f60*/  SHF.R.U32.HI R4, RZ, 0x8, R4 ;  /* 0x00000008ff047819 */ /* 0x000fc40000011604 */
[----:B------:R-:W-:Y:S02]  /*152f70*/  SHF.R.U32.HI R17, RZ, 0x8, R17 ;  /* 0x00000008ff117819 */ /* 0x000fe40000011611 */
[----:B------:R-:W-:Y:S02]  /*152f80*/  LOP3.LUT R19, R19, 0xffff, RZ, 0xc0, !PT ;  /* 0x0000ffff13137812 */ /* 0x000fe400078ec0ff */
[----:B------:R-:W-:Y:S02]  /*152f90*/  LOP3.LUT R4, R4, 0xffff, RZ, 0xc0, !PT ;  /* 0x0000ffff04047812 */ /* 0x000fe400078ec0ff */
[----:B------:R-:W-:Y:S02]  /*152fa0*/  LOP3.LUT R17, R17, 0xffff, RZ, 0xc0, !PT ;  /* 0x0000ffff11117812 */ /* 0x000fe400078ec0ff */
[----:B0-----:R-:W-:Y:S02]  /*152fb0*/  PRMT R20, R19, 0x3340, R0 ;  /* 0x0000334013147816 */ /* 0x001fe40000000000 */
[----:B------:R-:W-:-:S03]  /*152fc0*/  PRMT R19, R4, 0x3340, R17 ;  /* 0x0000334004137816 */ /* 0x000fc60000000011 */
[----:B------:R-:W-:Y:S04]  /*152fd0*/  STL [R1+0x26c], R20 ;  /* 0x00026c1401007387 */ /* 0x000fe80000100800 */
[----:B------:R0:W-:Y:S01]  /*152fe0*/  STL [R1+0x1828], R19 ;  /* 0x0018281301007387 */ /* 0x0001e20000100800 */
[----:B---3--:R-:W-:Y:S02]  /*152ff0*/  LOP3.LUT R17, R3, 0xffff, RZ, 0xc0, !PT ;  /* 0x0000ffff03117812 */ /* 0x008fe400078ec0ff */
[----:B----4-:R-:W-:-:S04]  /*153000*/  LOP3.LUT R4, R18, 0xffff, RZ, 0xc0, !PT ;  /* 0x0000ffff12047812 */ /* 0x010fc800078ec0ff */
[----:B------:R-:W-:Y:S02]  /*153010*/  PRMT R18, R4, 0x3340, R0 ;  /* 0x0000334004127816 */ /* 0x000fe40000000000 */
[----:B0-----:R-:W-:-:S04]  /*153020*/  LOP3.LUT R19, R24, 0xffff, RZ, 0xc0, !PT ;  /* 0x0000ffff18137812 */ /* 0x001fc800078ec0ff */
[----:B------:R-:W-:-:S04]  /*153030*/  PRMT R3, R17, 0x3340, R19 ;  /* 0x0000334011037816 */ /* 0x000fc80000000013 */
[----:B------:R-:W-:Y:S02]  /*153040*/  PRMT R20, R3, 0x5410, R18 ;  /* 0x0000541003147816 */ /* 0x000fe40000000012 */
[----:B------:R-:W3:Y:S04]  /*153050*/  LDL.LU R3, [R1+0x24c] ;  /* 0x00024c0001037983 */ /* 0x000ee80000300800 */
[----:B------:R-:W4:Y:S04]  /*153060*/  LDL.LU R18, [R1+0x5730] ;  /* 0x0057300001127983 */ /* 0x000f280000300800 */
[----:B------:R0:W-:Y:S04]  /*153070*/  STL [R1+0x1bec], R20 ;  /* 0x001bec1401007387 */ /* 0x0001e80000100800 */
[----:B------:R-:W4:Y:S01]  /*153080*/  LDL.LU R24, [R1+0x4cc] ;  /* 0x0004cc0001187983 */ /* 0x000f220000300800 */
[----:B0-----:R-:W-:-:S02]  /*153090*/  IADD3 R20, P1, R27, R10, RZ ;  /* 0x0000000a1b147210 */ /* 0x001fc40007f3e0ff */
[----:B------:R-:W-:-:S03]  /*1530a0*/  SHF.R.U32.HI R17, RZ, 0x8, R17 ;  /* 0x00000008ff117819 */ /* 0x000fc60000011611 */
[----:B------:R-:W-:Y:S01]  /*1530b0*/  IMAD.X R21, R5, 0x1, R11, P1 ;  /* 0x0000000105157824 */ /* 0x000fe200008e060b */
[----:B------:R-:W-:Y:S02]  /*1530c0*/  SHF.R.U32.HI R19, RZ, 0x8, R19 ;  /* 0x00000008ff137819 */ /* 0x000fe40000011613 */
[----:B------:R-:W-:Y:S02]  /*1530d0*/  SHF.R.U32.HI R4, RZ, 0x8, R4 ;  /* 0x00000008ff047819 */ /* 0x000fe40000011604 */
[----:B------:R0:W-:Y:S01]  /*1530e0*/  STL.64 [R1+0xa50], R20 ;  /* 0x000a501401007387 */ /* 0x0001e20000100a00 */
[----:B------:R-:W-:Y:S02]  /*1530f0*/  LOP3.LUT R17, R17, 0xffff, RZ, 0xc0, !PT ;  /* 0x0000ffff11117812 */ /* 0x000fe400078ec0ff */
[----:B------:R-:W-:Y:S02]  /*153100*/  LOP3.LUT R19, R19, 0xffff, RZ, 0xc0, !PT ;  /* 0x0000ffff13137812 */ /* 0x000fe400078ec0ff */
[----:B------:R-:W-:-:S02]  /*153110*/  LOP3.LUT R4, R4, 0xffff, RZ, 0xc0, !PT ;  /* 0x0000ffff04047812 */ /* 0x000fc400078ec0ff */
[----:B------:R-:W-:Y:S02]  /*153120*/  PRMT R17, R17, 0x3340, R19 ;  /* 0x0000334011117816 */ /* 0x000fe40000000013 */
[----:B0-----:R-:W-:-:S03]  /*153130*/  IADD3 R20, P1, R27, R12, RZ ;  /* 0x0000000c1b147210 */ /* 0x001fc60007f3e0ff */
[----:B------:R0:W-:Y:S02]  /*153140*/  STL [R1+0x1824], R17 ;  /* 0x0018241101007387 */ /* 0x0001e40000100800 */
[----:B------:R-:W-:Y:S01]  /*153150*/  IMAD.X R21, R5, 0x1, R13, P1 ;  /* 0x0000000105157824 */ /* 0x000fe200008e060d */
[----:B------:R-:W-:-:S04]  /*153160*/  PRMT R5, R4, 0x3340, R0 ;  /* 0x0000334004057816 */ /* 0x000fc80000000000 */
[----:B------:R-:W-:Y:S04]  /*153170*/  STL.64 [R1+0xa58], R20 ;  /* 0x000a581401007387 */ /* 0x000fe80000100a00 */
[----:B------:R1:W-:Y:S01]  /*153180*/  STL [R1+0x268], R5 ;  /* 0x0002680501007387 */ /* 0x0003e20000100800 */
[----:B------:R-:W-:-:S04]  /*153190*/  SHF.R.U32.HI R14, RZ, 0x8, R14 ;  /* 0x00000008ff0e7819 */ /* 0x000fc8000001160e */
[----:B------:R-:W-:-:S04]  /*1531a0*/  LOP3.LUT R14, R14, 0xffff, RZ, 0xc0, !PT ;  /* 0x0000ffff0e0e7812 */ /* 0x000fc800078ec0ff */
[----:B------:R-:W-:Y:S02]  /*1531b0*/  PRMT R14, R14, 0x3340, R0 ;  /* 0x000033400e0e7816 */ /* 0x000fe40000000000 */
[----:B--2---:R-:W-:Y:S02]  /*1531c0*/  LOP3.LUT R4, R16, 0xffff, RZ, 0xc0, !PT ;  /* 0x0000ffff10047812 */ /* 0x004fe400078ec0ff */
[----:B0-----:R-:W-:-:S04]  /*1531d0*/  LOP3.LUT R17, R26, 0xffff, RZ, 0xc0, !PT ;  /* 0x0000ffff1a117812 */ /* 0x001fc800078ec0ff */
[----:B------:R-:W-:Y:S02]  /*1531e0*/  PRMT R19, R17, 0x3340, R0 ;  /* 0x0000334011137816 */ /* 0x000fe40000000000 */
[----:B-1----:R-:W-:-:S04]  /*1531f0*/  LOP3.LUT R5, R25, 0xffff, RZ, 0xc0, !PT ;  /* 0x0000ffff19057812 */ /* 0x002fc800078ec0ff */
[----:B------:R-:W-:-:S04]  /*153200*/  PRMT R16, R4, 0x3340, R5 ;  /* 0x0000334004107816 */ /* 0x000fc80000000005 */
[----:B------:R-:W-:-:S05]  /*153210*/  PRMT R16, R16, 0x5410, R19 ;  /* 0x0000541010107816 */ /* 0x000fca0000000013 */
[----:B------:R0:W-:Y:S04]  /*153220*/  STL [R1+0x1bcc], R16 ;  /* 0x001bcc1001007387 */ /* 0x0001e80000100800 */
[----:B0-----:R-:W2:Y:S04]  /*153230*/  LDL.LU R16, [R1+0x5738] ;  /* 0x0057380001107983 */ /* 0x001ea80000300800 */
[----:B------:R-:W2:Y:S04]  /*153240*/  LDL.LU R25, [R1+0x250] ;  /* 0x0002500001197983 */ /* 0x000ea80000300800 */
[----:B------:R-:W2:Y:S01]  /*153250*/  LDL.LU R26, [R1+0x4dc] ;  /* 0x0004dc00011a7983 */ /* 0x000ea20000300800 */
[----:B------:R-:W-:-:S02]  /*153260*/  SHF.R.U32.HI R4, RZ, 0x8, R4 ;  /* 0x00000008ff047819 */ /* 0x000fc40000011604 */
[----:B------:R-:W-:Y:S02]  /*153270*/  SHF.R.U32.HI R5, RZ, 0x8, R5 ;  /* 0x00000008ff057819 */ /* 0x000fe40000011605 */
[----:B------:R-:W-:Y:S02]  /*153280*/  LOP3.LUT R4, R4, 0xffff, RZ, 0xc0, !PT ;  /* 0x0000ffff04047812 */ /* 0x000fe400078ec0ff */
[----:B------:R-:W-:Y:S01]  /*153290*/  LOP3.LUT R5, R5, 0xffff, RZ, 0xc0, !PT ;  /* 0x0000ffff05057812 */ /* 0x000fe200078ec0ff */
[----:B------:R0:W-:Y:S03]  /*1532a0*/  STL [R1+0x264], R14 ;  /* 0x0002640e01007387 */ /* 0x0001e60000100800 */
[----:B------:R-:W-:Y:S02]  /*1532b0*/  PRMT R5, R4, 0x3340, R5 ;  /* 0x0000334004057816 */ /* 0x000fe40000000005 */
[----:B---3--:R-:W-:-:S03]  /*1532c0*/  LOP3.LUT R3, R3, 0xffff, RZ, 0xc0, !PT ;  /* 0x0000ffff03037812 */ /* 0x008fc600078ec0ff */
[----:B------:R1:W-:Y:S01]  /*1532d0*/  STL [R1+0x1820], R5 ;  /* 0x0018200501007387 */ /* 0x0003e20000100800 */
[----:B----4-:R-:W-:-:S03]  /*1532e0*/  LOP3.LUT R4, R18, 0xffff, RZ, 0xc0, !PT ;  /* 0x0000ffff12047812 */ /* 0x010fc600078ec0ff */
[----:B------:R-:W3:Y:S01]  /*1532f0*/  LDL.LU R19, [R1+0x8d0] ;  /* 0x0008d00001137983 */ /* 0x000ee20000300800 */
[----:B------:R-:W-:Y:S02]  /*153300*/  PRMT R18, R3, 0x3340, R0 ;  /* 0x0000334003127816 */ /* 0x000fe40000000000 */
[----:B0-----:R-:W-:-:S04]  /*153310*/  LOP3.LUT R14, R24, 0xffff, RZ, 0xc0, !PT ;  /* 0x0000ffff180e7812 */ /* 0x001fc800078ec0ff */
[----:B-1----:R-:W-:-:S04]  /*153320*/  PRMT R5, R4, 0x3340, R14 ;  /* 0x0000334004057816 */ /* 0x002fc8000000000e */
[----:B------:R-:W-:Y:S02]  /*153330*/  PRMT R18, R5, 0x5410, R18 ;  /* 0x0000541005127816 */ /* 0x000fe40000000012 */
[----:B------:R-:W4:Y:S04]  /*153340*/  LDL.LU R5, [R1+0x1b8] ;  /* 0x0001b80001057983 */ /* 0x000f280000300800 */
[----:B------:R0:W-:Y:S04]  /*153350*/  STL [R1+0x1bc0], R18 ;  /* 0x001bc01201007387 */ /* 0x0001e80000100800 */
[----:B------:R-:W3:Y:S01]  /*153360*/  LDL.LU R24, [R1+0x43c] ;  /* 0x00043c0001187983 */ /* 0x000ee20000300800 */
[----:B------:R-:W-:Y:S01]  /*153370*/  VIADD R27, R27, UR6 ;  /* 0x000000061b1b7c36 */ /* 0x000fe20008000000 */
[----:B------:R-:W-:Y:S01]  /*153380*/  SHF.R.U32.HI R4, RZ, 0x8, R4 ;  /* 0x00000008ff047819 */ /* 0x000fe20000011604 */
[----:B------:R-:W-:Y:S01]  /*153390*/  ULDC UR6, c[0x0][0x248] ;  /* 0x0000920000067ab9 */ /* 0x000fe20000000800 */
[----:B------:R-:W-:-:S02]  /*1533a0*/  SHF.R.U32.HI R14, RZ, 0x8, R14 ;  /* 0x00000008ff0e7819 */ /* 0x000fc4000001160e */
[----:B------:R-:W-:Y:S02]  /*1533b0*/  SHF.R.U32.HI R3, RZ, 0x8, R3 ;  /* 0x00000008ff037819 */ /* 0x000fe40000011603 */
        /* <DEDUP_REMOVED lines=8> */
[----:B------:R-:W-:Y:S04]  /*153440*/  STL.64 [R1+0xa48], R20 ;  /* 0x000a481401007387 */ /* 0x000fe80000100a00 */
[----:B------:R-:W-:Y:S04]  /*153450*/  STL [R1+0x181c], R14 ;  /* 0x00181c0e01007387 */ /* 0x000fe80000100800 */
[----:B------:R0:W-:Y:S04]  /*153460*/  STL [R1+0x260], R3 ;  /* 0x0002600301007387 */ /* 0x0001e80000100800 */
[----:B0-----:R-:W4:Y:S01]  /*153470*/  LDL.LU R3, [R1+0x6f0] ;  /* 0x0006f00001037983 */ /* 0x001f220000300800 */
[----:B------:R-:W-:-:S04]  /*153480*/  SHF.R.U32.HI R17, RZ, 0x8, R17 ;  /* 0x00000008ff117819 */ /* 0x000fc80000011611 */
[----:B------:R-:W-:-:S04]  /*153490*/  LOP3.LUT R17, R17, 0xffff, RZ, 0xc0, !PT ;  /* 0x0000ffff11117812 */ /* 0x000fc800078ec0ff */
[----:B------:R-:W-:Y:S02]  /*1534a0*/  PRMT R17, R17, 0x3340, R0 ;  /* 0x0000334011117816 */ /* 0x000fe40000000000 */
[----:B--2---:R-:W-:Y:S02]  /*1534b0*/  LOP3.LUT R4, R16, 0xffff, RZ, 0xc0, !PT ;  /* 0x0000ffff10047812 */ /* 0x004fe400078ec0ff */
[----:B------:R-:W2:Y:S01]  /*1534c0*/  LDL.LU R16, [R1+0x134] ;  /* 0x0001340001107983 */ /* 0x000ea20000300800 */
[----:B------:R-:W-:-:S03]  /*1534d0*/  LOP3.LUT R14, R26, 0xffff, RZ, 0xc0, !PT ;  /* 0x0000ffff1a0e7812 */ /* 0x000fc600078ec0ff */
[----:B------:R-:W2:Y:S01]  /*1534e0*/  LDL.LU R26, [R1+0x3dc] ;  /* 0x0003dc00011a7983 */ /* 0x000ea20000300800 */
[----:B------:R-:W-:Y:S02]  /*1534f0*/  LOP3.LUT R25, R25, 0xffff, RZ, 0xc0, !PT ;  /* 0x0000ffff19197812 */ /* 0x000fe400078ec0ff */
[----:B------:R-:W-:Y:S02]  /*153500*/  PRMT R20, R4, 0x3340, R14 ;  /* 0x0000334004147816 */ /* 0x000fe4000000000e */
[----:B------:R-:W-:Y:S02]  /*153510*/  PRMT R21, R25, 0x3340, R0 ;  /* 0x0000334019157816 */ /* 0x000fe40000000000 */
[----:B------:R-:W-:Y:S02]  /*153520*/  SHF.R.U32.HI R4, RZ, 0x8, R4 ;  /* 0x00000008ff047819 */ /* 0x000fe40000011604 */
[----:B------:R-:W-:Y:S02]  /*153530*/  PRMT R22, R20, 0x5410, R21 ;  /* 0x0000541014167816 */ /* 0x000fe40000000015 */
[----:B------:R-:W-:-:S02]  /*153540*/  SHF.R.U32.HI R14, RZ, 0x8, R14 ;  /* 0x00000008ff0e7819 */ /* 0x000fc4000001160e */
[----:B------:R-:W-:Y:S02]  /*153550*/  IADD3 R20, P1, R27, R8, RZ ;  /* 0x000000081b147210 */ /* 0x000fe40007f3e0ff */
[----:B------:R-:W-:Y:S02]  /*153560*/  LOP3.LUT R4, R4, 0xffff, RZ, 0xc0, !PT ;  /* 0x0000ffff04047812 */ /* 0x000fe400078ec0ff */
[----:B------:R-:W-:Y:S01]  /*153570*/  LOP3.LUT R14, R14, 0xffff, RZ, 0xc0, !PT ;  /* 0x0000ffff0e0e7812 */ /* 0x000fe200078ec0ff */
[----:B------:R-:W-:Y:S01]  /*153580*/  IMAD.X R21, R18, 0x1, R9, P1 ;  /* 0x0000000112157824 */ /* 0x000fe200008e0609 */
[----:B------:R0:W-:Y:S02]  /*153590*/  STL [R1+0x1b78], R22 ;  /* 0x001b781601007387 */ /* 0x0001e40000100800 */
[----:B------:R-:W-:Y:S02]  /*1535a0*/  PRMT R14, R4, 0x3340, R14 ;  /* 0x00003340040e7816 */ /* 0x000fe4000000000e */
[----:B------:R-:W-:Y:S04]  /*1535b0*/  STL.64 [R1+0xa40], R20 ;  /* 0x000a401401007387 */ /* 0x000fe80000100a00 */
[----:B------:R-:W-:Y:S04]  /*1535c0*/  STL [R1+0x25c], R17 ;  /* 0x00025c1101007387 */ /* 0x000fe80000100800 */
[----:B------:R3:W-:Y:S04]  /*1535d0*/  STL [R1+0x1838], R14 ;  /* 0x0018380e01007387 */ /* 0x0007e80000100800 */
[----:B0-----:R-:W2:Y:S01]  /*1535e0*/  LDL.LU R22, [R1+0x8d4] ;  /* 0x0008d40001167983 */ /* 0x001ea20000300800 */
[----:B---3--:R-:W-:-:S03]  /*1535f0*/  LOP3.LUT R14, R24, 0xffff, RZ, 0xc0, !PT ;  /* 0x0000ffff180e7812 */ /* 0x008fc600078ec0ff */
[----:B------:R-:W3:Y:S01]  /*153600*/  LDL.LU R24, [R1+0x1c0] ;  /* 0x0001c00001187983 */ /* 0x000ee20000300800 */
[----:B------:R-:W-:Y:S02]  /*153610*/  LOP3.LUT R4, R19, 0xffff, RZ, 0xc0, !PT ;  /* 0x0000ffff13047812 */ /* 0x000fe400078ec0ff */
[----:B----4-:R-:W-:Y:S02]  /*153620*/  LOP3.LUT R5, R5, 0xffff, RZ, 0xc0, !PT ;  /* 0x0000ffff05057812 */ /* 0x010fe400078ec0ff */
[----:B------:R-:W-:Y:S02]  /*153630*/  PRMT R17, R4, 0x3340, R14 ;  /* 0x0000334004117816 */ /* 0x000fe4000000000e */
[----:B------:R-:W-:Y:S02]  /*153640*/  PRMT R19, R5, 0x3340, R0 ;  /* 0x0000334005137816 */ /* 0x000fe40000000000 */
[----:B------:R-:W-:Y:S02]  /*153650*/  SHF.R.U32.HI R4, RZ, 0x8, R4 ;  /* 0x00000008ff047819 */ /* 0x000fe40000011604 */
[----:B------:R-:W-:-:S02]  /*153660*/  PRMT R17, R17, 0x5410, R19 ;  /* 0x0000541011117816 */ /* 0x000fc40000000013 */
[----:B------:R-:W-:Y:S02]  /*153670*/  SHF.R.U32.HI R14, RZ, 0x8, R14 ;  /* 0x00000008ff0e7819 */ /* 0x000fe4000001160e */
[----:B------:R-:W-:Y:S01]  /*153680*/  IADD3 R20, P1, R27, R10, RZ ;  /* 0x0000000a1b147210 */ /* 0x000fe20007f3e0ff */
[----:B------:R0:W-:Y:S01]  /*153690*/  STL [R1+0x1b20], R17 ;  /* 0x001b201101007387 */ /* 0x0001e20000100800 */
[----:B------:R-:W-:Y:S02]  /*1536a0*/  LOP3.LUT R4, R4, 0xffff, RZ, 0xc0, !PT ;  /* 0x0000ffff04047812 */ /* 0x000fe400078ec0ff */
[----:B------:R-:W-:Y:S01]  /*1536b0*/  LOP3.LUT R14, R14, 0xffff, RZ, 0xc0, !PT ;  /* 0x0000ffff0e0e7812 */ /* 0x000fe200078ec0ff */
[----:B------:R-:W4:Y:S01]  /*1536c0*/  LDL.LU R19, [R1+0x46c] ;  /* 0x00046c0001137983 */ /* 0x000f220000300800 */
[----:B------:R-:W-:Y:S02]  /*1536d0*/  IMAD.X R21, R18, 0x1, R11, P1 ;  /* 0x0000000112157824 */ /* 0x000fe400008e060b */
[----:B------:R-:W-:-:S03]  /*1536e0*/  PRMT R14, R4, 0x3340, R14 ;  /* 0x00003340040e7816 */ /* 0x000fc6000000000e */
[----:B------:R-:W-:Y:S04]  /*1536f0*/  STL.64 [R1+0xa38], R20 ;  /* 0x000a381401007387 */ /* 0x000fe80000100a00 */
[----:B------:R1:W-:Y:S01]  /*153700*/  STL [R1+0x1818], R14 ;  /* 0x0018180e01007387 */ /* 0x0003e20000100800 */
[----:B------:R-:W-:Y:S02]  /*153710*/  LOP3.LUT R3, R3, 0xffff, RZ, 0xc0, !PT ;  /* 0x0000ffff03037812 */ /* 0x000fe400078ec0ff */
[----:B------:R-:W-:Y:S02]  /*153720*/  SHF.R.U32.HI R5, RZ, 0x8, R5 ;  /* 0x00000008ff057819 */ /* 0x000fe40000011605 */
[----:B--2---:R-:W-:-:S04]  /*153730*/  LOP3.LUT R4, R16, 0xffff, RZ, 0xc0, !PT ;  /* 0x0000ffff10047812 */ /* 0x004fc800078ec0ff */
[----:B0-----:R-:W-:Y:S02]  /*153740*/  PRMT R17, R4, 0x3340, R0 ;  /* 0x0000334004117816 */ /* 0x001fe40000000000 */
[----:B-1----:R-:W-:-:S04]  /*153750*/  LOP3.LUT R14, R26, 0xffff, RZ, 0xc0, !PT ;  /* 0x0000ffff1a0e7812 */ /* 0x002fc800078ec0ff */
[----:B------:R-:W-:-:S04]  /*153760*/  PRMT R16, R3, 0x3340, R14 ;  /* 0x0000334003107816 */ /* 0x000fc8000000000e */
[----:B------:R-:W-:Y:S02]  /*153770*/  PRMT R20, R16, 0x5410, R17 ;  /* 0x0000541010147816 */ /* 0x000fe40000000011 */
[----:B------:R-:W-:Y:S02]  /*153780*/  IADD3 R16, P1, R27, R12, RZ ;  /* 0x0000000c1b107210 */ /* 0x000fe40007f3e0ff */
[----:B------:R-:W-:-:S03]  /*153790*/  SHF.R.U32.HI R3, RZ, 0x8, R3 ;  /* 0x00000008ff037819 */ /* 0x000fc60000011603 */
[----:B------:R-:W-:Y:S01]  /*1537a0*/  IMAD.X R17, R18, 0x1, R13, P1 ;  /* 0x0000000112117824 */ /* 0x000fe200008e060d */
[----:B------:R-:W-:Y:S04]  /*1537b0*/  STL [R1+0x1b18], R20 ;  /* 0x001b181401007387 */ /* 0x000fe80000100800 */
[----:B------:R0:W-:Y:S02]  /*1537c0*/  STL.64 [R1+0xa30], R16 ;  /* 0x000a301001007387 */ /* 0x0001e40000100a00 */
[----:B0-----:R-:W-:Y:S02]  /*1537d0*/  SHF.R.U32.HI R16, RZ, 0x8, R14 ;  /* 0x00000008ff107819 */ /* 0x001fe4000001160e */
[----:B------:R-:W-:Y:S02]  /*1537e0*/  LOP3.LUT R17, R5, 0xffff, RZ, 0xc0, !PT ;  /* 0x0000ffff05117812 */ /* 0x000fe400078ec0ff */
[----:B------:R-:W-:Y:S01]  /*1537f0*/  LOP3.LUT R14, R3, 0xffff, RZ, 0xc0, !PT ;  /* 0x0000ffff030e7812 */ /* 0x000fe200078ec0ff */
[----:B------:R-:W2:Y:S04]  /*153800*/  LDL.LU R5, [R1+0x5750] ;  /* 0x0057500001057983 */ /* 0x000ea80000300800 */
[----:B------:R-:W2:Y:S04]  /*153810*/  LDL.LU R3, [R1+0x3ac] ;  /* 0x0003ac0001037983 */ /* 0x000ea80000300800 */
[----:B------:R-:W2:Y:S01]  /*153820*/  LDL.LU R18, [R1+0x560] ;  /* 0x0005600001127983 */ /* 0x000ea20000300800 */
[----:B------:R-:W-:-:S03]  /*153830*/  LOP3.LUT R16, R16, 0xffff, RZ, 0xc0, !PT ;  /* 0x0000ffff10107812 */ /* 0x000fc600078ec0ff */
[----:B------:R-:W2:Y:S01]  /*153840*/  LDL.LU R26, [R1+0x5754] ;  /* 0x00575400011a7983 */ /* 0x000ea20000300800 */
[----:B------:R-:W-:Y:S02]  /*153850*/  PRMT R17, R17, 0x3340, R0 ;  /* 0x0000334011117816 */ /* 0x000fe40000000000 */
[----:B------:R-:W-:Y:S02]  /*153860*/  PRMT R14, R14, 0x3340, R16 ;  /* 0x000033400e0e7816 */ /* 0x000fe40000000010 */
[----:B------:R-:W2:Y:S04]  /*153870*/  LDL.LU R16, [R1+0x3a8] ;  /* 0x0003a80001107983 */ /* 0x000ea80000300800 */
[----:B------:R-:W-:Y:S04]  /*153880*/  STL [R1+0x258], R17 ;  /* 0x0002581101007387 */ /* 0x000fe80000100800 */
[----:B------:R3:W-:Y:S02]  /*153890*/  STL [R1+0x1814], R14 ;  /* 0x0018140e01007387 */ /* 0x0007e40000100800 */
[----:B---3--:R-:W-:-:S02]  /*1538a0*/  LOP3.LUT R14, R24, 0xffff, RZ, 0xc0, !PT ;  /* 0x0000ffff180e7812 */ /* 0x008fc400078ec0ff */
[----:B------:R-:W3:Y:S01]  /*1538b0*/  LDL.LU R24, [R1+0x564] ;  /* 0x0005640001187983 */ /* 0x000ee20000300800 */
[----:B------:R-:W-:Y:S02]  /*1538c0*/  LOP3.LUT R17, R22, 0xffff, RZ, 0xc0, !PT ;  /* 0x0000ffff16117812 */ /* 0x000fe400078ec0ff */
[----:B----4-:R-:W-:Y:S02]  /*1538d0*/  LOP3.LUT R19, R19, 0xffff, RZ, 0xc0, !PT ;  /* 0x0000ffff13137812 */ /* 0x010fe400078ec0ff */
[----:B------:R-:W-:Y:S02]  /*1538e0*/  PRMT R21, R14, 0x3340, R0 ;  /* 0x000033400e157816 */ /* 0x000fe40000000000 */
[----:B------:R-:W-:Y:S02]  /*1538f0*/  PRMT R20, R17, 0x3340, R19 ;  /* 0x0000334011147816 */ /* 0x000fe40000000013 */
[----:B------:R-:W-:Y:S02]  /*153900*/  SHF.R.U32.HI R17, RZ, 0x8, R17 ;  /* 0x00000008ff117819 */ /* 0x000fe40000011611 */
[----:B------:R-:W-:Y:S01]  /*153910*/  SHF.R.U32.HI R19, RZ, 0x8, R19 ;  /* 0x00000008ff137819 */ /* 0x000fe20000011613 */
[----:B------:R-:W-:Y:S01]  /*153920*/  VIADD R27, R27, UR6 ;  /* 0x000000061b1b7c36 */ /* 0x000fe20008000000 */
[----:B------:R-:W-:Y:S01]  /*153930*/  PRMT R20, R20, 0x5410, R21 ;  /* 0x0000541014147816 */ /* 0x000fe20000000015 */
[----:B------:R-:W-:Y:S01]  /*153940*/  ULDC UR6, c[0x0][0x248] ;  /* 0x0000920000067ab9 */ /* 0x000fe20000000800 */
[----:B------:R-:W-:-:S02]  /*153950*/  LOP3.LUT R17, R17, 0xffff, RZ, 0xc0, !PT ;  /* 0x0000ffff11117812 */ /* 0x000fc400078ec0ff */
[----:B------:R-:W-:Y:S01]  /*153960*/  LOP3.LUT R19, R19, 0xffff, RZ, 0xc0, !PT ;  /* 0x0000ffff13137812 */ /* 0x000fe200078ec0ff */
[----:B------:R0:W-:Y:S03]  /*153970*/  STL [R1+0x1b10], R20 ;  /* 0x001b101401007387 */ /* 0x0001e60000100800 */
[----:B------:R-:W-:Y:S02]  /*153980*/  PRMT R19, R17, 0x3340, R19 ;  /* 0x0000334011137816 */ /* 0x000fe40000000013 */
[----:B------:R-:W-:Y:S02]  /*153990*/  SHF.R.S32.HI R17, RZ, 0x1f, R27 ;  /* 0x0000001fff117819 */ /* 0x000fe4000001141b */
[----:B------:R-:W-:Y:S02]  /*1539a0*/  SHF.R.U32.HI R14, RZ, 0x8, R14 ;  /* 0x00000008ff0e7819 */ /* 0x000fe4000001160e */
[----:B0-----:R-:W-:-:S02]  /*1539b0*/  IADD3 R20, P1, R27, R6, RZ ;  /* 0x000000061b147210 */ /* 0x001fc40007f3e0ff */
[----:B------:R-:W-:-:S03]  /*1539c0*/  SHF.R.U32.HI R4, RZ, 0x8, R4 ;  /* 0x00000008ff047819 */ /* 0x000fc60000011604 */
[----:B------:R-:W-:Y:S01]  /*1539d0*/  IMAD.X R21, R17, 0x1, R7, P1 ;  /* 0x0000000111157824 */ /* 0x000fe200008e0607 */
[----:B------:R-:W-:Y:S01]  /*1539e0*/  LOP3.LUT R14, R14, 0xffff, RZ, 0xc0, !PT ;  /* 0x0000ffff0e0e7812 */ /* 0x000fe200078ec0ff */
[----:B------:R0:W-:Y:S01]  /*1539f0*/  STL [R1+0x410], R19 ;  /* 0x0004101301007387 */ /* 0x0001e20000100800 */
[----:B------:R-:W-:-:S03]  /*153a00*/  LOP3.LUT R4, R4, 0xffff, RZ, 0xc0, !PT ;  /* 0x0000ffff04047812 */ /* 0x000fc600078ec0ff */
[----:B------:R1:W-:Y:S01]  /*153a10*/  STL.64 [R1+0xa28], R20 ;  /* 0x000a281401007387 */ /* 0x0003e20000100a00 */
[--C-:B0-----:R-:W-:Y:S02]  /*153a20*/  PRMT R19, R4, 0x3340, R0.reuse ;  /* 0x0000334004137816 */ /* 0x101fe40000000000 */
[----:B-1----:R-:W-:-:S05]  /*153a30*/  PRMT R20, R14, 0x3340, R0 ;  /* 0x000033400e147816 */ /* 0x002fca0000000000 */
[----:B------:R0:W-:Y:S04]  /*153a40*/  STL [R1+0x254], R20 ;  /* 0x0002541401007387 */ /* 0x0001e80000100800 */
[----:B------:R1:W-:Y:S01]  /*153a50*/  STL [R1+0x250], R19 ;  /* 0x0002501301007387 */ /* 0x0003e20000100800 */
[----:B------:R-:W-:-:S05]  /*153a60*/  IADD3 R28, P1, R27, R8, RZ ;  /* 0x000000081b1c7210 */ /* 0x000fca0007f3e0ff */
[----:B------:R-:W-:Y:S01]  /*153a70*/  IMAD.X R29, R17, 0x1, R9, P1 ;  /* 0x00000001111d7824 */ /* 0x000fe200008e0609 */
[----:B--2---:R-:W-:Y:S02]  /*153a80*/  LOP3.LUT R4, R3, 0xffff, RZ, 0xc0, !PT ;  /* 0x0000ffff03047812 */ /* 0x004fe400078ec0ff */
[----:B------:R-:W2:Y:S01]  /*153a90*/  LDL.LU R3, [R1+0x5744] ;  /* 0x0057440001037983 */ /* 0x000ea20000300800 */
[----:B0-----:R-:W-:-:S03]  /*153aa0*/  LOP3.LUT R20, R18, 0xffff, RZ, 0xc0, !PT ;  /* 0x0000ffff12147812 */ /* 0x001fc600078ec0ff */
[----:B-1----:R-:W4:Y:S01]  /*153ab0*/  LDL.LU R19, [R1+0x380] ;  /* 0x0003800001137983 */ /* 0x002f220000300800 */
[----:B------:R-:W-:-:S03]  /*153ac0*/  LOP3.LUT R18, R26, 0xffff, RZ, 0xc0, !PT ;  /* 0x0000ffff1a127812 */ /* 0x000fc600078ec0ff */
[----:B------:R-:W4:Y:S01]  /*153ad0*/  LDL.LU R26, [R1+0x510] ;  /* 0x00051000011a7983 */ /* 0x000f220000300800 */
[----:B------:R-:W-:Y:S02]  /*153ae0*/  LOP3.LUT R14, R5, 0xffff, RZ, 0xc0, !PT ;  /* 0x0000ffff050e7812 */ /* 0x000fe400078ec0ff */
[----:B------:R-:W-:Y:S02]  /*153af0*/  LOP3.LUT R5, R16, 0xffff, RZ, 0xc0, !PT ;  /* 0x0000ffff10057812 */ /* 0x000fe400078ec0ff */
[----:B------:R-:W-:Y:S02]  /*153b00*/  PRMT R22, R4, 0x3340, R0 ;  /* 0x0000334004167816 */ /* 0x000fe40000000000 */
[----:B------:R-:W-:Y:S02]  /*153b10*/  PRMT R21, R14, 0x3340, R20 ;  /* 0x000033400e157816 */ /* 0x000fe40000000014 */
[----:B---3--:R-:W-:Y:S02]  /*153b20*/  LOP3.LUT R16, R24, 0xffff, RZ, 0xc0, !PT ;  /* 0x0000ffff18107812 */ /* 0x008fe400078ec0ff */
[----:B------:R-:W-:-:S02]  /*153b30*/  PRMT R24, R21, 0x5410, R22 ;  /* 0x0000541015187816 */ /* 0x000fc40000000016 */
[----:B------:R-:W-:Y:S02]  /*153b40*/  PRMT R22, R5, 0x3340, R0 ;  /* 0x0000334005167816 */ /* 0x000fe40000000000 */
[----:B------:R-:W-:Y:S02]  /*153b50*/  PRMT R21, R18, 0x3340, R16 ;  /* 0x0000334012157816 */ /* 0x000fe40000000010 */
[----:B------:R-:W-:Y:S02]  /*153b60*/  SHF.R.U32.HI R18, RZ, 0x8, R18 ;  /* 0x00000008ff127819 */ /* 0x000fe40000011612 */
[----:B------:R-:W-:Y:S02]  /*153b70*/  PRMT R21, R21, 0x5410, R22 ;  /* 0x0000541015157816 */ /* 0x000fe40000000016 */
[----:B------:R-:W-:Y:S01]  /*153b80*/  SHF.R.U32.HI R16, RZ, 0x8, R16 ;  /* 0x00000008ff107819 */ /* 0x000fe20000011610 */
[----:B------:R-:W-:Y:S04]  /*153b90*/  STL [R1+0x1ae0], R24 ;  /* 0x001ae01801007387 */ /* 0x000fe80000100800 */
[----:B------:R0:W-:Y:S01]  /*153ba0*/  STL [R1+0x1acc], R21 ;  /* 0x001acc1501007387 */ /* 0x0001e20000100800 */
[----:B------:R-:W-:-:S03]  /*153bb0*/  LOP3.LUT R22, R16, 0xffff, RZ, 0xc0, !PT ;  /* 0x0000ffff10167812 */ /* 0x000fc600078ec0ff */
[----:B------:R-:W-:Y:S01]  /*153bc0*/  STL.64 [R1+0xa08], R28 ;  /* 0x000a081c01007387 */ /* 0x000fe20000100a00 */
[----:B0-----:R-:W-:-:S03]  /*153bd0*/  LOP3.LUT R21, R18, 0xffff, RZ, 0xc0, !PT ;  /* 0x0000ffff12157812 */ /* 0x001fc600078ec0ff */
[----:B------:R-:W3:Y:S04]  /*153be0*/  LDL.LU R18, [R1+0x5748] ;  /* 0x0057480001127983 */ /* 0x000ee80000300800 */
[----:B------:R-:W3:Y:S04]  /*153bf0*/  LDL.LU R16, [R1+0x384] ;  /* 0x0003840001107983 */ /* 0x000ee80000300800 */
[----:B------:R-:W3:Y:S01]  /*153c00*/  LDL.LU R24, [R1+0x530] ;  /* 0x0005300001187983 */ /* 0x000ee20000300800 */
[----:B------:R-:W-:Y:S02]  /*153c10*/  SHF.R.U32.HI R14, RZ, 0x8, R14 ;  /* 0x00000008ff0e7819 */ /* 0x000fe4000001160e */
[----:B------:R-:W-:-:S02]  /*153c20*/  SHF.R.U32.HI R20, RZ, 0x8, R20 ;  /* 0x00000008ff147819 */ /* 0x000fc40000011614 */
        /* <DEDUP_REMOVED lines=12> */
[----:B------:R0:W-:Y:S01]  /*153cf0*/  STL [R1+0x24c], R14 ;  /* 0x00024c0e01007387 */ /* 0x0001e20000100800 */
[----:B------:R-:W-:Y:S02]  /*153d00*/  SHF.R.U32.HI R5, RZ, 0x8, R5 ;  /* 0x00000008ff057819 */ /* 0x000fe40000011605 */
[----:B--2---:R-:W-:Y:S02]  /*153d10*/  LOP3.LUT R3, R3, 0xffff, RZ, 0xc0, !PT ;  /* 0x0000ffff03037812 */ /* 0x004fe400078ec0ff */
[----:B----4-:R-:W-:Y:S02]  /*153d20*/  LOP3.LUT R4, R19, 0xffff, RZ, 0xc0, !PT ;  /* 0x0000ffff13047812 */ /* 0x010fe400078ec0ff */
[----:B0-----:R-:W-:Y:S02]  /*153d30*/  LOP3.LUT R14, R26, 0xffff, RZ, 0xc0, !PT ;  /* 0x0000ffff1a0e7812 */ /* 0x001fe400078ec0ff */
[----:B------:R-:W-:Y:S02]  /*153d40*/  PRMT R20, R4, 0x3340, R0 ;  /* 0x0000334004147816 */ /* 0x000fe40000000000 */
[----:B------:R-:W-:-:S04]  /*153d50*/  PRMT R19, R3, 0x3340, R14 ;  /* 0x0000334003137816 */ /* 0x000fc8000000000e */
[----:B------:R-:W-:Y:S02]  /*153d60*/  PRMT R19, R19, 0x5410, R20 ;  /* 0x0000541013137816 */ /* 0x000fe40000000014 */
[----:B------:R-:W-:Y:S02]  /*153d70*/  IADD3 R20, P1, R27, R12, RZ ;  /* 0x0000000c1b147210 */ /* 0x000fe40007f3e0ff */
[----:B------:R-:W-:-:S03]  /*153d80*/  SHF.R.U32.HI R3, RZ, 0x8, R3 ;  /* 0x00000008ff037819 */ /* 0x000fc60000011603 */
[----:B------:R-:W-:Y:S01]  /*153d90*/  IMAD.X R21, R17, 0x1, R13, P1 ;  /* 0x0000000111157824 */ /* 0x000fe200008e060d */
[----:B------:R0:W-:Y:S01]  /*153da0*/  STL [R1+0x1ac4], R19 ;  /* 0x001ac41301007387 */ /* 0x0001e20000100800 */
[----:B------:R-:W-:Y:S02]  /*153db0*/  SHF.R.U32.HI R17, RZ, 0x8, R14 ;  /* 0x00000008ff117819 */ /* 0x000fe4000001160e */
[----:B------:R-:W-:Y:S01]  /*153dc0*/  LOP3.LUT R14, R3, 0xffff, RZ, 0xc0, !PT ;  /* 0x0000ffff030e7812 */ /* 0x000fe200078ec0ff */
[----:B------:R1:W-:Y:S04]  /*153dd0*/  STL.64 [R1+0xa00], R20 ;  /* 0x000a001401007387 */ /* 0x0003e80000100a00 */
[----:B------:R-:W2:Y:S01]  /*153de0*/  LDL.LU R3, [R1+0x8e0] ;  /* 0x0008e00001037983 */ /* 0x000ea20000300800 */
[----:B0-----:R-:W-:-:S03]  /*153df0*/  LOP3.LUT R19, R5, 0xffff, RZ, 0xc0, !PT ;  /* 0x0000ffff05137812 */ /* 0x001fc600078ec0ff */
[----:B------:R-:W4:Y:S01]  /*153e00*/  LDL.LU R5, [R1+0x1e4] ;  /* 0x0001e40001057983 */ /* 0x000f220000300800 */
[----:B------:R-:W-:-:S03]  /*153e10*/  LOP3.LUT R17, R17, 0xffff, RZ, 0xc0, !PT ;  /* 0x0000ffff11117812 */ /* 0x000fc600078ec0ff */
[----:B------:R-:W4:Y:S01]  /*153e20*/  LDL.LU R26, [R1+0x4c8] ;  /* 0x0004c800011a7983 */ /* 0x000f220000300800 */
[----:B-1----:R-:W-:Y:S02]  /*153e30*/  PRMT R20, R19, 0x3340, R0 ;  /* 0x0000334013147816 */ /* 0x002fe40000000000 */
[----:B------:R-:W-:-:S03]  /*153e40*/  PRMT R19, R14, 0x3340, R17 ;  /* 0x000033400e137816 */ /* 0x000fc60000000011 */
[----:B------:R-:W-:Y:S04]  /*153e50*/  STL [R1+0x248], R20 ;  /* 0x0002481401007387 */ /* 0x000fe80000100800 */
[----:B------:R0:W-:Y:S01]  /*153e60*/  STL [R1+0x1804], R19 ;  /* 0x0018041301007387 */ /* 0x0001e20000100800 */
[----:B---3--:R-:W-:Y:S02]  /*153e70*/  LOP3.LUT R14, R18, 0xffff, RZ, 0xc0, !PT ;  /* 0x0000ffff120e7812 */ /* 0x008fe400078ec0ff */
[----:B------:R-:W-:Y:S02]  /*153e80*/  LOP3.LUT R17, R16, 0xffff, RZ, 0xc0, !PT ;  /* 0x0000ffff10117812 */ /* 0x000fe400078ec0ff */
[----:B------:R-:W-:Y:S02]  /*153e90*/  LOP3.LUT R16, R24, 0xffff, RZ, 0xc0, !PT ;  /* 0x0000ffff18107812 */ /* 0x000fe400078ec0ff */
[----:B0-----:R-:W-:-:S02]  /*153ea0*/  PRMT R19, R17, 0x3340, R0 ;  /* 0x0000334011137816 */ /* 0x001fc40000000000 */
[----:B------:R-:W-:Y:S02]  /*153eb0*/  PRMT R18, R14, 0x3340, R16 ;  /* 0x000033400e127816 */ /* 0x000fe40000000010 */
[----:B------:R-:W-:Y:S02]  /*153ec0*/  SHF.R.U32.HI R14, RZ, 0x8, R14 ;  /* 0x00000008ff0e7819 */ /* 0x000fe4000001160e */
[----:B------:R-:W-:Y:S02]  /*153ed0*/  SHF.R.U32.HI R16, RZ, 0x8, R16 ;  /* 0x00000008ff107819 */ /* 0x000fe40000011610 */
[----:B------:R-:W-:Y:S02]  /*153ee0*/  LOP3.LUT R14, R14, 0xffff, RZ, 0xc0, !PT ;  /* 0x0000ffff0e0e7812 */ /* 0x000fe400078ec0ff */
[----:B------:R-:W-:Y:S02]  /*153ef0*/  LOP3.LUT R16, R16, 0xffff, RZ, 0xc0, !PT ;  /* 0x0000ffff10107812 */ /* 0x000fe400078ec0ff */
[----:B------:R-:W-:-:S02]  /*153f00*/  PRMT R18, R18, 0x5410, R19 ;  /* 0x0000541012127816 */ /* 0x000fc40000000013 */
[----:B------:R-:W-:-:S03]  /*153f10*/  PRMT R14, R14, 0x3340, R16 ;  /* 0x000033400e0e7816 */ /* 0x000fc60000000010 */
[----:B------:R0:W-:Y:S04]  /*153f20*/  STL [R1+0x1aac], R18 ;  /* 0x001aac1201007387 */ /* 0x0001e80000100800 */
[----:B0-----:R-:W3:Y:S04]  /*153f30*/  LDL.LU R18, [R1+0x8e4] ;  /* 0x0008e40001127983 */ /* 0x001ee80000300800 */
[----:B------:R-:W3:Y:S04]  /*153f40*/  LDL.LU R16, [R1+0x1e8] ;  /* 0x0001e80001107983 */ /* 0x000ee80000300800 */
[----:B------:R0:W-:Y:S04]  /*153f50*/  STL [R1+0x404], R14 ;  /* 0x0004040e01007387 */ /* 0x0001e80000100800 */
[----:B------:R-:W3:Y:S01]  /*153f60*/  LDL.LU R24, [R1+0x4d8] ;  /* 0x0004d80001187983 */ /* 0x000ee20000300800 */
[----:B------:R-:W-:Y:S01]  /*153f70*/  VIADD R27, R27, UR6 ;  /* 0x000000061b1b7c36 */ /* 0x000fe20008000000 */
[----:B------:R-:W-:Y:S01]  /*153f80*/  SHF.R.U32.HI R17, RZ, 0x8, R17 ;  /* 0x00000008ff117819 */ /* 0x000fe20000011611 */
[----:B------:R-:W-:Y:S01]  /*153f90*/  ULDC UR6, c[0x0][0x248] ;  /* 0x0000920000067ab9 */ /* 0x000fe20000000800 */
[----:B------:R-:W-:-:S02]  /*153fa0*/  SHF.R.U32.HI R4, RZ, 0x8, R4 ;  /* 0x00000008ff047819 */ /* 0x000fc40000011604 */
[----:B0-----:R-:W-:Y:S02]  /*153fb0*/  SHF.R.S32.HI R14, RZ, 0x1f, R27 ;  /* 0x0000001fff0e7819 */ /* 0x001fe4000001141b */
[----:B------:R-:W-:Y:S02]  /*153fc0*/  IADD3 R20, P1, R27, R6, RZ ;  /* 0x000000061b147210 */ /* 0x000fe40007f3e0ff */
[----:B------:R-:W-:Y:S02]  /*153fd0*/  LOP3.LUT R17, R17, 0xffff, RZ, 0xc0, !PT ;  /* 0x0000ffff11117812 */ /* 0x000fe400078ec0ff */
[----:B------:R-:W-:Y:S01]  /*153fe0*/  LOP3.LUT R4, R4, 0xffff, RZ, 0xc0, !PT ;  /* 0x0000ffff04047812 */ /* 0x000fe200078ec0ff */
[----:B------:R-:W-:Y:S01]  /*153ff0*/  IMAD.X R21, R14, 0x1, R7, P1 ;  /* 0x000000010e157824 */ /* 0x000fe200008e0607 */
[--C-:B------:R-:W-:Y:S02]  /*154000*/  PRMT R19, R17, 0x3340, R0.reuse ;  /* 0x0000334011137816 */ /* 0x100fe40000000000 */
[----:B------:R-:W-:-:S02]  /*154010*/  PRMT R17, R4, 0x3340, R0 ;  /* 0x0000334004117816 */ /* 0x000fc40000000000 */
[----:B------:R0:W-:Y:S04]  /*154020*/  STL.64 [R1+0x9f0], R20 ;  /* 0x0009f01401007387 */ /* 0x0001e80000100a00 */
[----:B------:R1:W-:Y:S04]  /*154030*/  STL [R1+0x244], R19 ;  /* 0x0002441301007387 */ /* 0x0003e80000100800 */
[----:B------:R1:W-:Y:S01]  /*154040*/  STL [R1+0x240], R17 ;  /* 0x0002401101007387 */ /* 0x0003e20000100800 */
[----:B0-----:R-:W-:-:S05]  /*154050*/  IADD3 R20, P1, R27, R8, RZ ;  /* 0x000000081b147210 */ /* 0x001fca0007f3e0ff */
[----:B------:R-:W-:Y:S01]  /*154060*/  IMAD.X R21, R14, 0x1, R9, P1 ;  /* 0x000000010e157824 */ /* 0x000fe200008e0609 */
[----:B--2---:R-:W-:Y:S02]  /*154070*/  LOP3.LUT R3, R3, 0xffff, RZ, 0xc0, !PT ;  /* 0x0000ffff03037812 */ /* 0x004fe400078ec0ff */
[----:B----4-:R-:W-:Y:S02]  /*154080*/  LOP3.LUT R4, R5, 0xffff, RZ, 0xc0, !PT ;  /* 0x0000ffff05047812 */ /* 0x010fe400078ec0ff */
[----:B-1----:R-:W-:Y:S02]  /*154090*/  LOP3.LUT R19, R26, 0xffff, RZ, 0xc0, !PT ;  /* 0x0000ffff1a137812 */ /* 0x002fe400078ec0ff */
[----:B------:R-:W-:Y:S02]  /*1540a0*/  PRMT R17, R4, 0x3340, R0 ;  /* 0x0000334004117816 */ /* 0x000fe40000000000 */
[----:B------:R-:W-:-:S04]  /*1540b0*/  PRMT R5, R3, 0x3340, R19 ;  /* 0x0000334003057816 */ /* 0x000fc80000000013 */
[----:B------:R-:W-:Y:S02]  /*1540c0*/  PRMT R5, R5, 0x5410, R17 ;  /* 0x0000541005057816 */ /* 0x000fe40000000011 */
[----:B------:R-:W-:Y:S02]  /*1540d0*/  SHF.R.U32.HI R17, RZ, 0x8, R3 ;  /* 0x00000008ff117819 */ /* 0x000fe40000011603 */
[----:B------:R-:W-:Y:S01]  /*1540e0*/  SHF.R.U32.HI R19, RZ, 0x8, R19 ;  /* 0x00000008ff137819 */ /* 0x000fe20000011613 */
[----:B------:R0:W-:Y:S01]  /*1540f0*/  STL [R1+0x1a80], R5 ;  /* 0x001a800501007387 */ /* 0x0001e20000100800 */
[----:B------:R-:W-:Y:S02]  /*154100*/  SHF.R.U32.HI R4, RZ, 0x8, R4 ;  /* 0x00000008ff047819 */ /* 0x000fe40000011604 */
[----:B------:R-:W-:Y:S02]  /*154110*/  LOP3.LUT R17, R17, 0xffff, RZ, 0xc0, !PT ;  /* 0x0000ffff11117812 */ /* 0x000fe400078ec0ff */
[----:B------:R-:W-:-:S02]  /*154120*/  LOP3.LUT R19, R19, 0xffff, RZ, 0xc0, !PT ;  /* 0x0000ffff13137812 */ /* 0x000fc400078ec0ff */
[----:B------:R-:W-:Y:S01]  /*154130*/  LOP3.LUT R4, R4, 0xffff, RZ, 0xc0, !PT ;  /* 0x0000ffff04047812 */ /* 0x000fe200078ec0ff */
[----:B0-----:R-:W2:Y:S04]  /*154140*/  LDL.LU R5, [R1+0x700] ;  /* 0x0007000001057983 */ /* 0x001ea80000300800 */
[----:B------:R-:W4:Y:S04]  /*154150*/  LDL.LU R3, [R1+0x154] ;  /* 0x0001540001037983 */ /* 0x000f280000300800 */
[----:B------:R0:W-:Y:S04]  /*154160*/  STL.64 [R1+0x9d0], R20 ;  /* 0x0009d01401007387 */ /* 0x0001e80000100a00 */
[----:B------:R-:W4:Y:S01]  /*154170*/  LDL.LU R26, [R1+0x438] ;  /* 0x00043800011a7983 */ /* 0x000f220000300800 */
[----:B0-----:R-:W-:-:S02]  /*154180*/  PRMT R20, R17, 0x3340, R19 ;  /* 0x0000334011147816 */ /* 0x001fc40000000013 */
[----:B------:R-:W-:-:S03]  /*154190*/  PRMT R19, R4, 0x3340, R0 ;  /* 0x0000334004137816 */ /* 0x000fc60000000000 */
[----:B------:R-:W-:Y:S04]  /*1541a0*/  STL [R1+0x3c4], R20 ;  /* 0x0003c41401007387 */ /* 0x000fe80000100800 */
[----:B------:R0:W-:Y:S01]  /*1541b0*/  STL [R1+0x23c], R19 ;  /* 0x00023c1301007387 */ /* 0x0001e20000100800 */
[----:B---3--:R-:W-:Y:S02]  /*1541c0*/  LOP3.LUT R17, R18, 0xffff, RZ, 0xc0, !PT ;  /* 0x0000ffff12117812 */ /* 0x008fe400078ec0ff */
[----:B------:R-:W-:-:S04]  /*1541d0*/  LOP3.LUT R4, R16, 0xffff, RZ, 0xc0, !PT ;  /* 0x0000ffff10047812 */ /* 0x000fc800078ec0ff */
[----:B------:R-:W-:Y:S02]  /*1541e0*/  PRMT R18, R4, 0x3340, R0 ;  /* 0x0000334004127816 */ /* 0x000fe40000000000 */
[----:B0-----:R-:W-:-:S04]  /*1541f0*/  LOP3.LUT R19, R24, 0xffff, RZ, 0xc0, !PT ;  /* 0x0000ffff18137812 */ /* 0x001fc800078ec0ff */
[----:B------:R-:W-:-:S04]  /*154200*/  PRMT R16, R17, 0x3340, R19 ;  /* 0x0000334011107816 */ /* 0x000fc80000000013 */
[----:B------:R-:W-:Y:S02]  /*154210*/  PRMT R20, R16, 0x5410, R18 ;  /* 0x0000541010147816 */ /* 0x000fe40000000012 */
[----:B------:R-:W3:Y:S04]  /*154220*/  LDL.LU R18, [R1+0x158] ;  /* 0x0001580001127983 */ /* 0x000ee80000300800 */
[----:B------:R-:W3:Y:S04]  /*154230*/  LDL.LU R16, [R1+0x704] ;  /* 0x0007040001107983 */ /* 0x000ee80000300800 */
[----:B------:R0:W-:Y:S04]  /*154240*/  STL [R1+0x1a78], R20 ;  /* 0x001a781401007387 */ /* 0x0001e80000100800 */
[----:B------:R-:W3:Y:S01]  /*154250*/  LDL.LU R24, [R1+0x45c] ;  /* 0x00045c0001187983 */ /* 0x000ee20000300800 */
        /* <DEDUP_REMOVED lines=16> */
[----:B------:R-:W-:Y:S01]  /*154360*/  VIADD R27, R27, UR6 ;  /* 0x000000061b1b7c36 */ /* 0x000fe20008000000 */
[----:B------:R-:W-:Y:S01]  /*154370*/  ULDC UR6, c[0x0][0x248] ;  /* 0x0000920000067ab9 */ /* 0x000fe20000000800 */
[----:B--2---:R-:W-:Y:S02]  /*154380*/  LOP3.LUT R5, R5, 0xffff, RZ, 0xc0, !PT ;  /* 0x0000ffff05057812 */ /* 0x004fe400078ec0ff */
[----:B----4-:R-:W-:-:S04]  /*154390*/  LOP3.LUT R4, R3, 0xffff, RZ, 0xc0, !PT ;  /* 0x0000ffff03047812 */ /* 0x010fc800078ec0ff */
[----:B0-----:R-:W-:Y:S02]  /*1543a0*/  PRMT R17, R4, 0x3340, R0 ;  /* 0x0000334004117816 */ /* 0x001fe40000000000 */
[----:B------:R-:W-:-:S04]  /*1543b0*/  LOP3.LUT R3, R26, 0xffff, RZ, 0xc0, !PT ;  /* 0x0000ffff1a037812 */ /* 0x000fc800078ec0ff */
[----:B-1----:R-:W-:-:S04]  /*1543c0*/  PRMT R14, R5, 0x3340, R3 ;  /* 0x00003340050e7816 */ /* 0x002fc80000000003 */
[----:B------:R-:W-:Y:S02]  /*1543d0*/  PRMT R19, R14, 0x5410, R17 ;  /* 0x000054100e137816 */ /* 0x000fe40000000011 */
[----:B------:R-:W-:Y:S02]  /*1543e0*/  SHF.R.U32.HI R14, RZ, 0x8, R5 ;  /* 0x00000008ff0e7819 */ /* 0x000fe40000011605 */
[----:B------:R-:W-:Y:S01]  /*1543f0*/  SHF.R.U32.HI R17, RZ, 0x8, R3 ;  /* 0x00000008ff117819 */ /* 0x000fe20000011603 */
[----:B------:R-:W-:Y:S01]  /*154400*/  STL [R1+0x1a48], R19 ;  /* 0x001a481301007387 */ /* 0x000fe20000100800 */
[----:B------:R-:W-:Y:S02]  /*154410*/  LOP3.LUT R14, R14, 0xffff, RZ, 0xc0, !PT ;  /* 0x0000ffff0e0e7812 */ /* 0x000fe400078ec0ff */
[----:B------:R-:W-:Y:S01]  /*154420*/  LOP3.LUT R17, R17, 0xffff, RZ, 0xc0, !PT ;  /* 0x0000ffff11117812 */ /* 0x000fe200078ec0ff */
[----:B------:R-:W2:Y:S01]  /*154430*/  LDL.LU R3, [R1+0x5764] ;  /* 0x0057640001037983 */ /* 0x000ea20000300800 */
[----:B------:R-:W-:-:S03]  /*154440*/  SHF.R.U32.HI R4, RZ, 0x8, R4 ;  /* 0x00000008ff047819 */ /* 0x000fc60000011604 */
[----:B------:R-:W4:Y:S01]  /*154450*/  LDL.LU R5, [R1+0x3b4] ;  /* 0x0003b40001057983 */ /* 0x000f220000300800 */
[----:B------:R-:W-:-:S03]  /*154460*/  PRMT R17, R14, 0x3340, R17 ;  /* 0x000033400e117816 */ /* 0x000fc60000000011 */
[----:B------:R-:W4:Y:S01]  /*154470*/  LDL.LU R26, [R1+0x5b0] ;  /* 0x0005b000011a7983 */ /* 0x000f220000300800 */
[----:B------:R-:W-:-:S03]  /*154480*/  LOP3.LUT R4, R4, 0xffff, RZ, 0xc0, !PT ;  /* 0x0000ffff04047812 */ /* 0x000fc600078ec0ff */
[----:B------:R0:W-:Y:S01]  /*154490*/  STL [R1+0x3cc], R17 ;  /* 0x0003cc1101007387 */ /* 0x0001e20000100800 */
[----:B------:R-:W-:-:S05]  /*1544a0*/  PRMT R14, R4, 0x3340, R0 ;  /* 0x00003340040e7816 */ /* 0x000fca0000000000 */
[----:B------:R1:W-:Y:S01]  /*1544b0*/  STL [R1+0x234], R14 ;  /* 0x0002340e01007387 */ /* 0x0003e20000100800 */
[----:B---3--:R-:W-:Y:S02]  /*1544c0*/  LOP3.LUT R4, R18, 0xffff, RZ, 0xc0, !PT ;  /* 0x0000ffff12047812 */ /* 0x008fe400078ec0ff */
[----:B0-----:R-:W-:Y:S02]  /*1544d0*/  LOP3.LUT R17, R16, 0xffff, RZ, 0xc0, !PT ;  /* 0x0000ffff10117812 */ /* 0x001fe400078ec0ff */
[----:B------:R-:W-:Y:S02]  /*1544e0*/  PRMT R18, R4, 0x3340, R0 ;  /* 0x0000334004127816 */ /* 0x000fe40000000000 */
[----:B------:R-:W-:-:S04]  /*1544f0*/  LOP3.LUT R16, R24, 0xffff, RZ, 0xc0, !PT ;  /* 0x0000ffff18107812 */ /* 0x000fc800078ec0ff */
[----:B-1----:R-:W-:-:S04]  /*154500*/  PRMT R14, R17, 0x3340, R16 ;  /* 0x00003340110e7816 */ /* 0x002fc80000000010 */
[----:B------:R-:W-:Y:S02]  /*154510*/  PRMT R20, R14, 0x5410, R18 ;  /* 0x000054100e147816 */ /* 0x000fe40000000012 */
[----:B------:R-:W-:Y:S02]  /*154520*/  SHF.R.S32.HI R14, RZ, 0x1f, R27 ;  /* 0x0000001fff0e7819 */ /* 0x000fe4000001141b */
[----:B------:R-:W-:Y:S01]  /*154530*/  IADD3 R18, P1, R27, R6, RZ ;  /* 0x000000061b127210 */ /* 0x000fe20007f3e0ff */
[----:B------:R-:W-:Y:S04]  /*154540*/  STL [R1+0x1a40], R20 ;  /* 0x001a401401007387 */ /* 0x000fe80000100800 */
[----:B------:R-:W-:-:S05]  /*154550*/  IMAD.X R19, R14, 0x1, R7, P1 ;  /* 0x000000010e137824 */ /* 0x000fca00008e0607 */
[----:B------:R0:W-:Y:S02]  /*154560*/  STL.64 [R1+0x9f8], R18 ;  /* 0x0009f81201007387 */ /* 0x0001e40000100a00 */
[----:B0-----:R-:W-:Y:S02]  /*154570*/  SHF.R.U32.HI R19, RZ, 0x8, R16 ;  /* 0x00000008ff137819 */ /* 0x001fe40000011610 */
[----:B------:R-:W3:Y:S04]  /*154580*/  LDL.LU R16, [R1+0x576c] ;  /* 0x00576c0001107983 */ /* 0x000ee80000300800 */
[----:B------:R-:W3:Y:S04]  /*154590*/  LDL.LU R18, [R1+0x3b8] ;  /* 0x0003b80001127983 */ /* 0x000ee80000300800 */
[----:B------:R-:W3:Y:S01]  /*1545a0*/  LDL.LU R24, [R1+0x5bc] ;  /* 0x0005bc0001187983 */ /* 0x000ee20000300800 */
[----:B------:R-:W-:-:S02]  /*1545b0*/  SHF.R.U32.HI R17, RZ, 0x8, R17 ;  /* 0x00000008ff117819 */ /* 0x000fc40000011611 */
[----:B------:R-:W-:Y:S02]  /*1545c0*/  SHF.R.U32.HI R4, RZ, 0x8, R4 ;  /* 0x00000008ff047819 */ /* 0x000fe40000011604 */
[----:B------:R-:W-:Y:S02]  /*1545d0*/  LOP3.LUT R17, R17, 0xffff, RZ, 0xc0, !PT ;  /* 0x0000ffff11117812 */ /* 0x000fe400078ec0ff */
[----:B------:R-:W-:Y:S02]  /*1545e0*/  LOP3.LUT R19, R19, 0xffff, RZ, 0xc0, !PT ;  /* 0x0000ffff13137812 */ /* 0x000fe400078ec0ff */
[----:B------:R-:W-:Y:S02]  /*1545f0*/  LOP3.LUT R4, R4, 0xffff, RZ, 0xc0, !PT ;  /* 0x0000ffff04047812 */ /* 0x000fe400078ec0ff */
[----:B------:R-:W-:Y:S02]  /*154600*/  PRMT R19, R17, 0x3340, R19 ;  /* 0x0000334011137816 */ /* 0x000fe40000000013 */
[----:B------:R-:W-:-:S03]  /*154610*/  PRMT R17, R4, 0x3340, R0 ;  /* 0x0000334004117816 */ /* 0x000fc60000000000 */
[----:B------:R0:W-:Y:S01]  /*154620*/  STL [R1+0x17ec], R19 ;  /* 0x0017ec1301007387 */ /* 0x0001e20000100800 */
[----:B------:R-:W-:-:S03]  /*154630*/  IADD3 R20, P1, R27, R8, RZ ;  /* 0x000000081b147210 */ /* 0x000fc60007f3e0ff */
[----:B------:R1:W-:Y:S02]  /*154640*/  STL [R1+0x230], R17 ;  /* 0x0002301101007387 */ /* 0x0003e40000100800 */
[----:B------:R-:W-:Y:S01]  /*154650*/  IMAD.X R21, R14, 0x1, R9, P1 ;  /* 0x000000010e157824 */ /* 0x000fe200008e0609 */
[----:B------:R-:W-:-:S05]  /*154660*/  IADD3 R28, P1, R27, R10, RZ ;  /* 0x0000000a1b1c7210 */ /* 0x000fca0007f3e0ff */
[----:B------:R-:W-:Y:S01]  /*154670*/  IMAD.X R29, R14, 0x1, R11, P1 ;  /* 0x000000010e1d7824 */ /* 0x000fe200008e060b */
[----:B--2---:R-:W-:Y:S02]  /*154680*/  LOP3.LUT R3, R3, 0xffff, RZ, 0xc0, !PT ;  /* 0x0000ffff03037812 */ /* 0x004fe400078ec0ff */
[----:B----4-:R-:W-:Y:S02]  /*154690*/  LOP3.LUT R4, R5, 0xffff, RZ, 0xc0, !PT ;  /* 0x0000ffff05047812 */ /* 0x010fe400078ec0ff */
[----:B------:R-:W-:Y:S02]  /*1546a0*/  LOP3.LUT R5, R26, 0xffff, RZ, 0xc0, !PT ;  /* 0x0000ffff1a057812 */ /* 0x000fe400078ec0ff */
[----:B0-----:R-:W-:Y:S02]  /*1546b0*/  PRMT R19, R4, 0x3340, R0 ;  /* 0x0000334004137816 */ /* 0x001fe40000000000 */
[----:B-1----:R-:W-:-:S04]  /*1546c0*/  PRMT R17, R3, 0x3340, R5 ;  /* 0x0000334003117816 */ /* 0x002fc80000000005 */
[----:B------:R-:W-:Y:S02]  /*1546d0*/  PRMT R17, R17, 0x5410, R19 ;  /* 0x0000541011117816 */ /* 0x000fe40000000013 */
[----:B------:R-:W-:-:S03]  /*1546e0*/  SHF.R.U32.HI R3, RZ, 0x8, R3 ;  /* 0x00000008ff037819 */ /* 0x000fc60000011603 */
[----:B------:R0:W-:Y:S01]  /*1546f0*/  STL [R1+0x1a30], R17 ;  /* 0x001a301101007387 */ /* 0x0001e20000100800 */
[----:B------:R-:W-:-:S03]  /*154700*/  SHF.R.U32.HI R5, RZ, 0x8, R5 ;  /* 0x00000008ff057819 */ /* 0x000fc60000011605 */
[----:B------:R1:W-:Y:S01]  /*154710*/  STL.64 [R1+0x9e8], R20 ;  /* 0x0009e81401007387 */ /* 0x0003e20000100a00 */
[----:B------:R-:W-:Y:S02]  /*154720*/  SHF.R.U32.HI R4, RZ, 0x8, R4 ;  /* 0x00000008ff047819 */ /* 0x000fe40000011604 */
[----:B0-----:R-:W-:Y:S01]  /*154730*/  LOP3.LUT R17, R3, 0xffff, RZ, 0xc0, !PT ;  /* 0x0000ffff03117812 */ /* 0x001fe200078ec0ff */
[----:B-1----:R-:W2:Y:S04]  /*154740*/  LDL.LU R21, [R1+0x8f0] ;  /* 0x0008f00001157983 */ /* 0x002ea80000300800 */
[----:B------:R-:W4:Y:S01]  /*154750*/  LDL.LU R22, [R1+0x218] ;  /* 0x0002180001167983 */ /* 0x000f220000300800 */
[----:B------:R-:W-:-:S03]  /*154760*/  LOP3.LUT R20, R5, 0xffff, RZ, 0xc0, !PT ;  /* 0x0000ffff05147812 */ /* 0x000fc600078ec0ff */
[----:B------:R-:W4:Y:S01]  /*154770*/  LDL.LU R3, [R1+0x4e8] ;  /* 0x0004e80001037983 */ /* 0x000f220000300800 */
[----:B------:R-:W-:-:S03]  /*154780*/  LOP3.LUT R4, R4, 0xffff, RZ, 0xc0, !PT ;  /* 0x0000ffff04047812 */ /* 0x000fc600078ec0ff */
[----:B------:R-:W4:Y:S01]  /*154790*/  LDL.LU R19, [R1+0x5758] ;  /* 0x0057580001137983 */ /* 0x000f220000300800 */
[----:B------:R-:W-:-:S03]  /*1547a0*/  PRMT R20, R17, 0x3340, R20 ;  /* 0x0000334011147816 */ /* 0x000fc60000000014 */
[----:B------:R-:W4:Y:S01]  /*1547b0*/  LDL.LU R26, [R1+0x388] ;  /* 0x00038800011a7983 */ /* 0x000f220000300800 */
[----:B------:R-:W-:-:S03]  /*1547c0*/  PRMT R17, R4, 0x3340, R0 ;  /* 0x0000334004117816 */ /* 0x000fc60000000000 */
[----:B------:R-:W4:Y:S04]  /*1547d0*/  LDL.LU R5, [R1+0x570] ;  /* 0x0005700001057983 */ /* 0x000f280000300800 */
[----:B------:R-:W-:Y:S04]  /*1547e0*/  STL [R1+0x3c8], R20 ;  /* 0x0003c81401007387 */ /* 0x000fe80000100800 */
[----:B------:R0:W-:Y:S01]  /*1547f0*/  STL [R1+0x22c], R17 ;  /* 0x00022c1101007387 */ /* 0x0001e20000100800 */
[----:B---3--:R-:W-:Y:S02]  /*154800*/  LOP3.LUT R16, R16, 0xffff, RZ, 0xc0, !PT ;  /* 0x0000ffff10107812 */ /* 0x008fe400078ec0ff */
[----:B------:R-:W-:-:S02]  /*154810*/  LOP3.LUT R4, R18, 0xffff, RZ, 0xc0, !PT ;  /* 0x0000ffff12047812 */ /* 0x000fc400078ec0ff */
[----:B0-----:R-:W-:Y:S02]  /*154820*/  LOP3.LUT R17, R24, 0xffff, RZ, 0xc0, !PT ;  /* 0x0000ffff18117812 */ /* 0x001fe400078ec0ff */
[----:B------:R-:W-:Y:S02]  /*154830*/  PRMT R20, R4, 0x3340, R0 ;  /* 0x0000334004147816 */ /* 0x000fe40000000000 */
[--C-:B------:R-:W-:Y:S02]  /*154840*/  PRMT R18, R16, 0x3340, R17.reuse ;  /* 0x0000334010127816 */ /* 0x100fe40000000011 */
[----:B------:R-:W-:Y:S02]  /*154850*/  SHF.R.U32.HI R16, RZ, 0x8, R16 ;  /* 0x00000008ff107819 */ /* 0x000fe40000011610 */
[----:B------:R-:W-:Y:S02]  /*154860*/  SHF.R.U32.HI R17, RZ, 0x8, R17 ;  /* 0x00000008ff117819 */ /* 0x000fe40000011611 */
[----:B------:R-:W-:-:S02]  /*154870*/  PRMT R18, R18, 0x5410, R20 ;  /* 0x0000541012127816 */ /* 0x000fc40000000014 */
[----:B------:R-:W-:Y:S02]  /*154880*/  LOP3.LUT R16, R16, 0xffff, RZ, 0xc0, !PT ;  /* 0x0000ffff10107812 */ /* 0x000fe400078ec0ff */
[----:B------:R-:W-:Y:S01]  /*154890*/  LOP3.LUT R17, R17, 0xffff, RZ, 0xc0, !PT ;  /* 0x0000ffff11117812 */ /* 0x000fe200078ec0ff */
[----:B------:R0:W-:Y:S03]  /*1548a0*/  STL [R1+0x19f8], R18 ;  /* 0x0019f81201007387 */ /* 0x0001e60000100800 */
[----:B0-----:R-:W-:Y:S02]  /*1548b0*/  PRMT R18, R16, 0x3340, R17 ;  /* 0x0000334010127816 */ /* 0x001fe40000000011 */
[----:B------:R-:W-:Y:S01]  /*1548c0*/  IADD3 R16, P1, R27, R12, RZ ;  /* 0x0000000c1b107210 */ /* 0x000fe20007f3e0ff */
[----:B------:R-:W-:Y:S04]  /*1548d0*/  STL.64 [R1+0x9d8], R28 ;  /* 0x0009d81c01007387 */ /* 0x000fe80000100a00 */
[----:B------:R-:W-:Y:S01]  /*1548e0*/  IMAD.X R17, R14, 0x1, R13, P1 ;  /* 0x000000010e117824 */ /* 0x000fe200008e060d */
[----:B------:R0:W-:Y:S04]  /*1548f0*/  STL [R1+0x17e4], R18 ;  /* 0x0017e41201007387 */ /* 0x0001e80000100800 */
[----:B0-----:R-:W3:Y:S04]  /*154900*/  LDL.LU R18, [R1+0x208] ;  /* 0x0002080001127983 */ /* 0x001ee80000300800 */
[----:B------:R0:W-:Y:S04]  /*154910*/  STL.64 [R1+0x9e0], R16 ;  /* 0x0009e01001007387 */ /* 0x0001e80000100a00 */
[----:B0-----:R-:W3:Y:S04]  /*154920*/  LDL.LU R16, [R1+0x8f4] ;  /* 0x0008f40001107983 */ /* 0x001ee80000300800 */
[----:B------:R-:W3:Y:S01]  /*154930*/  LDL.LU R24, [R1+0x51c] ;  /* 0x00051c0001187983 */ /* 0x000ee20000300800 */
[----:B------:R-:W-:-:S04]  /*154940*/  SHF.R.U32.HI R4, RZ, 0x8, R4 ;  /* 0x00000008ff047819 */ /* 0x000fc80000011604 */
[----:B------:R-:W-:-:S04]  /*154950*/  LOP3.LUT R4, R4, 0xffff, RZ, 0xc0, !PT ;  /* 0x0000ffff04047812 */ /* 0x000fc800078ec0ff */
[----:B------:R-:W-:-:S05]  /*154960*/  PRMT R14, R4, 0x3340, R0 ;  /* 0x00003340040e7816 */ /* 0x000fca0000000000 */
[----:B------:R0:W-:Y:S01]  /*154970*/  STL [R1+0x228], R14 ;  /* 0x0002280e01007387 */ /* 0x0001e20000100800 */
[----:B--2---:R-:W-:Y:S02]  /*154980*/  LOP3.LUT R4, R21, 0xffff, RZ, 0xc0, !PT ;  /* 0x0000ffff15047812 */ /* 0x004fe400078ec0ff */
[----:B----4-:R-:W-:Y:S02]  /*154990*/  LOP3.LUT R20, R22, 0xffff, RZ, 0xc0, !PT ;  /* 0x0000ffff16147812 */ /* 0x010fe400078ec0ff */
[----:B------:R-:W-:Y:S02]  /*1549a0*/  LOP3.LUT R3, R3, 0xffff, RZ, 0xc0, !PT ;  /* 0x0000ffff03037812 */ /* 0x000fe400078ec0ff */
[----:B0-----:R-:W-:Y:S02]  /*1549b0*/  LOP3.LUT R14, R19, 0xffff, RZ, 0xc0, !PT ;  /* 0x0000ffff130e7812 */ /* 0x001fe400078ec0ff */
[----:B------:R-:W-:Y:S02]  /*1549c0*/  PRMT R19, R20, 0x3340, R0 ;  /* 0x0000334014137816 */ /* 0x000fe40000000000 */
[----:B------:R-:W-:-:S02]  /*1549d0*/  PRMT R17, R4, 0x3340, R3 ;  /* 0x0000334004117816 */ /* 0x000fc40000000003 */
[----:B------:R-:W-:Y:S02]  /*1549e0*/  LOP3.LUT R26, R26, 0xffff, RZ, 0xc0, !PT ;  /* 0x0000ffff1a1a7812 */ /* 0x000fe400078ec0ff */
[----:B------:R-:W-:Y:S02]  /*1549f0*/  LOP3.LUT R5, R5, 0xffff, RZ, 0xc0, !PT ;  /* 0x0000ffff05057812 */ /* 0x000fe400078ec0ff */
[----:B------:R-:W-:Y:S02]  /*154a00*/  PRMT R21, R17, 0x5410, R19 ;  /* 0x0000541011157816 */ /* 0x000fe40000000013 */
[----:B------:R-:W-:Y:S02]  /*154a10*/  PRMT R19, R26, 0x3340, R0 ;  /* 0x000033401a137816 */ /* 0x000fe40000000000 */
[----:B------:R-:W-:-:S04]  /*154a20*/  PRMT R17, R14, 0x3340, R5 ;  /* 0x000033400e117816 */ /* 0x000fc80000000005 */
[----:B------:R-:W-:Y:S01]  /*154a30*/  PRMT R19, R17, 0x5410, R19 ;  /* 0x0000541011137816 */ /* 0x000fe20000000013 */
[----:B------:R0:W-:Y:S01]  /*154a40*/  STL [R1+0x19bc], R21 ;  /* 0x0019bc1501007387 */ /* 0x0001e20000100800 */
[----:B------:R-:W-:Y:S02]  /*154a50*/  SHF.R.U32.HI R17, RZ, 0x8, R14 ;  /* 0x00000008ff117819 */ /* 0x000fe4000001160e */
[----:B------:R-:W-:Y:S01]  /*154a60*/  SHF.R.U32.HI R14, RZ, 0x8, R3 ;  /* 0x00000008ff0e7819 */ /* 0x000fe20000011603 */
[----:B------:R1:W-:Y:S04]  /*154a70*/  STL [R1+0x19f0], R19 ;  /* 0x0019f01301007387 */ /* 0x0003e80000100800 */
[----:B------:R-:W2:Y:S01]  /*154a80*/  LDL.LU R3, [R1+0x710] ;  /* 0x0007100001037983 */ /* 0x000ea20000300800 */
[----:B0-----:R-:W-:-:S03]  /*154a90*/  SHF.R.U32.HI R21, RZ, 0x8, R5 ;  /* 0x00000008ff157819 */ /* 0x001fc60000011605 */
[----:B-1----:R-:W4:Y:S04]  /*154aa0*/  LDL.LU R19, [R1+0x17c] ;  /* 0x00017c0001137983 */ /* 0x002f280000300800 */
[----:B------:R-:W4:Y:S01]  /*154ab0*/  LDL.LU R5, [R1+0x49c] ;  /* 0x00049c0001057983 */ /* 0x000f220000300800 */
[----:B------:R-:W-:Y:S02]  /*154ac0*/  SHF.R.U32.HI R4, RZ, 0x8, R4 ;  /* 0x00000008ff047819 */ /* 0x000fe40000011604 */
[----:B------:R-:W-:Y:S02]  /*154ad0*/  LOP3.LUT R17, R17, 0xffff, RZ, 0xc0, !PT ;  /* 0x0000ffff11117812 */ /* 0x000fe400078ec0ff */
[----:B------:R-:W-:Y:S02]  /*154ae0*/  LOP3.LUT R21, R21, 0xffff, RZ, 0xc0, !PT ;  /* 0x0000ffff15157812 */ /* 0x000fe400078ec0ff */
[----:B------:R-:W-:-:S02]  /*154af0*/  LOP3.LUT R4, R4, 0xffff, RZ, 0xc0, !PT ;  /* 0x0000ffff04047812 */ /* 0x000fc400078ec0ff */
[----:B------:R-:W-:Y:S02]  /*154b00*/  LOP3.LUT R14, R14, 0xffff, RZ, 0xc0, !PT ;  /* 0x0000ffff0e0e7812 */ /* 0x000fe400078ec0ff */
[----:B------:R-:W-:Y:S02]  /*154b10*/  PRMT R17, R17, 0x3340, R21 ;  /* 0x0000334011117816 */ /* 0x000fe40000000015 */
[----:B------:R-:W-:-:S03]  /*154b20*/  PRMT R14, R4, 0x3340, R14 ;  /* 0x00003340040e7816 */ /* 0x000fc6000000000e */
[----:B------:R0:W-:Y:S04]  /*154b30*/  STL [R1+0x1800], R17 ;  /* 0x0018001101007387 */ /* 0x0001e80000100800 */
[----:B------:R1:W-:Y:S01]  /*154b40*/  STL [R1+0x17d8], R14 ;  /* 0x0017d80e01007387 */ /* 0x0003e20000100800 */
[----:B---3--:R-:W-:-:S03]  /*154b50*/  LOP3.LUT R21, R18, 0xffff, RZ, 0xc0, !PT ;  /* 0x0000ffff12157812 */ /* 0x008fc600078ec0ff */
[----:B------:R-:W3:Y:S01]  /*154b60*/  LDL.LU R18, [R1+0x714] ;  /* 0x0007140001127983 */ /* 0x000ee20000300800 */
[----:B0-----:R-:W-:Y:S02]  /*154b70*/  PRMT R17, R21, 0x3340, R0 ;  /* 0x0000334015117816 */ /* 0x001fe40000000000 */
[----:B------:R-:W-:Y:S02]  /*154b80*/  LOP3.LUT R4, R16, 0xffff, RZ, 0xc0, !PT ;  /* 0x0000ffff10047812 */ /* 0x000fe400078ec0ff */
[----:B-1----:R-:W-:-:S04]  /*154b90*/  LOP3.LUT R14, R24, 0xffff, RZ, 0xc0, !PT ;  /* 0x0000ffff180e7812 */ /* 0x002fc800078ec0ff */
[----:B------:R-:W-:-:S04]  /*154ba0*/  PRMT R16, R4, 0x3340, R14 ;  /* 0x0000334004107816 */ /* 0x000fc8000000000e */
[----:B------:R-:W-:Y:S02]  /*154bb0*/  PRMT R17, R16, 0x5410, R17 ;  /* 0x0000541010117816 */ /* 0x000fe40000000011 */
        /* <DEDUP_REMOVED lines=9> */
[----:B------:R-:W-:Y:S02]  /*154c50*/  SHF.R.U32.HI R14, RZ, 0x8, R14 ;  /* 0x00000008ff0e7819 */ /* 0x000fe4000001160e */
[----:B------:R-:W-:Y:S01]  /*154c60*/  LOP3.LUT R20, R20, 0xffff, RZ, 0xc0, !PT ;  /* 0x0000ffff14147812 */ /* 0x000fe200078ec0ff */
[----:B------:R-:W-:Y:S01]  /*154c70*/  IMAD.X R29, R17, 0x1, R7, P1 ;  /* 0x00000001111d7824 */ /* 0x000fe200008e0607 */
[----:B------:R-:W-:Y:S02]  /*154c80*/  LOP3.LUT R4, R4, 0xffff, RZ, 0xc0, !PT ;  /* 0x0000ffff04047812 */ /* 0x000fe400078ec0ff */
[----:B------:R-:W-:-:S02]  /*154c90*/  LOP3.LUT R14, R14, 0xffff, RZ, 0xc0, !PT ;  /* 0x0000ffff0e0e7812 */ /* 0x000fc400078ec0ff */
[----:B------:R-:W-:Y:S01]  /*154ca0*/  PRMT R20, R20, 0x3340, R0 ;  /* 0x0000334014147816 */ /* 0x000fe20000000000 */
[----:B------:R-:W-:Y:S01]  /*154cb0*/  STL.64 [R1+0x9c8], R28 ;  /* 0x0009c81c01007387 */ /* 0x000fe20000100a00 */
[----:B------:R-:W-:-:S03]  /*154cc0*/  PRMT R4, R4, 0x3340, R14 ;  /* 0x0000334004047816 */ /* 0x000fc6000000000e */
[----:B------:R0:W-:Y:S04]  /*154cd0*/  STL [R1+0x224], R20 ;  /* 0x0002241401007387 */ /* 0x0001e80000100800 */
[----:B------:R1:W-:Y:S01]  /*154ce0*/  STL [R1+0x17d0], R4 ;  /* 0x0017d00401007387 */ /* 0x0003e20000100800 */
[----:B------:R-:W-:-:S04]  /*154cf0*/  SHF.R.U32.HI R21, RZ, 0x8, R21 ;  /* 0x00000008ff157819 */ /* 0x000fc80000011615 */
[----:B------:R-:W-:-:S04]  /*154d00*/  LOP3.LUT R21, R21, 0xffff, RZ, 0xc0, !PT ;  /* 0x0000ffff15157812 */ /* 0x000fc800078ec0ff */
[--C-:B------:R-:W-:Y:S02]  /*154d10*/  PRMT R22, R21, 0x3340, R0.reuse ;  /* 0x0000334015167816 */ /* 0x100fe40000000000 */
[----:B--2---:R-:W-:Y:S02]  /*154d20*/  LOP3.LUT R3, R3, 0xffff, RZ, 0xc0, !PT ;  /* 0x0000ffff03037812 */ /* 0x004fe400078ec0ff */
[----:B----4-:R-:W-:Y:S02]  /*154d30*/  LOP3.LUT R14, R19, 0xffff, RZ, 0xc0, !PT ;  /* 0x0000ffff130e7812 */ /* 0x010fe400078ec0ff */
[----:B0-----:R-:W-:Y:S02]  /*154d40*/  LOP3.LUT R20, R5, 0xffff, RZ, 0xc0, !PT ;  /* 0x0000ffff05147812 */ /* 0x001fe400078ec0ff */
[----:B------:R-:W-:Y:S02]  /*154d50*/  PRMT R5, R14, 0x3340, R0 ;  /* 0x000033400e057816 */ /* 0x000fe40000000000 */
[----:B-1----:R-:W-:-:S04]  /*154d60*/  PRMT R4, R3, 0x3340, R20 ;  /* 0x0000334003047816 */ /* 0x002fc80000000014 */
[----:B------:R-:W-:Y:S02]  /*154d70*/  PRMT R19, R4, 0x5410, R5 ;  /* 0x0000541004137816 */ /* 0x000fe40000000005 */
[----:B------:R-:W-:-:S05]  /*154d80*/  IADD3 R4, P1, R27, R8, RZ ;  /* 0x000000081b047210 */ /* 0x000fca0007f3e0ff */
[----:B------:R-:W-:Y:S01]  /*154d90*/  IMAD.X R5, R17, 0x1, R9, P1 ;  /* 0x0000000111057824 */ /* 0x000fe200008e0609 */
[----:B------:R0:W-:Y:S01]  /*154da0*/  STL [R1+0x1984], R19 ;  /* 0x0019841301007387 */ /* 0x0001e20000100800 */
[----:B------:R-:W-:-:S03]  /*154db0*/  SHF.R.U32.HI R20, RZ, 0x8, R20 ;  /* 0x00000008ff147819 */ /* 0x000fc60000011614 */
[----:B------:R1:W-:Y:S01]  /*154dc0*/  STL.64 [R1+0x9c0], R4 ;  /* 0x0009c00401007387 */ /* 0x0003e20000100a00 */
[----:B------:R-:W-:-:S03]  /*154dd0*/  LOP3.LUT R20, R20, 0xffff, RZ, 0xc0, !PT ;  /* 0x0000ffff14147812 */ /* 0x000fc600078ec0ff */
[----:B0-----:R-:W2:Y:S01]  /*154de0*/  LDL.LU R19, [R1+0x575c] ;  /* 0x00575c0001137983 */ /* 0x001ea20000300800 */
[----:B-1----:R-:W-:-:S03]  /*154df0*/  SHF.R.U32.HI R4, RZ, 0x8, R3 ;  /* 0x00000008ff047819 */ /* 0x002fc60000011603 */
[----:B------:R-:W4:Y:S01]  /*154e00*/  LDL.LU R3, [R1+0x428] ;  /* 0x0004280001037983 */ /* 0x000f220000300800 */
[----:B------:R-:W-:-:S03]  /*154e10*/  LOP3.LUT R4, R4, 0xffff, RZ, 0xc0, !PT ;  /* 0x0000ffff04047812 */ /* 0x000fc600078ec0ff */
[----:B------:R-:W4:Y:S01]  /*154e20*/  LDL.LU R5, [R1+0x5e8] ;  /* 0x0005e80001057983 */ /* 0x000f220000300800 */
[----:B------:R-:W-:-:S03]  /*154e30*/  PRMT R21, R4, 0x3340, R20 ;  /* 0x0000334004157816 */ /* 0x000fc60000000014 */
[----:B------:R-:W-:Y:S01]  /*154e40*/  STL [R1+0x220], R22 ;  /* 0x0002201601007387 */ /* 0x000fe20000100800 */
[----:B---3--:R-:W-:-:S03]  /*154e50*/  LOP3.LUT R20, R18, 0xffff, RZ, 0xc0, !PT ;  /* 0x0000ffff12147812 */ /* 0x008fc600078ec0ff */
[----:B------:R0:W-:Y:S01]  /*154e60*/  STL [R1+0x17cc], R21 ;  /* 0x0017cc1501007387 */ /* 0x0001e20000100800 */
        /* <DEDUP_REMOVED lines=9> */
[----:B------:R-:W-:-:S02]  /*154f00*/  SHF.R.U32.HI R20, RZ, 0x8, R20 ;  /* 0x00000008ff147819 */ /* 0x000fc40000011614 */
[----:B------:R-:W-:Y:S02]  /*154f10*/  SHF.R.U32.HI R21, RZ, 0x8, R21 ;  /* 0x00000008ff157819 */ /* 0x000fe40000011615 */
[----:B------:R-:W-:Y:S02]  /*154f20*/  IADD3 R28, P1, R27, R10, RZ ;  /* 0x0000000a1b1c7210 */ /* 0x000fe40007f3e0ff */
[----:B------:R-:W-:Y:S02]  /*154f30*/  LOP3.LUT R20, R20, 0xffff, RZ, 0xc0, !PT ;  /* 0x0000ffff14147812 */ /* 0x000fe400078ec0ff */
[----:B------:R-:W-:Y:S01]  /*154f40*/  LOP3.LUT R21, R21, 0xffff, RZ, 0xc0, !PT ;  /* 0x0000ffff15157812 */ /* 0x000fe200078ec0ff */
[----:B------:R-:W-:Y:S01]  /*154f50*/  IMAD.X R29, R17, 0x1, R11, P1 ;  /* 0x00000001111d7824 */ /* 0x000fe200008e060b */
[----:B------:R-:W-:Y:S02]  /*154f60*/  SHF.R.U32.HI R4, RZ, 0x8, R4 ;  /* 0x00000008ff047819 */ /* 0x000fe40000011604 */
[----:B0-----:R-:W-:-:S02]  /*154f70*/  PRMT R22, R20, 0x3340, R21 ;  /* 0x0000334014167816 */ /* 0x001fc40000000015 */
[----:B------:R-:W-:Y:S02]  /*154f80*/  IADD3 R20, P1, R27, R12, RZ ;  /* 0x0000000c1b147210 */ /* 0x000fe40007f3e0ff */
[----:B------:R-:W-:-:S03]  /*154f90*/  LOP3.LUT R4, R4, 0xffff, RZ, 0xc0, !PT ;  /* 0x0000ffff04047812 */ /* 0x000fc600078ec0ff */
[----:B------:R-:W-:Y:S01]  /*154fa0*/  IMAD.X R21, R17, 0x1, R13, P1 ;  /* 0x0000000111157824 */ /* 0x000fe200008e060d */
[----:B------:R-:W-:Y:S01]  /*154fb0*/  PRMT R17, R4, 0x3340, R0 ;  /* 0x0000334004117816 */ /* 0x000fe20000000000 */
[----:B------:R-:W-:Y:S04]  /*154fc0*/  STL.64 [R1+0x9b0], R28 ;  /* 0x0009b01c01007387 */ /* 0x000fe80000100a00 */
[----:B------:R0:W-:Y:S04]  /*154fd0*/  STL [R1+0x10fc], R22 ;  /* 0x0010fc1601007387 */ /* 0x0001e80000100800 */
[----:B------:R-:W-:Y:S04]  /*154fe0*/  STL.64 [R1+0x9b8], R20 ;  /* 0x0009b81401007387 */ /* 0x000fe80000100a00 */
[----:B------:R1:W-:Y:S01]  /*154ff0*/  STL [R1+0x21c], R17 ;  /* 0x00021c1101007387 */ /* 0x0003e20000100800 */
[----:B------:R-:W-:-:S04]  /*155000*/  SHF.R.U32.HI R14, RZ, 0x8, R14 ;  /* 0x00000008ff0e7819 */ /* 0x000fc8000001160e */
[----:B------:R-:W-:Y:S01]  /*155010*/  LOP3.LUT R14, R14, 0xffff, RZ, 0xc0, !PT ;  /* 0x0000ffff0e0e7812 */ /* 0x000fe200078ec0ff */
[----:B------:R-:W-:Y:S01]  /*155020*/  VIADD R27, R27, UR6 ;  /* 0x000000061b1b7c36 */ /* 0x000fe20008000000 */
[----:B------:R-:W-:-:S04]  /*155030*/  ULDC UR6, c[0x0][0x248] ;  /* 0x0000920000067ab9 */ /* 0x000fc80000000800 */
[----:B0-----:R-:W-:Y:S02]  /*155040*/  SHF.R.S32.HI R22, RZ, 0x1f, R27 ;  /* 0x0000001fff167819 */ /* 0x001fe4000001141b */
[----:B--2---:R-:W-:Y:S02]  /*155050*/  LOP3.LUT R4, R19, 0xffff, RZ, 0xc0, !PT ;  /* 0x0000ffff13047812 */ /* 0x004fe400078ec0ff */
[----:B----4-:R-:W-:Y:S02]  /*155060*/  LOP3.LUT R3, R3, 0xffff, RZ, 0xc0, !PT ;  /* 0x0000ffff03037812 */ /* 0x010fe400078ec0ff */
[----:B------:R-:W-:Y:S02]  /*155070*/  LOP3.LUT R5, R5, 0xffff, RZ, 0xc0, !PT ;  /* 0x0000ffff05057812 */ /* 0x000fe400078ec0ff */
[----:B------:R-:W-:Y:S02]  /*155080*/  PRMT R19, R3, 0x3340, R0 ;  /* 0x0000334003137816 */ /* 0x000fe40000000000 */
[----:B-1----:R-:W-:-:S02]  /*155090*/  PRMT R17, R4, 0x3340, R5 ;  /* 0x0000334004117816 */ /* 0x002fc40000000005 */
[----:B------:R-:W-:Y:S02]  /*1550a0*/  SHF.R.U32.HI R4, RZ, 0x8, R4 ;  /* 0x00000008ff047819 */ /* 0x000fe40000011604 */
[----:B------:R-:W-:Y:S02]  /*1550b0*/  PRMT R17, R17, 0x5410, R19 ;  /* 0x0000541011117816 */ /* 0x000fe40000000013 */
[----:B------:R-:W-:Y:S02]  /*1550c0*/  SHF.R.U32.HI R5, RZ, 0x8, R5 ;  /* 0x00000008ff057819 */ /* 0x000fe40000011605 */
[----:B------:R-:W-:Y:S01]  /*1550d0*/  LOP3.LUT R4, R4, 0xffff, RZ, 0xc0, !PT ;  /* 0x0000ffff04047812 */ /* 0x000fe200078ec0ff */
[----:B------:R0:W-:Y:S01]  /*1550e0*/  STL [R1+0x1964], R17 ;  /* 0x0019641101007387 */ /* 0x0001e20000100800 */
[----:B------:R-:W-:-:S03]  /*1550f0*/  LOP3.LUT R5, R5, 0xffff, RZ, 0xc0, !PT ;  /* 0x0000ffff05057812 */ /* 0x000fc600078ec0ff */
[----:B------:R-:W2:Y:S04]  /*155100*/  LDL.LU R20, [R1+0x5760] ;  /* 0x0057600001147983 */ /* 0x000ea80000300800 */
[----:B------:R-:W4:Y:S01]  /*155110*/  LDL.LU R21, [R1+0x394] ;  /* 0x0003940001157983 */ /* 0x000f220000300800 */
[----:B0-----:R-:W-:-:S03]  /*155120*/  PRMT R17, R14, 0x3340, R0 ;  /* 0x000033400e117816 */ /* 0x001fc60000000000 */
[----:B------:R-:W4:Y:S01]  /*155130*/  LDL.LU R19, [R1+0x5a0] ;  /* 0x0005a00001137983 */ /* 0x000f220000300800 */
[----:B------:R-:W-:-:S03]  /*155140*/  PRMT R14, R4, 0x3340, R5 ;  /* 0x00003340040e7816 */ /* 0x000fc60000000005 */
[----:B------:R0:W-:Y:S04]  /*155150*/  STL [R1+0x218], R17 ;  /* 0x0002181101007387 */ /* 0x0001e80000100800 */
[----:B------:R1:W-:Y:S01]  /*155160*/  STL [R1+0x848], R14 ;  /* 0x0008480e01007387 */ /* 0x0003e20000100800 */
[----:B------:R-:W-:Y:S02]  /*155170*/  SHF.R.U32.HI R3, RZ, 0x8, R3 ;  /* 0x00000008ff037819 */ /* 0x000fe40000011603 */
[----:B---3--:R-:W-:Y:S02]  /*155180*/  LOP3.LUT R4, R18, 0xffff, RZ, 0xc0, !PT ;  /* 0x0000ffff12047812 */ /* 0x008fe400078ec0ff */
[----:B------:R-:W-:Y:S02]  /*155190*/  LOP3.LUT R5, R16, 0xffff, RZ, 0xc0, !PT ;  /* 0x0000ffff10057812 */ /* 0x000fe400078ec0ff */
[----:B0-----:R-:W-:-:S02]  /*1551a0*/  PRMT R17, R4, 0x3340, R0 ;  /* 0x0000334004117816 */ /* 0x001fc40000000000 */
[----:B-1----:R-:W-:-:S04]  /*1551b0*/  LOP3.LUT R14, R24, 0xffff, RZ, 0xc0, !PT ;  /* 0x0000ffff180e7812 */ /* 0x002fc800078ec0ff */
[----:B------:R-:W-:-:S04]  /*1551c0*/  PRMT R16, R5, 0x3340, R14 ;  /* 0x0000334005107816 */ /* 0x000fc8000000000e */
[----:B------:R-:W-:Y:S02]  /*1551d0*/  PRMT R18, R16, 0x5410, R17 ;  /* 0x0000541010127816 */ /* 0x000fe40000000011 */
[----:B------:R-:W-:-:S05]  /*1551e0*/  IADD3 R16, P1, R27, R6, RZ ;  /* 0x000000061b107210 */ /* 0x000fca0007f3e0ff */
[----:B------:R-:W-:Y:S01]  /*1551f0*/  IMAD.X R17, R22, 0x1, R7, P1 ;  /* 0x0000000116117824 */ /* 0x000fe200008e0607 */
[----:B------:R-:W-:Y:S01]  /*155200*/  STL [R1+0x194c], R18 ;  /* 0x00194c1201007387 */ /* 0x000fe20000100800 */
[----:B------:R-:W-:Y:S02]  /*155210*/  SHF.R.U32.HI R5, RZ, 0x8, R5 ;  /* 0x00000008ff057819 */ /* 0x000fe40000011605 */
[----:B------:R-:W-:Y:S01]  /*155220*/  LOP3.LUT R3, R3, 0xffff, RZ, 0xc0, !PT ;  /* 0x0000ffff03037812 */ /* 0x000fe200078ec0ff */
[----:B------:R0:W-:Y:S03]  /*155230*/  STL.64 [R1+0x9a8], R16 ;  /* 0x0009a81001007387 */ /* 0x0001e60000100a00 */
[----:B------:R-:W-:Y:S02]  /*155240*/  PRMT R28, R3, 0x3340, R0 ;  /* 0x00003340031c7816 */ /* 0x000fe40000000000 */
[----:B0-----:R-:W-:Y:S01]  /*155250*/  SHF.R.U32.HI R17, RZ, 0x8, R14 ;  /* 0x00000008ff117819 */ /* 0x001fe2000001160e */
[----:B------:R-:W3:Y:S01]  /*155260*/  LDL.LU R16, [R1+0x5768] ;  /* 0x0057680001107983 */ /* 0x000ee20000300800 */
[----:B------:R-:W-:-:S02]  /*155270*/  LOP3.LUT R14, R5, 0xffff, RZ, 0xc0, !PT ;  /* 0x0000ffff050e7812 */ /* 0x000fc400078ec0ff */
[----:B------:R-:W-:Y:S01]  /*155280*/  LOP3.LUT R17, R17, 0xffff, RZ, 0xc0, !PT ;  /* 0x0000ffff11117812 */ /* 0x000fe200078ec0ff */
[----:B------:R-:W3:Y:S04]  /*155290*/  LDL.LU R24, [R1+0x398] ;  /* 0x0003980001187983 */ /* 0x000ee80000300800 */
[----:B------:R-:W3:Y:S04]  /*1552a0*/  LDL.LU R5, [R1+0x5b8] ;  /* 0x0005b80001057983 */ /* 0x000ee80000300800 */
[----:B------:R-:W3:Y:S04]  /*1552b0*/  LDL.LU R3, [R1+0x900] ;  /* 0x0009000001037983 */ /* 0x000ee80000300800 */
[----:B------:R-:W3:Y:S04]  /*1552c0*/  LDL.LU R18, [R1+0x370] ;  /* 0x0003700001127983 */ /* 0x000ee80000300800 */
[----:B------:R0:W-:Y:S02]  /*1552d0*/  STL [R1+0x20c], R28 ;  /* 0x00020c1c01007387 */ /* 0x0001e40000100800 */
[----:B0-----:R-:W-:-:S05]  /*1552e0*/  PRMT R28, R14, 0x3340, R17 ;  /* 0x000033400e1c7816 */ /* 0x001fca0000000011 */
[----:B------:R0:W-:Y:S04]  /*1552f0*/  STL [R1+0x840], R28 ;  /* 0x0008401c01007387 */ /* 0x0001e80000100800 */
[----:B------:R-:W3:Y:S01]  /*155300*/  LDL.LU R29, [R1+0x54c] ;  /* 0x00054c00011d7983 */ /* 0x000ee20000300800 */
[----:B------:R-:W-:-:S04]  /*155310*/  SHF.R.U32.HI R4, RZ, 0x8, R4 ;  /* 0x00000008ff047819 */ /* 0x000fc80000011604 */
[----:B------:R-:W-:-:S04]  /*155320*/  LOP3.LUT R4, R4, 0xffff, RZ, 0xc0, !PT ;  /* 0x0000ffff04047812 */ /* 0x000fc800078ec0ff */
[--C-:B------:R-:W-:Y:S02]  /*155330*/  PRMT R4, R4, 0x3340, R0.reuse ;  /* 0x0000334004047816 */ /* 0x100fe40000000000 */
[----:B--2---:R-:W-:Y:S02]  /*155340*/  LOP3.LUT R17, R20, 0xffff, RZ, 0xc0, !PT ;  /* 0x0000ffff14117812 */ /* 0x004fe400078ec0ff */
[----:B----4-:R-:W-:Y:S02]  /*155350*/  LOP3.LUT R14, R21, 0xffff, RZ, 0xc0, !PT ;  /* 0x0000ffff150e7812 */ /* 0x010fe400078ec0ff */
[----:B------:R-:W-:Y:S02]  /*155360*/  LOP3.LUT R19, R19, 0xffff, RZ, 0xc0, !PT ;  /* 0x0000ffff13137812 */ /* 0x000fe400078ec0ff */
[----:B------:R-:W-:Y:S02]  /*155370*/  PRMT R21, R14, 0x3340, R0 ;  /* 0x000033400e157816 */ /* 0x000fe40000000000 */
[----:B------:R-:W-:-:S04]  /*155380*/  PRMT R20, R17, 0x3340, R19 ;  /* 0x0000334011147816 */ /* 0x000fc80000000013 */
[----:B0-----:R-:W-:Y:S02]  /*155390*/  PRMT R28, R20, 0x5410, R21 ;  /* 0x00005410141c7816 */ /* 0x001fe40000000015 */
[----:B------:R-:W-:Y:S02]  /*1553a0*/  IADD3 R20, P1, R27, R8, RZ ;  /* 0x000000081b147210 */ /* 0x000fe40007f3e0ff */
[----:B------:R-:W-:Y:S02]  /*1553b0*/  SHF.R.U32.HI R17, RZ, 0x8, R17 ;  /* 0x00000008ff117819 */ /* 0x000fe40000011611 */
[----:B------:R-:W-:Y:S01]  /*1553c0*/  SHF.R.U32.HI R19, RZ, 0x8, R19 ;  /* 0x00000008ff137819 */ /* 0x000fe20000011613 */
[----:B------:R-:W-:Y:S01]  /*1553d0*/  IMAD.X R21, R22, 0x1, R9, P1 ;  /* 0x0000000116157824 */ /* 0x000fe200008e0609 */
[----:B------:R-:W-:Y:S01]  /*1553e0*/  SHF.R.U32.HI R14, RZ, 0x8, R14 ;  /* 0x00000008ff0e7819 */ /* 0x000fe2000001160e */
[----:B------:R-:W-:Y:S01]  /*1553f0*/  STL [R1+0x1948], R28 ;  /* 0x0019481c01007387 */ /* 0x000fe20000100800 */
[----:B------:R-:W-:-:S02]  /*155400*/  LOP3.LUT R17, R17, 0xffff, RZ, 0xc0, !PT ;  /* 0x0000ffff11117812 */ /* 0x000fc400078ec0ff */
[----:B------:R-:W-:Y:S01]  /*155410*/  LOP3.LUT R19, R19, 0xffff, RZ, 0xc0, !PT ;  /* 0x0000ffff13137812 */ /* 0x000fe200078ec0ff */
[----:B------:R0:W-:Y:S01]  /*155420*/  STL.64 [R1+0x9a0], R20 ;  /* 0x0009a01401007387 */ /* 0x0001e20000100a00 */
[----:B------:R-:W-:Y:S02]  /*155430*/  LOP3.LUT R14, R14, 0xffff, RZ, 0xc0, !PT ;  /* 0x0000ffff0e0e7812 */ /* 0x000fe400078ec0ff */
[----:B------:R-:W-:Y:S02]  /*155440*/  PRMT R17, R17, 0x3340, R19 ;  /* 0x0000334011117816 */ /* 0x000fe40000000013 */
[----:B------:R-:W-:Y:S02]  /*155450*/  PRMT R14, R14, 0x3340, R0 ;  /* 0x000033400e0e7816 */ /* 0x000fe40000000000 */
[----:B0-----:R-:W-:Y:S01]  /*155460*/  IADD3 R20, P1, R27, R10, RZ ;  /* 0x0000000a1b147210 */ /* 0x001fe20007f3e0ff */
[----:B------:R-:W-:Y:S04]  /*155470*/  STL [R1+0x838], R17 ;  /* 0x0008381101007387 */ /* 0x000fe80000100800 */
[----:B------:R-:W-:Y:S01]  /*155480*/  IMAD.X R21, R22, 0x1, R11, P1 ;  /* 0x0000000116157824 */ /* 0x000fe200008e060b */
[----:B------:R0:W-:Y:S04]  /*155490*/  STL [R1+0x208], R14 ;  /* 0x0002080e01007387 */ /* 0x0001e80000100800 */
[----:B------:R1:W-:Y:S04]  /*1554a0*/  STL.64 [R1+0x998], R20 ;  /* 0x0009981401007387 */ /* 0x0003e80000100a00 */
[----:B------:R2:W-:Y:S04]  /*1554b0*/  STL [R1+0x204], R4 ;  /* 0x0002040401007387 */ /* 0x0005e80000100800 */
[----:B0-----:R-:W4:Y:S04]  /*1554c0*/  LDL.LU R14, [R1+0x904] ;  /* 0x00090400010e7983 */ /* 0x001f280000300800 */
[----:B-1----:R-:W4:Y:S04]  /*1554d0*/  LDL.LU R20, [R1+0x374] ;  /* 0x0003740001147983 */ /* 0x002f280000300800 */
[----:B------:R-:W4:Y:S01]  /*1554e0*/  LDL.LU R21, [R1+0x56c] ;  /* 0x00056c0001157983 */ /* 0x000f220000300800 */
[----:B---3--:R-:W-:-:S02]  /*1554f0*/  LOP3.LUT R16, R16, 0xffff, RZ, 0xc0, !PT ;  /* 0x0000ffff10107812 */ /* 0x008fc400078ec0ff */
[----:B------:R-:W-:Y:S02]  /*155500*/  LOP3.LUT R24, R24, 0xffff, RZ, 0xc0, !PT ;  /* 0x0000ffff18187812 */ /* 0x000fe400078ec0ff */
[----:B------:R-:W-:Y:S02]  /*155510*/  LOP3.LUT R5, R5, 0xffff, RZ, 0xc0, !PT ;  /* 0x0000ffff05057812 */ /* 0x000fe400078ec0ff */
[----:B------:R-:W-:Y:S01]  /*155520*/  PRMT R19, R24, 0x3340, R0 ;  /* 0x0000334018137816 */ /* 0x000fe20000000000 */
[----:B------:R0:W-:Y:S01]  /*155530*/  STL.64 [R1+0x6098], R24 ;  /* 0x0060981801007387 */ /* 0x0001e20000100a00 */
[----:B------:R-:W-:Y:S02]  /*155540*/  LOP3.LUT R3, R3, 0xffff, RZ, 0xc0, !PT ;  /* 0x0000ffff03037812 */ /* 0x000fe400078ec0ff */
[----:B--2---:R-:W-:Y:S02]  /*155550*/  LOP3.LUT R4, R18, 0xffff, RZ, 0xc0, !PT ;  /* 0x0000ffff12047812 */ /* 0x004fe400078ec0ff */
[----:B------:R-:W-:-:S04]  /*155560*/  PRMT R18, R16, 0x3340, R5 ;  /* 0x0000334010127816 */ /* 0x000fc80000000005 */
[----:B0-----:R-:W-:Y:S02]  /*155570*/  PRMT R24, R18, 0x5410, R19 ;  /* 0x0000541012187816 */ /* 0x001fe40000000013 */
[----:B------:R-:W-:-:S03]  /*155580*/  PRMT R19, R4, 0x3340, R0 ;  /* 0x0000334004137816 */ /* 0x000fc60000000000 */
[----:B------:R0:W-:Y:S01]  /*155590*/  STL [R1+0x1930], R24 ;  /* 0x0019301801007387 */ /* 0x0001e20000100800 */
[----:B------:R-:W-:-:S04]  /*1555a0*/  LOP3.LUT R17, R29, 0xffff, RZ, 0xc0, !PT ;  /* 0x0000ffff1d117812 */ /* 0x000fc800078ec0ff */
[----:B------:R-:W-:-:S04]  /*1555b0*/  PRMT R18, R3, 0x3340, R17 ;  /* 0x0000334003127816 */ /* 0x000fc80000000011 */
[----:B0-----:R-:W-:Y:S02]  /*1555c0*/  PRMT R24, R18, 0x5410, R19 ;  /* 0x0000541012187816 */ /* 0x001fe40000000013 */
[----:B------:R-:W-:Y:S02]  /*1555d0*/  IADD3 R18, P1, R27, R12, RZ ;  /* 0x0000000c1b127210 */ /* 0x000fe40007f3e0ff */
[----:B------:R-:W-:-:S03]  /*1555e0*/  SHF.R.U32.HI R5, RZ, 0x8, R5 ;  /* 0x00000008ff057819 */ /* 0x000fc60000011605 */
[----:B------:R-:W-:Y:S01]  /*1555f0*/  IMAD.X R19, R22, 0x1, R13, P1 ;  /* 0x0000000116137824 */ /* 0x000fe200008e060d */
[----:B------:R-:W-:Y:S01]  /*155600*/  SHF.R.U32.HI R16, RZ, 0x8, R16 ;  /* 0x00000008ff107819 */ /* 0x000fe20000011610 */
[----:B------:R0:W-:Y:S01]  /*155610*/  STL [R1+0x1914], R24 ;  /* 0x0019141801007387 */ /* 0x0001e20000100800 */
[----:B------:R-:W-:Y:S02]  /*155620*/  SHF.R.U32.HI R3, RZ, 0x8, R3 ;  /* 0x00000008ff037819 */ /* 0x000fe40000011603 */
[----:B------:R-:W-:Y:S01]  /*155630*/  LOP3.LUT R25, R5, 0xffff, RZ, 0xc0, !PT ;  /* 0x0000ffff05197812 */ /* 0x000fe200078ec0ff */
[----:B------:R1:W-:Y:S01]  /*155640*/  STL.64 [R1+0x990], R18 ;  /* 0x0009901201007387 */ /* 0x0003e20000100a00 */
[----:B------:R-:W-:-:S03]  /*155650*/  LOP3.LUT R16, R16, 0xffff, RZ, 0xc0, !PT ;  /* 0x0000ffff10107812 */ /* 0x000fc600078ec0ff */
[----:B------:R-:W2:Y:S01]  /*155660*/  LDL.LU R5, [R1+0x738] ;  /* 0x0007380001057983 */ /* 0x000ea20000300800 */
[----:B0-----:R-:W-:-:S03]  /*155670*/  SHF.R.U32.HI R24, RZ, 0x8, R17 ;  /* 0x00000008ff187819 */ /* 0x001fc60000011611 */
[----:B------:R-:W3:Y:S01]  /*155680*/  LDL.LU R22, [R1+0x1a0] ;  /* 0x0001a00001167983 */ /* 0x000ee20000300800 */
[----:B------:R-:W-:-:S03]  /*155690*/  LOP3.LUT R17, R3, 0xffff, RZ, 0xc0, !PT ;  /* 0x0000ffff03117812 */ /* 0x000fc600078ec0ff */
[----:B-1----:R-:W3:Y:S01]  /*1556a0*/  LDL.LU R18, [R1+0x50c] ;  /* 0x00050c0001127983 */ /* 0x002ee20000300800 */
[----:B------:R-:W-:-:S03]  /*1556b0*/  PRMT R25, R16, 0x3340, R25 ;  /* 0x0000334010197816 */ /* 0x000fc60000000019 */
[----:B------:R-:W3:Y:S04]  /*1556c0*/  LDL.LU R3, [R1+0x5774] ;  /* 0x0057740001037983 */ /* 0x000ee80000300800 */
[----:B------:R-:W3:Y:S04]  /*1556d0*/  LDL.LU R19, [R1+0x478] ;  /* 0x0004780001137983 */ /* 0x000ee80000300800 */
[----:B------:R-:W3:Y:S01]  /*1556e0*/  LDL.LU R16, [R1+0x5f8] ;  /* 0x0005f80001107983 */ /* 0x000ee20000300800 */
[----:B------:R-:W-:-:S04]  /*1556f0*/  LOP3.LUT R24, R24, 0xffff, RZ, 0xc0, !PT ;  /* 0x0000ffff18187812 */ /* 0x000fc800078ec0ff */
[----:B------:R-:W-:Y:S01]  /*155700*/  PRMT R24, R17, 0x3340, R24 ;  /* 0x0000334011187816 */ /* 0x000fe20000000018 */
[----:B------:R-:W-:Y:S01]  /*155710*/  STL [R1+0x17d4], R25 ;  /* 0x0017d41901007387 */ /* 0x000fe20000100800 */
[----:B------:R-:W-:Y:S01]  /*155720*/  VIADD R27, R27, UR6 ;  /* 0x000000061b1b7c36 */ /* 0x000fe20008000000 */
[----:B------:R-:W-:Y:S01]  /*155730*/  SHF.R.U32.HI R4, RZ, 0x8, R4 ;  /* 0x00000008ff047819 */ /* 0x000fe20000011604 */
[----:B------:R-:W-:Y:S01]  /*155740*/  ULDC UR6, c[0x0][0x248] ;  /* 0x0000920000067ab9 */ /* 0x000fe20000000800 */
[----:B------:R0:W-:Y:S02]  /*155750*/  STL [R1+0x824], R24 ;  /* 0x0008241801007387 */ /* 0x0001e40000100800 */
[----:B------:R-:W-:Y:S02]  /*155760*/  LOP3.LUT R4, R4, 0xffff, RZ, 0xc0, !PT ;  /* 0x0000ffff04047812 */ /* 0x000fe400078ec0ff */
[----:B----4-:R-:W-:Y:S02]  /*155770*/  LOP3.LUT R17, R14, 0xffff, RZ, 0xc0, !PT ;  /* 0x0000ffff0e117812 */ /* 0x010fe400078ec0ff */
[----:B------:R-:W-:-:S02]  /*155780*/  LOP3.LUT R14, R20, 0xffff, RZ, 0xc0, !PT ;  /* 0x0000ffff140e7812 */ /* 0x000fc400078ec0ff */
[----:B------:R-:W-:-:S04]  /*155790*/  LOP3.LUT R20, R21, 0xffff, RZ, 0xc0, !PT ;  /* 0x0000ffff15147812 */ /* 0x000fc800078ec0ff */
[--C-:B------:R-:W-:Y:S02]  /*1557a0*/  PRMT R21, R17, 0x3340, R20.reuse ;  /* 0x0000334011157816 */ /* 0x100fe40000000014 */
[----:B------:R-:W-:Y:S02]  /*1557b0*/  SHF.R.U32.HI R17, RZ, 0x8, R17 ;  /* 0x00000008ff117819 */ /* 0x000fe40000011611 */
[----:B------:R-:W-:Y:S02]  /*1557c0*/  SHF.R.U32.HI R20, RZ, 0x8, R20 ;  /* 0x00000008ff147819 */ /* 0x000fe40000011614 */
[----:B0-----:R-:W-:Y:S02]  /*1557d0*/  PRMT R24, R14, 0x3340, R0 ;  /* 0x000033400e187816 */ /* 0x001fe40000000000 */
[----:B------:R-:W-:Y:S02]  /*1557e0*/  LOP3.LUT R17, R17, 0xffff, RZ, 0xc0, !PT ;  /* 0x0000ffff11117812 */ /* 0x000fe400078ec0ff */
[----:B------:R-:W-:-:S02]  /*1557f0*/  LOP3.LUT R20, R20, 0xffff, RZ, 0xc0, !PT ;  /* 0x0000ffff14147812 */ /* 0x000fc400078ec0ff */
[----:B------:R-:W-:Y:S02]  /*155800*/  PRMT R21, R21, 0x5410, R24 ;  /* 0x0000541015157816 */ /* 0x000fe40000000018 */
[----:B------:R-:W-:Y:S02]  /*155810*/  PRMT R24, R17, 0x3340, R20 ;  /* 0x0000334011187816 */ /* 0x000fe40000000014 */
[----:B------:R-:W-:Y:S02]  /*155820*/  SHF.R.S32.HI R17, RZ, 0x1f, R27 ;  /* 0x0000001fff117819 */ /* 0x000fe4000001141b */
[----:B------:R-:W-:Y:S01]  /*155830*/  IADD3 R20, P1, R27, R6, RZ ;  /* 0x000000061b147210 */ /* 0x000fe20007f3e0ff */
[----:B------:R0:W-:Y:S01]  /*155840*/  STL [R1+0x190c], R21 ;  /* 0x00190c1501007387 */ /* 0x0001e20000100800 */
[----:B------:R-:W-:-:S04]  /*155850*/  SHF.R.U32.HI R14, RZ, 0x8, R14 ;  /* 0x00000008ff0e7819 */ /* 0x000fc8000001160e */
[----:B------:R-:W-:Y:S01]  /*155860*/  LOP3.LUT R14, R14, 0xffff, RZ, 0xc0, !PT ;  /* 0x0000ffff0e0e7812 */ /* 0x000fe200078ec0ff */
[----:B------:R-:W-:Y:S01]  /*155870*/  STL [R1+0x820], R24 ;  /* 0x0008201801007387 */ /* 0x000fe20000100800 */
[----:B0-----:R-:W-:-:S05]  /*155880*/  IMAD.X R21, R17, 0x1, R7, P1 ;  /* 0x0000000111157824 */ /* 0x001fca00008e0607 */
[----:B------:R0:W-:Y:S02]  /*155890*/  STL.64 [R1+0x988], R20 ;  /* 0x0009881401007387 */ /* 0x0001e40000100a00 */
[--C-:B0-----:R-:W-:Y:S02]  /*1558a0*/  PRMT R20, R14, 0x3340, R0.reuse ;  /* 0x000033400e147816 */ /* 0x101fe40000000000 */
[----:B------:R-:W-:-:S03]  /*1558b0*/  PRMT R14, R4, 0x3340, R0 ;  /* 0x00003340040e7816 */ /* 0x000fc60000000000 */
[----:B------:R-:W-:Y:S04]  /*1558c0*/  STL [R1+0x200], R20 ;  /* 0x0002001401007387 */ /* 0x000fe80000100800 */
[----:B------:R0:W-:Y:S01]  /*1558d0*/  STL [R1+0x1fc], R14 ;  /* 0x0001fc0e01007387 */ /* 0x0001e20000100800 */
[----:B--2---:R-:W-:Y:S02]  /*1558e0*/  LOP3.LUT R5, R5, 0xffff, RZ, 0xc0, !PT ;  /* 0x0000ffff05057812 */ /* 0x004fe400078ec0ff */
[----:B---3--:R-:W-:Y:S02]  /*1558f0*/  LOP3.LUT R4, R22, 0xffff, RZ, 0xc0, !PT ;  /* 0x0000ffff16047812 */ /* 0x008fe400078ec0ff */
[----:B------:R-:W-:-:S04]  /*155900*/  LOP3.LUT R18, R18, 0xffff, RZ, 0xc0, !PT ;  /* 0x0000ffff12127812 */ /* 0x000fc800078ec0ff */
[----:B0-----:R-:W-:Y:S02]  /*155910*/  PRMT R14, R5, 0x3340, R18 ;  /* 0x00003340050e7816 */ /* 0x001fe40000000012 */
[----:B------:R-:W-:Y:S02]  /*155920*/  LOP3.LUT R3, R3, 0xffff, RZ, 0xc0, !PT ;  /* 0x0000ffff03037812 */ /* 0x000fe400078ec0ff */
[----:B------:R-:W-:Y:S02]  /*155930*/  LOP3.LUT R24, R19, 0xffff, RZ, 0xc0, !PT ;  /* 0x0000ffff13187812 */ /* 0x000fe400078ec0ff */
[----:B------:R-:W-:Y:S02]  /*155940*/  PRMT R19, R4, 0x3340, R0 ;  /* 0x0000334004137816 */ /* 0x000fe40000000000 */
[----:B------:R-:W-:Y:S02]  /*155950*/  LOP3.LUT R16, R16, 0xffff, RZ, 0xc0, !PT ;  /* 0x0000ffff10107812 */ /* 0x000fe400078ec0ff */
[----:B------:R-:W-:-:S02]  /*155960*/  PRMT R20, R14, 0x5410, R19 ;  /* 0x000054100e147816 */ /* 0x000fc40000000013 */
[----:B------:R-:W-:Y:S02]  /*155970*/  PRMT R19, R24, 0x3340, R0 ;  /* 0x0000334018137816 */ /* 0x000fe40000000000 */
[----:B------:R-:W-:Y:S01]  /*155980*/  PRMT R14, R3, 0x3340, R16 ;  /* 0x00003340030e7816 */ /* 0x000fe20000000010 */
[----:B------:R0:W-:Y:S03]  /*155990*/  STL [R1+0x1900], R20 ;  /* 0x0019001401007387 */ /* 0x0001e60000100800 */
[----:B------:R-:W-:Y:S02]  /*1559a0*/  PRMT R19, R14, 0x5410, R19 ;  /* 0x000054100e137816 */ /* 0x000fe40000000013 */
[----:B------:R-:W2:Y:S01]  /*1559b0*/  LDL.LU R14, [R1+0x5778] ;  /* 0x00577800010e7983 */ /* 0x000ea20000300800 */
[----:B------:R-:W-:-:S03]  /*1559c0*/  IADD3 R28, P1, R27, R8, RZ ;  /* 0x000000081b1c7210 */ /* 0x000fc60007f3e0ff */
[----:B0-----:R-:W3:Y:S01]  /*1559d0*/  LDL.LU R20, [R1+0x4a8] ;  /* 0x0004a80001147983 */ /* 0x001ee20000300800 */
[----:B------:R-:W-:-:S03]  /*1559e0*/  SHF.R.U32.HI R5, RZ, 0x8, R5 ;  /* 0x00000008ff057819 */ /* 0x000fc60000011605 */
[----:B------:R0:W-:Y:S01]  /*1559f0*/  STL [R1+0x18fc], R19 ;  /* 0x0018fc1301007387 */ /* 0x0001e20000100800 */
[----:B------:R-:W-:-:S03]  /*155a00*/  SHF.R.U32.HI R18, RZ, 0x8, R18 ;  /* 0x00000008ff127819 */ /* 0x000fc60000011612 */
[----:B------:R-:W4:Y:S01]  /*155a10*/  LDL.LU R21, [R1+0x5fc] ;  /* 0x0005fc0001157983 */ /* 0x000f220000300800 */
[----:B------:R-:W-:Y:S01]  /*155a20*/  LOP3.LUT R5, R5, 0xffff, RZ, 0xc0, !PT ;  /* 0x0000ffff05057812 */ /* 0x000fe200078ec0ff */
[----:B------:R-:W-:Y:S01]  /*155a30*/  IMAD.X R29, R17, 0x1, R9, P1 ;  /* 0x00000001111d7824 */ /* 0x000fe200008e0609 */
[----:B------:R-:W-:-:S04]  /*155a40*/  LOP3.LUT R18, R18, 0xffff, RZ, 0xc0, !PT ;  /* 0x0000ffff12127812 */ /* 0x000fc800078ec0ff */
[----:B------:R-:W-:Y:S01]  /*155a50*/  PRMT R18, R5, 0x3340, R18 ;  /* 0x0000334005127816 */ /* 0x000fe20000000012 */
[----:B------:R-:W-:Y:S01]  /*155a60*/  STL.64 [R1+0x970], R28 ;  /* 0x0009701c01007387 */ /* 0x000fe20000100a00 */
[----:B------:R-:W-:Y:S02]  /*155a70*/  SHF.R.U32.HI R3, RZ, 0x8, R3 ;  /* 0x00000008ff037819 */ /* 0x000fe40000011603 */
[----:B------:R-:W-:Y:S01]  /*155a80*/  SHF.R.U32.HI R16, RZ, 0x8, R16 ;  /* 0x00000008ff107819 */ /* 0x000fe20000011610 */
[----:B------:R-:W4:Y:S04]  /*155a90*/  LDL.LU R22, [R1+0x577c] ;  /* 0x00577c0001167983 */ /* 0x000f280000300800 */
[----:B------:R-:W4:Y:S01]  /*155aa0*/  LDL.LU R5, [R1+0x418] ;  /* 0x0004180001057983 */ /* 0x000f220000300800 */
[----:B------:R-:W-:-:S03]  /*155ab0*/  LOP3.LUT R3, R3, 0xffff, RZ, 0xc0, !PT ;  /* 0x0000ffff03037812 */ /* 0x000fc600078ec0ff */
[----:B------:R-:W-:Y:S01]  /*155ac0*/  STL [R1+0x814], R18 ;  /* 0x0008141201007387 */ /* 0x000fe20000100800 */
[----:B------:R-:W-:-:S03]  /*155ad0*/  LOP3.LUT R16, R16, 0xffff, RZ, 0xc0, !PT ;  /* 0x0000ffff10107812 */ /* 0x000fc600078ec0ff */
[----:B0-----:R-:W4:Y:S01]  /*155ae0*/  LDL.LU R19, [R1+0x5e0] ;  /* 0x0005e00001137983 */ /* 0x001f220000300800 */
[----:B------:R-:W-:-:S05]  /*155af0*/  PRMT R3, R3, 0x3340, R16 ;  /* 0x0000334003037816 */ /* 0x000fca0000000010 */
[----:B------:R0:W-:Y:S04]  /*155b00*/  STL [R1+0x810], R3 ;  /* 0x0008100301007387 */ /* 0x0001e80000100800 */
[----:B0-----:R-:W4:Y:S04]  /*155b10*/  LDL.LU R3, [R1+0x41c] ;  /* 0x00041c0001037983 */ /* 0x001f280000300800 */
[----:B------:R-:W4:Y:S04]  /*155b20*/  LDL.LU R18, [R1+0x5780] ;  /* 0x0057800001127983 */ /* 0x000f280000300800 */
[----:B------:R-:W4:Y:S01]  /*155b30*/  LDL.LU R16, [R1+0x5e4] ;  /* 0x0005e40001107983 */ /* 0x000f220000300800 */
[----:B------:R-:W-:-:S02]  /*155b40*/  IADD3 R28, P1, R27, R10, RZ ;  /* 0x0000000a1b1c7210 */ /* 0x000fc40007f3e0ff */
[----:B------:R-:W-:-:S03]  /*155b50*/  SHF.R.U32.HI R24, RZ, 0x8, R24 ;  /* 0x00000008ff187819 */ /* 0x000fc60000011618 */
[----:B------:R-:W-:Y:S01]  /*155b60*/  IMAD.X R29, R17, 0x1, R11, P1 ;  /* 0x00000001111d7824 */ /* 0x000fe200008e060b */
[----:B------:R-:W-:Y:S02]  /*155b70*/  LOP3.LUT R24, R24, 0xffff, RZ, 0xc0, !PT ;  /* 0x0000ffff18187812 */ /* 0x000fe400078ec0ff */
[----:B------:R-:W-:Y:S02]  /*155b80*/  SHF.R.U32.HI R4, RZ, 0x8, R4 ;  /* 0x00000008ff047819 */ /* 0x000fe40000011604 */
[----:B------:R0:W-:Y:S02]  /*155b90*/  STL.64 [R1+0x980], R28 ;  /* 0x0009801c01007387 */ /* 0x0001e40000100a00 */
[----:B------:R-:W-:Y:S02]  /*155ba0*/  LOP3.LUT R4, R4, 0xffff, RZ, 0xc0, !PT ;  /* 0x0000ffff04047812 */ /* 0x000fe400078ec0ff */
[----:B0-----:R-:W-:Y:S02]  /*155bb0*/  PRMT R28, R24, 0x3340, R0 ;  /* 0x00003340181c7816 */ /* 0x001fe40000000000 */
[----:B------:R-:W-:-:S05]  /*155bc0*/  IADD3 R24, P1, R27, R12, RZ ;  /* 0x0000000c1b187210 */ /* 0x000fca0007f3e0ff */
[----:B------:R-:W-:Y:S01]  /*155bd0*/  IMAD.X R25, R17, 0x1, R13, P1 ;  /* 0x0000000111197824 */ /* 0x000fe200008e060d */
[----:B------:R-:W-:Y:S01]  /*155be0*/  PRMT R17, R4, 0x3340, R0 ;  /* 0x0000334004117816 */ /* 0x000fe20000000000 */
[----:B------:R-:W-:Y:S04]  /*155bf0*/  STL [R1+0x1f8], R28 ;  /* 0x0001f81c01007387 */ /* 0x000fe80000100800 */
[----:B------:R-:W-:Y:S04]  /*155c00*/  STL.64 [R1+0x978], R24 ;  /* 0x0009781801007387 */ /* 0x000fe80000100a00 */
[----:B------:R4:W-:Y:S01]  /*155c10*/  STL [R1+0x1f4], R17 ;  /* 0x0001f41101007387 */ /* 0x0009e20000100800 */
[----:B--2---:R-:W-:-:S02]  /*155c20*/  LOP3.LUT R14, R14, 0xffff, RZ, 0xc0, !PT ;  /* 0x0000ffff0e0e7812 */ /* 0x004fc400078ec0ff */
[----:B---3--:R-:W-:Y:S02]  /*155c30*/  LOP3.LUT R4, R20, 0xffff, RZ, 0xc0, !PT ;  /* 0x0000ffff14047812 */ /* 0x008fe400078ec0ff */
[----:B----4-:R-:W-:Y:S02]  /*155c40*/  LOP3.LUT R17, R21, 0xffff, RZ, 0xc0, !PT ;  /* 0x0000ffff15117812 */ /* 0x010fe400078ec0ff */
[----:B------:R-:W-:Y:S02]  /*155c50*/  PRMT R21, R4, 0x3340, R0 ;  /* 0x0000334004157816 */ /* 0x000fe40000000000 */
[--C-:B------:R-:W-:Y:S02]  /*155c60*/  PRMT R20, R14, 0x3340, R17.reuse ;  /* 0x000033400e147816 */ /* 0x100fe40000000011 */
[----:B------:R-:W-:Y:S02]  /*155c70*/  SHF.R.U32.HI R14, RZ, 0x8, R14 ;  /* 0x00000008ff0e7819 */ /* 0x000fe4000001160e */
[----:B------:R-:W-:-:S02]  /*155c80*/  SHF.R.U32.HI R17, RZ, 0x8, R17 ;  /* 0x00000008ff117819 */ /* 0x000fc40000011611 */
[----:B------:R-:W-:Y:S02]  /*155c90*/  SHF.R.U32.HI R4, RZ, 0x8, R4 ;  /* 0x00000008ff047819 */ /* 0x000fe40000011604 */
[----:B------:R-:W-:Y:S02]  /*155ca0*/  LOP3.LUT R14, R14, 0xffff, RZ, 0xc0, !PT ;  /* 0x0000ffff0e0e7812 */ /* 0x000fe400078ec0ff */
[----:B------:R-:W-:Y:S02]  /*155cb0*/  LOP3.LUT R17, R17, 0xffff, RZ, 0xc0, !PT ;  /* 0x0000ffff11117812 */ /* 0x000fe400078ec0ff */
[----:B------:R-:W-:Y:S02]  /*155cc0*/  LOP3.LUT R4, R4, 0xffff, RZ, 0xc0, !PT ;  /* 0x0000ffff04047812 */ /* 0x000fe400078ec0ff */
[----:B------:R-:W-:Y:S02]  /*155cd0*/  PRMT R20, R20, 0x5410, R21 ;  /* 0x0000541014147816 */ /* 0x000fe40000000015 */
[----:B------:R-:W-:-:S02]  /*155ce0*/  PRMT R14, R14, 0x3340, R17 ;  /* 0x000033400e0e7816 */ /* 0x000fc40000000011 */
[--C-:B------:R-:W-:Y:S01]  /*155cf0*/  PRMT R4, R4, 0x3340, R0.reuse ;  /* 0x0000334004047816 */ /* 0x100fe20000000000 */
[----:B------:R-:W-:Y:S01]  /*155d00*/  STL [R1+0x18f4], R20 ;  /* 0x0018f41401007387 */ /* 0x000fe20000100800 */
[----:B------:R-:W-:Y:S02]  /*155d10*/  LOP3.LUT R17, R22, 0xffff, RZ, 0xc0, !PT ;  /* 0x0000ffff16117812 */ /* 0x000fe400078ec0ff */
[----:B------:R-:W-:Y:S02]  /*155d20*/  LOP3.LUT R5, R5, 0xffff, RZ, 0xc0, !PT ;  /* 0x0000ffff05057812 */ /* 0x000fe400078ec0ff */
[----:B------:R-:W-:Y:S01]  /*155d30*/  LOP3.LUT R19, R19, 0xffff, RZ, 0xc0, !PT ;  /* 0x0000ffff13137812 */ /* 0x000fe200078ec0ff */
[----:B------:R0:W-:Y:S04]  /*155d40*/  STL [R1+0x6f0], R14 ;  /* 0x0006f00e01007387 */ /* 0x0001e80000100800 */
[----:B------:R1:W-:Y:S01]  /*155d50*/  STL [R1+0x1f0], R4 ;  /* 0x0001f00401007387 */ /* 0x0003e20000100800 */
[----:B0-----:R-:W-:-:S02]  /*155d60*/  PRMT R14, R5, 0x3340, R0 ;  /* 0x00003340050e7816 */ /* 0x001fc40000000000 */
[----:B-1----:R-:W-:-:S04]  /*155d70*/  PRMT R4, R17, 0x3340, R19 ;  /* 0x0000334011047816 */ /* 0x002fc80000000013 */
[----:B------:R-:W-:Y:S02]  /*155d80*/  PRMT R20, R4, 0x5410, R14 ;  /* 0x0000541004147816 */ /* 0x000fe4000000000e */
[----:B------:R-:W-:-:S03]  /*155d90*/  LOP3.LUT R4, R3, 0xffff, RZ, 0xc0, !PT ;  /* 0x0000ffff03047812 */ /* 0x000fc600078ec0ff */
[----:B------:R0:W-:Y:S01]  /*155da0*/  STL [R1+0x18ec], R20 ;  /* 0x0018ec1401007387 */ /* 0x0001e20000100800 */
[----:B------:R-:W-:Y:S02]  /*155db0*/  LOP3.LUT R14, R18, 0xffff, RZ, 0xc0, !PT ;  /* 0x0000ffff120e7812 */ /* 0x000fe400078ec0ff */
[----:B0-----:R-:W-:Y:S02]  /*155dc0*/  LOP3.LUT R20, R16, 0xffff, RZ, 0xc0, !PT ;  /* 0x0000ffff10147812 */ /* 0x001fe400078ec0ff */
[----:B------:R-:W2:Y:S04]  /*155dd0*/  LDL.LU R16, [R1+0x910] ;  /* 0x0009100001107983 */ /* 0x000ea80000300800 */
[----:B------:R-:W3:Y:S04]  /*155de0*/  LDL.LU R3, [R1+0x378] ;  /* 0x0003780001037983 */ /* 0x000ee80000300800 */
[----:B------:R-:W4:Y:S01]  /*155df0*/  LDL.LU R18, [R1+0x5a8] ;  /* 0x0005a80001127983 */ /* 0x000f220000300800 */
[----:B------:R-:W-:Y:S01]  /*155e00*/  PRMT R22, R4, 0x3340, R0 ;  /* 0x0000334004167816 */ /* 0x000fe20000000000 */
[----:B------:R-:W-:Y:S01]  /*155e10*/  VIADD R27, R27, UR6 ;  /* 0x000000061b1b7c36 */ /* 0x000fe20008000000 */
[----:B------:R-:W-:Y:S01]  /*155e20*/  PRMT R21, R14, 0x3340, R20 ;  /* 0x000033400e157816 */ /* 0x000fe20000000014 */
[----:B------:R-:W-:Y:S01]  /*155e30*/  ULDC UR6, c[0x0][0x248] ;  /* 0x0000920000067ab9 */ /* 0x000fe20000000800 */
[----:B------:R-:W-:-:S02]  /*155e40*/  SHF.R.U32.HI R14, RZ, 0x8, R14 ;  /* 0x00000008ff0e7819 */ /* 0x000fc4000001160e */
[----:B------:R-:W-:Y:S02]  /*155e50*/  PRMT R22, R21, 0x5410, R22 ;  /* 0x0000541015167816 */ /* 0x000fe40000000016 */
[----:B------:R-:W-:Y:S02]  /*155e60*/  SHF.R.S32.HI R21, RZ, 0x1f, R27 ;  /* 0x0000001fff157819 */ /* 0x000fe4000001141b */
[----:B------:R-:W-:Y:S02]  /*155e70*/  IADD3 R24, P1, R27, R6, RZ ;  /* 0x000000061b187210 */ /* 0x000fe40007f3e0ff */
[----:B------:R-:W-:Y:S02]  /*155e80*/  SHF.R.U32.HI R20, RZ, 0x8, R20 ;  /* 0x00000008ff147819 */ /* 0x000fe40000011614 */
[----:B------:R-:W-:Y:S01]  /*155e90*/  LOP3.LUT R14, R14, 0xffff, RZ, 0xc0, !PT ;  /* 0x0000ffff0e0e7812 */ /* 0x000fe200078ec0ff */
[----:B------:R-:W-:Y:S01]  /*155ea0*/  IMAD.X R25, R21, 0x1, R7, P1 ;  /* 0x0000000115197824 */ /* 0x000fe200008e0607 */
[----:B------:R-:W-:-:S02]  /*155eb0*/  LOP3.LUT R20, R20, 0xffff, RZ, 0xc0, !PT ;  /* 0x0000ffff14147812 */ /* 0x000fc400078ec0ff */
[----:B------:R-:W-:Y:S02]  /*155ec0*/  SHF.R.U32.HI R17, RZ, 0x8, R17 ;  /* 0x00000008ff117819 */ /* 0x000fe40000011611 */
[----:B------:R-:W-:Y:S01]  /*155ed0*/  SHF.R.U32.HI R19, RZ, 0x8, R19 ;  /* 0x00000008ff137819 */ /* 0x000fe20000011613 */
[----:B------:R-:W-:Y:S01]  /*155ee0*/  STL [R1+0x18e8], R22 ;  /* 0x0018e81601007387 */ /* 0x000fe20000100800 */
[----:B------:R-:W-:Y:S02]  /*155ef0*/  PRMT R20, R14, 0x3340, R20 ;  /* 0x000033400e147816 */ /* 0x000fe40000000014 */
[----:B------:R-:W-:Y:S01]  /*155f00*/  LOP3.LUT R17, R17, 0xffff, RZ, 0xc0, !PT ;  /* 0x0000ffff11117812 */ /* 0x000fe200078ec0ff */
[----:B------:R0:W-:Y:S01]  /*155f10*/  STL.64 [R1+0x960], R24 ;  /* 0x0009601801007387 */ /* 0x0001e20000100a00 */
[----:B------:R-:W-:-:S03]  /*155f20*/  LOP3.LUT R19, R19, 0xffff, RZ, 0xc0, !PT ;  /* 0x0000ffff13137812 */ /* 0x000fc600078ec0ff */
[----:B------:R-:W4:Y:S01]  /*155f30*/  LDL.LU R29, [R1+0x914] ;  /* 0x00091400011d7983 */ /* 0x000f220000300800 */
[----:B------:R-:W-:-:S03]  /*155f40*/  SHF.R.U32.HI R5, RZ, 0x8, R5 ;  /* 0x00000008ff057819 */ /* 0x000fc60000011605 */
[----:B------:R-:W4:Y:S01]  /*155f50*/  LDL.LU R14, [R1+0x37c] ;  /* 0x00037c00010e7983 */ /* 0x000f220000300800 */
[----:B------:R-:W-:-:S03]  /*155f60*/  SHF.R.U32.HI R4, RZ, 0x8, R4 ;  /* 0x00000008ff047819 */ /* 0x000fc60000011604 */
[----:B------:R1:W-:Y:S01]  /*155f70*/  STL [R1+0x6b4], R20 ;  /* 0x0006b41401007387 */ /* 0x0003e20000100800 */
[----:B------:R-:W-:Y:S02]  /*155f80*/  PRMT R17, R17, 0x3340, R19 ;  /* 0x0000334011117816 */ /* 0x000fe40000000013 */
[----:B0-----:R-:W-:Y:S02]  /*155f90*/  IADD3 R24, P1, R27, R8, RZ ;  /* 0x000000081b187210 */ /* 0x001fe40007f3e0ff */
[----:B------:R-:W-:Y:S01]  /*155fa0*/  LOP3.LUT R5, R5, 0xffff, RZ, 0xc0, !PT ;  /* 0x0000ffff05057812 */ /* 0x000fe200078ec0ff */
[----:B-1----:R-:W4:Y:S01]  /*155fb0*/  LDL.LU R20, [R1+0x5b4] ;  /* 0x0005b40001147983 */ /* 0x002f220000300800 */
[----:B------:R-:W-:Y:S01]  /*155fc0*/  LOP3.LUT R4, R4, 0xffff, RZ, 0xc0, !PT ;  /* 0x0000ffff04047812 */ /* 0x000fe200078ec0ff */
[----:B------:R-:W-:Y:S02]  /*155fd0*/  IMAD.X R25, R21, 0x1, R9, P1 ;  /* 0x0000000115197824 */ /* 0x000fe400008e0609 */
[----:B------:R0:W-:Y:S04]  /*155fe0*/  STL [R1+0x66c], R17 ;  /* 0x00066c1101007387 */ /* 0x0001e80000100800 */
[----:B------:R1:W-:Y:S01]  /*155ff0*/  STL.64 [R1+0x968], R24 ;  /* 0x0009681801007387 */ /* 0x0003e20000100a00 */
[----:B0-----:R-:W-:-:S02]  /*156000*/  PRMT R17, R5, 0x3340, R0 ;  /* 0x0000334005117816 */ /* 0x001fc40000000000 */
[----:B------:R-:W-:-:S03]  /*156010*/  PRMT R5, R4, 0x3340, R0 ;  /* 0x0000334004057816 */ /* 0x000fc60000000000 */
[----:B------:R0:W-:Y:S04]  /*156020*/  STL [R1+0x1ec], R17 ;  /* 0x0001ec1101007387 */ /* 0x0001e80000100800 */
[----:B------:R0:W-:Y:S01]  /*156030*/  STL [R1+0x1e8], R5 ;  /* 0x0001e80501007387 */ /* 0x0001e20000100800 */
[----:B-1----:R-:W-:-:S03]  /*156040*/  IADD3 R24, P1, R27, R10, RZ ;  /* 0x0000000a1b187210 */ /* 0x002fc60007f3e0ff */
[----:B------:R-:W4:Y:S04]  /*156050*/  LDL.LU R22, [R1+0x770] ;  /* 0x0007700001167983 */ /* 0x000f280000300800 */
[----:B------:R-:W4:Y:S01]  /*156060*/  LDL.LU R19, [R1+0x1cc] ;  /* 0x0001cc0001137983 */ /* 0x000f220000300800 */
[----:B------:R-:W-:Y:S01]  /*156070*/  IMAD.X R25, R21, 0x1, R11, P1 ;  /* 0x0000000115197824 */ /* 0x000fe200008e060b */
[----:B--2---:R-:W-:Y:S02]  /*156080*/  LOP3.LUT R16, R16, 0xffff, RZ, 0xc0, !PT ;  /* 0x0000ffff10107812 */ /* 0x004fe400078ec0ff */
[----:B---3--:R-:W-:Y:S02]  /*156090*/  LOP3.LUT R4, R3, 0xffff, RZ, 0xc0, !PT ;  /* 0x0000ffff03047812 */ /* 0x008fe400078ec0ff */
[----:B----4-:R-:W-:-:S02]  /*1560a0*/  LOP3.LUT R3, R18, 0xffff, RZ, 0xc0, !PT ;  /* 0x0000ffff12037812 */ /* 0x010fc400078ec0ff */
[----:B0-----:R-:W-:Y:S02]  /*1560b0*/  PRMT R17, R4, 0x3340, R0 ;  /* 0x0000334004117816 */ /* 0x001fe40000000000 */
[----:B------:R-:W-:-:S04]  /*1560c0*/  PRMT R5, R16, 0x3340, R3 ;  /* 0x0000334010057816 */ /* 0x000fc80000000003 */
[----:B------:R-:W-:-:S05]  /*1560d0*/  PRMT R5, R5, 0x5410, R17 ;  /* 0x0000541005057816 */ /* 0x000fca0000000011 */
[----:B------:R0:W-:Y:S04]  /*1560e0*/  STL [R1+0x18dc], R5 ;  /* 0x0018dc0501007387 */ /* 0x0001e80000100800 */
[----:B0-----:R-:W2:Y:S01]  /*1560f0*/  LDL.LU R5, [R1+0x550] ;  /* 0x0005500001057983 */ /* 0x001ea20000300800 */
[----:B------:R-:W-:-:S03]  /*156100*/  SHF.R.U32.HI R17, RZ, 0x8, R16 ;  /* 0x00000008ff117819 */ /* 0x000fc60000011610 */
[----:B------:R0:W-:Y:S02]  /*156110*/  STL.64 [R1+0x958], R24 ;  /* 0x0009581801007387 */ /* 0x0001e40000100a00 */
[----:B0-----:R-:W-:Y:S02]  /*156120*/  SHF.R.U32.HI R24, RZ, 0x8, R3 ;  /* 0x00000008ff187819 */ /* 0x001fe40000011603 */
[----:B------:R-:W3:Y:S04]  /*156130*/  LDL.LU R3, [R1+0x1c8] ;  /* 0x0001c80001037983 */ /* 0x000ee80000300800 */
[----:B------:R-:W4:Y:S04]  /*156140*/  LDL.LU R18, [R1+0x774] ;  /* 0x0007740001127983 */ /* 0x000f280000300800 */
[----:B------:R-:W4:Y:S01]  /*156150*/  LDL.LU R16, [R1+0x558] ;  /* 0x0005580001107983 */ /* 0x000f220000300800 */
[----:B------:R-:W-:-:S02]  /*156160*/  LOP3.LUT R17, R17, 0xffff, RZ, 0xc0, !PT ;  /* 0x0000ffff11117812 */ /* 0x000fc400078ec0ff */
[----:B------:R-:W-:Y:S02]  /*156170*/  LOP3.LUT R24, R24, 0xffff, RZ, 0xc0, !PT ;  /* 0x0000ffff18187812 */ /* 0x000fe400078ec0ff */
[----:B------:R-:W-:Y:S02]  /*156180*/  LOP3.LUT R14, R14, 0xffff, RZ, 0xc0, !PT ;  /* 0x0000ffff0e0e7812 */ /* 0x000fe400078ec0ff */
[----:B------:R-:W-:Y:S02]  /*156190*/  PRMT R24, R17, 0x3340, R24 ;  /* 0x0000334011187816 */ /* 0x000fe40000000018 */
[----:B------:R-:W-:Y:S02]  /*1561a0*/  LOP3.LUT R17, R29, 0xffff, RZ, 0xc0, !PT ;  /* 0x0000ffff1d117812 */ /* 0x000fe400078ec0ff */
[----:B------:R-:W-:Y:S01]  /*1561b0*/  LOP3.LUT R20, R20, 0xffff, RZ, 0xc0, !PT ;  /* 0x0000ffff14147812 */ /* 0x000fe200078ec0ff */
[----:B------:R0:W-:Y:S01]  /*1561c0*/  STL [R1+0x63c], R24 ;  /* 0x00063c1801007387 */ /* 0x0001e20000100800 */
[----:B------:R-:W-:-:S02]  /*1561d0*/  PRMT R25, R14, 0x3340, R0 ;  /* 0x000033400e197816 */ /* 0x000fc40000000000 */
[--C-:B0-----:R-:W-:Y:S02]  /*1561e0*/  PRMT R24, R17, 0x3340, R20.reuse ;  /* 0x0000334011187816 */ /* 0x101fe40000000014 */
        /* <DEDUP_REMOVED lines=14> */
[----:B------:R0:W-:Y:S01]  /*1562d0*/  STL [R1+0x638], R17 ;  /* 0x0006381101007387 */ /* 0x0001e20000100800 */
[----:B------:R-:W-:-:S02]  /*1562e0*/  LOP3.LUT R20, R22, 0xffff, RZ, 0xc0, !PT ;  /* 0x0000ffff16147812 */ /* 0x000fc400078ec0ff */
[--C-:B0-----:R-:W-:Y:S02]  /*1562f0*/  PRMT R17, R14, 0x3340, R0.reuse ;  /* 0x000033400e117816 */ /* 0x101fe40000000000 */
[--C-:B------:R-:W-:Y:S02]  /*156300*/  PRMT R14, R4, 0x3340, R0.reuse ;  /* 0x00003340040e7816 */ /* 0x100fe40000000000 */
[----:B------:R-:W-:Y:S01]  /*156310*/  LOP3.LUT R4, R19, 0xffff, RZ, 0xc0, !PT ;  /* 0x0000ffff13047812 */ /* 0x000fe200078ec0ff */
[----:B------:R-:W-:Y:S04]  /*156320*/  STL [R1+0x1e4], R17 ;  /* 0x0001e41101007387 */ /* 0x000fe80000100800 */
[----:B------:R0:W-:Y:S02]  /*156330*/  STL [R1+0x1e0], R14 ;  /* 0x0001e00e01007387 */ /* 0x0001e40000100800 */
[----:B0-----:R-:W-:-:S02]  /*156340*/  PRMT R14, R4, 0x3340, R0 ;  /* 0x00003340040e7816 */ /* 0x001fc40000000000 */
[----:B--2---:R-:W-:-:S04]  /*156350*/  LOP3.LUT R21, R5, 0xffff, RZ, 0xc0, !PT ;  /* 0x0000ffff05157812 */ /* 0x004fc800078ec0ff */
[----:B------:R-:W-:-:S04]  /*156360*/  PRMT R5, R20, 0x3340, R21 ;  /* 0x0000334014057816 */ /* 0x000fc80000000015 */
[----:B------:R-:W-:-:S05]  /*156370*/  PRMT R17, R5, 0x5410, R14 ;  /* 0x0000541005117816 */ /* 0x000fca000000000e */
[----:B------:R0:W-:Y:S01]  /*156380*/  STL [R1+0x18d0], R17 ;  /* 0x0018d01101007387 */ /* 0x0001e20000100800 */
[----:B---3--:R-:W-:Y:S02]  /*156390*/  LOP3.LUT R5, R3, 0xffff, RZ, 0xc0, !PT ;  /* 0x0000ffff03057812 */ /* 0x008fe400078ec0ff */
[----:B----4-:R-:W-:Y:S02]  /*1563a0*/  LOP3.LUT R14, R18, 0xffff, RZ, 0xc0, !PT ;  /* 0x0000ffff120e7812 */ /* 0x010fe400078ec0ff */
[----:B------:R-:W-:Y:S02]  /*1563b0*/  LOP3.LUT R19, R16, 0xffff, RZ, 0xc0, !PT ;  /* 0x0000ffff10137812 */ /* 0x000fe400078ec0ff */
[----:B------:R-:W2:Y:S04]  /*1563c0*/  LDL.LU R16, [R1+0x57a4] ;  /* 0x0057a40001107983 */ /* 0x000ea80000300800 */
[----:B------:R-:W3:Y:S04]  /*1563d0*/  LDL.LU R3, [R1+0x4fc] ;  /* 0x0004fc0001037983 */ /* 0x000ee80000300800 */
[----:B------:R-:W4:Y:S01]  /*1563e0*/  LDL.LU R18, [R1+0x6fc] ;  /* 0x0006fc0001127983 */ /* 0x000f220000300800 */
[----:B------:R-:W-:Y:S01]  /*1563f0*/  PRMT R22, R5, 0x3340, R0 ;  /* 0x0000334005167816 */ /* 0x000fe20000000000 */
[----:B------:R-:W-:Y:S01]  /*156400*/  VIADD R27, R27, UR6 ;  /* 0x000000061b1b7c36 */ /* 0x000fe20008000000 */
[----:B0-----:R-:W-:Y:S01]  /*156410*/  PRMT R17, R14, 0x3340, R19 ;  /* 0x000033400e117816 */ /* 0x001fe20000000013 */
[----:B------:R-:W-:Y:S01]  /*156420*/  ULDC UR6, c[0x0][0x248] ;  /* 0x0000920000067ab9 */ /* 0x000fe20000000800 */
[----:B------:R-:W-:-:S02]  /*156430*/  SHF.R.U32.HI R20, RZ, 0x8, R20 ;  /* 0x00000008ff147819 */ /* 0x000fc40000011614 */
[----:B------:R-:W-:Y:S02]  /*156440*/  SHF.R.U32.HI R21, RZ, 0x8, R21 ;  /* 0x00000008ff157819 */ /* 0x000fe40000011615 */
[----:B------:R-:W-:Y:S02]  /*156450*/  PRMT R22, R17, 0x5410, R22 ;  /* 0x0000541011167816 */ /* 0x000fe40000000016 */
[----:B------:R-:W-:Y:S02]  /*156460*/  SHF.R.S32.HI R17, RZ, 0x1f, R27 ;  /* 0x0000001fff117819 */ /* 0x000fe4000001141b */
[----:B------:R-:W-:Y:S02]  /*156470*/  IADD3 R24, P1, R27, R6, RZ ;  /* 0x000000061b187210 */ /* 0x000fe40007f3e0ff */
[----:B------:R-:W-:Y:S02]  /*156480*/  SHF.R.U32.HI R14, RZ, 0x8, R14 ;  /* 0x00000008ff0e7819 */ /* 0x000fe4000001160e */
[----:B------:R-:W-:-:S02]  /*156490*/  SHF.R.U32.HI R19, RZ, 0x8, R19 ;  /* 0x00000008ff137819 */ /* 0x000fc40000011613 */
[----:B------:R-:W-:Y:S02]  /*1564a0*/  LOP3.LUT R20, R20, 0xffff, RZ, 0xc0, !PT ;  /* 0x0000ffff14147812 */ /* 0x000fe400078ec0ff */
[----:B------:R-:W-:Y:S01]  /*1564b0*/  LOP3.LUT R21, R21, 0xffff, RZ, 0xc0, !PT ;  /* 0x0000ffff15157812 */ /* 0x000fe200078ec0ff */
[----:B------:R0:W-:Y:S01]  /*1564c0*/  STL [R1+0x18cc], R22 ;  /* 0x0018cc1601007387 */ /* 0x0001e20000100800 */
[----:B------:R-:W-:Y:S01]  /*1564d0*/  IMAD.X R25, R17, 0x1, R7, P1 ;  /* 0x0000000111197824 */ /* 0x000fe200008e0607 */
[----:B------:R-:W-:Y:S02]  /*1564e0*/  LOP3.LUT R14, R14, 0xffff, RZ, 0xc0, !PT ;  /* 0x0000ffff0e0e7812 */ /* 0x000fe400078ec0ff */
[----:B------:R-:W-:Y:S02]  /*1564f0*/  LOP3.LUT R19, R19, 0xffff, RZ, 0xc0, !PT ;  /* 0x0000ffff13137812 */ /* 0x000fe400078ec0ff */
[----:B0-----:R-:W-:Y:S02]  /*156500*/  PRMT R22, R20, 0x3340, R21 ;  /* 0x0000334014167816 */ /* 0x001fe40000000015 */
[----:B------:R-:W-:-:S02]  /*156510*/  IADD3 R20, P1, R27, R8, RZ ;  /* 0x000000081b147210 */ /* 0x000fc40007f3e0ff */
[----:B------:R-:W-:Y:S01]  /*156520*/  PRMT R14, R14, 0x3340, R19 ;  /* 0x000033400e0e7816 */ /* 0x000fe20000000013 */
[----:B------:R-:W-:Y:S02]  /*156530*/  STL.64 [R1+0x940], R24 ;  /* 0x0009401801007387 */ /* 0x000fe40000100a00 */
[----:B------:R-:W-:Y:S01]  /*156540*/  IMAD.X R21, R17, 0x1, R9, P1 ;  /* 0x0000000111157824 */ /* 0x000fe200008e0609 */
[----:B------:R-:W-:Y:S01]  /*156550*/  SHF.R.U32.HI R19, RZ, 0x8, R5 ;  /* 0x00000008ff137819 */ /* 0x000fe20000011605 */
[----:B------:R-:W-:Y:S01]  /*156560*/  STL [R1+0x630], R22 ;  /* 0x0006301601007387 */ /* 0x000fe20000100800 */
[----:B------:R-:W-:-:S03]  /*156570*/  SHF.R.U32.HI R4, RZ, 0x8, R4 ;  /* 0x00000008ff047819 */ /* 0x000fc60000011604 */
[----:B------:R0:W-:Y:S01]  /*156580*/  STL [R1+0x62c], R14 ;  /* 0x00062c0e01007387 */ /* 0x0001e20000100800 */
[----:B------:R-:W-:-:S03]  /*156590*/  LOP3.LUT R19, R19, 0xffff, RZ, 0xc0, !PT ;  /* 0x0000ffff13137812 */ /* 0x000fc600078ec0ff */
[----:B------:R-:W4:Y:S01]  /*1565a0*/  LDL.LU R5, [R1+0x57ac] ;  /* 0x0057ac0001057983 */ /* 0x000f220000300800 */
[----:B------:R-:W-:-:S03]  /*1565b0*/  LOP3.LUT R4, R4, 0xffff, RZ, 0xc0, !PT ;  /* 0x0000ffff04047812 */ /* 0x000fc600078ec0ff */
[----:B------:R1:W-:Y:S04]  /*1565c0*/  STL.64 [R1+0x948], R20 ;  /* 0x0009481401007387 */ /* 0x0003e80000100a00 */
[----:B0-----:R-:W4:Y:S04]  /*1565d0*/  LDL.LU R14, [R1+0x528] ;  /* 0x00052800010e7983 */ /* 0x001f280000300800 */
[----:B-1----:R-:W4:Y:S01]  /*1565e0*/  LDL.LU R20, [R1+0x750] ;  /* 0x0007500001147983 */ /* 0x002f220000300800 */
[--C-:B------:R-:W-:Y:S02]  /*1565f0*/  PRMT R21, R19, 0x3340, R0.reuse ;  /* 0x0000334013157816 */ /* 0x100fe40000000000 */
[----:B------:R-:W-:-:S03]  /*156600*/  PRMT R19, R4, 0x3340, R0 ;  /* 0x0000334004137816 */ /* 0x000fc60000000000 */
        /* <DEDUP_REMOVED lines=9> */
[----:B------:R-:W3:Y:S01]  /*1566a0*/  LDL.LU R18, [R1+0x414] ;  /* 0x0004140001127983 */ /* 0x000ee20000300800 */
[----:B------:R-:W-:Y:S02]  /*1566b0*/  IADD3 R24, P1, R27, R10, RZ ;  /* 0x0000000a1b187210 */ /* 0x000fe40007f3e0ff */
[----:B------:R-:W-:Y:S02]  /*1566c0*/  SHF.R.U32.HI R16, RZ, 0x8, R16 ;  /* 0x00000008ff107819 */ /* 0x000fe40000011610 */
[----:B------:R-:W-:Y:S01]  /*1566d0*/  SHF.R.U32.HI R19, RZ, 0x8, R19 ;  /* 0x00000008ff137819 */ /* 0x000fe20000011613 */
[----:B------:R0:W-:Y:S01]  /*1566e0*/  STL [R1+0x18c8], R21 ;  /* 0x0018c81501007387 */ /* 0x0001e20000100800 */
[----:B------:R-:W-:Y:S01]  /*1566f0*/  LOP3.LUT R16, R16, 0xffff, RZ, 0xc0, !PT ;  /* 0x0000ffff10107812 */ /* 0x000fe200078ec0ff */
[----:B------:R-:W-:Y:S01]  /*156700*/  IMAD.X R25, R17, 0x1, R11, P1 ;  /* 0x0000000111197824 */ /* 0x000fe200008e060b */
[----:B------:R-:W-:Y:S01]  /*156710*/  LOP3.LUT R19, R19, 0xffff, RZ, 0xc0, !PT ;  /* 0x0000ffff13137812 */ /* 0x000fe200078ec0ff */
[----:B0-----:R-:W4:Y:S03]  /*156720*/  LDL.LU R21, [R1+0x5c0] ;  /* 0x0005c00001157983 */ /* 0x001f260000300800 */
[----:B------:R-:W-:Y:S01]  /*156730*/  PRMT R22, R16, 0x3340, R19 ;  /* 0x0000334010167816 */ /* 0x000fe20000000013 */
[----:B------:R0:W-:Y:S04]  /*156740*/  STL.64 [R1+0x930], R24 ;  /* 0x0009301801007387 */ /* 0x0001e80000100a00 */
[----:B------:R-:W4:Y:S04]  /*156750*/  LDL.LU R16, [R1+0x4ac] ;  /* 0x0004ac0001107983 */ /* 0x000f280000300800 */
[----:B------:R-:W4:Y:S04]  /*156760*/  LDL.LU R19, [R1+0x57c4] ;  /* 0x0057c40001137983 */ /* 0x000f280000300800 */
[----:B------:R1:W-:Y:S01]  /*156770*/  STL [R1+0x628], R22 ;  /* 0x0006281601007387 */ /* 0x0003e20000100800 */
[----:B------:R-:W-:-:S02]  /*156780*/  SHF.R.U32.HI R4, RZ, 0x8, R4 ;  /* 0x00000008ff047819 */ /* 0x000fc40000011604 */
[----:B0-----:R-:W-:Y:S01]  /*156790*/  IADD3 R24, P1, R27, R12, RZ ;  /* 0x0000000c1b187210 */ /* 0x001fe20007f3e0ff */
[----:B-1----:R-:W4:Y:S01]  /*1567a0*/  LDL.LU R22, [R1+0x6ec] ;  /* 0x0006ec0001167983 */ /* 0x002f220000300800 */
[----:B------:R-:W-:-:S03]  /*1567b0*/  LOP3.LUT R4, R4, 0xffff, RZ, 0xc0, !PT ;  /* 0x0000ffff04047812 */ /* 0x000fc600078ec0ff */
[----:B------:R-:W-:Y:S01]  /*1567c0*/  IMAD.X R25, R17, 0x1, R13, P1 ;  /* 0x0000000111197824 */ /* 0x000fe200008e060d */
[----:B------:R-:W-:Y:S02]  /*1567d0*/  LOP3.LUT R5, R5, 0xffff, RZ, 0xc0, !PT ;  /* 0x0000ffff05057812 */ /* 0x000fe400078ec0ff */
[--C-:B------:R-:W-:Y:S02]  /*1567e0*/  PRMT R17, R4, 0x3340, R0.reuse ;  /* 0x0000334004117816 */ /* 0x100fe40000000000 */
[----:B------:R-:W-:Y:S02]  /*1567f0*/  LOP3.LUT R4, R14, 0xffff, RZ, 0xc0, !PT ;  /* 0x0000ffff0e047812 */ /* 0x000fe400078ec0ff */
[----:B------:R-:W-:Y:S01]  /*156800*/  LOP3.LUT R14, R20, 0xffff, RZ, 0xc0, !PT ;  /* 0x0000ffff140e7812 */ /* 0x000fe200078ec0ff */
[----:B------:R-:W-:Y:S01]  /*156810*/  STL.64 [R1+0x938], R24 ;  /* 0x0009381801007387 */ /* 0x000fe20000100a00 */
[----:B------:R-:W-:-:S03]  /*156820*/  PRMT R20, R4, 0x3340, R0 ;  /* 0x0000334004147816 */ /* 0x000fc60000000000 */
[----:B------:R0:W-:Y:S01]  /*156830*/  STL [R1+0x1d4], R17 ;  /* 0x0001d41101007387 */ /* 0x0001e20000100800 */
[----:B------:R-:W-:Y:S02]  /*156840*/  SHF.R.U32.HI R4, RZ, 0x8, R4 ;  /* 0x00000008ff047819 */ /* 0x000fe40000011604 */
[--C-:B0-----:R-:W-:Y:S02]  /*156850*/  PRMT R17, R5, 0x3340, R14.reuse ;  /* 0x0000334005117816 */ /* 0x101fe4000000000e */
[----:B------:R-:W-:Y:S02]  /*156860*/  SHF.R.U32.HI R5, RZ, 0x8, R5 ;  /* 0x00000008ff057819 */ /* 0x000fe40000011605 */
[----:B------:R-:W-:Y:S02]  /*156870*/  SHF.R.U32.HI R14, RZ, 0x8, R14 ;  /* 0x00000008ff0e7819 */ /* 0x000fe4000001160e */
[----:B------:R-:W-:Y:S02]  /*156880*/  LOP3.LUT R5, R5, 0xffff, RZ, 0xc0, !PT ;  /* 0x0000ffff05057812 */ /* 0x000fe400078ec0ff */
[----:B------:R-:W-:-:S02]  /*156890*/  LOP3.LUT R14, R14, 0xffff, RZ, 0xc0, !PT ;  /* 0x0000ffff0e0e7812 */ /* 0x000fc400078ec0ff */
[----:B------:R-:W-:Y:S02]  /*1568a0*/  LOP3.LUT R4, R4, 0xffff, RZ, 0xc0, !PT ;  /* 0x0000ffff04047812 */ /* 0x000fe400078ec0ff */
[----:B------:R-:W-:Y:S02]  /*1568b0*/  PRMT R17, R17, 0x5410, R20 ;  /* 0x0000541011117816 */ /* 0x000fe40000000014 */
[----:B------:R-:W-:Y:S02]  /*1568c0*/  PRMT R14, R5, 0x3340, R14 ;  /* 0x00003340050e7816 */ /* 0x000fe4000000000e */
[----:B------:R-:W-:Y:S01]  /*1568d0*/  PRMT R5, R4, 0x3340, R0 ;  /* 0x0000334004057816 */ /* 0x000fe20000000000 */
[----:B------:R-:W-:Y:S04]  /*1568e0*/  STL [R1+0x18c0], R17 ;  /* 0x0018c01101007387 */ /* 0x000fe80000100800 */
[----:B------:R0:W-:Y:S04]  /*1568f0*/  STL [R1+0x624], R14 ;  /* 0x0006240e01007387 */ /* 0x0001e80000100800 */
[----:B------:R1:W-:Y:S04]  /*156900*/  STL [R1+0x1d0], R5 ;  /* 0x0001d00501007387 */ /* 0x0003e80000100800 */
[----:B0-----:R-:W4:Y:S04]  /*156910*/  LDL.LU R14, [R1+0x924] ;  /* 0x00092400010e7983 */ /* 0x001f280000300800 */
[----:B-1----:R-:W4:Y:S01]  /*156920*/  LDL.LU R5, [R1+0x420] ;  /* 0x0004200001057983 */ /* 0x002f220000300800 */
[----:B--2---:R-:W-:-:S02]  /*156930*/  LOP3.LUT R4, R3, 0xffff, RZ, 0xc0, !PT ;  /* 0x0000ffff03047812 */ /* 0x004fc400078ec0ff */
[----:B---3--:R-:W-:Y:S02]  /*156940*/  LOP3.LUT R3, R18, 0xffff, RZ, 0xc0, !PT ;  /* 0x0000ffff12037812 */ /* 0x008fe400078ec0ff */
[----:B------:R-:W2:Y:S02]  /*156950*/  LDL.LU R18, [R1+0x5ec] ;  /* 0x0005ec0001127983 */ /* 0x000ea40000300800 */
[----:B------:R-:W-:Y:S02]  /*156960*/  PRMT R20, R3, 0x3340, R0 ;  /* 0x0000334003147816 */ /* 0x000fe40000000000 */
[----:B----4-:R-:W-:-:S04]  /*156970*/  LOP3.LUT R24, R21, 0xffff, RZ, 0xc0, !PT ;  /* 0x0000ffff15187812 */ /* 0x010fc800078ec0ff */
[----:B------:R-:W-:-:S04]  /*156980*/  PRMT R17, R4, 0x3340, R24 ;  /* 0x0000334004117816 */ /* 0x000fc80000000018 */
[----:B------:R-:W-:Y:S02]  /*156990*/  PRMT R17, R17, 0x5410, R20 ;  /* 0x0000541011117816 */ /* 0x000fe40000000014 */
[----:B------:R-:W-:Y:S02]  /*1569a0*/  LOP3.LUT R16, R16, 0xffff, RZ, 0xc0, !PT ;  /* 0x0000ffff10107812 */ /* 0x000fe400078ec0ff */
[----:B------:R-:W-:Y:S01]  /*1569b0*/  LOP3.LUT R19, R19, 0xffff, RZ, 0xc0, !PT ;  /* 0x0000ffff13137812 */ /* 0x000fe200078ec0ff */
[----:B------:R0:W-:Y:S01]  /*1569c0*/  STL [R1+0x18b0], R17 ;  /* 0x0018b01101007387 */ /* 0x0001e20000100800 */
[----:B------:R-:W-:Y:S01]  /*1569d0*/  PRMT R20, R16, 0x3340, R0 ;  /* 0x0000334010147816 */ /* 0x000fe20000000000 */
[----:B------:R-:W-:Y:S01]  /*1569e0*/  VIADD R27, R27, UR6 ;  /* 0x000000061b1b7c36 */ /* 0x000fe20008000000 */
[----:B------:R-:W-:Y:S01]  /*1569f0*/  LOP3.LUT R28, R22, 0xffff, RZ, 0xc0, !PT ;  /* 0x0000ffff161c7812 */ /* 0x000fe200078ec0ff */
[----:B------:R-:W-:-:S03]  /*156a00*/  ULDC UR6, c[0x0][0x248] ;  /* 0x0000920000067ab9 */ /* 0x000fc60000000800 */
[----:B0-----:R-:W-:-:S04]  /*156a10*/  PRMT R17, R19, 0x3340, R28 ;  /* 0x0000334013117816 */ /* 0x001fc8000000001c */
[----:B------:R-:W-:Y:S02]  /*156a20*/  PRMT R22, R17, 0x5410, R20 ;  /* 0x0000541011167816 */ /* 0x000fe40000000014 */
[----:B------:R-:W-:Y:S02]  /*156a30*/  SHF.R.S32.HI R17, RZ, 0x1f, R27 ;  /* 0x0000001fff117819 */ /* 0x000fe4000001141b */
[----:B------:R-:W-:Y:S01]  /*156a40*/  IADD3 R20, P1, R27, R6, RZ ;  /* 0x000000061b147210 */ /* 0x000fe20007f3e0ff */
[----:B------:R-:W-:Y:S04]  /*156a50*/  STL [R1+0x18bc], R22 ;  /* 0x0018bc1601007387 */ /* 0x000fe80000100800 */
[----:B------:R-:W-:Y:S01]  /*156a60*/  IMAD.X R21, R17, 0x1, R7, P1 ;  /* 0x0000000111157824 */ /* 0x000fe200008e0607 */
[----:B------:R-:W-:-:S02]  /*156a70*/  SHF.R.U32.HI R25, RZ, 0x8, R19 ;  /* 0x00000008ff197819 */ /* 0x000fc40000011613 */
[----:B------:R-:W-:Y:S02]  /*156a80*/  SHF.R.U32.HI R28, RZ, 0x8, R28 ;  /* 0x00000008ff1c7819 */ /* 0x000fe4000001161c */
[----:B------:R0:W-:Y:S01]  /*156a90*/  STL.64 [R1+0x900], R20 ;  /* 0x0009001401007387 */ /* 0x0001e20000100a00 */
[----:B------:R-:W-:Y:S02]  /*156aa0*/  SHF.R.U32.HI R4, RZ, 0x8, R4 ;  /* 0x00000008ff047819 */ /* 0x000fe40000011604 */
[----:B------:R-:W-:Y:S02]  /*156ab0*/  SHF.R.U32.HI R24, RZ, 0x8, R24 ;  /* 0x00000008ff187819 */ /* 0x000fe40000011618 */
[----:B------:R-:W-:Y:S02]  /*156ac0*/  LOP3.LUT R25, R25, 0xffff, RZ, 0xc0, !PT ;  /* 0x0000ffff19197812 */ /* 0x000fe400078ec0ff */
[----:B------:R-:W-:Y:S01]  /*156ad0*/  LOP3.LUT R28, R28, 0xffff, RZ, 0xc0, !PT ;  /* 0x0000ffff1c1c7812 */ /* 0x000fe200078ec0ff */
[----:B0-----:R-:W3:Y:S04]  /*156ae0*/  LDL.LU R20, [R1+0x60b4] ;  /* 0x0060b40001147983 */ /* 0x001ee80000300800 */
[----:B------:R-:W4:Y:S01]  /*156af0*/  LDL.LU R21, [R1+0x7a4] ;  /* 0x0007a40001157983 */ /* 0x000f220000300800 */
[----:B------:R-:W-:-:S03]  /*156b00*/  LOP3.LUT R4, R4, 0xffff, RZ, 0xc0, !PT ;  /* 0x0000ffff04047812 */ /* 0x000fc600078ec0ff */
[----:B------:R-:W3:Y:S01]  /*156b10*/  LDL.LU R22, [R1+0x210] ;  /* 0x0002100001167983 */ /* 0x000ee20000300800 */
[----:B------:R-:W-:-:S03]  /*156b20*/  LOP3.LUT R24, R24, 0xffff, RZ, 0xc0, !PT ;  /* 0x0000ffff18187812 */ /* 0x000fc600078ec0ff */
[----:B------:R-:W3:Y:S01]  /*156b30*/  LDL.LU R19, [R1+0x580] ;  /* 0x0005800001137983 */ /* 0x000ee20000300800 */
[----:B------:R-:W-:Y:S02]  /*156b40*/  PRMT R25, R25, 0x3340, R28 ;  /* 0x0000334019197816 */ /* 0x000fe4000000001c */
[----:B------:R-:W-:-:S03]  /*156b50*/  PRMT R24, R4, 0x3340, R24 ;  /* 0x0000334004187816 */ /* 0x000fc60000000018 */
[----:B------:R0:W-:Y:S01]  /*156b60*/  STL [R1+0x6fc], R25 ;  /* 0x0006fc1901007387 */ /* 0x0001e20000100800 */
[----:B------:R-:W-:-:S03]  /*156b70*/  LOP3.LUT R14, R14, 0xffff, RZ, 0xc0, !PT ;  /* 0x0000ffff0e0e7812 */ /* 0x000fc600078ec0ff */
[----:B------:R2:W-:Y:S01]  /*156b80*/  STL [R1+0x620], R24 ;  /* 0x0006201801007387 */ /* 0x0005e20000100800 */
[----:B------:R-:W-:Y:S02]  /*156b90*/  LOP3.LUT R4, R5, 0xffff, RZ, 0xc0, !PT ;  /* 0x0000ffff05047812 */ /* 0x000fe400078ec0ff */
[----:B------:R-:W-:Y:S02]  /*156ba0*/  IADD3 R28, P1, R27, R8, RZ ;  /* 0x000000081b1c7210 */ /* 0x000fe40007f3e0ff */
[----:B0-----:R-:W-:-:S03]  /*156bb0*/  SHF.R.U32.HI R25, RZ, 0x8, R3 ;  /* 0x00000008ff197819 */ /* 0x001fc60000011603 */
[----:B------:R-:W-:Y:S01]  /*156bc0*/  IMAD.X R29, R17, 0x1, R9, P1 ;  /* 0x00000001111d7824 */ /* 0x000fe200008e0609 */
[----:B--2---:R-:W-:Y:S02]  /*156bd0*/  LOP3.LUT R24, R18, 0xffff, RZ, 0xc0, !PT ;  /* 0x0000ffff12187812 */ /* 0x004fe400078ec0ff */
[----:B------:R-:W-:Y:S02]  /*156be0*/  PRMT R18, R4, 0x3340, R0 ;  /* 0x0000334004127816 */ /* 0x000fe40000000000 */
[----:B------:R-:W-:-:S04]  /*156bf0*/  PRMT R5, R14, 0x3340, R24 ;  /* 0x000033400e057816 */ /* 0x000fc80000000018 */
[----:B------:R-:W-:-:S05]  /*156c00*/  PRMT R5, R5, 0x5410, R18 ;  /* 0x0000541005057816 */ /* 0x000fca0000000012 */
[----:B------:R0:W-:Y:S04]  /*156c10*/  STL [R1+0x18a8], R5 ;  /* 0x0018a80501007387 */ /* 0x0001e80000100800 */
[----:B------:R-:W2:Y:S04]  /*156c20*/  LDL.LU R3, [R1+0x7b0] ;  /* 0x0007b00001037983 */ /* 0x000ea80000300800 */
[----:B0-----:R-:W2:Y:S04]  /*156c30*/  LDL.LU R5, [R1+0x214] ;  /* 0x0002140001057983 */ /* 0x001ea80000300800 */
        /* <DEDUP_REMOVED lines=9> */
[----:B------:R0:W-:Y:S04]  /*156cd0*/  STL [R1+0x1cc], R28 ;  /* 0x0001cc1c01007387 */ /* 0x0001e80000100800 */
[----:B------:R1:W-:Y:S01]  /*156ce0*/  STL [R1+0x614], R25 ;  /* 0x0006141901007387 */ /* 0x0003e20000100800 */
[----:B0-----:R-:W-:-:S05]  /*156cf0*/  IADD3 R28, P1, R27, R10, RZ ;  /* 0x0000000a1b1c7210 */ /* 0x001fca0007f3e0ff */
[----:B------:R-:W-:Y:S01]  /*156d00*/  IMAD.X R29, R17, 0x1, R11, P1 ;  /* 0x00000001111d7824 */ /* 0x000fe200008e060b */
[----:B----4-:R-:W-:Y:S02]  /*156d10*/  LOP3.LUT R24, R21, 0xffff, RZ, 0xc0, !PT ;  /* 0x0000ffff15187812 */ /* 0x010fe400078ec0ff */
[----:B---3--:R-:W-:Y:S02]  /*156d20*/  LOP3.LUT R14, R22, 0xffff, RZ, 0xc0, !PT ;  /* 0x0000ffff160e7812 */ /* 0x008fe400078ec0ff */
[----:B-1----:R-:W-:Y:S02]  /*156d30*/  LOP3.LUT R25, R19, 0xffff, RZ, 0xc0, !PT ;  /* 0x0000ffff13197812 */ /* 0x002fe400078ec0ff */
[----:B------:R-:W-:Y:S02]  /*156d40*/  PRMT R21, R14, 0x3340, R0 ;  /* 0x000033400e157816 */ /* 0x000fe40000000000 */
[----:B------:R-:W-:Y:S02]  /*156d50*/  PRMT R19, R24, 0x3340, R25 ;  /* 0x0000334018137816 */ /* 0x000fe40000000019 */
[----:B------:R-:W-:-:S02]  /*156d60*/  SHF.R.U32.HI R24, RZ, 0x8, R24 ;  /* 0x00000008ff187819 */ /* 0x000fc40000011618 */
[----:B------:R-:W-:Y:S02]  /*156d70*/  PRMT R19, R19, 0x5410, R21 ;  /* 0x0000541013137816 */ /* 0x000fe40000000015 */
[----:B------:R-:W-:Y:S01]  /*156d80*/  SHF.R.U32.HI R25, RZ, 0x8, R25 ;  /* 0x00000008ff197819 */ /* 0x000fe20000011619 */
[----:B------:R-:W3:Y:S01]  /*156d90*/  LDL.LU R21, [R1+0x540] ;  /* 0x0005400001157983 */ /* 0x000ee20000300800 */
[----:B------:R-:W-:Y:S02]  /*156da0*/  LOP3.LUT R24, R24, 0xffff, RZ, 0xc0, !PT ;  /* 0x0000ffff18187812 */ /* 0x000fe400078ec0ff */
[----:B------:R-:W-:Y:S01]  /*156db0*/  LOP3.LUT R25, R25, 0xffff, RZ, 0xc0, !PT ;  /* 0x0000ffff19197812 */ /* 0x000fe200078ec0ff */
[----:B------:R-:W4:Y:S01]  /*156dc0*/  LDL.LU R22, [R1+0x57e0] ;  /* 0x0057e00001167983 */ /* 0x000f220000300800 */
[----:B------:R-:W-:-:S03]  /*156dd0*/  SHF.R.U32.HI R14, RZ, 0x8, R14 ;  /* 0x00000008ff0e7819 */ /* 0x000fc6000001160e */
[----:B------:R0:W-:Y:S01]  /*156de0*/  STL [R1+0x18a4], R19 ;  /* 0x0018a41301007387 */ /* 0x0001e20000100800 */
[----:B------:R-:W-:-:S03]  /*156df0*/  LOP3.LUT R14, R14, 0xffff, RZ, 0xc0, !PT ;  /* 0x0000ffff0e0e7812 */ /* 0x000fc600078ec0ff */
[----:B0-----:R-:W4:Y:S04]  /*156e00*/  LDL.LU R19, [R1+0x76c] ;  /* 0x00076c0001137983 */ /* 0x001f280000300800 */
[----:B------:R0:W-:Y:S02]  /*156e10*/  STL.64 [R1+0x8d8], R28 ;  /* 0x0008d81c01007387 */ /* 0x0001e40000100a00 */
[----:B0-----:R-:W-:Y:S02]  /*156e20*/  PRMT R28, R24, 0x3340, R25 ;  /* 0x00003340181c7816 */ /* 0x001fe40000000019 */
[----:B------:R-:W-:-:S05]  /*156e30*/  IADD3 R24, P1, R27, R12, RZ ;  /* 0x0000000c1b187210 */ /* 0x000fca0007f3e0ff */
[----:B------:R-:W-:Y:S01]  /*156e40*/  IMAD.X R25, R17, 0x1, R13, P1 ;  /* 0x0000000111197824 */ /* 0x000fe200008e060d */
[----:B------:R-:W-:Y:S01]  /*156e50*/  PRMT R17, R14, 0x3340, R0 ;  /* 0x000033400e117816 */ /* 0x000fe20000000000 */
[----:B------:R-:W-:Y:S04]  /*156e60*/  STL [R1+0x5fc], R28 ;  /* 0x0005fc1c01007387 */ /* 0x000fe80000100800 */
[----:B------:R0:W-:Y:S04]  /*156e70*/  STL.64 [R1+0x8f0], R24 ;  /* 0x0008f01801007387 */ /* 0x0001e80000100a00 */
[----:B------:R1:W-:Y:S01]  /*156e80*/  STL [R1+0x1c8], R17 ;  /* 0x0001c81101007387 */ /* 0x0003e20000100800 */
[----:B0-----:R-:W-:-:S02]  /*156e90*/  SHF.R.U32.HI R24, RZ, 0x8, R4 ;  /* 0x00000008ff187819 */ /* 0x001fc40000011604 */
[----:B--2---:R-:W-:Y:S02]  /*156ea0*/  LOP3.LUT R3, R3, 0xffff, RZ, 0xc0, !PT ;  /* 0x0000ffff03037812 */ /* 0x004fe400078ec0ff */
[----:B------:R-:W-:Y:S02]  /*156eb0*/  LOP3.LUT R14, R5, 0xffff, RZ, 0xc0, !PT ;  /* 0x0000ffff050e7812 */ /* 0x000fe400078ec0ff */
[----:B-1----:R-:W-:Y:S02]  /*156ec0*/  LOP3.LUT R17, R18, 0xffff, RZ, 0xc0, !PT ;  /* 0x0000ffff12117812 */ /* 0x002fe400078ec0ff */
[----:B------:R-:W-:Y:S02]  /*156ed0*/  PRMT R18, R14, 0x3340, R0 ;  /* 0x000033400e127816 */ /* 0x000fe40000000000 */
[----:B------:R-:W-:-:S04]  /*156ee0*/  PRMT R5, R3, 0x3340, R17 ;  /* 0x0000334003057816 */ /* 0x000fc80000000011 */
[----:B------:R-:W-:Y:S02]  /*156ef0*/  PRMT R5, R5, 0x5410, R18 ;  /* 0x0000541005057816 */ /* 0x000fe40000000012 */
[----:B------:R-:W-:-:S03]  /*156f00*/  SHF.R.U32.HI R4, RZ, 0x8, R3 ;  /* 0x00000008ff047819 */ /* 0x000fc60000011603 */
[----:B------:R0:W-:Y:S04]  /*156f10*/  STL [R1+0x18a0], R5 ;  /* 0x0018a00501007387 */ /* 0x0001e80000100800 */
[----:B------:R-:W2:Y:S04]  /*156f20*/  LDL.LU R3, [R1+0x57e8] ;  /* 0x0057e80001037983 */ /* 0x000ea80000300800 */
[----:B0-----:R-:W2:Y:S04]  /*156f30*/  LDL.LU R5, [R1+0x55c] ;  /* 0x00055c0001057983 */ /* 0x001ea80000300800 */
[----:B------:R-:W2:Y:S01]  /*156f40*/  LDL.LU R18, [R1+0x780] ;  /* 0x0007800001127983 */ /* 0x000ea20000300800 */
[----:B------:R-:W-:-:S02]  /*156f50*/  SHF.R.U32.HI R17, RZ, 0x8, R17 ;  /* 0x00000008ff117819 */ /* 0x000fc40000011611 */
[----:B------:R-:W-:Y:S02]  /*156f60*/  LOP3.LUT R24, R24, 0xffff, RZ, 0xc0, !PT ;  /* 0x0000ffff18187812 */ /* 0x000fe400078ec0ff */
[----:B------:R-:W-:Y:S02]  /*156f70*/  LOP3.LUT R4, R4, 0xffff, RZ, 0xc0, !PT ;  /* 0x0000ffff04047812 */ /* 0x000fe400078ec0ff */
[----:B------:R-:W-:Y:S02]  /*156f80*/  LOP3.LUT R17, R17, 0xffff, RZ, 0xc0, !PT ;  /* 0x0000ffff11117812 */ /* 0x000fe400078ec0ff */
[----:B------:R-:W-:Y:S01]  /*156f90*/  PRMT R25, R24, 0x3340, R0 ;  /* 0x0000334018197816 */ /* 0x000fe20000000000 */
[----:B------:R-:W-:Y:S01]  /*156fa0*/  VIADD R27, R27, UR6 ;  /* 0x000000061b1b7c36 */ /* 0x000fe20008000000 */
[----:B------:R-:W-:Y:S01]  /*156fb0*/  PRMT R24, R4, 0x3340, R17 ;  /* 0x0000334004187816 */ /* 0x000fe20000000011 */
[----:B------:R-:W-:Y:S02]  /*156fc0*/  ULDC UR6, c[0x0][0x248] ;  /* 0x0000920000067ab9 */ /* 0x000fe40000000800 */
[----:B------:R-:W-:Y:S01]  /*156fd0*/  STL [R1+0x1c4], R25 ;  /* 0x0001c41901007387 */ /* 0x000fe20000100800 */
[----:B------:R-:W-:-:S03]  /*156fe0*/  SHF.R.S32.HI R28, RZ, 0x1f, R27 ;  /* 0x0000001fff1c7819 */ /* 0x000fc6000001141b */
[----:B------:R0:W-:Y:S01]  /*156ff0*/  STL [R1+0x5f8], R24 ;  /* 0x0005f81801007387 */ /* 0x0001e20000100800 */
[----:B------:R-:W-:Y:S02]  /*157000*/  SHF.R.U32.HI R14, RZ, 0x8, R14 ;  /* 0x00000008ff0e7819 */ /* 0x000fe4000001160e */
[----:B0-----:R-:W-:Y:S02]  /*157010*/  IADD3 R24, P1, R27, R6, RZ ;  /* 0x000000061b187210 */ /* 0x001fe40007f3e0ff */
[----:B---3--:R-:W-:Y:S02]  /*157020*/  LOP3.LUT R4, R21, 0xffff, RZ, 0xc0, !PT ;  /* 0x0000ffff15047812 */ /* 0x008fe400078ec0ff */
[----:B----4-:R-:W-:Y:S02]  /*157030*/  LOP3.LUT R17, R22, 0xffff, RZ, 0xc0, !PT ;  /* 0x0000ffff16117812 */ /* 0x010fe400078ec0ff */
[----:B------:R-:W-:Y:S01]  /*157040*/  PRMT R22, R4, 0x3340, R0 ;  /* 0x0000334004167816 */ /* 0x000fe20000000000 */
[----:B------:R-:W-:Y:S01]  /*157050*/  IMAD.X R25, R28, 0x1, R7, P1 ;  /* 0x000000011c197824 */ /* 0x000fe200008e0607 */
[----:B------:R-:W-:-:S04]  /*157060*/  LOP3.LUT R19, R19, 0xffff, RZ, 0xc0, !PT ;  /* 0x0000ffff13137812 */ /* 0x000fc800078ec0ff */
[----:B------:R-:W-:Y:S02]  /*157070*/  PRMT R21, R17, 0x3340, R19 ;  /* 0x0000334011157816 */ /* 0x000fe40000000013 */
[----:B------:R-:W-:Y:S02]  /*157080*/  SHF.R.U32.HI R17, RZ, 0x8, R17 ;  /* 0x00000008ff117819 */ /* 0x000fe40000011611 */
[----:B------:R-:W-:Y:S02]  /*157090*/  SHF.R.U32.HI R19, RZ, 0x8, R19 ;  /* 0x00000008ff137819 */ /* 0x000fe40000011613 */
[----:B------:R-:W-:Y:S02]  /*1570a0*/  PRMT R21, R21, 0x5410, R22 ;  /* 0x0000541015157816 */ /* 0x000fe40000000016 */
[----:B------:R-:W-:Y:S02]  /*1570b0*/  LOP3.LUT R17, R17, 0xffff, RZ, 0xc0, !PT ;  /* 0x0000ffff11117812 */ /* 0x000fe400078ec0ff */
[----:B------:R-:W-:Y:S01]  /*1570c0*/  LOP3.LUT R19, R19, 0xffff, RZ, 0xc0, !PT ;  /* 0x0000ffff13137812 */ /* 0x000fe200078ec0ff */
[----:B------:R-:W-:Y:S03]  /*1570d0*/  STL [R1+0x189c], R21 ;  /* 0x00189c1501007387 */ /* 0x000fe60000100800 */
[----:B------:R-:W-:Y:S01]  /*1570e0*/  PRMT R19, R17, 0x3340, R19 ;  /* 0x0000334011137816 */ /* 0x000fe20000000013 */
[----:B------:R0:W-:Y:S02]  /*1570f0*/  STL.64 [R1+0x898], R24 ;  /* 0x0008981801007387 */ /* 0x0001e40000100a00 */
[----:B0-----:R-:W-:-:S02]  /*157100*/  LOP3.LUT R24, R14, 0xffff, RZ, 0xc0, !PT ;  /* 0x0000ffff0e187812 */ /* 0x001fc400078ec0ff */
[----:B------:R-:W3:Y:S04]  /*157110*/  LDL.LU R14, [R1+0x5804] ;  /* 0x00580400010e7983 */ /* 0x000ee80000300800 */
[----:B------:R-:W4:Y:S04]  /*157120*/  LDL.LU R21, [R1+0x4ec] ;  /* 0x0004ec0001157983 */ /* 0x000f280000300800 */
[----:B------:R-:W4:Y:S01]  /*157130*/  LDL.LU R22, [R1+0x6f8] ;  /* 0x0006f80001167983 */ /* 0x000f220000300800 */
[----:B------:R-:W-:-:S05]  /*157140*/  PRMT R24, R24, 0x3340, R0 ;  /* 0x0000334018187816 */ /* 0x000fca0000000000 */
[----:B------:R-:W-:Y:S04]  /*157150*/  STL [R1+0x1c0], R24 ;  /* 0x0001c01801007387 */ /* 0x000fe80000100800 */
[----:B------:R0:W-:Y:S01]  /*157160*/  STL [R1+0x5f0], R19 ;  /* 0x0005f01301007387 */ /* 0x0001e20000100800 */
[----:B--2---:R-:W-:Y:S02]  /*157170*/  LOP3.LUT R3, R3, 0xffff, RZ, 0xc0, !PT ;  /* 0x0000ffff03037812 */ /* 0x004fe400078ec0ff */
[----:B------:R-:W-:Y:S02]  /*157180*/  LOP3.LUT R17, R5, 0xffff, RZ, 0xc0, !PT ;  /* 0x0000ffff05117812 */ /* 0x000fe400078ec0ff */
[----:B------:R-:W-:Y:S02]  /*157190*/  LOP3.LUT R25, R18, 0xffff, RZ, 0xc0, !PT ;  /* 0x0000ffff12197812 */ /* 0x000fe400078ec0ff */
[----:B------:R-:W-:-:S02]  /*1571a0*/  PRMT R18, R17, 0x3340, R0 ;  /* 0x0000334011127816 */ /* 0x000fc40000000000 */
[----:B------:R-:W-:-:S04]  /*1571b0*/  PRMT R5, R3, 0x3340, R25 ;  /* 0x0000334003057816 */ /* 0x000fc80000000019 */
[----:B------:R-:W-:Y:S02]  /*1571c0*/  PRMT R5, R5, 0x5410, R18 ;  /* 0x0000541005057816 */ /* 0x000fe40000000012 */
[----:B------:R-:W-:-:S05]  /*1571d0*/  IADD3 R18, P1, R27, R8, RZ ;  /* 0x000000081b127210 */ /* 0x000fca0007f3e0ff */
[----:B0-----:R-:W-:Y:S01]  /*1571e0*/  IMAD.X R19, R28, 0x1, R9, P1 ;  /* 0x000000011c137824 */ /* 0x001fe200008e0609 */
[----:B------:R-:W-:Y:S01]  /*1571f0*/  STL [R1+0x1898], R5 ;  /* 0x0018980501007387 */ /* 0x000fe20000100800 */
[----:B------:R-:W-:-:S03]  /*157200*/  SHF.R.U32.HI R24, RZ, 0x8, R3 ;  /* 0x00000008ff187819 */ /* 0x000fc60000011603 */
[----:B------:R0:W-:Y:S04]  /*157210*/  STL.64 [R1+0x8a0], R18 ;  /* 0x0008a01201007387 */ /* 0x0001e80000100a00 */
[----:B0-----:R-:W2:Y:S04]  /*157220*/  LDL.LU R19, [R1+0x60b0] ;  /* 0x0060b00001137983 */ /* 0x001ea80000300800 */
[----:B------:R-:W2:Y:S04]  /*157230*/  LDL.LU R3, [R1+0x5810] ;  /* 0x0058100001037983 */ /* 0x000ea80000300800 */
[----:B------:R-:W2:Y:S04]  /*157240*/  LDL.LU R18, [R1+0x518] ;  /* 0x0005180001127983 */ /* 0x000ea80000300800 */
[----:B------:R-:W2:Y:S01]  /*157250*/  LDL.LU R5, [R1+0x740] ;  /* 0x0007400001057983 */ /* 0x000ea20000300800 */
[----:B------:R-:W-:-:S02]  /*157260*/  SHF.R.U32.HI R25, RZ, 0x8, R25 ;  /* 0x00000008ff197819 */ /* 0x000fc40000011619 */
[----:B------:R-:W-:Y:S02]  /*157270*/  LOP3.LUT R24, R24, 0xffff, RZ, 0xc0, !PT ;  /* 0x0000ffff18187812 */ /* 0x000fe400078ec0ff */
[----:B------:R-:W-:Y:S02]  /*157280*/  LOP3.LUT R25, R25, 0xffff, RZ, 0xc0, !PT ;  /* 0x0000ffff19197812 */ /* 0x000fe400078ec0ff */
[----:B------:R-:W-:Y:S02]  /*157290*/  SHF.R.U32.HI R17, RZ, 0x8, R17 ;  /* 0x00000008ff117819 */ /* 0x000fe40000011611 */
[----:B------:R-:W-:Y:S02]  /*1572a0*/  PRMT R29, R24, 0x3340, R25 ;  /* 0x00003340181d7816 */ /* 0x000fe40000000019 */
[----:B------:R-:W-:Y:S02]  /*1572b0*/  LOP3.LUT R17, R17, 0xffff, RZ, 0xc0, !PT ;  /* 0x0000ffff11117812 */ /* 0x000fe400078ec0ff */
[----:B------:R-:W-:-:S02]  /*1572c0*/  IADD3 R24, P1, R27, R10, RZ ;  /* 0x0000000a1b187210 */ /* 0x000fc40007f3e0ff */
[----:B------:R-:W-:Y:S02]  /*1572d0*/  SHF.R.U32.HI R4, RZ, 0x8, R4 ;  /* 0x00000008ff047819 */ /* 0x000fe40000011604 */
[--C-:B------:R-:W-:Y:S01]  /*1572e0*/  PRMT R17, R17, 0x3340, R0.reuse ;  /* 0x0000334011117816 */ /* 0x100fe20000000000 */
[----:B------:R-:W-:Y:S01]  /*1572f0*/  IMAD.X R25, R28, 0x1, R11, P1 ;  /* 0x000000011c197824 */ /* 0x000fe200008e060b */
[----:B------:R-:W-:Y:S01]  /*157300*/  LOP3.LUT R4, R4, 0xffff, RZ, 0xc0, !PT ;  /* 0x0000ffff04047812 */ /* 0x000fe200078ec0ff */
[----:B------:R-:W-:Y:S04]  /*157310*/  STL [R1+0x5ec], R29 ;  /* 0x0005ec1d01007387 */ /* 0x000fe80000100800 */
[----:B------:R-:W-:Y:S04]  /*157320*/  STL [R1+0x1bc], R17 ;  /* 0x0001bc1101007387 */ /* 0x000fe80000100800 */
[----:B------:R0:W-:Y:S02]  /*157330*/  STL.64 [R1+0x8b0], R24 ;  /* 0x0008b01801007387 */ /* 0x0001e40000100a00 */
[----:B0-----:R-:W-:-:S02]  /*157340*/  PRMT R24, R4, 0x3340, R0 ;  /* 0x0000334004187816 */ /* 0x001fc40000000000 */
[----:B---3--:R-:W-:-:S03]  /*157350*/  LOP3.LUT R17, R14, 0xffff, RZ, 0xc0, !PT ;  /* 0x0000ffff0e117812 */ /* 0x008fc600078ec0ff */
[----:B------:R0:W-:Y:S01]  /*157360*/  STL [R1+0x1b8], R24 ;  /* 0x0001b81801007387 */ /* 0x0001e20000100800 */
[----:B----4-:R-:W-:-:S03]  /*157370*/  LOP3.LUT R4, R21, 0xffff, RZ, 0xc0, !PT ;  /* 0x0000ffff15047812 */ /* 0x010fc600078ec0ff */
[----:B------:R-:W3:Y:S01]  /*157380*/  LDL.LU R29, [R1+0x47c] ;  /* 0x00047c00011d7983 */ /* 0x000ee20000300800 */
[----:B------:R-:W-:-:S03]  /*157390*/  LOP3.LUT R22, R22, 0xffff, RZ, 0xc0, !PT ;  /* 0x0000ffff16167812 */ /* 0x000fc600078ec0ff */
[----:B------:R-:W4:Y:S01]  /*1573a0*/  LDL.LU R14, [R1+0x57c0] ;  /* 0x0057c000010e7983 */ /* 0x000f220000300800 */
[----:B------:R-:W-:Y:S02]  /*1573b0*/  PRMT R25, R4, 0x3340, R0 ;  /* 0x0000334004197816 */ /* 0x000fe40000000000 */
[--C-:B0-----:R-:W-:Y:S01]  /*1573c0*/  PRMT R24, R17, 0x3340, R22.reuse ;  /* 0x0000334011187816 */ /* 0x101fe20000000016 */
[----:B------:R-:W4:Y:S01]  /*1573d0*/  LDL.LU R21, [R1+0x6e8] ;  /* 0x0006e80001157983 */ /* 0x000f220000300800 */
[----:B------:R-:W-:Y:S02]  /*1573e0*/  SHF.R.U32.HI R17, RZ, 0x8, R17 ;  /* 0x00000008ff117819 */ /* 0x000fe40000011611 */
[----:B------:R-:W-:Y:S02]  /*1573f0*/  SHF.R.U32.HI R22, RZ, 0x8, R22 ;  /* 0x00000008ff167819 */ /* 0x000fe40000011616 */
[----:B------:R-:W-:Y:S02]  /*157400*/  PRMT R25, R24, 0x5410, R25 ;  /* 0x0000541018197816 */ /* 0x000fe40000000019 */
[----:B------:R-:W-:-:S02]  /*157410*/  IADD3 R24, P1, R27, R12, RZ ;  /* 0x0000000c1b187210 */ /* 0x000fc40007f3e0ff */
[----:B------:R-:W-:Y:S02]  /*157420*/  LOP3.LUT R17, R17, 0xffff, RZ, 0xc0, !PT ;  /* 0x0000ffff11117812 */ /* 0x000fe400078ec0ff */
[----:B------:R-:W-:Y:S01]  /*157430*/  LOP3.LUT R22, R22, 0xffff, RZ, 0xc0, !PT ;  /* 0x0000ffff16167812 */ /* 0x000fe200078ec0ff */
[----:B------:R0:W-:Y:S03]  /*157440*/  STL [R1+0x1894], R25 ;  /* 0x0018941901007387 */ /* 0x0001e60000100800 */
[----:B------:R-:W-:Y:S01]  /*157450*/  PRMT R17, R17, 0x3340, R22 ;  /* 0x0000334011117816 */ /* 0x000fe20000000016 */
[----:B0-----:R-:W-:-:S05]  /*157460*/  IMAD.X R25, R28, 0x1, R13, P1 ;  /* 0x000000011c197824 */ /* 0x001fca00008e060d */
[----:B------:R-:W-:Y:S04]  /*157470*/  STL.64 [R1+0x8d0], R24 ;  /* 0x0008d01801007387 */ /* 0x000fe80000100a00 */
[----:B------:R0:W-:Y:S01]  /*157480*/  STL [R1+0x5e8], R17 ;  /* 0x0005e81101007387 */ /* 0x0001e20000100800 */
[----:B--2---:R-:W-:Y:S02]  /*157490*/  LOP3.LUT R3, R3, 0xffff, RZ, 0xc0, !PT ;  /* 0x0000ffff03037812 */ /* 0x004fe400078ec0ff */
[----:B------:R-:W-:Y:S02]  /*1574a0*/  LOP3.LUT R18, R18, 0xffff, RZ, 0xc0, !PT ;  /* 0x0000ffff12127812 */ /* 0x000fe400078ec0ff */
[----:B0-----:R-:W-:Y:S02]  /*1574b0*/  LOP3.LUT R17, R5, 0xffff, RZ, 0xc0, !PT ;  /* 0x0000ffff05117812 */ /* 0x001fe400078ec0ff */
[----:B------:R-:W-:-:S02]  /*1574c0*/  PRMT R22, R18, 0x3340, R0 ;  /* 0x0000334012167816 */ /* 0x000fc40000000000 */
[----:B------:R-:W-:Y:S01]  /*1574d0*/  PRMT R5, R3, 0x3340, R17 ;  /* 0x0000334003057816 */ /* 0x000fe20000000011 */
[----:B------:R0:W-:Y:S03]  /*1574e0*/  STL.64 [R1+0x60a8], R18 ;  /* 0x0060a81201007387 */ /* 0x0001e60000100a00 */
[----:B------:R-:W-:-:S05]  /*1574f0*/  PRMT R5, R5, 0x5410, R22 ;  /* 0x0000541005057816 */ /* 0x000fca0000000016 */
[----:B------:R1:W-:Y:S01]  /*157500*/  STL [R1+0x1890], R5 ;  /* 0x0018900501007387 */ /* 0x0003e20000100800 */
[----:B0-----:R-:W-:Y:S02]  /*157510*/  SHF.R.U32.HI R18, RZ, 0x8, R4 ;  /* 0x00000008ff127819 */ /* 0x001fe40000011604 */
[----:B------:R-:W-:Y:S02]  /*157520*/  SHF.R.U32.HI R4, RZ, 0x8, R3 ;  /* 0x00000008ff047819 */ /* 0x000fe40000011603 */
[----:B------:R-:W2:Y:S04]  /*157530*/  LDL.LU R3, [R1+0x57cc] ;  /* 0x0057cc0001037983 */ /* 0x000ea80000300800 */
[----:B------:R-:W2:Y:S04]  /*157540*/  LDL.LU R22, [R1+0x4bc] ;  /* 0x0004bc0001167983 */ /* 0x000ea80000300800 */
[----:B-1----:R-:W2:Y:S01]  /*157550*/  LDL.LU R5, [R1+0x71c] ;  /* 0x00071c0001057983 */ /* 0x002ea20000300800 */
[----:B------:R-:W-:-:S02]  /*157560*/  SHF.R.U32.HI R17, RZ, 0x8, R17 ;  /* 0x00000008ff117819 */ /* 0x000fc40000011611 */
[----:B------:R-:W-:Y:S02]  /*157570*/  LOP3.LUT R18, R18, 0xffff, RZ, 0xc0, !PT ;  /* 0x0000ffff12127812 */ /* 0x000fe400078ec0ff */
        /* <DEDUP_REMOVED lines=8> */
[----:B----4-:R-:W-:Y:S02]  /*157600*/  LOP3.LUT R18, R14, 0xffff, RZ, 0xc0, !PT ;  /* 0x0000ffff0e127812 */ /* 0x010fe400078ec0ff */
[----:B------:R-:W-:Y:S02]  /*157610*/  LOP3.LUT R19, R21, 0xffff, RZ, 0xc0, !PT ;  /* 0x0000ffff15137812 */ /* 0x000fe400078ec0ff */
[----:B0-----:R-:W-:Y:S02]  /*157620*/  PRMT R17, R4, 0x3340, R0 ;  /* 0x0000334004117816 */ /* 0x001fe40000000000 */
[----:B------:R-:W-:-:S04]  /*157630*/  PRMT R14, R18, 0x3340, R19 ;  /* 0x00003340120e7816 */ /* 0x000fc80000000013 */
[----:B------:R-:W-:Y:S02]  /*157640*/  PRMT R17, R14, 0x5410, R17 ;  /* 0x000054100e117816 */ /* 0x000fe40000000011 */
[----:B------:R-:W4:Y:S01]  /*157650*/  LDL.LU R14, [R1+0x424] ;  /* 0x00042400010e7983 */ /* 0x000f220000300800 */
[----:B------:R-:W-:Y:S01]  /*157660*/  VIADD R27, R27, UR6 ;  /* 0x000000061b1b7c36 */ /* 0x000fe20008000000 */
[----:B------:R-:W-:Y:S01]  /*157670*/  SHF.R.U32.HI R18, RZ, 0x8, R18 ;  /* 0x00000008ff127819 */ /* 0x000fe20000011612 */
[----:B------:R-:W-:Y:S01]  /*157680*/  ULDC UR6, c[0x0][0x248] ;  /* 0x0000920000067ab9 */ /* 0x000fe20000000800 */
[----:B------:R0:W-:Y:S04]  /*157690*/  STL [R1+0x188c], R17 ;  /* 0x00188c1101007387 */ /* 0x0001e80000100800 */
[----:B------:R-:W4:Y:S01]  /*1576a0*/  LDL.LU R21, [R1+0x6a8] ;  /* 0x0006a80001157983 */ /* 0x000f220000300800 */
[----:B------:R-:W-:-:S02]  /*1576b0*/  SHF.R.U32.HI R19, RZ, 0x8, R19 ;  /* 0x00000008ff137819 */ /* 0x000fc40000011613 */
[----:B------:R-:W-:Y:S02]  /*1576c0*/  IADD3 R24, P1, R27, R6, RZ ;  /* 0x000000061b187210 */ /* 0x000fe40007f3e0ff */
[----:B0-----:R-:W-:Y:S02]  /*1576d0*/  SHF.R.S32.HI R17, RZ, 0x1f, R27 ;  /* 0x0000001fff117819 */ /* 0x001fe4000001141b */
[----:B------:R-:W-:Y:S02]  /*1576e0*/  SHF.R.U32.HI R4, RZ, 0x8, R4 ;  /* 0x00000008ff047819 */ /* 0x000fe40000011604 */
[----:B------:R-:W-:Y:S02]  /*1576f0*/  LOP3.LUT R18, R18, 0xffff, RZ, 0xc0, !PT ;  /* 0x0000ffff12127812 */ /* 0x000fe400078ec0ff */
[----:B------:R-:W-:Y:S01]  /*157700*/  LOP3.LUT R19, R19, 0xffff, RZ, 0xc0, !PT ;  /* 0x0000ffff13137812 */ /* 0x000fe200078ec0ff */
[----:B------:R-:W-:Y:S01]  /*157710*/  IMAD.X R25, R17, 0x1, R7, P1 ;  /* 0x0000000111197824 */ /* 0x000fe200008e0607 */
[----:B------:R-:W-:-:S02]  /*157720*/  LOP3.LUT R4, R4, 0xffff, RZ, 0xc0, !PT ;  /* 0x0000ffff04047812 */ /* 0x000fc400078ec0ff */
[----:B------:R-:W-:Y:S02]  /*157730*/  PRMT R19, R18, 0x3340, R19 ;  /* 0x0000334012137816 */ /* 0x000fe40000000013 */
[----:B------:R0:W-:Y:S01]  /*157740*/  STL.64 [R1+0x8a8], R24 ;  /* 0x0008a81801007387 */ /* 0x0001e20000100a00 */
[----:B------:R-:W-:-:S03]  /*157750*/  PRMT R18, R4, 0x3340, R0 ;  /* 0x0000334004127816 */ /* 0x000fc60000000000 */
[----:B------:R1:W-:Y:S04]  /*157760*/  STL [R1+0x5e4], R19 ;  /* 0x0005e41301007387 */ /* 0x0003e80000100800 */
[----:B------:R1:W-:Y:S01]  /*157770*/  STL [R1+0x1b0], R18 ;  /* 0x0001b01201007387 */ /* 0x0003e20000100800 */
[----:B0-----:R-:W-:-:S05]  /*157780*/  IADD3 R24, P1, R27, R8, RZ ;  /* 0x000000081b187210 */ /* 0x001fca0007f3e0ff */
[----:B------:R-:W-:Y:S01]  /*157790*/  IMAD.X R25, R17, 0x1, R9, P1 ;  /* 0x0000000111197824 */ /* 0x000fe200008e0609 */
        /* <DEDUP_REMOVED lines=8> */
[----:B0-----:R-:W2:Y:S04]  /*157820*/  LDL.LU R5, [R1+0x5834] ;  /* 0x0058340001057983 */ /* 0x001ea80000300800 */
        /* <DEDUP_REMOVED lines=10> */
[----:B------:R-:W-:Y:S01]  /*1578d0*/  STL [R1+0x5e0], R24 ;  /* 0x0005e01801007387 */ /* 0x000fe20000100800 */
[----:B---3--:R-:W-:Y:S02]  /*1578e0*/  LOP3.LUT R18, R29, 0xffff, RZ, 0xc0, !PT ;  /* 0x0000ffff1d127812 */ /* 0x008fe400078ec0ff */
[----:B----4-:R-:W-:Y:S01]  /*1578f0*/  LOP3.LUT R4, R14, 0xffff, RZ, 0xc0, !PT ;  /* 0x0000ffff0e047812 */ /* 0x010fe200078ec0ff */
[----:B------:R0:W-:Y:S04]  /*157900*/  STL [R1+0x1ac], R19 ;  /* 0x0001ac1301007387 */ /* 0x0001e80000100800 */
[----:B------:R-:W3:Y:S01]  /*157910*/  LDL.LU R29, [R1+0x5a4] ;  /* 0x0005a400011d7983 */ /* 0x000ee20000300800 */
[----:B0-----:R-:W-:Y:S02]  /*157920*/  LOP3.LUT R19, R21, 0xffff, RZ, 0xc0, !PT ;  /* 0x0000ffff15137812 */ /* 0x001fe400078ec0ff */
[----:B------:R-:W-:-:S02]  /*157930*/  PRMT R21, R4, 0x3340, R0 ;  /* 0x0000334004157816 */ /* 0x000fc40000000000 */
[----:B------:R-:W-:-:S04]  /*157940*/  PRMT R14, R18, 0x3340, R19 ;  /* 0x00003340120e7816 */ /* 0x000fc80000000013 */
[----:B------:R-:W-:Y:S02]  /*157950*/  PRMT R21, R14, 0x5410, R21 ;  /* 0x000054100e157816 */ /* 0x000fe40000000015 */
[----:B------:R-:W4:Y:S01]  /*157960*/  LDL.LU R14, [R1+0x583c] ;  /* 0x00583c00010e7983 */ /* 0x000f220000300800 */
[----:B------:R-:W-:-:S03]  /*157970*/  IADD3 R24, P1, R27, R10, RZ ;  /* 0x0000000a1b187210 */ /* 0x000fc60007f3e0ff */
[----:B------:R0:W-:Y:S01]  /*157980*/  STL [R1+0x1884], R21 ;  /* 0x0018841501007387 */ /* 0x0001e20000100800 */
[----:B------:R-:W-:Y:S02]  /*157990*/  SHF.R.U32.HI R18, RZ, 0x8, R18 ;  /* 0x00000008ff127819 */ /* 0x000fe40000011612 */
[----:B------:R-:W-:Y:S01]  /*1579a0*/  SHF.R.U32.HI R19, RZ, 0x8, R19 ;  /* 0x00000008ff137819 */ /* 0x000fe20000011613 */
[----:B------:R-:W-:Y:S01]  /*1579b0*/  IMAD.X R25, R17, 0x1, R11, P1 ;  /* 0x0000000111197824 */ /* 0x000fe200008e060b */
[----:B0-----:R-:W4:Y:S01]  /*1579c0*/  LDL.LU R21, [R1+0x7b4] ;  /* 0x0007b40001157983 */ /* 0x001f220000300800 */
[----:B------:R-:W-:Y:S02]  /*1579d0*/  LOP3.LUT R18, R18, 0xffff, RZ, 0xc0, !PT ;  /* 0x0000ffff12127812 */ /* 0x000fe400078ec0ff */
[----:B------:R-:W-:Y:S01]  /*1579e0*/  LOP3.LUT R19, R19, 0xffff, RZ, 0xc0, !PT ;  /* 0x0000ffff13137812 */ /* 0x000fe200078ec0ff */
[----:B------:R0:W-:Y:S01]  /*1579f0*/  STL.64 [R1+0x8e8], R24 ;  /* 0x0008e81801007387 */ /* 0x0001e20000100a00 */
[----:B------:R-:W-:-:S04]  /*157a00*/  SHF.R.U32.HI R4, RZ, 0x8, R4 ;  /* 0x00000008ff047819 */ /* 0x000fc80000011604 */
[----:B------:R-:W-:Y:S02]  /*157a10*/  LOP3.LUT R4, R4, 0xffff, RZ, 0xc0, !PT ;  /* 0x0000ffff04047812 */ /* 0x000fe400078ec0ff */
[----:B0-----:R-:W-:Y:S02]  /*157a20*/  PRMT R24, R18, 0x3340, R19 ;  /* 0x0000334012187816 */ /* 0x001fe40000000013 */
[----:B------:R-:W-:-:S05]  /*157a30*/  IADD3 R18, P1, R27, R12, RZ ;  /* 0x0000000c1b127210 */ /* 0x000fca0007f3e0ff */
[----:B------:R-:W-:Y:S01]  /*157a40*/  IMAD.X R19, R17, 0x1, R13, P1 ;  /* 0x0000000111137824 */ /* 0x000fe200008e060d */
[----:B------:R-:W-:Y:S01]  /*157a50*/  PRMT R17, R4, 0x3340, R0 ;  /* 0x0000334004117816 */ /* 0x000fe20000000000 */
[----:B------:R-:W-:Y:S04]  /*157a60*/  STL [R1+0x5c0], R24 ;  /* 0x0005c01801007387 */ /* 0x000fe80000100800 */
[----:B------:R0:W-:Y:S04]  /*157a70*/  STL.64 [R1+0x8e0], R18 ;  /* 0x0008e01201007387 */ /* 0x0001e80000100a00 */
[----:B------:R1:W-:Y:S01]  /*157a80*/  STL [R1+0x1a8], R17 ;  /* 0x0001a81101007387 */ /* 0x0003e20000100800 */
[----:B--2---:R-:W-:-:S02]  /*157a90*/  LOP3.LUT R5, R5, 0xffff, RZ, 0xc0, !PT ;  /* 0x0000ffff05057812 */ /* 0x004fc400078ec0ff */
[----:B------:R-:W-:-:S04]  /*157aa0*/  LOP3.LUT R4, R22, 0xffff, RZ, 0xc0, !PT ;  /* 0x0000ffff16047812 */ /* 0x000fc800078ec0ff */
[----:B0-----:R-:W-:Y:S02]  /*157ab0*/  PRMT R18, R4, 0x3340, R0 ;  /* 0x0000334004127816 */ /* 0x001fe40000000000 */
[----:B------:R-:W-:-:S04]  /*157ac0*/  LOP3.LUT R3, R3, 0xffff, RZ, 0xc0, !PT ;  /* 0x0000ffff03037812 */ /* 0x000fc800078ec0ff */
[----:B-1----:R-:W-:-:S04]  /*157ad0*/  PRMT R17, R5, 0x3340, R3 ;  /* 0x0000334005117816 */ /* 0x002fc80000000003 */
[----:B------:R-:W-:Y:S02]  /*157ae0*/  PRMT R19, R17, 0x5410, R18 ;  /* 0x0000541011137816 */ /* 0x000fe40000000012 */
[----:B------:R-:W-:-:S03]  /*157af0*/  SHF.R.U32.HI R18, RZ, 0x8, R3 ;  /* 0x00000008ff127819 */ /* 0x000fc60000011603 */
[----:B------:R-:W-:Y:S01]  /*157b00*/  STL [R1+0x1868], R19 ;  /* 0x0018681301007387 */ /* 0x000fe20000100800 */
[----:B------:R-:W-:-:S03]  /*157b10*/  SHF.R.U32.HI R17, RZ, 0x8, R5 ;  /* 0x00000008ff117819 */ /* 0x000fc60000011605 */
[----:B------:R-:W2:Y:S04]  /*157b20*/  LDL.LU R3, [R1+0x585c] ;  /* 0x00585c0001037983 */ /* 0x000ea80000300800 */
[----:B------:R-:W2:Y:S04]  /*157b30*/  LDL.LU R22, [R1+0x548] ;  /* 0x0005480001167983 */ /* 0x000ea80000300800 */
[----:B------:R-:W2:Y:S01]  /*157b40*/  LDL.LU R5, [R1+0x77c] ;  /* 0x00077c0001057983 */ /* 0x000ea20000300800 */
[----:B------:R-:W-:Y:S02]  /*157b50*/  SHF.R.U32.HI R4, RZ, 0x8, R4 ;  /* 0x00000008ff047819 */ /* 0x000fe40000011604 */
[----:B------:R-:W-:-:S02]  /*157b60*/  LOP3.LUT R17, R17, 0xffff, RZ, 0xc0, !PT ;  /* 0x0000ffff11117812 */ /* 0x000fc400078ec0ff */
[----:B------:R-:W-:Y:S02]  /*157b70*/  LOP3.LUT R18, R18, 0xffff, RZ, 0xc0, !PT ;  /* 0x0000ffff12127812 */ /* 0x000fe400078ec0ff */
[----:B------:R-:W-:Y:S02]  /*157b80*/  LOP3.LUT R4, R4, 0xffff, RZ, 0xc0, !PT ;  /* 0x0000ffff04047812 */ /* 0x000fe400078ec0ff */
[----:B------:R-:W-:Y:S02]  /*157b90*/  PRMT R18, R17, 0x3340, R18 ;  /* 0x0000334011127816 */ /* 0x000fe40000000012 */
[----:B------:R-:W-:Y:S02]  /*157ba0*/  PRMT R17, R4, 0x3340, R0 ;  /* 0x0000334004117816 */ /* 0x000fe40000000000 */
[----:B---3--:R-:W-:Y:S01]  /*157bb0*/  LOP3.LUT R4, R29, 0xffff, RZ, 0xc0, !PT ;  /* 0x0000ffff1d047812 */ /* 0x008fe200078ec0ff */
[----:B------:R4:W-:Y:S04]  /*157bc0*/  STL [R1+0x5bc], R18 ;  /* 0x0005bc1201007387 */ /* 0x0009e80000100800 */
[----:B------:R0:W-:Y:S01]  /*157bd0*/  STL [R1+0x1a4], R17 ;  /* 0x0001a41101007387 */ /* 0x0001e20000100800 */
[----:B----4-:R-:W-:-:S02]  /*157be0*/  LOP3.LUT R18, R14, 0xffff, RZ, 0xc0, !PT ;  /* 0x0000ffff0e127812 */ /* 0x010fc400078ec0ff */
[----:B------:R-:W-:Y:S02]  /*157bf0*/  LOP3.LUT R19, R21, 0xffff, RZ, 0xc0, !PT ;  /* 0x0000ffff15137812 */ /* 0x000fe400078ec0ff */
[----:B0-----:R-:W-:Y:S02]  /*157c00*/  PRMT R17, R4, 0x3340, R0 ;  /* 0x0000334004117816 */ /* 0x001fe40000000000 */
        /* <DEDUP_REMOVED lines=8> */
[----:B------:R-:W-:Y:S01]  /*157c90*/  ULDC UR6, c[0x0][0x248] ;  /* 0x0000920000067ab9 */ /* 0x000fe20000000800 */
[----:B------:R-:W-:-:S02]  /*157ca0*/  SHF.R.U32.HI R19, RZ, 0x8, R19 ;  /* 0x00000008ff137819 */ /* 0x000fc40000011613 */
[----:B0-----:R-:W-:Y:S02]  /*157cb0*/  SHF.R.S32.HI R21, RZ, 0x1f, R27 ;  /* 0x0000001fff157819 */ /* 0x001fe4000001141b */
[----:B------:R-:W-:Y:S02]  /*157cc0*/  IADD3 R24, P1, R27, R6, RZ ;  /* 0x000000061b187210 */ /* 0x000fe40007f3e0ff */
        /* <DEDUP_REMOVED lines=22> */
[----:B------:R-:W-:Y:S04]  /*157e30*/  STL.64 [R1+0x918], R24 ;  /* 0x0009181801007387 */ /* 0x000fe80000100a00 */
[----:B------:R-:W2:Y:S01]  /*157e40*/  LDL.LU R3, [R1+0x73c] ;  /* 0x00073c0001037983 */ /* 0x000ea20000300800 */
[----:B------:R-:W-:-:S02]  /*157e50*/  SHF.R.U32.HI R19, RZ, 0x8, R19 ;  /* 0x00000008ff137819 */ /* 0x000fc40000011613 */
[----:B------:R-:W-:Y:S02]  /*157e60*/  SHF.R.U32.HI R4, RZ, 0x8, R4 ;  /* 0x00000008ff047819 */ /* 0x000fe40000011604 */
[----:B------:R-:W-:Y:S02]  /*157e70*/  LOP3.LUT R18, R18, 0xffff, RZ, 0xc0, !PT ;  /* 0x0000ffff12127812 */ /* 0x000fe400078ec0ff */
[----:B------:R-:W-:Y:S02]  /*157e80*/  LOP3.LUT R19, R19, 0xffff, RZ, 0xc0, !PT ;  /* 0x0000ffff13137812 */ /* 0x000fe400078ec0ff */
[----:B------:R-:W-:Y:S02]  /*157e90*/  LOP3.LUT R4, R4, 0xffff, RZ, 0xc0, !PT ;  /* 0x0000ffff04047812 */ /* 0x000fe400078ec0ff */
[----:B------:R-:W-:Y:S02]  /*157ea0*/  PRMT R18, R18, 0x3340, R19 ;  /* 0x0000334012127816 */ /* 0x000fe40000000013 */
[----:B------:R-:W-:-:S02]  /*157eb0*/  PRMT R4, R4, 0x3340, R0 ;  /* 0x0000334004047816 */ /* 0x000fc40000000000 */
[----:B---3--:R-:W-:Y:S01]  /*157ec0*/  LOP3.LUT R17, R17, 0xffff, RZ, 0xc0, !PT ;  /* 0x0000ffff11117812 */ /* 0x008fe200078ec0ff */
[----:B------:R-:W-:Y:S04]  /*157ed0*/  STL [R1+0x5b4], R18 ;  /* 0x0005b41201007387 */ /* 0x000fe80000100800 */
[----:B------:R0:W-:Y:S01]  /*157ee0*/  STL [R1+0x19c], R4 ;  /* 0x00019c0401007387 */ /* 0x0001e20000100800 */
[----:B----4-:R-:W-:-:S04]  /*157ef0*/  LOP3.LUT R14, R14, 0xffff, RZ, 0xc0, !PT ;  /* 0x0000ffff0e0e7812 */ /* 0x010fc800078ec0ff */
[----:B------:R-:W-:Y:S02]  /*157f00*/  PRMT R19, R14, 0x3340, R0 ;  /* 0x000033400e137816 */ /* 0x000fe40000000000 */
[----:B0-----:R-:W-:-:S04]  /*157f10*/  LOP3.LUT R4, R29, 0xffff, RZ, 0xc0, !PT ;  /* 0x0000ffff1d047812 */ /* 0x001fc800078ec0ff */
[----:B------:R-:W-:-:S04]  /*157f20*/  PRMT R18, R17, 0x3340, R4 ;  /* 0x0000334011127816 */ /* 0x000fc80000000004 */
[----:B------:R-:W-:Y:S02]  /*157f30*/  PRMT R24, R18, 0x5410, R19 ;  /* 0x0000541012187816 */ /* 0x000fe40000000013 */
[----:B------:R-:W-:-:S05]  /*157f40*/  IADD3 R18, P1, R27, R10, RZ ;  /* 0x0000000a1b127210 */ /* 0x000fca0007f3e0ff */
[----:B------:R-:W-:Y:S01]  /*157f50*/  IMAD.X R19, R21, 0x1, R11, P1 ;  /* 0x0000000115137824 */ /* 0x000fe200008e060b */
[----:B------:R-:W-:Y:S04]  /*157f60*/  STL [R1+0x1808], R24 ;  /* 0x0018081801007387 */ /* 0x000fe80000100800 */
[----:B------:R0:W-:Y:S01]  /*157f70*/  STL.64 [R1+0x910], R18 ;  /* 0x0009101201007387 */ /* 0x0001e20000100a00 */
[----:B------:R-:W-:Y:S02]  /*157f80*/  SHF.R.U32.HI R14, RZ, 0x8, R14 ;  /* 0x00000008ff0e7819 */ /* 0x000fe4000001160e */
[----:B0-----:R-:W-:Y:S02]  /*157f90*/  SHF.R.U32.HI R18, RZ, 0x8, R17 ;  /* 0x00000008ff127819 */ /* 0x001fe40000011611 */
[----:B------:R-:W-:-:S02]  /*157fa0*/  SHF.R.U32.HI R19, RZ, 0x8, R4 ;  /* 0x00000008ff137819 */ /* 0x000fc40000011604 */
[----:B------:R-:W-:Y:S01]  /*157fb0*/  LOP3.LUT R14, R14, 0xffff, RZ, 0xc0, !PT ;  /* 0x0000ffff0e0e7812 */ /* 0x000fe200078ec0ff */
[----:B------:R-:W3:Y:S01]  /*157fc0*/  LDL.LU R4, [R1+0x514] ;  /* 0x0005140001047983 */ /* 0x000ee20000300800 */
[----:B------:R-:W-:Y:S02]  /*157fd0*/  LOP3.LUT R18, R18, 0xffff, RZ, 0xc0, !PT ;  /* 0x0000ffff12127812 */ /* 0x000fe400078ec0ff */
[----:B------:R-:W-:Y:S01]  /*157fe0*/  LOP3.LUT R19, R19, 0xffff, RZ, 0xc0, !PT ;  /* 0x0000ffff13137812 */ /* 0x000fe200078ec0ff */
[----:B------:R-:W4:Y:S04]  /*157ff0*/  LDL.LU R28, [R1+0x5820] ;  /* 0x00582000011c7983 */ /* 0x000f280000300800 */
[----:B------:R-:W4:Y:S01]  /*158000*/  LDL.LU R17, [R1+0x758] ;  /* 0x0007580001117983 */ /* 0x000f220000300800 */
[----:B------:R-:W-:-:S02]  /*158010*/  PRMT R24, R18, 0x3340, R19 ;  /* 0x0000334012187816 */ /* 0x000fc40000000013 */
[----:B------:R-:W-:Y:S02]  /*158020*/  IADD3 R18, P1, R27, R12, RZ ;  /* 0x0000000c1b127210 */ /* 0x000fe40007f3e0ff */
[----:B------:R-:W-:-:S03]  /*158030*/  PRMT R14, R14, 0x3340, R0 ;  /* 0x000033400e0e7816 */ /* 0x000fc60000000000 */
[----:B------:R-:W-:Y:S01]  /*158040*/  IMAD.X R19, R21, 0x1, R13, P1 ;  /* 0x0000000115137824 */ /* 0x000fe200008e060d */
[----:B------:R-:W-:Y:S04]  /*158050*/  STL [R1+0x5b0], R24 ;  /* 0x0005b01801007387 */ /* 0x000fe80000100800 */
[----:B------:R0:W-:Y:S04]  /*158060*/  STL.64 [R1+0x928], R18 ;  /* 0x0009281201007387 */ /* 0x0001e80000100a00 */
[----:B------:R1:W-:Y:S01]  /*158070*/  STL [R1+0x198], R14 ;  /* 0x0001980e01007387 */ /* 0x0003e20000100800 */
[----:B--2---:R-:W-:-:S02]  /*158080*/  LOP3.LUT R5, R5, 0xffff, RZ, 0xc0, !PT ;  /* 0x0000ffff05057812 */ /* 0x004fc400078ec0ff */
[----:B0-----:R-:W-:-:S04]  /*158090*/  LOP3.LUT R18, R22, 0xffff, RZ, 0xc0, !PT ;  /* 0x0000ffff16127812 */ /* 0x001fc800078ec0ff */
[----:B------:R-:W-:Y:S02]  /*1580a0*/  PRMT R19, R18, 0x3340, R0 ;  /* 0x0000334012137816 */ /* 0x000fe40000000000 */
[----:B------:R-:W-:-:S04]  /*1580b0*/  LOP3.LUT R3, R3, 0xffff, RZ, 0xc0, !PT ;  /* 0x0000ffff03037812 */ /* 0x000fc800078ec0ff */
[----:B-1----:R-:W-:-:S04]  /*1580c0*/  PRMT R14, R5, 0x3340, R3 ;  /* 0x00003340050e7816 */ /* 0x002fc80000000003 */
[----:B------:R-:W-:Y:S02]  /*1580d0*/  PRMT R14, R14, 0x5410, R19 ;  /* 0x000054100e0e7816 */ /* 0x000fe40000000013 */
[----:B------:R-:W-:-:S03]  /*1580e0*/  SHF.R.U32.HI R19, RZ, 0x8, R5 ;  /* 0x00000008ff137819 */ /* 0x000fc60000011605 */
[----:B------:R0:W-:Y:S04]  /*1580f0*/  STL [R1+0x17fc], R14 ;  /* 0x0017fc0e01007387 */ /* 0x0001e80000100800 */
[----:B------:R-:W2:Y:S04]  /*158100*/  LDL.LU R5, [R1+0x828] ;  /* 0x0008280001057983 */ /* 0x000ea80000300800 */
[----:B------:R-:W2:Y:S04]  /*158110*/  LDL.LU R29, [R1+0x498] ;  /* 0x00049800011d7983 */ /* 0x000ea80000300800 */
[----:B------:R-:W2:Y:S01]  /*158120*/  LDL.LU R22, [R1+0x6f4] ;  /* 0x0006f40001167983 */ /* 0x000ea20000300800 */
[----:B------:R-:W-:-:S03]  /*158130*/  SHF.R.U32.HI R24, RZ, 0x8, R3 ;  /* 0x00000008ff187819 */ /* 0x000fc60000011603 */
[----:B0-----:R-:W2:Y:S04]  /*158140*/  LDL.LU R14, [R1+0x7dc] ;  /* 0x0007dc00010e7983 */ /* 0x001ea80000300800 */
[----:B------:R-:W2:Y:S04]  /*158150*/  LDL.LU R3, [R1+0x48c] ;  /* 0x00048c0001037983 */ /* 0x000ea80000300800 */
[----:B------:R-:W2:Y:S01]  /*158160*/  LDL.LU R21, [R1+0x718] ;  /* 0x0007180001157983 */ /* 0x000ea20000300800 */
[----:B------:R-:W-:Y:S02]  /*158170*/  SHF.R.U32.HI R18, RZ, 0x8, R18 ;  /* 0x00000008ff127819 */ /* 0x000fe40000011612 */
[----:B------:R-:W-:-:S02]  /*158180*/  LOP3.LUT R19, R19, 0xffff, RZ, 0xc0, !PT ;  /* 0x0000ffff13137812 */ /* 0x000fc400078ec0ff */
[----:B------:R-:W-:Y:S02]  /*158190*/  LOP3.LUT R24, R24, 0xffff, RZ, 0xc0, !PT ;  /* 0x0000ffff18187812 */ /* 0x000fe400078ec0ff */
[----:B------:R-:W-:Y:S02]  /*1581a0*/  LOP3.LUT R18, R18, 0xffff, RZ, 0xc0, !PT ;  /* 0x0000ffff12127812 */ /* 0x000fe400078ec0ff */
[----:B------:R-:W-:Y:S02]  /*1581b0*/  PRMT R24, R19, 0x3340, R24 ;  /* 0x0000334013187816 */ /* 0x000fe40000000018 */
[----:B------:R-:W-:-:S03]  /*1581c0*/  PRMT R19, R18, 0x3340, R0 ;  /* 0x0000334012137816 */ /* 0x000fc60000000000 */
[----:B------:R-:W-:Y:S04]  /*1581d0*/  STL [R1+0x5ac], R24 ;  /* 0x0005ac1801007387 */ /* 0x000fe80000100800 */
[----:B------:R0:W-:Y:S01]  /*1581e0*/  STL [R1+0x194], R19 ;  /* 0x0001941301007387 */ /* 0x0001e20000100800 */
[----:B------:R-:W-:Y:S01]  /*1581f0*/  VIADD R27, R27, UR6 ;  /* 0x000000061b1b7c36 */ /* 0x000fe20008000000 */
[----:B------:R-:W-:Y:S01]  /*158200*/  ULDC UR6, c[0x0][0x248] ;  /* 0x0000920000067ab9 */ /* 0x000fe20000000800 */
[----:B---3--:R-:W-:Y:S02]  /*158210*/  LOP3.LUT R4, R4, 0xffff, RZ, 0xc0, !PT ;  /* 0x0000ffff04047812 */ /* 0x008fe400078ec0ff */
[----:B----4-:R-:W-:Y:S02]  /*158220*/  LOP3.LUT R18, R28, 0xffff, RZ, 0xc0, !PT ;  /* 0x0000ffff1c127812 */ /* 0x010fe400078ec0ff */
[----:B0-----:R-:W-:-:S02]  /*158230*/  LOP3.LUT R19, R17, 0xffff, RZ, 0xc0, !PT ;  /* 0x0000ffff11137812 */ /* 0x001fc400078ec0ff */
[----:B------:R-:W-:Y:S02]  /*158240*/  PRMT R24, R4, 0x3340, R0 ;  /* 0x0000334004187816 */ /* 0x000fe40000000000 */
[--C-:B------:R-:W-:Y:S02]  /*158250*/  PRMT R17, R18, 0x3340, R19.reuse ;  /* 0x0000334012117816 */ /* 0x100fe40000000013 */
[----:B------:R-:W-:Y:S02]  /*158260*/  SHF.R.U32.HI R18, RZ, 0x8, R18 ;  /* 0x00000008ff127819 */ /* 0x000fe40000011612 */
[----:B------:R-:W-:Y:S02]  /*158270*/  SHF.R.U32.HI R19, RZ, 0x8, R19 ;  /* 0x00000008ff137819 */ /* 0x000fe40000011613 */
[----:B------:R-:W-:Y:S02]  /*158280*/  SHF.R.U32.HI R4, RZ, 0x8, R4 ;  /* 0x00000008ff047819 */ /* 0x000fe40000011604 */
[----:B------:R-:W-:-:S02]  /*158290*/  PRMT R28, R17, 0x5410, R24 ;  /* 0x00005410111c7816 */ /* 0x000fc40000000018 */
[----:B------:R-:W-:Y:S02]  /*1582a0*/  SHF.R.S32.HI R17, RZ, 0x1f, R27 ;  /* 0x0000001fff117819 */ /* 0x000fe4000001141b */
[----:B------:R-:W-:Y:S02]  /*1582b0*/  IADD3 R24, P1, R27, R6, RZ ;  /* 0x000000061b187210 */ /* 0x000fe40007f3e0ff */
[----:B------:R-:W-:Y:S02]  /*1582c0*/  LOP3.LUT R18, R18, 0xffff, RZ, 0xc0, !PT ;  /* 0x0000ffff12127812 */ /* 0x000fe400078ec0ff */
[----:B------:R-:W-:Y:S02]  /*1582d0*/  LOP3.LUT R19, R19, 0xffff, RZ, 0xc0, !PT ;  /* 0x0000ffff13137812 */ /* 0x000fe400078ec0ff */
[----:B------:R-:W-:Y:S01]  /*1582e0*/  LOP3.LUT R4, R4, 0xffff, RZ, 0xc0, !PT ;  /* 0x0000ffff04047812 */ /* 0x000fe200078ec0ff */
[----:B------:R-:W-:Y:S01]  /*1582f0*/  IMAD.X R25, R17, 0x1, R7, P1 ;  /* 0x0000000111197824 */ /* 0x000fe200008e0607 */
[----:B------:R-:W-:-:S02]  /*158300*/  PRMT R19, R18, 0x3340, R19 ;  /* 0x0000334012137816 */ /* 0x000fc40000000013 */
[----:B------:R-:W-:Y:S01]  /*158310*/  PRMT R18, R4, 0x3340, R0 ;  /* 0x0000334004127816 */ /* 0x000fe20000000000 */
[----:B------:R-:W-:Y:S04]  /*158320*/  STL [R1+0x17f8], R28 ;  /* 0x0017f81c01007387 */ /* 0x000fe80000100800 */
[----:B------:R-:W-:Y:S04]  /*158330*/  STL.64 [R1+0x908], R24 ;  /* 0x0009081801007387 */ /* 0x000fe80000100a00 */
[----:B------:R0:W-:Y:S04]  /*158340*/  STL [R1+0x5a8], R19 ;  /* 0x0005a81301007387 */ /* 0x0001e80000100800 */
[----:B------:R1:W-:Y:S01]  /*158350*/  STL [R1+0x190], R18 ;  /* 0x0001901201007387 */ /* 0x0003e20000100800 */
[----:B--2---:R-:W-:-:S02]  /*158360*/  LOP3.LUT R5, R5, 0xffff, RZ, 0xc0, !PT ;  /* 0x0000ffff05057812 */ /* 0x004fc400078ec0ff */
[----:B------:R-:W-:Y:S02]  /*158370*/  LOP3.LUT R4, R29, 0xffff, RZ, 0xc0, !PT ;  /* 0x0000ffff1d047812 */ /* 0x000fe400078ec0ff */
[----:B------:R-:W-:Y:S02]  /*158380*/  LOP3.LUT R22, R22, 0xffff, RZ, 0xc0, !PT ;  /* 0x0000ffff16167812 */ /* 0x000fe400078ec0ff */
[----:B0-----:R-:W-:Y:S02]  /*158390*/  LOP3.LUT R19, R14, 0xffff, RZ, 0xc0, !PT ;  /* 0x0000ffff0e137812 */ /* 0x001fe400078ec0ff */
[----:B-1----:R-:W-:Y:S02]  /*1583a0*/  LOP3.LUT R18, R3, 0xffff, RZ, 0xc0, !PT ;  /* 0x0000ffff03127812 */ /* 0x002fe400078ec0ff */
[----:B------:R-:W-:Y:S02]  /*1583b0*/  PRMT R14, R4, 0x3340, R0 ;  /* 0x00003340040e7816 */ /* 0x000fe40000000000 */
[----:B------:R-:W-:-:S02]  /*1583c0*/  PRMT R3, R5, 0x3340, R22 ;  /* 0x0000334005037816 */ /* 0x000fc40000000016 */
[----:B------:R-:W-:Y:S02]  /*1583d0*/  LOP3.LUT R24, R21, 0xffff, RZ, 0xc0, !PT ;  /* 0x0000ffff15187812 */ /* 0x000fe400078ec0ff */
[----:B------:R-:W-:Y:S02]  /*1583e0*/  PRMT R3, R3, 0x5410, R14 ;  /* 0x0000541003037816 */ /* 0x000fe4000000000e */
[----:B------:R-:W2:Y:S04]  /*1583f0*/  LDL.LU R14, [R1+0x5888] ;  /* 0x00588800010e7983 */ /* 0x000ea80000300800 */
[----:B------:R-:W3:Y:S04]  /*158400*/  LDL.LU R21, [R1+0x6b8] ;  /* 0x0006b80001157983 */ /* 0x000ee80000300800 */
[----:B------:R0:W-:Y:S04]  /*158410*/  STL [R1+0x17f4], R3 ;  /* 0x0017f40301007387 */ /* 0x0001e80000100800 */
[----:B0-----:R-:W4:Y:S01]  /*158420*/  LDL.LU R3, [R1+0x7cc] ;  /* 0x0007cc0001037983 */ /* 0x001f220000300800 */
[----:B------:R-:W-:-:S02]  /*158430*/  PRMT R28, R18, 0x3340, R0 ;  /* 0x00003340121c7816 */ /* 0x000fc40000000000 */
        /* <DEDUP_REMOVED lines=8> */
[----:B------:R-:W-:Y:S04]  /*1584c0*/  STL [R1+0x17f0], R25 ;  /* 0x0017f01901007387 */ /* 0x000fe80000100800 */
[----:B------:R0:W-:Y:S01]  /*1584d0*/  STL.64 [R1+0x920], R28 ;  /* 0x0009201c01007387 */ /* 0x0001e20000100a00 */
[----:B------:R-:W-:-:S03]  /*1584e0*/  PRMT R5, R5, 0x3340, R22 ;  /* 0x0000334005057816 */ /* 0x000fc60000000016 */
[----:B0-----:R-:W4:Y:S04]  /*1584f0*/  LDL.LU R29, [R1+0x6c8] ;  /* 0x0006c800011d7983 */ /* 0x001f280000300800 */
[----:B------:R-:W4:Y:S01]  /*158500*/  LDL.LU R22, [R1+0x588c] ;  /* 0x00588c0001167983 */ /* 0x000f220000300800 */
[----:B------:R-:W-:Y:S02]  /*158510*/  SHF.R.U32.HI R19, RZ, 0x8, R19 ;  /* 0x00000008ff137819 */ /* 0x000fe40000011613 */
[----:B------:R-:W-:Y:S02]  /*158520*/  SHF.R.U32.HI R24, RZ, 0x8, R24 ;  /* 0x00000008ff187819 */ /* 0x000fe40000011618 */
[----:B------:R-:W-:Y:S02]  /*158530*/  LOP3.LUT R19, R19, 0xffff, RZ, 0xc0, !PT ;  /* 0x0000ffff13137812 */ /* 0x000fe400078ec0ff */
[----:B------:R-:W-:-:S04]  /*158540*/  LOP3.LUT R24, R24, 0xffff, RZ, 0xc0, !PT ;  /* 0x0000ffff18187812 */ /* 0x000fc800078ec0ff */
[----:B------:R-:W-:Y:S02]  /*158550*/  PRMT R19, R19, 0x3340, R24 ;  /* 0x0000334013137816 */ /* 0x000fe40000000018 */
[----:B------:R-:W-:Y:S02]  /*158560*/  IADD3 R24, P1, R27, R10, RZ ;  /* 0x0000000a1b187210 */ /* 0x000fe40007f3e0ff */
[----:B------:R-:W-:Y:S01]  /*158570*/  SHF.R.U32.HI R18, RZ, 0x8, R18 ;  /* 0x00000008ff127819 */ /* 0x000fe20000011612 */
[----:B------:R0:W-:Y:S02]  /*158580*/  STL [R1+0x5a4], R5 ;  /* 0x0005a40501007387 */ /* 0x0001e40000100800 */
[----:B------:R-:W-:Y:S01]  /*158590*/  IMAD.X R25, R17, 0x1, R11, P1 ;  /* 0x0000000111197824 */ /* 0x000fe200008e060b */
[----:B------:R-:W-:Y:S02]  /*1585a0*/  LOP3.LUT R18, R18, 0xffff, RZ, 0xc0, !PT ;  /* 0x0000ffff12127812 */ /* 0x000fe400078ec0ff */
[----:B------:R-:W-:Y:S01]  /*1585b0*/  SHF.R.U32.HI R4, RZ, 0x8, R4 ;  /* 0x00000008ff047819 */ /* 0x000fe20000011604 */
[----:B0-----:R-:W4:Y:S04]  /*1585c0*/  LDL.LU R5, [R1+0x7d4] ;  /* 0x0007d40001057983 */ /* 0x001f280000300800 */
[----:B------:R-:W-:Y:S04]  /*1585d0*/  STL [R1+0x5a0], R19 ;  /* 0x0005a01301007387 */ /* 0x000fe80000100800 */
[----:B------:R0:W-:Y:S01]  /*1585e0*/  STL.64 [R1+0x8b8], R24 ;  /* 0x0008b81801007387 */ /* 0x0001e20000100a00 */
[----:B------:R-:W-:-:S02]  /*1585f0*/  LOP3.LUT R4, R4, 0xffff, RZ, 0xc0, !PT ;  /* 0x0000ffff04047812 */ /* 0x000fc400078ec0ff */
        /* <DEDUP_REMOVED lines=8> */
[----:B---3--:R-:W-:-:S04]  /*158680*/  LOP3.LUT R4, R21, 0xffff, RZ, 0xc0, !PT ;  /* 0x0000ffff15047812 */ /* 0x008fc800078ec0ff */
[----:B0-----:R-:W-:Y:S02]  /*158690*/  PRMT R18, R4, 0x3340, R0 ;  /* 0x0000334004127816 */ /* 0x001fe40000000000 */
[----:B----4-:R-:W-:-:S04]  /*1586a0*/  LOP3.LUT R3, R3, 0xffff, RZ, 0xc0, !PT ;  /* 0x0000ffff03037812 */ /* 0x010fc800078ec0ff */
[----:B-1----:R-:W-:-:S04]  /*1586b0*/  PRMT R17, R14, 0x3340, R3 ;  /* 0x000033400e117816 */ /* 0x002fc80000000003 */
[----:B------:R-:W-:Y:S02]  /*1586c0*/  PRMT R19, R17, 0x5410, R18 ;  /* 0x0000541011137816 */ /* 0x000fe40000000012 */
[----:B------:R-:W-:Y:S02]  /*1586d0*/  SHF.R.U32.HI R17, RZ, 0x8, R14 ;  /* 0x00000008ff117819 */ /* 0x000fe4000001160e */
[----:B------:R-:W-:Y:S01]  /*1586e0*/  SHF.R.U32.HI R18, RZ, 0x8, R3 ;  /* 0x00000008ff127819 */ /* 0x000fe20000011603 */
[----:B------:R-:W-:Y:S04]  /*1586f0*/  STL [R1+0x17e8], R19 ;  /* 0x0017e81301007387 */ /* 0x000fe80000100800 */
[----:B------:R-:W2:Y:S04]  /*158700*/  LDL.LU R14, [R1+0x58b0] ;  /* 0x0058b000010e7983 */ /* 0x000ea80000300800 */
[----:B------:R-:W3:Y:S04]  /*158710*/  LDL.LU R3, [R1+0x61c] ;  /* 0x00061c0001037983 */ /* 0x000ee80000300800 */
[----:B------:R-:W4:Y:S01]  /*158720*/  LDL.LU R21, [R1+0x7bc] ;  /* 0x0007bc0001157983 */ /* 0x000f220000300800 */
        /* <DEDUP_REMOVED lines=8> */
[----:B------:R-:W-:Y:S02]  /*1587b0*/  LOP3.LUT R4, R29, 0xffff, RZ, 0xc0, !PT ;  /* 0x0000ffff1d047812 */ /* 0x000fe400078ec0ff */
[----:B0-----:R-:W-:Y:S01]  /*1587c0*/  LOP3.LUT R18, R22, 0xffff, RZ, 0xc0, !PT ;  /* 0x0000ffff16127812 */ /* 0x001fe200078ec0ff */
[----:B-1----:R-:W4:Y:S04]  /*1587d0*/  LDL.LU R17, [R1+0x586c] ;  /* 0x00586c0001117983 */ /* 0x002f280000300800 */
[----:B------:R-:W4:Y:S04]  /*1587e0*/  LDL.LU R29, [R1+0x544] ;  /* 0x00054400011d7983 */ /* 0x000f280000300800 */
[----:B------:R-:W4:Y:S01]  /*1587f0*/  LDL.LU R22, [R1+0x78c] ;  /* 0x00078c0001167983 */ /* 0x000f220000300800 */
[----:B------:R-:W-:Y:S01]  /*158800*/  PRMT R24, R4, 0x3340, R0 ;  /* 0x0000334004187816 */ /* 0x000fe20000000000 */
[----:B------:R-:W-:Y:S01]  /*158810*/  VIADD R27, R27, UR6 ;  /* 0x000000061b1b7c36 */ /* 0x000fe20008000000 */
[----:B------:R-:W-:-:S02]  /*158820*/  LOP3.LUT R19, R5, 0xffff, RZ, 0xc0, !PT ;  /* 0x0000ffff05137812 */ /* 0x000fc400078ec0ff */
[----:B------:R-:W-:Y:S01]  /*158830*/  SHF.R.U32.HI R4, RZ, 0x8, R4 ;  /* 0x00000008ff047819 */ /* 0x000fe20000011604 */
[----:B------:R-:W-:Y:S01]  /*158840*/  ULDC UR6, c[0x0][0x248] ;  /* 0x0000920000067ab9 */ /* 0x000fe20000000800 */
[--C-:B------:R-:W-:Y:S02]  /*158850*/  PRMT R5, R18, 0x3340, R19.reuse ;  /* 0x0000334012057816 */ /* 0x100fe40000000013 */
[----:B------:R-:W-:Y:S02]  /*158860*/  SHF.R.U32.HI R18, RZ, 0x8, R18 ;  /* 0x00000008ff127819 */ /* 0x000fe40000011612 */
[----:B------:R-:W-:Y:S02]  /*158870*/  SHF.R.U32.HI R19, RZ, 0x8, R19 ;  /* 0x00000008ff137819 */ /* 0x000fe40000011613 */
[----:B------:R-:W-:Y:S02]  /*158880*/  PRMT R28, R5, 0x5410, R24 ;  /* 0x00005410051c7816 */ /* 0x000fe40000000018 */
[----:B------:R-:W-:-:S02]  /*158890*/  SHF.R.S32.HI R5, RZ, 0x1f, R27 ;  /* 0x0000001fff057819 */ /* 0x000fc4000001141b */
[----:B------:R-:W-:Y:S02]  /*1588a0*/  IADD3 R24, P1, R27, R6, RZ ;  /* 0x000000061b187210 */ /* 0x000fe40007f3e0ff */
[----:B------:R-:W-:Y:S02]  /*1588b0*/  LOP3.LUT R18, R18, 0xffff, RZ, 0xc0, !PT ;  /* 0x0000ffff12127812 */ /* 0x000fe400078ec0ff */
[----:B------:R-:W-:Y:S02]  /*1588c0*/  LOP3.LUT R19, R19, 0xffff, RZ, 0xc0, !PT ;  /* 0x0000ffff13137812 */ /* 0x000fe400078ec0ff */
[----:B------:R-:W-:Y:S01]  /*1588d0*/  LOP3.LUT R4, R4, 0xffff, RZ, 0xc0, !PT ;  /* 0x0000ffff04047812 */ /* 0x000fe200078ec0ff */
[----:B------:R-:W-:Y:S01]  /*1588e0*/  IMAD.X R25, R5, 0x1, R7, P1 ;  /* 0x0000000105197824 */ /* 0x000fe200008e0607 */
[----:B------:R-:W-:Y:S02]  /*1588f0*/  PRMT R18, R18, 0x3340, R19 ;  /* 0x0000334012127816 */ /* 0x000fe40000000013 */
[----:B------:R-:W-:Y:S01]  /*158900*/  PRMT R4, R4, 0x3340, R0 ;  /* 0x0000334004047816 */ /* 0x000fe20000000000 */
[----:B------:R-:W-:Y:S04]  /*158910*/  STL [R1+0x17e0], R28 ;  /* 0x0017e01c01007387 */ /* 0x000fe80000100800 */
[----:B------:R2:W-:Y:S04]  /*158920*/  STL.64 [R1+0x888], R24 ;  /* 0x0008881801007387 */ /* 0x0005e80000100a00 */
[----:B------:R-:W-:Y:S04]  /*158930*/  STL [R1+0x57c], R18 ;  /* 0x00057c1201007387 */ /* 0x000fe80000100800 */
[----:B------:R4:W-:Y:S01]  /*158940*/  STL [R1+0x180], R4 ;  /* 0x0001800401007387 */ /* 0x0009e20000100800 */
[----:B--2---:R-:W-:-:S02]  /*158950*/  LOP3.LUT R24, R14, 0xffff, RZ, 0xc0, !PT ;  /* 0x0000ffff0e187812 */ /* 0x004fc400078ec0ff */
[----:B---3--:R-:W-:Y:S02]  /*158960*/  LOP3.LUT R3, R3, 0xffff, RZ, 0xc0, !PT ;  /* 0x0000ffff03037812 */ /* 0x008fe400078ec0ff */
[----:B----4-:R-:W-:Y:S02]  /*158970*/  LOP3.LUT R4, R21, 0xffff, RZ, 0xc0, !PT ;  /* 0x0000ffff15047812 */ /* 0x010fe400078ec0ff */
[----:B------:R-:W-:Y:S02]  /*158980*/  PRMT R18, R3, 0x3340, R0 ;  /* 0x0000334003127816 */ /* 0x000fe40000000000 */
[----:B------:R-:W-:Y:S01]  /*158990*/  PRMT R14, R24, 0x3340, R4 ;  /* 0x00003340180e7816 */ /* 0x000fe20000000004 */
[----:B------:R-:W-:Y:S01]  /*1589a0*/  VIADD R21, R27, UR6 ;  /* 0x000000061b157c36 */ /* 0x000fe20008000000 */
[----:B------:R-:W-:Y:S02]  /*1589b0*/  ULDC UR6, c[0x0][0x228] ;  /* 0x00008a0000067ab9 */ /* 0x000fe40000000800 */
[----:B------:R-:W-:-:S02]  /*1589c0*/  PRMT R14, R14, 0x5410, R18 ;  /* 0x000054100e0e7816 */ /* 0x000fc40000000012 */
[----:B------:R-:W-:-:S03]  /*1589d0*/  IADD3 R18, P1, R21, R6, RZ ;  /* 0x0000000615127210 */ /* 0x000fc60007f3e0ff */
[----:B------:R0:W-:Y:S02]  /*1589e0*/  STL [R1+0x17dc], R14 ;  /* 0x0017dc0e01007387 */ /* 0x0001e40000100800 */
[----:B0-----:R-:W-:-:S05]  /*1589f0*/  SHF.R.S32.HI R14, RZ, 0x1f, R21 ;  /* 0x0000001fff0e7819 */ /* 0x001fca0000011415 */
[----:B------:R-:W-:-:S05]  /*158a00*/  IMAD.X R19, R14, 0x1, R7, P1 ;  /* 0x000000010e137824 */ /* 0x000fca00008e0607 */
[----:B------:R0:W-:Y:S04]  /*158a10*/  STL.64 [R1+0x880], R18 ;  /* 0x0008801201007387 */ /* 0x0001e80000100a00 */
[----:B0-----:R-:W2:Y:S01]  /*158a20*/  LDL.LU.64 R18, [R1+0x60a8] ;  /* 0x0060a80001127983 */ /* 0x001ea20000300a00 */
[----:B------:R-:W-:Y:S02]  /*158a30*/  SHF.R.U32.HI R7, RZ, 0x8, R24 ;  /* 0x00000008ff077819 */ /* 0x000fe40000011618 */
[----:B------:R-:W-:Y:S02]  /*158a40*/  SHF.R.U32.HI R6, RZ, 0x8, R4 ;  /* 0x00000008ff067819 */ /* 0x000fe40000011604 */
[----:B------:R-:W-:Y:S02]  /*158a50*/  LOP3.LUT R7, R7, 0xffff, RZ, 0xc0, !PT ;  /* 0x0000ffff07077812 */ /* 0x000fe400078ec0ff */
[----:B------:R-:W-:-:S02]  /*158a60*/  LOP3.LUT R6, R6, 0xffff, RZ, 0xc0, !PT ;  /* 0x0000ffff06067812 */ /* 0x000fc400078ec0ff */
[----:B------:R-:W-:Y:S02]  /*158a70*/  LOP3.LUT R4, R17, 0xffff, RZ, 0xc0, !PT ;  /* 0x0000ffff11047812 */ /* 0x000fe400078ec0ff */
[----:B------:R-:W-:Y:S02]  /*158a80*/  LOP3.LUT R17, R29, 0xffff, RZ, 0xc0, !PT ;  /* 0x0000ffff1d117812 */ /* 0x000fe400078ec0ff */
[----:B------:R-:W-:Y:S02]  /*158a90*/  PRMT R6, R7, 0x3340, R6 ;  /* 0x0000334007067816 */ /* 0x000fe40000000006 */
[----:B------:R-:W-:-:S03]  /*158aa0*/  LOP3.LUT R28, R22, 0xffff, RZ, 0xc0, !PT ;  /* 0x0000ffff161c7812 */ /* 0x000fc600078ec0ff */
[----:B------:R0:W-:Y:S01]  /*158ab0*/  STL [R1+0x6f4], R6 ;  /* 0x0006f40601007387 */ /* 0x0001e20000100800 */
[----:B------:R-:W-:-:S03]  /*158ac0*/  PRMT R7, R4, 0x3340, R28 ;  /* 0x0000334004077816 */ /* 0x000fc6000000001c */
[----:B------:R-:W3:Y:S01]  /*158ad0*/  LDL.LU R22, [R1+0x104] ;  /* 0x0001040001167983 */ /* 0x000ee20000300800 */
[----:B0-----:R-:W-:-:S04]  /*158ae0*/  PRMT R6, R17, 0x3340, R0 ;  /* 0x0000334011067816 */ /* 0x001fc80000000000 */
[----:B------:R-:W-:Y:S02]  /*158af0*/  PRMT R24, R7, 0x5410, R6 ;  /* 0x0000541007187816 */ /* 0x000fe40000000006 */
[----:B------:R-:W4:Y:S04]  /*158b00*/  LDL.LU R6, [R1+0x5c] ;  /* 0x00005c0001067983 */ /* 0x000f280000300800 */
[----:B------:R-:W4:Y:S04]  /*158b10*/  LDL.LU R7, [R1+0xf4] ;  /* 0x0000f40001077983 */ /* 0x000f280000300800 */
[----:B------:R0:W-:Y:S02]  /*158b20*/  STL [R1+0x17c8], R24 ;  /* 0x0017c81801007387 */ /* 0x0001e40000100800 */
        /* <DEDUP_REMOVED lines=8> */
[----:B------:R0:W-:Y:S04]  /*158bb0*/  STL.64 [R1+0x868], R24 ;  /* 0x0008681801007387 */ /* 0x0001e80000100a00 */
[----:B------:R1:W-:Y:S01]  /*158bc0*/  STL [R1+0x5c10], R11 ;  /* 0x005c100b01007387 */ /* 0x0003e20000100800 */
[----:B0-----:R-:W-:-:S05]  /*158bd0*/  IADD3 R24, P1, R21, R10, RZ ;  /* 0x0000000a15187210 */ /* 0x001fca0007f3e0ff */
[----:B------:R-:W-:Y:S02]  /*158be0*/  IMAD.X R25, R14, 0x1, R11, P1 ;  /* 0x000000010e197824 */ /* 0x000fe400008e060b */
[----:B-1----:R-:W3:Y:S04]  /*158bf0*/  LDL.LU R11, [R1+0x94] ;  /* 0x00009400010b7983 */ /* 0x002ee80000300800 */
[----:B------:R0:W-:Y:S04]  /*158c00*/  STL.64 [R1+0x860], R24 ;  /* 0x0008601801007387 */ /* 0x0001e80000100a00 */
[----:B------:R-:W4:Y:S01]  /*158c10*/  LDL.LU R29, [R1+0x5884] ;  /* 0x00588400011d7983 */ /* 0x000f220000300800 */
[----:B0-----:R-:W-:-:S05]  /*158c20*/  IADD3 R24, P1, R21, R12, RZ ;  /* 0x0000000c15187210 */ /* 0x001fca0007f3e0ff */
[----:B------:R-:W-:Y:S02]  /*158c30*/  IMAD.X R25, R14, 0x1, R13, P1 ;  /* 0x000000010e197824 */ /* 0x000fe400008e060d */
[----:B------:R-:W4:Y:S04]  /*158c40*/  LDL.LU R14, [R1+0x574] ;  /* 0x00057400010e7983 */ /* 0x000f280000300800 */
[----:B------:R-:W4:Y:S04]  /*158c50*/  LDL.LU R21, [R1+0x7a0] ;  /* 0x0007a00001157983 */ /* 0x000f280000300800 */
[----:B------:R0:W-:Y:S02]  /*158c60*/  STL.64 [R1+0x858], R24 ;  /* 0x0008581801007387 */ /* 0x0001e40000100a00 */
[----:B0-----:R-:W-:Y:S01]  /*158c70*/  IADD3 R24, P1, R27, R12, RZ ;  /* 0x0000000c1b187210 */ /* 0x001fe20007f3e0ff */
[----:B------:R-:W-:-:S02]  /*158c80*/  IMAD.MOV.U32 R25, RZ, RZ, R5 ;  /* 0x000000ffff197224 */ /* 0x000fc400078e0005 */
[----:B------:R-:W4:Y:S04]  /*158c90*/  LDL.LU R5, [R1+0x60a0] ;  /* 0x0060a00001057983 */ /* 0x000f280000300800 */
[----:B------:R-:W3:Y:S01]  /*158ca0*/  LDL.LU R27, [R1+0x6c] ;  /* 0x00006c00011b7983 */ /* 0x000ee20000300800 */
[----:B------:R-:W-:-:S03]  /*158cb0*/  IMAD.X R25, R25, 0x1, R13, P1 ;  /* 0x0000000119197824 */ /* 0x000fc600008e060d */
[----:B------:R0:W-:Y:S04]  /*158cc0*/  STL [R1+0x5c14], R12 ;  /* 0x005c140c01007387 */ /* 0x0001e80000100800 */
[----:B0-----:R-:W4:Y:S04]  /*158cd0*/  LDL.LU R12, [R1+0x54] ;  /* 0x00005400010c7983 */ /* 0x001f280000300800 */
[----:B------:R0:W-:Y:S04]  /*158ce0*/  STL.64 [R1+0x850], R24 ;  /* 0x0008501801007387 */ /* 0x0001e80000100a00 */
[----:B0-----:R-:W4:Y:S04]  /*158cf0*/  LDL.LU.64 R24, [R1+0x6098] ;  /* 0x0060980001187983 */ /* 0x001f280000300a00 */
[----:B------:R0:W-:Y:S04]  /*158d00*/  STL [R1+0x5c18], R13 ;  /* 0x005c180d01007387 */ /* 0x0001e80000100800 */
[----:B0-----:R-:W4:Y:S01]  /*158d10*/  LDL.LU R13, [R1+0xec] ;  /* 0x0000ec00010d7983 */ /* 0x001f220000300800 */
[----:B------:R-:W-:-:S02]  /*158d20*/  PRMT R8, R20, 0x3340, R8 ;  /* 0x0000334014087816 */ /* 0x000fc40000000008 */
[----:B--2---:R-:W-:Y:S02]  /*158d30*/  PRMT R19, R19, 0x3340, R2 ;  /* 0x0000334013137816 */ /* 0x004fe40000000002 */
[----:B------:R-:W3:Y:S04]  /*158d40*/  LDL.LU R2, [R1+0x6090] ;  /* 0x0060900001027983 */ /* 0x000ee80000300800 */
[----:B------:R-:W4:Y:S01]  /*158d50*/  LDL.LU R20, [R1+0x608c] ;  /* 0x00608c0001147983 */ /* 0x000f220000300800 */
[----:B---3--:R-:W-:-:S03]  /*158d60*/  PRMT R27, R27, 0x3340, R2 ;  /* 0x000033401b1b7816 */ /* 0x008fc60000000002 */
[----:B------:R-:W2:Y:S01]  /*158d70*/  LDL.LU R2, [R1+0x6088] ;  /* 0x0060880001027983 */ /* 0x000ea20000300800 */
[----:B----4-:R-:W-:-:S03]  /*158d80*/  PRMT R13, R13, 0x3340, R20 ;  /* 0x000033400d0d7816 */ /* 0x010fc60000000014 */
[----:B------:R-:W3:Y:S01]  /*158d90*/  LDL.LU R20, [R1+0x6084] ;  /* 0x0060840001147983 */ /* 0x000ee20000300800 */
[----:B------:R-:W-:Y:S02]  /*158da0*/  PRMT R10, R11, 0x3340, R10 ;  /* 0x000033400b0a7816 */ /* 0x000fe4000000000a */
[----:B------:R-:W-:Y:S02]  /*158db0*/  PRMT R8, R19, 0x5410, R8 ;  /* 0x0000541013087816 */ /* 0x000fe40000000008 */
[----:B------:R-:W-:Y:S02]  /*158dc0*/  PRMT R9, R22, 0x3340, R9 ;  /* 0x0000334016097816 */ /* 0x000fe40000000009 */
[----:B--2---:R-:W-:Y:S02]  /*158dd0*/  PRMT R11, R2, 0x3340, R7 ;  /* 0x00003340020b7816 */ /* 0x004fe40000000007 */
[----:B------:R-:W2:Y:S01]  /*158de0*/  LDL.LU R2, [R1+0x6080] ;  /* 0x0060800001027983 */ /* 0x000ea20000300800 */
[----:B---3--:R-:W-:-:S03]  /*158df0*/  LOP3.LUT R20, R20, 0xffff, RZ, 0xc0, !PT ;  /* 0x0000ffff14147812 */ /* 0x008fc600078ec0ff */
[----:B------:R-:W3:Y:S01]  /*158e00*/  LDL.LU R22, [R1+0x83c] ;  /* 0x00083c0001167983 */ /* 0x000ee20000300800 */
[----:B------:R-:W-:-:S03]  /*158e10*/  PRMT R7, R20, 0x3340, R0 ;  /* 0x0000334014077816 */ /* 0x000fc60000000000 */
[----:B------:R-:W-:Y:S04]  /*158e20*/  STL [R1+0x1968], R8 ;  /* 0x0019680801007387 */ /* 0x000fe80000100800 */
[----:B------:R-:W4:Y:S01]  /*158e30*/  LDL.LU R19, [R1+0x524] ;  /* 0x0005240001137983 */ /* 0x000f220000300800 */
[----:B------:R-:W-:-:S05]  /*158e40*/  PRMT R5, R5, 0x5410, R7 ;  /* 0x0000541005057816 */ /* 0x000fca0000000007 */
[----:B------:R0:W-:Y:S04]  /*158e50*/  STL [R1+0x197c], R5 ;  /* 0x00197c0501007387 */ /* 0x0001e80000100800 */
[----:B0-----:R-:W4:Y:S01]  /*158e60*/  LDL.LU R5, [R1+0x75c] ;  /* 0x00075c0001057983 */ /* 0x001f220000300800 */
[----:B------:R-:W-:Y:S02]  /*158e70*/  PRMT R6, R6, 0x3340, R0 ;  /* 0x0000334006067816 */ /* 0x000fe40000000000 */
[----:B------:R-:W-:Y:S02]  /*158e80*/  PRMT R8, R13, 0x5410, R10 ;  /* 0x000054100d087816 */ /* 0x000fe4000000000a */
[----:B------:R-:W-:-:S05]  /*158e90*/  PRMT R7, R27, 0x5410, R6 ;  /* 0x000054101b077816 */ /* 0x000fca0000000006 */
[----:B------:R0:W-:Y:S04]  /*158ea0*/  STL [R1+0x198c], R7 ;  /* 0x00198c0701007387 */ /* 0x0001e80000100800 */
[----:B------:R1:W-:Y:S01]  /*158eb0*/  STL [R1+0x19b8], R8 ;  /* 0x0019b80801007387 */ /* 0x0003e20000100800 */
[----:B0-----:R-:W-:-:S03]  /*158ec0*/  SHF.R.U32.HI R7, RZ, 0x8, R4 ;  /* 0x00000008ff077819 */ /* 0x001fc60000011604 */
[----:B------:R-:W4:Y:S01]  /*158ed0*/  LDL.LU R4, [R1+0x607c] ;  /* 0x00607c0001047983 */ /* 0x000f220000300800 */
[----:B------:R-:W-:Y:S02]  /*158ee0*/  LOP3.LUT R7, R7, 0xffff, RZ, 0xc0, !PT ;  /* 0x0000ffff07077812 */ /* 0x000fe400078ec0ff */
[----:B-1----:R-:W-:Y:S02]  /*158ef0*/  PRMT R8, R11, 0x5410, R9 ;  /* 0x000054100b087816 */ /* 0x002fe40000000009 */
[----:B------:R-:W-:Y:S02]  /*158f00*/  LOP3.LUT R10, R29, 0xffff, RZ, 0xc0, !PT ;  /* 0x0000ffff1d0a7812 */ /* 0x000fe400078ec0ff */
[----:B------:R-:W-:Y:S02]  /*158f10*/  LOP3.LUT R9, R21, 0xffff, RZ, 0xc0, !PT ;  /* 0x0000ffff15097812 */ /* 0x000fe400078ec0ff */
[----:B--2---:R-:W-:-:S04]  /*158f20*/  LOP3.LUT R2, R2, 0xffff, RZ, 0xc0, !PT ;  /* 0x0000ffff02027812 */ /* 0x004fc800078ec0ff */
[----:B------:R-:W-:-:S04]  /*158f30*/  PRMT R6, R2, 0x3340, R0 ;  /* 0x0000334002067816 */ /* 0x000fc80000000000 */
[----:B------:R-:W-:-:S05]  /*158f40*/  PRMT R6, R12, 0x5410, R6 ;  /* 0x000054100c067816 */ /* 0x000fca0000000006 */
[----:B------:R0:W-:Y:S02]  /*158f50*/  STL [R1+0x19c4], R6 ;  /* 0x0019c40601007387 */ /* 0x0001e40000100800 */
[----:B0-----:R-:W-:-:S04]  /*158f60*/  SHF.R.U32.HI R6, RZ, 0x8, R28 ;  /* 0x00000008ff067819 */ /* 0x001fc8000001161c */
[----:B------:R-:W-:-:S04]  /*158f70*/  LOP3.LUT R6, R6, 0xffff, RZ, 0xc0, !PT ;  /* 0x0000ffff06067812 */ /* 0x000fc800078ec0ff */
[----:B------:R-:W-:Y:S01]  /*158f80*/  PRMT R6, R7, 0x3340, R6 ;  /* 0x0000334007067816 */ /* 0x000fe20000000006 */
[----:B------:R0:W-:Y:S04]  /*158f90*/  STL [R1+0x19e0], R8 ;  /* 0x0019e00801007387 */ /* 0x0001e80000100800 */
[----:B------:R1:W-:Y:S04]  /*158fa0*/  STL [R1+0x520], R6 ;  /* 0x0005200601007387 */ /* 0x0003e80000100800 */
[----:B------:R-:W2:Y:S01]  /*158fb0*/  LDL.LU R29, [R1+0x5830] ;  /* 0x00583000011d7983 */ /* 0x000ea20000300800 */
[----:B0-----:R-:W-:-:S03]  /*158fc0*/  LOP3.LUT R8, R14, 0xffff, RZ, 0xc0, !PT ;  /* 0x0000ffff0e087812 */ /* 0x001fc600078ec0ff */
[----:B------:R-:W2:Y:S04]  /*158fd0*/  LDL.LU R14, [R1+0x52c] ;  /* 0x00052c00010e7983 */ /* 0x000ea80000300800 */
[----:B------:R-:W2:Y:S01]  /*158fe0*/  LDL.LU R21, [R1+0x760] ;  /* 0x0007600001157983 */ /* 0x000ea20000300800 */
[----:B-1----:R-:W-:Y:S02]  /*158ff0*/  PRMT R6, R8, 0x3340, R0 ;  /* 0x0000334008067816 */ /* 0x002fe40000000000 */
[----:B------:R-:W-:Y:S02]  /*159000*/  PRMT R7, R10, 0x3340, R9 ;  /* 0x000033400a077816 */ /* 0x000fe40000000009 */
[----:B------:R-:W-:Y:S02]  /*159010*/  SHF.R.U32.HI R8, RZ, 0x8, R8 ;  /* 0x00000008ff087819 */ /* 0x000fe40000011608 */
[----:B------:R-:W-:-:S02]  /*159020*/  PRMT R11, R7, 0x5410, R6 ;  /* 0x00005410070b7816 */ /* 0x000fc40000000006 */
[----:B------:R-:W-:Y:S02]  /*159030*/  SHF.R.U32.HI R7, RZ, 0x8, R10 ;  /* 0x00000008ff077819 */ /* 0x000fe4000001160a */
[----:B------:R-:W-:Y:S02]  /*159040*/  SHF.R.U32.HI R6, RZ, 0x8, R9 ;  /* 0x00000008ff067819 */ /* 0x000fe40000011609 */
[----:B------:R-:W-:Y:S02]  /*159050*/  LOP3.LUT R8, R8, 0xffff, RZ, 0xc0, !PT ;  /* 0x0000ffff08087812 */ /* 0x000fe400078ec0ff */
[----:B------:R-:W-:Y:S02]  /*159060*/  LOP3.LUT R7, R7, 0xffff, RZ, 0xc0, !PT ;  /* 0x0000ffff07077812 */ /* 0x000fe400078ec0ff */
[----:B------:R-:W-:-:S04]  /*159070*/  LOP3.LUT R6, R6, 0xffff, RZ, 0xc0, !PT ;  /* 0x0000ffff06067812 */ /* 0x000fc800078ec0ff */
[----:B------:R-:W-:Y:S02]  /*159080*/  PRMT R7, R7, 0x3340, R6 ;  /* 0x0000334007077816 */ /* 0x000fe40000000006 */
[----:B------:R-:W-:Y:S01]  /*159090*/  PRMT R6, R8, 0x3340, R0 ;  /* 0x0000334008067816 */ /* 0x000fe20000000000 */
[----:B------:R-:W-:Y:S04]  /*1590a0*/  STL [R1+0x84c], R11 ;  /* 0x00084c0b01007387 */ /* 0x000fe80000100800 */
[----:B------:R0:W-:Y:S01]  /*1590b0*/  STL [R1+0x4e8], R7 ;  /* 0x0004e80701007387 */ /* 0x0001e20000100800 */
[----:B---3--:R-:W-:Y:S02]  /*1590c0*/  LOP3.LUT R9, R22, 0xffff, RZ, 0xc0, !PT ;  /* 0x0000ffff16097812 */ /* 0x008fe400078ec0ff */
[----:B----4-:R-:W-:Y:S01]  /*1590d0*/  LOP3.LUT R10, R19, 0xffff, RZ, 0xc0, !PT ;  /* 0x0000ffff130a7812 */ /* 0x010fe200078ec0ff */
[----:B------:R1:W-:Y:S04]  /*1590e0*/  STL [R1+0x17c], R6 ;  /* 0x00017c0601007387 */ /* 0x0003e80000100800 */
[----:B------:R-:W3:Y:S01]  /*1590f0*/  LDL.LU R22, [R1+0x58c8] ;  /* 0x0058c80001167983 */ /* 0x000ee20000300800 */
[----:B------:R-:W-:-:S03]  /*159100*/  LOP3.LUT R8, R5, 0xffff, RZ, 0xc0, !PT ;  /* 0x0000ffff05087812 */ /* 0x000fc600078ec0ff */
[----:B------:R-:W4:Y:S04]  /*159110*/  LDL.LU R19, [R1+0x724] ;  /* 0x0007240001137983 */ /* 0x000f280000300800 */
[----:B------:R-:W4:Y:S01]  /*159120*/  LDL.LU R5, [R1+0x82c] ;  /* 0x00082c0001057983 */ /* 0x000f220000300800 */
[----:B0-----:R-:W-:Y:S02]  /*159130*/  PRMT R7, R9, 0x3340, R8 ;  /* 0x0000334009077816 */ /* 0x001fe40000000008 */
[----:B-1----:R-:W-:-:S04]  /*159140*/  PRMT R6, R10, 0x3340, R0 ;  /* 0x000033400a067816 */ /* 0x002fc80000000000 */
[----:B------:R-:W-:Y:S02]  /*159150*/  PRMT R7, R7, 0x5410, R6 ;  /* 0x0000541007077816 */ /* 0x000fe40000000006 */
[----:B------:R-:W-:Y:S02]  /*159160*/  SHF.R.U32.HI R6, RZ, 0x8, R17 ;  /* 0x00000008ff067819 */ /* 0x000fe40000011611 */
[----:B------:R-:W-:Y:S01]  /*159170*/  SHF.R.U32.HI R9, RZ, 0x8, R9 ;  /* 0x00000008ff097819 */ /* 0x000fe20000011609 */
[----:B------:R0:W-:Y:S01]  /*159180*/  STL [R1+0x844], R7 ;  /* 0x0008440701007387 */ /* 0x0001e20000100800 */
[----:B------:R-:W-:Y:S02]  /*159190*/  LOP3.LUT R6, R6, 0xffff, RZ, 0xc0, !PT ;  /* 0x0000ffff06067812 */ /* 0x000fe400078ec0ff */
[----:B0-----:R-:W-:Y:S02]  /*1591a0*/  SHF.R.U32.HI R7, RZ, 0x8, R8 ;  /* 0x00000008ff077819 */ /* 0x001fe40000011608 */
[----:B------:R-:W-:-:S02]  /*1591b0*/  LOP3.LUT R8, R9, 0xffff, RZ, 0xc0, !PT ;  /* 0x0000ffff09087812 */ /* 0x000fc400078ec0ff */
[----:B------:R-:W-:Y:S02]  /*1591c0*/  LOP3.LUT R7, R7, 0xffff, RZ, 0xc0, !PT ;  /* 0x0000ffff07077812 */ /* 0x000fe400078ec0ff */
[----:B------:R-:W-:Y:S02]  /*1591d0*/  PRMT R11, R6, 0x3340, R0 ;  /* 0x00003340060b7816 */ /* 0x000fe40000000000 */
[----:B------:R-:W-:-:S03]  /*1591e0*/  PRMT R6, R8, 0x3340, R7 ;  /* 0x0000334008067816 */ /* 0x000fc60000000007 */
[----:B------:R-:W-:Y:S04]  /*1591f0*/  STL [R1+0x178], R11 ;  /* 0x0001780b01007387 */ /* 0x000fe80000100800 */
[----:B------:R0:W-:Y:S01]  /*159200*/  STL [R1+0x4f4], R6 ;  /* 0x0004f40601007387 */ /* 0x0001e20000100800 */
[----:B--2---:R-:W-:-:S03]  /*159210*/  LOP3.LUT R9, R29, 0xffff, RZ, 0xc0, !PT ;  /* 0x0000ffff1d097812 */ /* 0x004fc600078ec0ff */
[----:B------:R-:W2:Y:S01]  /*159220*/  LDL.LU R29, [R1+0x58cc] ;  /* 0x0058cc00011d7983 */ /* 0x000ea20000300800 */
[----:B------:R-:W-:Y:S02]  /*159230*/  LOP3.LUT R27, R14, 0xffff, RZ, 0xc0, !PT ;  /* 0x0000ffff0e1b7812 */ /* 0x000fe400078ec0ff */
[----:B------:R-:W-:Y:S01]  /*159240*/  LOP3.LUT R8, R21, 0xffff, RZ, 0xc0, !PT ;  /* 0x0000ffff15087812 */ /* 0x000fe200078ec0ff */
[----:B------:R-:W2:Y:S04]  /*159250*/  LDL.LU R14, [R1+0x728] ;  /* 0x00072800010e7983 */ /* 0x000ea80000300800 */
[----:B------:R-:W2:Y:S01]  /*159260*/  LDL.LU R21, [R1+0x57dc] ;  /* 0x0057dc0001157983 */ /* 0x000ea20000300800 */
[----:B0-----:R-:W-:Y:S02]  /*159270*/  PRMT R6, R27, 0x3340, R0 ;  /* 0x000033401b067816 */ /* 0x001fe40000000000 */
[----:B------:R-:W-:-:S04]  /*159280*/  PRMT R7, R9, 0x3340, R8 ;  /* 0x0000334009077816 */ /* 0x000fc80000000008 */
        /* <DEDUP_REMOVED lines=9> */
[----:B------:R-:W-:Y:S02]  /*159320*/  PRMT R6, R8, 0x3340, R7 ;  /* 0x0000334008067816 */ /* 0x000fe40000000007 */
[----:B---3--:R-:W-:Y:S01]  /*159330*/  LOP3.LUT R9, R22, 0xffff, RZ, 0xc0, !PT ;  /* 0x0000ffff16097812 */ /* 0x008fe200078ec0ff */
[----:B------:R-:W-:Y:S04]  /*159340*/  STL [R1+0x174], R10 ;  /* 0x0001740a01007387 */ /* 0x000fe80000100800 */
[----:B------:R0:W-:Y:S01]  /*159350*/  STL [R1+0x4f0], R6 ;  /* 0x0004f00601007387 */ /* 0x0001e20000100800 */
[----:B----4-:R-:W-:-:S03]  /*159360*/  LOP3.LUT R12, R19, 0xffff, RZ, 0xc0, !PT ;  /* 0x0000ffff130c7812 */ /* 0x010fc600078ec0ff */
[----:B------:R-:W3:Y:S01]  /*159370*/  LDL.LU R22, [R1+0x5900] ;  /* 0x0059000001167983 */ /* 0x000ee20000300800 */
[----:B------:R-:W-:-:S03]  /*159380*/  LOP3.LUT R8, R5, 0xffff, RZ, 0xc0, !PT ;  /* 0x0000ffff05087812 */ /* 0x000fc600078ec0ff */
[----:B------:R-:W4:Y:S04]  /*159390*/  LDL.LU R19, [R1+0x6bc] ;  /* 0x0006bc0001137983 */ /* 0x000f280000300800 */
[----:B------:R-:W3:Y:S01]  /*1593a0*/  LDL.LU R5, [R1+0x7d0] ;  /* 0x0007d00001057983 */ /* 0x000ee20000300800 */
[----:B------:R-:W-:Y:S02]  /*1593b0*/  PRMT R7, R9, 0x3340, R8 ;  /* 0x0000334009077816 */ /* 0x000fe40000000008 */
[----:B0-----:R-:W-:-:S04]  /*1593c0*/  PRMT R6, R12, 0x3340, R0 ;  /* 0x000033400c067816 */ /* 0x001fc80000000000 */
[----:B------:R-:W-:Y:S02]  /*1593d0*/  PRMT R7, R7, 0x5410, R6 ;  /* 0x0000541007077816 */ /* 0x000fe40000000006 */
[----:B------:R-:W-:Y:S02]  /*1593e0*/  SHF.R.U32.HI R6, RZ, 0x8, R27 ;  /* 0x00000008ff067819 */ /* 0x000fe4000001161b */
[----:B------:R-:W-:Y:S01]  /*1593f0*/  SHF.R.U32.HI R9, RZ, 0x8, R9 ;  /* 0x00000008ff097819 */ /* 0x000fe20000011609 */
[----:B------:R0:W-:Y:S01]  /*159400*/  STL [R1+0x834], R7 ;  /* 0x0008340701007387 */ /* 0x0001e20000100800 */
[----:B------:R-:W-:Y:S02]  /*159410*/  LOP3.LUT R6, R6, 0xffff, RZ, 0xc0, !PT ;  /* 0x0000ffff06067812 */ /* 0x000fe400078ec0ff */
[----:B0-----:R-:W-:Y:S02]  /*159420*/  SHF.R.U32.HI R7, RZ, 0x8, R8 ;  /* 0x00000008ff077819 */ /* 0x001fe40000011608 */
[----:B------:R-:W-:-:S02]  /*159430*/  LOP3.LUT R8, R9, 0xffff, RZ, 0xc0, !PT ;  /* 0x0000ffff09087812 */ /* 0x000fc400078ec0ff */
[----:B------:R-:W-:Y:S02]  /*159440*/  PRMT R9, R6, 0x3340, R0 ;  /* 0x0000334006097816 */ /* 0x000fe40000000000 */
[----:B------:R-:W-:-:S03]  /*159450*/  LOP3.LUT R7, R7, 0xffff, RZ, 0xc0, !PT ;  /* 0x0000ffff07077812 */ /* 0x000fc600078ec0ff */
[----:B------:R0:W-:Y:S01]  /*159460*/  STL [R1+0x170], R9 ;  /* 0x0001700901007387 */ /* 0x0001e20000100800 */
[----:B------:R-:W-:-:S05]  /*159470*/  PRMT R6, R8, 0x3340, R7 ;  /* 0x0000334008067816 */ /* 0x000fca0000000007 */
[----:B------:R1:W-:Y:S04]  /*159480*/  STL [R1+0x510], R6 ;  /* 0x0005100601007387 */ /* 0x0003e80000100800 */
[----:B------:R-:W4:Y:S04]  /*159490*/  LDL.LU R11, [R1+0x5908] ;  /* 0x00590800010b7983 */ /* 0x000f280000300800 */
[----:B------:R-:W4:Y:S01]  /*1594a0*/  LDL.LU R28, [R1+0x6cc] ;  /* 0x0006cc00011c7983 */ /* 0x000f220000300800 */
[----:B--2---:R-:W-:Y:S02]  /*1594b0*/  LOP3.LUT R10, R29, 0xffff, RZ, 0xc0, !PT ;  /* 0x0000ffff1d0a7812 */ /* 0x004fe400078ec0ff */
[----:B------:R-:W-:-:S02]  /*1594c0*/  LOP3.LUT R8, R14, 0xffff, RZ, 0xc0, !PT ;  /* 0x0000ffff0e087812 */ /* 0x000fc400078ec0ff */
[----:B0-----:R-:W-:Y:S02]  /*1594d0*/  LOP3.LUT R9, R21, 0xffff, RZ, 0xc0, !PT ;  /* 0x0000ffff15097812 */ /* 0x001fe400078ec0ff */
[----:B-1----:R-:W-:Y:S02]  /*1594e0*/  PRMT R6, R8, 0x3340, R0 ;  /* 0x0000334008067816 */ /* 0x002fe40000000000 */
[----:B------:R-:W-:-:S04]  /*1594f0*/  PRMT R7, R10, 0x3340, R9 ;  /* 0x000033400a077816 */ /* 0x000fc80000000009 */
[----:B------:R-:W-:-:S05]  /*159500*/  PRMT R6, R7, 0x5410, R6 ;  /* 0x0000541007067816 */ /* 0x000fca0000000006 */
[----:B------:R0:W-:Y:S04]  /*159510*/  STL [R1+0x830], R6 ;  /* 0x0008300601007387 */ /* 0x0001e80000100800 */
[----:B------:R-:W2:Y:S01]  /*159520*/  LDL.LU R17, [R1+0x7d8] ;  /* 0x0007d80001117983 */ /* 0x000ea20000300800 */
[----:B------:R-:W-:Y:S02]  /*159530*/  SHF.R.U32.HI R7, RZ, 0x8, R10 ;  /* 0x00000008ff077819 */ /* 0x000fe4000001160a */
[----:B------:R-:W-:Y:S02]  /*159540*/  SHF.R.U32.HI R8, RZ, 0x8, R8 ;  /* 0x00000008ff087819 */ /* 0x000fe40000011608 */
[----:B------:R-:W-:Y:S02]  /*159550*/  LOP3.LUT R7, R7, 0xffff, RZ, 0xc0, !PT ;  /* 0x0000ffff07077812 */ /* 0x000fe400078ec0ff */
[----:B0-----:R-:W-:-:S02]  /*159560*/  SHF.R.U32.HI R6, RZ, 0x8, R9 ;  /* 0x00000008ff067819 */ /* 0x001fc40000011609 */
[----:B------:R-:W-:Y:S02]  /*159570*/  LOP3.LUT R8, R8, 0xffff, RZ, 0xc0, !PT ;  /* 0x0000ffff08087812 */ /* 0x000fe400078ec0ff */
[----:B------:R-:W-:-:S04]  /*159580*/  LOP3.LUT R6, R6, 0xffff, RZ, 0xc0, !PT ;  /* 0x0000ffff06067812 */ /* 0x000fc800078ec0ff */
[----:B------:R-:W-:Y:S02]  /*159590*/  PRMT R7, R7, 0x3340, R6 ;  /* 0x0000334007077816 */ /* 0x000fe40000000006 */
[----:B------:R-:W-:-:S03]  /*1595a0*/  PRMT R6, R8, 0x3340, R0 ;  /* 0x0000334008067816 */ /* 0x000fc60000000000 */
[----:B------:R0:W-:Y:S04]  /*1595b0*/  STL [R1+0x4e4], R7 ;  /* 0x0004e40701007387 */ /* 0x0001e80000100800 */
[----:B------:R1:W-:Y:S01]  /*1595c0*/  STL [R1+0x16c], R6 ;  /* 0x00016c0601007387 */ /* 0x0003e20000100800 */
[----:B---3--:R-:W-:-:S03]  /*1595d0*/  LOP3.LUT R8, R5, 0xffff, RZ, 0xc0, !PT ;  /* 0x0000ffff05087812 */ /* 0x008fc600078ec0ff */
[----:B------:R-:W3:Y:S04]  /*1595e0*/  LDL.LU R29, [R1+0x58b8] ;  /* 0x0058b800011d7983 */ /* 0x000ee80000300800 */
[----:B------:R-:W3:Y:S04]  /*1595f0*/  LDL.LU R5, [R1+0x64c] ;  /* 0x00064c0001057983 */ /* 0x000ee80000300800 */
[----:B------:R-:W3:Y:S01]  /*159600*/  LDL.LU R14, [R1+0x7c0] ;  /* 0x0007c000010e7983 */ /* 0x000ee20000300800 */
[----:B------:R-:W-:-:S03]  /*159610*/  LOP3.LUT R9, R22, 0xffff, RZ, 0xc0, !PT ;  /* 0x0000ffff16097812 */ /* 0x000fc600078ec0ff */
[----:B------:R-:W3:Y:S01]  /*159620*/  LDL.LU R21, [R1+0x58bc] ;  /* 0x0058bc0001157983 */ /* 0x000ee20000300800 */
[----:B----4-:R-:W-:-:S03]  /*159630*/  LOP3.LUT R10, R19, 0xffff, RZ, 0xc0, !PT ;  /* 0x0000ffff130a7812 */ /* 0x010fc600078ec0ff */
        /* <DEDUP_REMOVED lines=8> */
[----:B------:R-:W-:-:S04]  /*1596c0*/  LOP3.LUT R6, R6, 0xffff, RZ, 0xc0, !PT ;  /* 0x0000ffff06067812 */ /* 0x000fc800078ec0ff */
[----:B------:R-:W-:Y:S02]  /*1596d0*/  PRMT R12, R6, 0x3340, R0 ;  /* 0x00003340060c7816 */ /* 0x000fe40000000000 */
[----:B0-----:R-:W-:Y:S02]  /*1596e0*/  SHF.R.U32.HI R7, RZ, 0x8, R8 ;  /* 0x00000008ff077819 */ /* 0x001fe40000011608 */
[----:B------:R-:W-:Y:S02]  /*1596f0*/  LOP3.LUT R8, R9, 0xffff, RZ, 0xc0, !PT ;  /* 0x0000ffff09087812 */ /* 0x000fe400078ec0ff */
[----:B------:R-:W-:Y:S01]  /*159700*/  LOP3.LUT R7, R7, 0xffff, RZ, 0xc0, !PT ;  /* 0x0000ffff07077812 */ /* 0x000fe200078ec0ff */
[----:B------:R0:W-:Y:S03]  /*159710*/  STL [R1+0x168], R12 ;  /* 0x0001680c01007387 */ /* 0x0001e60000100800 */
[----:B------:R-:W-:-:S02]  /*159720*/  PRMT R6, R8, 0x3340, R7 ;  /* 0x0000334008067816 */ /* 0x000fc40000000007 */
[----:B------:R-:W-:Y:S02]  /*159730*/  LOP3.LUT R9, R11, 0xffff, RZ, 0xc0, !PT ;  /* 0x0000ffff0b097812 */ /* 0x000fe400078ec0ff */
[----:B0-----:R-:W-:Y:S01]  /*159740*/  LOP3.LUT R12, R28, 0xffff, RZ, 0xc0, !PT ;  /* 0x0000ffff1c0c7812 */ /* 0x001fe200078ec0ff */
[----:B------:R0:W-:Y:S03]  /*159750*/  STL [R1+0x4ec], R6 ;  /* 0x0004ec0601007387 */ /* 0x0001e60000100800 */
[----:B0-----:R-:W-:Y:S02]  /*159760*/  PRMT R6, R12, 0x3340, R0 ;  /* 0x000033400c067816 */ /* 0x001fe40000000000 */
[----:B--2---:R-:W-:-:S04]  /*159770*/  LOP3.LUT R8, R17, 0xffff, RZ, 0xc0, !PT ;  /* 0x0000ffff11087812 */ /* 0x004fc800078ec0ff */
        /* <DEDUP_REMOVED lines=11> */
[----:B------:R0:W-:Y:S04]  /*159830*/  STL [R1+0x164], R9 ;  /* 0x0001640901007387 */ /* 0x0001e80000100800 */
[----:B------:R1:W-:Y:S04]  /*159840*/  STL [R1+0x634], R6 ;  /* 0x0006340601007387 */ /* 0x0003e80000100800 */
[----:B------:R-:W2:Y:S04]  /*159850*/  LDL.LU R11, [R1+0x5880] ;  /* 0x00588000010b7983 */ /* 0x000ea80000300800 */
[----:B------:R-:W2:Y:S04]  /*159860*/  LDL.LU R28, [R1+0x568] ;  /* 0x00056800011c7983 */ /* 0x000ea80000300800 */
[----:B------:R-:W2:Y:S01]  /*159870*/  LDL.LU R17, [R1+0x79c] ;  /* 0x00079c0001117983 */ /* 0x000ea20000300800 */
[----:B---3--:R-:W-:-:S02]  /*159880*/  LOP3.LUT R27, R29, 0xffff, RZ, 0xc0, !PT ;  /* 0x0000ffff1d1b7812 */ /* 0x008fc400078ec0ff */
[----:B------:R-:W-:Y:S02]  /*159890*/  LOP3.LUT R5, R5, 0xffff, RZ, 0xc0, !PT ;  /* 0x0000ffff05057812 */ /* 0x000fe400078ec0ff */
[----:B0-----:R-:W-:Y:S02]  /*1598a0*/  LOP3.LUT R9, R14, 0xffff, RZ, 0xc0, !PT ;  /* 0x0000ffff0e097812 */ /* 0x001fe400078ec0ff */
[----:B-1----:R-:W-:Y:S02]  /*1598b0*/  PRMT R6, R5, 0x3340, R0 ;  /* 0x0000334005067816 */ /* 0x002fe40000000000 */
[----:B------:R-:W-:Y:S02]  /*1598c0*/  LOP3.LUT R10, R21, 0xffff, RZ, 0xc0, !PT ;  /* 0x0000ffff150a7812 */ /* 0x000fe400078ec0ff */
[----:B----4-:R-:W-:Y:S02]  /*1598d0*/  LOP3.LUT R13, R22, 0xffff, RZ, 0xc0, !PT ;  /* 0x0000ffff160d7812 */ /* 0x010fe400078ec0ff */
[----:B------:R-:W-:-:S02]  /*1598e0*/  PRMT R7, R27, 0x3340, R9 ;  /* 0x000033401b077816 */ /* 0x000fc40000000009 */
[----:B------:R-:W-:Y:S02]  /*1598f0*/  LOP3.LUT R8, R19, 0xffff, RZ, 0xc0, !PT ;  /* 0x0000ffff13087812 */ /* 0x000fe400078ec0ff */
[----:B------:R-:W-:Y:S02]  /*159900*/  PRMT R14, R7, 0x5410, R6 ;  /* 0x00005410070e7816 */ /* 0x000fe40000000006 */
[----:B------:R-:W-:Y:S02]  /*159910*/  PRMT R6, R13, 0x3340, R0 ;  /* 0x000033400d067816 */ /* 0x000fe40000000000 */
[----:B------:R-:W-:-:S04]  /*159920*/  PRMT R7, R10, 0x3340, R8 ;  /* 0x000033400a077816 */ /* 0x000fc80000000008 */
[----:B------:R-:W-:Y:S01]  /*159930*/  PRMT R6, R7, 0x5410, R6 ;  /* 0x0000541007067816 */ /* 0x000fe20000000006 */
[----:B------:R0:W-:Y:S04]  /*159940*/  STL [R1+0x808], R14 ;  /* 0x0008080e01007387 */ /* 0x0001e80000100800 */
[----:B------:R-:W3:Y:S04]  /*159950*/  LDL.LU R29, [R1+0x5914] ;  /* 0x00591400011d7983 */ /* 0x000ee80000300800 */
[----:B0-----:R-:W4:Y:S04]  /*159960*/  LDL.LU R14, [R1+0x748] ;  /* 0x00074800010e7983 */ /* 0x001f280000300800 */
[----:B------:R0:W-:Y:S04]  /*159970*/  STL [R1+0x804], R6 ;  /* 0x0008040601007387 */ /* 0x0001e80000100800 */
[----:B------:R-:W4:Y:S04]  /*159980*/  LDL.LU R21, [R1+0x581c] ;  /* 0x00581c0001157983 */ /* 0x000f280000300800 */
[----:B------:R-:W4:Y:S01]  /*159990*/  LDL.LU R22, [R1+0x5910] ;  /* 0x0059100001167983 */ /* 0x000f220000300800 */
[----:B------:R-:W-:-:S03]  /*1599a0*/  SHF.R.U32.HI R7, RZ, 0x8, R10 ;  /* 0x00000008ff077819 */ /* 0x000fc6000001160a */
[----:B------:R-:W4:Y:S01]  /*1599b0*/  LDL.LU R19, [R1+0x74c] ;  /* 0x00074c0001137983 */ /* 0x000f220000300800 */
[----:B------:R-:W-:-:S03]  /*1599c0*/  IMAD.MOV.U32 R10, RZ, RZ, R5 ;  /* 0x000000ffff0a7224 */ /* 0x000fc600078e0005 */
[----:B------:R-:W4:Y:S01]  /*1599d0*/  LDL.LU R5, [R1+0x5824] ;  /* 0x0058240001057983 */ /* 0x000f220000300800 */
[----:B0-----:R-:W-:Y:S02]  /*1599e0*/  SHF.R.U32.HI R6, RZ, 0x8, R8 ;  /* 0x00000008ff067819 */ /* 0x001fe40000011608 */
[----:B------:R-:W-:Y:S02]  /*1599f0*/  SHF.R.U32.HI R27, RZ, 0x8, R27 ;  /* 0x00000008ff1b7819 */ /* 0x000fe4000001161b */
        /* <DEDUP_REMOVED lines=9> */
[----:B0-----:R-:W-:Y:S02]  /*159a90*/  SHF.R.U32.HI R6, RZ, 0x8, R10 ;  /* 0x00000008ff067819 */ /* 0x001fe4000001160a */
[----:B-1----:R-:W-:Y:S02]  /*159aa0*/  SHF.R.U32.HI R7, RZ, 0x8, R13 ;  /* 0x00000008ff077819 */ /* 0x002fe4000001160d */
[----:B------:R-:W-:Y:S02]  /*159ab0*/  LOP3.LUT R6, R6, 0xffff, RZ, 0xc0, !PT ;  /* 0x0000ffff06067812 */ /* 0x000fe400078ec0ff */
[----:B------:R-:W-:-:S02]  /*159ac0*/  LOP3.LUT R7, R7, 0xffff, RZ, 0xc0, !PT ;  /* 0x0000ffff07077812 */ /* 0x000fc400078ec0ff */
[--C-:B------:R-:W-:Y:S02]  /*159ad0*/  PRMT R8, R6, 0x3340, R0.reuse ;  /* 0x0000334006087816 */ /* 0x100fe40000000000 */
[----:B------:R-:W-:-:S03]  /*159ae0*/  PRMT R6, R7, 0x3340, R0 ;  /* 0x0000334007067816 */ /* 0x000fc60000000000 */
[----:B------:R0:W-:Y:S04]  /*159af0*/  STL [R1+0x160], R8 ;  /* 0x0001600801007387 */ /* 0x0001e80000100800 */
[----:B------:R1:W-:Y:S01]  /*159b00*/  STL [R1+0x15c], R6 ;  /* 0x00015c0601007387 */ /* 0x0003e20000100800 */
[----:B--2---:R-:W-:Y:S02]  /*159b10*/  LOP3.LUT R10, R11, 0xffff, RZ, 0xc0, !PT ;  /* 0x0000ffff0b0a7812 */ /* 0x004fe400078ec0ff */
[----:B0-----:R-:W-:Y:S02]  /*159b20*/  LOP3.LUT R8, R28, 0xffff, RZ, 0xc0, !PT ;  /* 0x0000ffff1c087812 */ /* 0x001fe400078ec0ff */
[----:B------:R-:W-:Y:S02]  /*159b30*/  LOP3.LUT R9, R17, 0xffff, RZ, 0xc0, !PT ;  /* 0x0000ffff11097812 */ /* 0x000fe400078ec0ff */
[----:B-1----:R-:W-:-:S02]  /*159b40*/  PRMT R6, R8, 0x3340, R0 ;  /* 0x0000334008067816 */ /* 0x002fc40000000000 */
[--C-:B------:R-:W-:Y:S02]  /*159b50*/  PRMT R7, R10, 0x3340, R9.reuse ;  /* 0x000033400a077816 */ /* 0x100fe40000000009 */
[----:B------:R-:W-:Y:S02]  /*159b60*/  SHF.R.U32.HI R8, RZ, 0x8, R8 ;  /* 0x00000008ff087819 */ /* 0x000fe40000011608 */
[----:B------:R-:W-:Y:S02]  /*159b70*/  PRMT R11, R7, 0x5410, R6 ;  /* 0x00005410070b7816 */ /* 0x000fe40000000006 */
[----:B------:R-:W-:Y:S02]  /*159b80*/  SHF.R.U32.HI R7, RZ, 0x8, R10 ;  /* 0x00000008ff077819 */ /* 0x000fe4000001160a */
[----:B------:R-:W-:Y:S02]  /*159b90*/  SHF.R.U32.HI R6, RZ, 0x8, R9 ;  /* 0x00000008ff067819 */ /* 0x000fe40000011609 */
[----:B------:R-:W-:-:S02]  /*159ba0*/  LOP3.LUT R8, R8, 0xffff, RZ, 0xc0, !PT ;  /* 0x0000ffff08087812 */ /* 0x000fc400078ec0ff */
[----:B------:R-:W-:Y:S02]  /*159bb0*/  LOP3.LUT R7, R7, 0xffff, RZ, 0xc0, !PT ;  /* 0x0000ffff07077812 */ /* 0x000fe400078ec0ff */
[----:B------:R-:W-:-:S04]  /*159bc0*/  LOP3.LUT R6, R6, 0xffff, RZ, 0xc0, !PT ;  /* 0x0000ffff06067812 */ /* 0x000fc800078ec0ff */
[----:B------:R-:W-:Y:S02]  /*159bd0*/  PRMT R7, R7, 0x3340, R6 ;  /* 0x0000334007077816 */ /* 0x000fe40000000006 */
[----:B------:R-:W-:Y:S01]  /*159be0*/  PRMT R6, R8, 0x3340, R0 ;  /* 0x0000334008067816 */ /* 0x000fe20000000000 */
[----:B------:R-:W-:Y:S04]  /*159bf0*/  STL [R1+0x7cc], R11 ;  /* 0x0007cc0b01007387 */ /* 0x000fe80000100800 */
[----:B------:R-:W-:Y:S01]  /*159c00*/  STL [R1+0x4cc], R7 ;  /* 0x0004cc0701007387 */ /* 0x000fe20000100800 */
[----:B---3--:R-:W-:-:S03]  /*159c10*/  LOP3.LUT R27, R29, 0xffff, RZ, 0xc0, !PT ;  /* 0x0000ffff1d1b7812 */ /* 0x008fc600078ec0ff */
[----:B------:R0:W-:Y:S04]  /*159c20*/  STL [R1+0x158], R6 ;  /* 0x0001580601007387 */ /* 0x0001e80000100800 */
[----:B------:R-:W2:Y:S01]  /*159c30*/  LDL.LU R29, [R1+0x5940] ;  /* 0x00594000011d7983 */ /* 0x000ea20000300800 */
[----:B----4-:R-:W-:Y:S02]  /*159c40*/  LOP3.LUT R13, R14, 0xffff, RZ, 0xc0, !PT ;  /* 0x0000ffff0e0d7812 */ /* 0x010fe400078ec0ff */
[----:B------:R-:W-:Y:S01]  /*159c50*/  LOP3.LUT R9, R21, 0xffff, RZ, 0xc0, !PT ;  /* 0x0000ffff15097812 */ /* 0x000fe200078ec0ff */
[----:B------:R-:W3:Y:S04]  /*159c60*/  LDL.LU R14, [R1+0x70c] ;  /* 0x00070c00010e7983 */ /* 0x000ee80000300800 */
[----:B------:R-:W4:Y:S01]  /*159c70*/  LDL.LU R21, [R1+0x57d4] ;  /* 0x0057d40001157983 */ /* 0x000f220000300800 */
[----:B0-----:R-:W-:-:S02]  /*159c80*/  PRMT R6, R13, 0x3340, R0 ;  /* 0x000033400d067816 */ /* 0x001fc40000000000 */
[----:B------:R-:W-:Y:S02]  /*159c90*/  PRMT R7, R27, 0x3340, R9 ;  /* 0x000033401b077816 */ /* 0x000fe40000000009 */
[----:B------:R-:W-:Y:S02]  /*159ca0*/  LOP3.LUT R10, R22, 0xffff, RZ, 0xc0, !PT ;  /* 0x0000ffff160a7812 */ /* 0x000fe400078ec0ff */
[----:B------:R-:W-:Y:S02]  /*159cb0*/  LOP3.LUT R11, R19, 0xffff, RZ, 0xc0, !PT ;  /* 0x0000ffff130b7812 */ /* 0x000fe400078ec0ff */
[----:B------:R-:W-:Y:S02]  /*159cc0*/  LOP3.LUT R8, R5, 0xffff, RZ, 0xc0, !PT ;  /* 0x0000ffff05087812 */ /* 0x000fe400078ec0ff */
[----:B------:R-:W-:Y:S02]  /*159cd0*/  PRMT R5, R7, 0x5410, R6 ;  /* 0x0000541007057816 */ /* 0x000fe40000000006 */
[----:B------:R-:W-:-:S02]  /*159ce0*/  PRMT R6, R11, 0x3340, R0 ;  /* 0x000033400b067816 */ /* 0x000fc40000000000 */
[----:B------:R-:W-:Y:S01]  /*159cf0*/  PRMT R7, R10, 0x3340, R8 ;  /* 0x000033400a077816 */ /* 0x000fe20000000008 */
[----:B------:R0:W-:Y:S04]  /*159d00*/  STL [R1+0x7dc], R5 ;  /* 0x0007dc0501007387 */ /* 0x0001e80000100800 */
[----:B------:R-:W4:Y:S04]  /*159d10*/  LDL.LU R22, [R1+0x5944] ;  /* 0x0059440001167983 */ /* 0x000f280000300800 */
[----:B------:R-:W4:Y:S01]  /*159d20*/  LDL.LU R19, [R1+0x720] ;  /* 0x0007200001137983 */ /* 0x000f220000300800 */
[----:B0-----:R-:W-:-:S05]  /*159d30*/  PRMT R5, R7, 0x5410, R6 ;  /* 0x0000541007057816 */ /* 0x001fca0000000006 */
[----:B------:R0:W-:Y:S04]  /*159d40*/  STL [R1+0x7d8], R5 ;  /* 0x0007d80501007387 */ /* 0x0001e80000100800 */
[----:B0-----:R-:W4:Y:S01]  /*159d50*/  LDL.LU R5, [R1+0x57d8] ;  /* 0x0057d80001057983 */ /* 0x001f220000300800 */
[----:B------:R-:W-:Y:S02]  /*159d60*/  SHF.R.U32.HI R7, RZ, 0x8, R10 ;  /* 0x00000008ff077819 */ /* 0x000fe4000001160a */
[----:B------:R-:W-:Y:S02]  /*159d70*/  SHF.R.U32.HI R6, RZ, 0x8, R8 ;  /* 0x00000008ff067819 */ /* 0x000fe40000011608 */
[----:B------:R-:W-:Y:S02]  /*159d80*/  SHF.R.U32.HI R27, RZ, 0x8, R27 ;  /* 0x00000008ff1b7819 */ /* 0x000fe4000001161b */
[----:B------:R-:W-:-:S02]  /*159d90*/  SHF.R.U32.HI R8, RZ, 0x8, R9 ;  /* 0x00000008ff087819 */ /* 0x000fc40000011609 */
[----:B------:R-:W-:Y:S02]  /*159da0*/  LOP3.LUT R7, R7, 0xffff, RZ, 0xc0, !PT ;  /* 0x0000ffff07077812 */ /* 0x000fe400078ec0ff */
[----:B------:R-:W-:Y:S02]  /*159db0*/  LOP3.LUT R6, R6, 0xffff, RZ, 0xc0, !PT ;  /* 0x0000ffff06067812 */ /* 0x000fe400078ec0ff */
[----:B------:R-:W-:Y:S02]  /*159dc0*/  LOP3.LUT R9, R27, 0xffff, RZ, 0xc0, !PT ;  /* 0x0000ffff1b097812 */ /* 0x000fe400078ec0ff */
[----:B------:R-:W-:Y:S02]  /*159dd0*/  LOP3.LUT R8, R8, 0xffff, RZ, 0xc0, !PT ;  /* 0x0000ffff08087812 */ /* 0x000fe400078ec0ff */
[----:B------:R-:W-:Y:S02]  /*159de0*/  PRMT R7, R7, 0x3340, R6 ;  /* 0x0000334007077816 */ /* 0x000fe40000000006 */
[----:B------:R-:W-:-:S02]  /*159df0*/  SHF.R.U32.HI R6, RZ, 0x8, R13 ;  /* 0x00000008ff067819 */ /* 0x000fc4000001160d */
[----:B------:R-:W-:Y:S01]  /*159e00*/  PRMT R8, R9, 0x3340, R8 ;  /* 0x0000334009087816 */ /* 0x000fe20000000008 */
[----:B------:R0:W-:Y:S01]  /*159e10*/  STL [R1+0x4bc], R7 ;  /* 0x0004bc0701007387 */ /* 0x0001e20000100800 */
[----:B------:R-:W-:-:S03]  /*159e20*/  LOP3.LUT R6, R6, 0xffff, RZ, 0xc0, !PT ;  /* 0x0000ffff06067812 */ /* 0x000fc600078ec0ff */
[----:B------:R1:W-:Y:S01]  /*159e30*/  STL [R1+0x474], R8 ;  /* 0x0004740801007387 */ /* 0x0003e20000100800 */
[----:B0-----:R-:W-:Y:S02]  /*159e40*/  SHF.R.U32.HI R7, RZ, 0x8, R11 ;  /* 0x00000008ff077819 */ /* 0x001fe4000001160b */
[----:B-1----:R-:W-:Y:S02]  /*159e50*/  PRMT R8, R6, 0x3340, R0 ;  /* 0x0000334006087816 */ /* 0x002fe40000000000 */
[----:B------:R-:W-:-:S03]  /*159e60*/  LOP3.LUT R7, R7, 0xffff, RZ, 0xc0, !PT ;  /* 0x0000ffff07077812 */ /* 0x000fc600078ec0ff */
[----:B------:R3:W-:Y:S01]  /*159e70*/  STL [R1+0x154], R8 ;  /* 0x0001540801007387 */ /* 0x0007e20000100800 */
[----:B------:R-:W-:-:S05]  /*159e80*/  PRMT R6, R7, 0x3340, R0 ;  /* 0x0000334007067816 */ /* 0x000fca0000000000 */
[----:B------:R0:W-:Y:S04]  /*159e90*/  STL [R1+0x150], R6 ;  /* 0x0001500601007387 */ /* 0x0001e80000100800 */
[----:B------:R-:W4:Y:S04]  /*159ea0*/  LDL.LU R11, [R1+0x58f8] ;  /* 0x0058f800010b7983 */ /* 0x000f280000300800 */
[----:B------:R-:W4:Y:S01]  /*159eb0*/  LDL.LU R28, [R1+0x6ac] ;  /* 0x0006ac00011c7983 */ /* 0x000f220000300800 */
[----:B--2---:R-:W-:Y:S02]  /*159ec0*/  LOP3.LUT R10, R29, 0xffff, RZ, 0xc0, !PT ;  /* 0x0000ffff1d0a7812 */ /* 0x004fe400078ec0ff */
[----:B---3--:R-:W-:-:S02]  /*159ed0*/  LOP3.LUT R8, R14, 0xffff, RZ, 0xc0, !PT ;  /* 0x0000ffff0e087812 */ /* 0x008fc400078ec0ff */
[----:B----4-:R-:W-:Y:S02]  /*159ee0*/  LOP3.LUT R9, R21, 0xffff, RZ, 0xc0, !PT ;  /* 0x0000ffff15097812 */ /* 0x010fe400078ec0ff */
[----:B0-----:R-:W-:Y:S02]  /*159ef0*/  PRMT R6, R8, 0x3340, R0 ;  /* 0x0000334008067816 */ /* 0x001fe40000000000 */
        /* <DEDUP_REMOVED lines=11> */
[----:B------:R-:W-:Y:S02]  /*159fb0*/  PRMT R6, R8, 0x3340, R0 ;  /* 0x0000334008067816 */ /* 0x000fe40000000000 */
[----:B------:R-:W-:Y:S02]  /*159fc0*/  LOP3.LUT R10, R22, 0xffff, RZ, 0xc0, !PT ;  /* 0x0000ffff160a7812 */ /* 0x000fe400078ec0ff */
[----:B------:R-:W-:Y:S01]  /*159fd0*/  LOP3.LUT R8, R19, 0xffff, RZ, 0xc0, !PT ;  /* 0x0000ffff13087812 */ /* 0x000fe200078ec0ff */
[----:B------:R0:W-:Y:S04]  /*159fe0*/  STL [R1+0x4b8], R7 ;  /* 0x0004b80701007387 */ /* 0x0001e80000100800 */
[----:B------:R1:W-:Y:S04]  /*159ff0*/  STL [R1+0x14c], R6 ;  /* 0x00014c0601007387 */ /* 0x0003e80000100800 */
[----:B------:R-:W3:Y:S01]  /*15a000*/  LDL.LU R22, [R1+0x5904] ;  /* 0x0059040001167983 */ /* 0x000ee20000300800 */
[----:B------:R-:W-:-:S03]  /*15a010*/  LOP3.LUT R9, R5, 0xffff, RZ, 0xc0, !PT ;  /* 0x0000ffff05097812 */ /* 0x000fc600078ec0ff */
[----:B------:R-:W4:Y:S04]  /*15a020*/  LDL.LU R19, [R1+0x6c4] ;  /* 0x0006c40001137983 */ /* 0x000f280000300800 */
[----:B------:R-:W4:Y:S04]  /*15a030*/  LDL.LU R5, [R1+0x57a0] ;  /* 0x0057a00001057983 */ /* 0x000f280000300800 */
[----:B------:R-:W4:Y:S04]  /*15a040*/  LDL.LU R29, [R1+0x58a8] ;  /* 0x0058a800011d7983 */ /* 0x000f280000300800 */
[----:B------:R-:W4:Y:S01]  /*15a050*/  LDL.LU R14, [R1+0x5f4] ;  /* 0x0005f400010e7983 */ /* 0x000f220000300800 */
[----:B0-----:R-:W-:-:S02]  /*15a060*/  PRMT R7, R10, 0x3340, R9 ;  /* 0x000033400a077816 */ /* 0x001fc40000000009 */
[----:B-1----:R-:W-:-:S04]  /*15a070*/  PRMT R6, R8, 0x3340, R0 ;  /* 0x0000334008067816 */ /* 0x002fc80000000000 */
[----:B------:R-:W-:-:S05]  /*15a080*/  PRMT R6, R7, 0x5410, R6 ;  /* 0x0000541007067816 */ /* 0x000fca0000000006 */
[----:B------:R0:W-:Y:S04]  /*15a090*/  STL [R1+0x7d0], R6 ;  /* 0x0007d00601007387 */ /* 0x0001e80000100800 */
[----:B------:R-:W4:Y:S01]  /*15a0a0*/  LDL.LU R21, [R1+0x7b8] ;  /* 0x0007b80001157983 */ /* 0x000f220000300800 */
[----:B------:R-:W-:Y:S02]  /*15a0b0*/  SHF.R.U32.HI R7, RZ, 0x8, R10 ;  /* 0x00000008ff077819 */ /* 0x000fe4000001160a */
[----:B------:R-:W-:Y:S02]  /*15a0c0*/  SHF.R.U32.HI R8, RZ, 0x8, R8 ;  /* 0x00000008ff087819 */ /* 0x000fe40000011608 */
[----:B------:R-:W-:Y:S02]  /*15a0d0*/  LOP3.LUT R7, R7, 0xffff, RZ, 0xc0, !PT ;  /* 0x0000ffff07077812 */ /* 0x000fe400078ec0ff */
[----:B0-----:R-:W-:-:S02]  /*15a0e0*/  SHF.R.U32.HI R6, RZ, 0x8, R9 ;  /* 0x00000008ff067819 */ /* 0x001fc40000011609 */
[----:B------:R-:W-:Y:S02]  /*15a0f0*/  LOP3.LUT R8, R8, 0xffff, RZ, 0xc0, !PT ;  /* 0x0000ffff08087812 */ /* 0x000fe400078ec0ff */
[----:B------:R-:W-:-:S04]  /*15a100*/  LOP3.LUT R6, R6, 0xffff, RZ, 0xc0, !PT ;  /* 0x0000ffff06067812 */ /* 0x000fc800078ec0ff */
[----:B------:R-:W-:Y:S02]  /*15a110*/  PRMT R7, R7, 0x3340, R6 ;  /* 0x0000334007077816 */ /* 0x000fe40000000006 */
[--C-:B------:R-:W-:Y:S02]  /*15a120*/  PRMT R6, R8, 0x3340, R0.reuse ;  /* 0x0000334008067816 */ /* 0x100fe40000000000 */
[----:B------:R-:W-:Y:S02]  /*15a130*/  LOP3.LUT R10, R11, 0xffff, RZ, 0xc0, !PT ;  /* 0x0000ffff0b0a7812 */ /* 0x000fe400078ec0ff */
[----:B------:R-:W-:Y:S01]  /*15a140*/  LOP3.LUT R8, R28, 0xffff, RZ, 0xc0, !PT ;  /* 0x0000ffff1c087812 */ /* 0x000fe200078ec0ff */
[----:B------:R-:W-:Y:S04]  /*15a150*/  STL [R1+0x4b4], R7 ;  /* 0x0004b40701007387 */ /* 0x000fe80000100800 */
[----:B------:R0:W-:Y:S02]  /*15a160*/  STL [R1+0x148], R6 ;  /* 0x0001480601007387 */ /* 0x0001e40000100800 */
[----:B0-----:R-:W-:-:S02]  /*15a170*/  PRMT R6, R8, 0x3340, R0 ;  /* 0x0000334008067816 */ /* 0x001fc40000000000 */
[----:B------:R-:W-:-:S04]  /*15a180*/  SHF.R.U32.HI R8, RZ, 0x8, R8 ;  /* 0x00000008ff087819 */ /* 0x000fc80000011608 */
[----:B------:R-:W-:Y:S02]  /*15a190*/  LOP3.LUT R8, R8, 0xffff, RZ, 0xc0, !PT ;  /* 0x0000ffff08087812 */ /* 0x000fe400078ec0ff */
[----:B--2---:R-:W-:-:S04]  /*15a1a0*/  LOP3.LUT R9, R17, 0xffff, RZ, 0xc0, !PT ;  /* 0x0000ffff11097812 */ /* 0x004fc800078ec0ff */
[----:B------:R-:W-:-:S04]  /*15a1b0*/  PRMT R7, R10, 0x3340, R9 ;  /* 0x000033400a077816 */ /* 0x000fc80000000009 */
[----:B------:R-:W-:Y:S02]  /*15a1c0*/  PRMT R11, R7, 0x5410, R6 ;  /* 0x00005410070b7816 */ /* 0x000fe40000000006 */
[----:B------:R-:W-:Y:S02]  /*15a1d0*/  SHF.R.U32.HI R7, RZ, 0x8, R10 ;  /* 0x00000008ff077819 */ /* 0x000fe4000001160a */
[----:B------:R-:W-:Y:S02]  /*15a1e0*/  SHF.R.U32.HI R6, RZ, 0x8, R9 ;  /* 0x00000008ff067819 */ /* 0x000fe40000011609 */
[----:B------:R-:W-:Y:S02]  /*15a1f0*/  LOP3.LUT R7, R7, 0xffff, RZ, 0xc0, !PT ;  /* 0x0000ffff07077812 */ /* 0x000fe400078ec0ff */
[----:B------:R-:W-:-:S04]  /*15a200*/  LOP3.LUT R6, R6, 0xffff, RZ, 0xc0, !PT ;  /* 0x0000ffff06067812 */ /* 0x000fc800078ec0ff */
[----:B------:R-:W-:Y:S02]  /*15a210*/  PRMT R7, R7, 0x3340, R6 ;  /* 0x0000334007077816 */ /* 0x000fe40000000006 */
[----:B------:R-:W-:Y:S01]  /*15a220*/  PRMT R6, R8, 0x3340, R0 ;  /* 0x0000334008067816 */ /* 0x000fe20000000000 */
[----:B------:R-:W-:Y:S04]  /*15a230*/  STL [R1+0x7c8], R11 ;  /* 0x0007c80b01007387 */ /* 0x000fe80000100800 */
[----:B------:R0:W-:Y:S01]  /*15a240*/  STL [R1+0x4b0], R7 ;  /* 0x0004b00701007387 */ /* 0x0001e20000100800 */
[----:B---3--:R-:W-:-:S03]  /*15a250*/  LOP3.LUT R27, R22, 0xffff, RZ, 0xc0, !PT ;  /* 0x0000ffff161b7812 */ /* 0x008fc600078ec0ff */
[----:B------:R1:W-:Y:S01]  /*15a260*/  STL [R1+0x144], R6 ;  /* 0x0001440601007387 */ /* 0x0003e20000100800 */
[----:B----4-:R-:W-:-:S03]  /*15a270*/  LOP3.LUT R13, R19, 0xffff, RZ, 0xc0, !PT ;  /* 0x0000ffff130d7812 */ /* 0x010fc600078ec0ff */
[----:B------:R-:W2:Y:S01]  /*15a280*/  LDL.LU R22, [R1+0x58b4] ;  /* 0x0058b40001167983 */ /* 0x000ea20000300800 */
[----:B------:R-:W-:-:S03]  /*15a290*/  LOP3.LUT R9, R5, 0xffff, RZ, 0xc0, !PT ;  /* 0x0000ffff05097812 */ /* 0x000fc600078ec0ff */
[----:B------:R-:W3:Y:S04]  /*15a2a0*/  LDL.LU R19, [R1+0x648] ;  /* 0x0006480001137983 */ /* 0x000ee80000300800 */
[----:B------:R-:W4:Y:S01]  /*15a2b0*/  LDL.LU R5, [R1+0x5770] ;  /* 0x0057700001057983 */ /* 0x000f220000300800 */
[----:B------:R-:W-:Y:S02]  /*15a2c0*/  LOP3.LUT R10, R29, 0xffff, RZ, 0xc0, !PT ;  /* 0x0000ffff1d0a7812 */ /* 0x000fe400078ec0ff */
[----:B0-----:R-:W-:Y:S02]  /*15a2d0*/  PRMT R7, R27, 0x3340, R9 ;  /* 0x000033401b077816 */ /* 0x001fe40000000009 */
[----:B------:R-:W-:Y:S02]  /*15a2e0*/  LOP3.LUT R11, R14, 0xffff, RZ, 0xc0, !PT ;  /* 0x0000ffff0e0b7812 */ /* 0x000fe400078ec0ff */
[----:B-1----:R-:W-:-:S04]  /*15a2f0*/  PRMT R6, R13, 0x3340, R0 ;  /* 0x000033400d067816 */ /* 0x002fc80000000000 */
[----:B------:R-:W-:Y:S02]  /*15a300*/  PRMT R14, R7, 0x5410, R6 ;  /* 0x00005410070e7816 */ /* 0x000fe40000000006 */
[----:B------:R-:W-:Y:S02]  /*15a310*/  LOP3.LUT R8, R21, 0xffff, RZ, 0xc0, !PT ;  /* 0x0000ffff15087812 */ /* 0x000fe400078ec0ff */
[----:B------:R-:W-:Y:S02]  /*15a320*/  PRMT R6, R11, 0x3340, R0 ;  /* 0x000033400b067816 */ /* 0x000fe40000000000 */
[----:B------:R-:W-:Y:S01]  /*15a330*/  PRMT R7, R10, 0x3340, R8 ;  /* 0x000033400a077816 */ /* 0x000fe20000000008 */
[----:B------:R0:W-:Y:S04]  /*15a340*/  STL [R1+0x7c4], R14 ;  /* 0x0007c40e01007387 */ /* 0x0001e80000100800 */
[----:B------:R-:W4:Y:S01]  /*15a350*/  LDL.LU R29, [R1+0x594c] ;  /* 0x00594c00011d7983 */ /* 0x000f220000300800 */
[----:B------:R-:W-:-:S03]  /*15a360*/  PRMT R6, R7, 0x5410, R6 ;  /* 0x0000541007067816 */ /* 0x000fc60000000006 */
[----:B0-----:R-:W4:Y:S04]  /*15a370*/  LDL.LU R14, [R1+0x794] ;  /* 0x00079400010e7983 */ /* 0x001f280000300800 */
[----:B------:R0:W-:Y:S04]  /*15a380*/  STL [R1+0x7c0], R6 ;  /* 0x0007c00601007387 */ /* 0x0001e80000100800 */
[----:B------:R-:W4:Y:S01]  /*15a390*/  LDL.LU R21, [R1+0x5878] ;  /* 0x0058780001157983 */ /* 0x000f220000300800 */
[----:B------:R-:W-:Y:S02]  /*15a3a0*/  SHF.R.U32.HI R7, RZ, 0x8, R10 ;  /* 0x00000008ff077819 */ /* 0x000fe4000001160a */
[----:B------:R-:W-:-:S02]  /*15a3b0*/  SHF.R.U32.HI R27, RZ, 0x8, R27 ;  /* 0x00000008ff1b7819 */ /* 0x000fc4000001161b */
[----:B------:R-:W-:Y:S02]  /*15a3c0*/  LOP3.LUT R7, R7, 0xffff, RZ, 0xc0, !PT ;  /* 0x0000ffff07077812 */ /* 0x000fe400078ec0ff */
[----:B0-----:R-:W-:Y:S02]  /*15a3d0*/  SHF.R.U32.HI R6, RZ, 0x8, R8 ;  /* 0x00000008ff067819 */ /* 0x001fe40000011608 */
[----:B------:R-:W-:Y:S02]  /*15a3e0*/  SHF.R.U32.HI R8, RZ, 0x8, R9 ;  /* 0x00000008ff087819 */ /* 0x000fe40000011609 */
[----:B------:R-:W-:Y:S02]  /*15a3f0*/  LOP3.LUT R6, R6, 0xffff, RZ, 0xc0, !PT ;  /* 0x0000ffff06067812 */ /* 0x000fe400078ec0ff */
[----:B------:R-:W-:Y:S02]  /*15a400*/  LOP3.LUT R9, R27, 0xffff, RZ, 0xc0, !PT ;  /* 0x0000ffff1b097812 */ /* 0x000fe400078ec0ff */
[----:B------:R-:W-:-:S02]  /*15a410*/  LOP3.LUT R8, R8, 0xffff, RZ, 0xc0, !PT ;  /* 0x0000ffff08087812 */ /* 0x000fc400078ec0ff */
[----:B------:R-:W-:Y:S02]  /*15a420*/  PRMT R7, R7, 0x3340, R6 ;  /* 0x0000334007077816 */ /* 0x000fe40000000006 */
[----:B------:R-:W-:Y:S02]  /*15a430*/  SHF.R.U32.HI R6, RZ, 0x8, R13 ;  /* 0x00000008ff067819 */ /* 0x000fe4000001160d */
        /* <DEDUP_REMOVED lines=9> */
[----:B------:R0:W-:Y:S01]  /*15a4d0*/  STL [R1+0x13c], R6 ;  /* 0x00013c0601007387 */ /* 0x0001e20000100800 */
[----:B--2---:R-:W-:Y:S02]  /*15a4e0*/  LOP3.LUT R10, R22, 0xffff, RZ, 0xc0, !PT ;  /* 0x0000ffff160a7812 */ /* 0x004fe400078ec0ff */
[----:B---3--:R-:W-:Y:S02]  /*15a4f0*/  LOP3.LUT R8, R19, 0xffff, RZ, 0xc0, !PT ;  /* 0x0000ffff13087812 */ /* 0x008fe400078ec0ff */
[----:B----4-:R-:W-:Y:S01]  /*15a500*/  LOP3.LUT R9, R5, 0xffff, RZ, 0xc0, !PT ;  /* 0x0000ffff05097812 */ /* 0x010fe200078ec0ff */
[----:B------:R-:W2:Y:S04]  /*15a510*/  LDL.LU R22, [R1+0x5954] ;  /* 0x0059540001167983 */ /* 0x000ea80000300800 */
[----:B------:R-:W3:Y:S01]  /*15a520*/  LDL.LU R19, [R1+0x798] ;  /* 0x0007980001137983 */ /* 0x000ee20000300800 */
[----:B0-----:R-:W-:-:S02]  /*15a530*/  PRMT R6, R8, 0x3340, R0 ;  /* 0x0000334008067816 */ /* 0x001fc40000000000 */
        /* <DEDUP_REMOVED lines=11> */
[----:B------:R-:W-:Y:S02]  /*15a5f0*/  PRMT R6, R8, 0x3340, R0 ;  /* 0x0000334008067816 */ /* 0x000fe40000000000 */
[----:B------:R-:W-:Y:S02]  /*15a600*/  LOP3.LUT R10, R29, 0xffff, RZ, 0xc0, !PT ;  /* 0x0000ffff1d0a7812 */ /* 0x000fe400078ec0ff */
[----:B------:R-:W-:-:S02]  /*15a610*/  LOP3.LUT R8, R14, 0xffff, RZ, 0xc0, !PT ;  /* 0x0000ffff0e087812 */ /* 0x000fc400078ec0ff */
[----:B------:R-:W-:Y:S01]  /*15a620*/  LOP3.LUT R9, R21, 0xffff, RZ, 0xc0, !PT ;  /* 0x0000ffff15097812 */ /* 0x000fe200078ec0ff */
[----:B------:R0:W-:Y:S04]  /*15a630*/  STL [R1+0x4a8], R7 ;  /* 0x0004a80701007387 */ /* 0x0001e80000100800 */
[----:B------:R1:W-:Y:S04]  /*15a640*/  STL [R1+0x138], R6 ;  /* 0x0001380601007387 */ /* 0x0003e80000100800 */
[----:B------:R-:W4:Y:S04]  /*15a650*/  LDL.LU R11, [R1+0x592c] ;  /* 0x00592c00010b7983 */ /* 0x000f280000300800 */
[----:B------:R-:W4:Y:S01]  /*15a660*/  LDL.LU R28, [R1+0x6d8] ;  /* 0x0006d800011c7983 */ /* 0x000f220000300800 */
[----:B0-----:R-:W-:-:S02]  /*15a670*/  PRMT R7, R10, 0x3340, R9 ;  /* 0x000033400a077816 */ /* 0x001fc40000000009 */
[----:B-1----:R-:W-:-:S04]  /*15a680*/  PRMT R6, R8, 0x3340, R0 ;  /* 0x0000334008067816 */ /* 0x002fc80000000000 */
[----:B------:R-:W-:-:S05]  /*15a690*/  PRMT R6, R7, 0x5410, R6 ;  /* 0x0000541007067816 */ /* 0x000fca0000000006 */
[----:B------:R0:W-:Y:S04]  /*15a6a0*/  STL [R1+0x7b8], R6 ;  /* 0x0007b80601007387 */ /* 0x0001e80000100800 */
[----:B------:R-:W4:Y:S04]  /*15a6b0*/  LDL.LU R17, [R1+0x57b8] ;  /* 0x0057b80001117983 */ /* 0x000f280000300800 */
[----:B------:R-:W4:Y:S04]  /*15a6c0*/  LDL.LU R29, [R1+0x597c] ;  /* 0x00597c00011d7983 */ /* 0x000f280000300800 */
[----:B------:R-:W4:Y:S04]  /*15a6d0*/  LDL.LU R14, [R1+0x754] ;  /* 0x00075400010e7983 */ /* 0x000f280000300800 */
[----:B------:R-:W4:Y:S01]  /*15a6e0*/  LDL.LU R21, [R1+0x5828] ;  /* 0x0058280001157983 */ /* 0x000f220000300800 */
[----:B------:R-:W-:-:S02]  /*15a6f0*/  SHF.R.U32.HI R7, RZ, 0x8, R10 ;  /* 0x00000008ff077819 */ /* 0x000fc4000001160a */
[----:B------:R-:W-:Y:S02]  /*15a700*/  SHF.R.U32.HI R8, RZ, 0x8, R8 ;  /* 0x00000008ff087819 */ /* 0x000fe40000011608 */
[----:B0-----:R-:W-:Y:S02]  /*15a710*/  SHF.R.U32.HI R6, RZ, 0x8, R9 ;  /* 0x00000008ff067819 */ /* 0x001fe40000011609 */
[----:B------:R-:W-:Y:S02]  /*15a720*/  LOP3.LUT R7, R7, 0xffff, RZ, 0xc0, !PT ;  /* 0x0000ffff07077812 */ /* 0x000fe400078ec0ff */
[----:B------:R-:W-:Y:S02]  /*15a730*/  LOP3.LUT R8, R8, 0xffff, RZ, 0xc0, !PT ;  /* 0x0000ffff08087812 */ /* 0x000fe400078ec0ff */
[----:B------:R-:W-:-:S04]  /*15a740*/  LOP3.LUT R6, R6, 0xffff, RZ, 0xc0, !PT ;  /* 0x0000ffff06067812 */ /* 0x000fc800078ec0ff */
[----:B------:R-:W-:Y:S02]  /*15a750*/  PRMT R7, R7, 0x3340, R6 ;  /* 0x0000334007077816 */ /* 0x000fe40000000006 */
[----:B------:R-:W-:-:S03]  /*15a760*/  PRMT R6, R8, 0x3340, R0 ;  /* 0x0000334008067816 */ /* 0x000fc60000000000 */
[----:B------:R-:W-:Y:S04]  /*15a770*/  STL [R1+0x4a4], R7 ;  /* 0x0004a40701007387 */ /* 0x000fe80000100800 */
[----:B------:R0:W-:Y:S01]  /*15a780*/  STL [R1+0x134], R6 ;  /* 0x0001340601007387 */ /* 0x0001e20000100800 */
[----:B--2---:R-:W-:Y:S02]  /*15a790*/  LOP3.LUT R10, R22, 0xffff, RZ, 0xc0, !PT ;  /* 0x0000ffff160a7812 */ /* 0x004fe400078ec0ff */
[----:B---3--:R-:W-:Y:S01]  /*15a7a0*/  LOP3.LUT R8, R19, 0xffff, RZ, 0xc0, !PT ;  /* 0x0000ffff13087812 */ /* 0x008fe200078ec0ff */
[----:B------:R-:W2:Y:S04]  /*15a7b0*/  LDL.LU R22, [R1+0x593c] ;  /* 0x00593c0001167983 */ /* 0x000ea80000300800 */
[----:B------:R-:W3:Y:S01]  /*15a7c0*/  LDL.LU R19, [R1+0x708] ;  /* 0x0007080001137983 */ /* 0x000ee20000300800 */
[----:B0-----:R-:W-:-:S02]  /*15a7d0*/  PRMT R6, R8, 0x3340, R0 ;  /* 0x0000334008067816 */ /* 0x001fc40000000000 */
[----:B----4-:R-:W-:-:S04]  /*15a7e0*/  LOP3.LUT R9, R5, 0xffff, RZ, 0xc0, !PT ;  /* 0x0000ffff05097812 */ /* 0x010fc800078ec0ff */
        /* <DEDUP_REMOVED lines=16> */
[----:B------:R1:W-:Y:S01]  /*15a8f0*/  STL [R1+0x130], R6 ;  /* 0x0001300601007387 */ /* 0x0003e20000100800 */
[----:B------:R-:W-:Y:S02]  /*15a900*/  LOP3.LUT R27, R29, 0xffff, RZ, 0xc0, !PT ;  /* 0x0000ffff1d1b7812 */ /* 0x000fe400078ec0ff */
[----:B------:R-:W-:Y:S01]  /*15a910*/  LOP3.LUT R11, R14, 0xffff, RZ, 0xc0, !PT ;  /* 0x0000ffff0e0b7812 */ /* 0x000fe200078ec0ff */
[----:B------:R-:W4:Y:S04]  /*15a920*/  LDL.LU R29, [R1+0x58ec] ;  /* 0x0058ec00011d7983 */ /* 0x000f280000300800 */
[----:B------:R-:W4:Y:S01]  /*15a930*/  LDL.LU R14, [R1+0x694] ;  /* 0x00069400010e7983 */ /* 0x000f220000300800 */
[----:B0-----:R-:W-:-:S02]  /*15a940*/  PRMT R7, R10, 0x3340, R8 ;  /* 0x000033400a077816 */ /* 0x001fc40000000008 */
[----:B-1----:R-:W-:-:S04]  /*15a950*/  PRMT R6, R13, 0x3340, R0 ;  /* 0x000033400d067816 */ /* 0x002fc80000000000 */
[----:B------:R-:W-:Y:S02]  /*15a960*/  PRMT R6, R7, 0x5410, R6 ;  /* 0x0000541007067816 */ /* 0x000fe40000000006 */
[----:B------:R-:W-:-:S03]  /*15a970*/  LOP3.LUT R9, R21, 0xffff, RZ, 0xc0, !PT ;  /* 0x0000ffff15097812 */ /* 0x000fc600078ec0ff */
[----:B------:R0:W-:Y:S04]  /*15a980*/  STL [R1+0x7a4], R6 ;  /* 0x0007a40601007387 */ /* 0x0001e80000100800 */
[----:B------:R-:W4:Y:S01]  /*15a990*/  LDL.LU R21, [R1+0x5794] ;  /* 0x0057940001157983 */ /* 0x000f220000300800 */
[----:B------:R-:W-:Y:S02]  /*15a9a0*/  PRMT R7, R27, 0x3340, R9 ;  /* 0x000033401b077816 */ /* 0x000fe40000000009 */
[----:B------:R-:W-:Y:S02]  /*15a9b0*/  SHF.R.U32.HI R8, RZ, 0x8, R8 ;  /* 0x00000008ff087819 */ /* 0x000fe40000011608 */
[----:B0-----:R-:W-:-:S04]  /*15a9c0*/  PRMT R6, R11, 0x3340, R0 ;  /* 0x000033400b067816 */ /* 0x001fc80000000000 */
[----:B------:R-:W-:Y:S02]  /*15a9d0*/  PRMT R17, R7, 0x5410, R6 ;  /* 0x0000541007117816 */ /* 0x000fe40000000006 */
[----:B------:R-:W-:Y:S02]  /*15a9e0*/  SHF.R.U32.HI R7, RZ, 0x8, R27 ;  /* 0x00000008ff077819 */ /* 0x000fe4000001161b */
[----:B------:R-:W-:Y:S02]  /*15a9f0*/  SHF.R.U32.HI R6, RZ, 0x8, R9 ;  /* 0x00000008ff067819 */ /* 0x000fe40000011609 */
[----:B------:R-:W-:Y:S02]  /*15aa00*/  SHF.R.U32.HI R9, RZ, 0x8, R10 ;  /* 0x00000008ff097819 */ /* 0x000fe4000001160a */
[----:B------:R-:W-:Y:S02]  /*15aa10*/  LOP3.LUT R8, R8, 0xffff, RZ, 0xc0, !PT ;  /* 0x0000ffff08087812 */ /* 0x000fe400078ec0ff */
[----:B------:R-:W-:-:S02]  /*15aa20*/  LOP3.LUT R7, R7, 0xffff, RZ, 0xc0, !PT ;  /* 0x0000ffff07077812 */ /* 0x000fc400078ec0ff */
[----:B------:R-:W-:Y:S02]  /*15aa30*/  LOP3.LUT R6, R6, 0xffff, RZ, 0xc0, !PT ;  /* 0x0000ffff06067812 */ /* 0x000fe400078ec0ff */
[----:B------:R-:W-:Y:S02]  /*15aa40*/  LOP3.LUT R9, R9, 0xffff, RZ, 0xc0, !PT ;  /* 0x0000ffff09097812 */ /* 0x000fe400078ec0ff */
[----:B------:R-:W-:Y:S02]  /*15aa50*/  PRMT R7, R7, 0x3340, R6 ;  /* 0x0000334007077816 */ /* 0x000fe40000000006 */
[----:B------:R-:W-:Y:S01]  /*15aa60*/  PRMT R6, R9, 0x3340, R8 ;  /* 0x0000334009067816 */ /* 0x000fe20000000008 */
[----:B------:R-:W-:Y:S04]  /*15aa70*/  STL [R1+0x7b0], R17 ;  /* 0x0007b01101007387 */ /* 0x000fe80000100800 */
[----:B------:R-:W-:Y:S04]  /*15aa80*/  STL [R1+0x610], R7 ;  /* 0x0006100701007387 */ /* 0x000fe80000100800 */
[----:B------:R0:W-:Y:S01]  /*15aa90*/  STL [R1+0x494], R6 ;  /* 0x0004940601007387 */ /* 0x0001e20000100800 */
[----:B--2---:R-:W-:-:S02]  /*15aaa0*/  LOP3.LUT R10, R22, 0xffff, RZ, 0xc0, !PT ;  /* 0x0000ffff160a7812 */ /* 0x004fc400078ec0ff */
[----:B---3--:R-:W-:Y:S01]  /*15aab0*/  LOP3.LUT R8, R19, 0xffff, RZ, 0xc0, !PT ;  /* 0x0000ffff13087812 */ /* 0x008fe200078ec0ff */
[----:B------:R-:W2:Y:S04]  /*15aac0*/  LDL.LU R22, [R1+0x58f4] ;  /* 0x0058f40001167983 */ /* 0x000ea80000300800 */
[----:B------:R-:W3:Y:S01]  /*15aad0*/  LDL.LU R19, [R1+0x69c] ;  /* 0x00069c0001137983 */ /* 0x000ee20000300800 */
[----:B----4-:R-:W-:-:S03]  /*15aae0*/  LOP3.LUT R9, R5, 0xffff, RZ, 0xc0, !PT ;  /* 0x0000ffff05097812 */ /* 0x010fc600078ec0ff */
[----:B------:R-:W4:Y:S01]  /*15aaf0*/  LDL.LU R5, [R1+0x5798] ;  /* 0x0057980001057983 */ /* 0x000f220000300800 */
[----:B0-----:R-:W-:Y:S02]  /*15ab00*/  PRMT R6, R8, 0x3340, R0 ;  /* 0x0000334008067816 */ /* 0x001fe40000000000 */
[--C-:B------:R-:W-:Y:S02]  /*15ab10*/  PRMT R7, R10, 0x3340, R9.reuse ;  /* 0x000033400a077816 */ /* 0x100fe40000000009 */
[----:B------:R-:W-:Y:S02]  /*15ab20*/  SHF.R.U32.HI R8, RZ, 0x8, R8 ;  /* 0x00000008ff087819 */ /* 0x000fe40000011608 */
[----:B------:R-:W-:Y:S02]  /*15ab30*/  PRMT R17, R7, 0x5410, R6 ;  /* 0x0000541007117816 */ /* 0x000fe40000000006 */
[----:B------:R-:W-:Y:S02]  /*15ab40*/  SHF.R.U32.HI R7, RZ, 0x8, R10 ;  /* 0x00000008ff077819 */ /* 0x000fe4000001160a */
[----:B------:R-:W-:-:S02]  /*15ab50*/  SHF.R.U32.HI R6, RZ, 0x8, R9 ;  /* 0x00000008ff067819 */ /* 0x000fc40000011609 */
[----:B------:R-:W-:Y:S02]  /*15ab60*/  LOP3.LUT R8, R8, 0xffff, RZ, 0xc0, !PT ;  /* 0x0000ffff08087812 */ /* 0x000fe400078ec0ff */
[----:B------:R-:W-:Y:S02]  /*15ab70*/  LOP3.LUT R7, R7, 0xffff, RZ, 0xc0, !PT ;  /* 0x0000ffff07077812 */ /* 0x000fe400078ec0ff */
[----:B------:R-:W-:-:S04]  /*15ab80*/  LOP3.LUT R6, R6, 0xffff, RZ, 0xc0, !PT ;  /* 0x0000ffff06067812 */ /* 0x000fc800078ec0ff */
[----:B------:R-:W-:Y:S02]  /*15ab90*/  PRMT R7, R7, 0x3340, R6 ;  /* 0x0000334007077816 */ /* 0x000fe40000000006 */
[----:B------:R-:W-:Y:S01]  /*15aba0*/  PRMT R6, R8, 0x3340, R0 ;  /* 0x0000334008067816 */ /* 0x000fe20000000000 */
[----:B------:R-:W-:Y:S04]  /*15abb0*/  STL [R1+0x79c], R17 ;  /* 0x00079c1101007387 */ /* 0x000fe80000100800 */
[----:B------:R-:W-:Y:S01]  /*15abc0*/  STL [R1+0x43c], R7 ;  /* 0x00043c0701007387 */ /* 0x000fe20000100800 */
[----:B------:R-:W-:Y:S02]  /*15abd0*/  LOP3.LUT R9, R29, 0xffff, RZ, 0xc0, !PT ;  /* 0x0000ffff1d097812 */ /* 0x000fe400078ec0ff */
[----:B------:R-:W-:Y:S01]  /*15abe0*/  LOP3.LUT R10, R14, 0xffff, RZ, 0xc0, !PT ;  /* 0x0000ffff0e0a7812 */ /* 0x000fe200078ec0ff */
[----:B------:R0:W-:Y:S04]  /*15abf0*/  STL [R1+0x12c], R6 ;  /* 0x00012c0601007387 */ /* 0x0001e80000100800 */
[----:B------:R-:W4:Y:S04]  /*15ac00*/  LDL.LU R29, [R1+0x5980] ;  /* 0x00598000011d7983 */ /* 0x000f280000300800 */
[----:B------:R-:W4:Y:S01]  /*15ac10*/  LDL.LU R14, [R1+0x7fc] ;  /* 0x0007fc00010e7983 */ /* 0x000f220000300800 */
[----:B------:R-:W-:-:S03]  /*15ac20*/  LOP3.LUT R8, R21, 0xffff, RZ, 0xc0, !PT ;  /* 0x0000ffff15087812 */ /* 0x000fc600078ec0ff */
[----:B------:R-:W4:Y:S01]  /*15ac30*/  LDL.LU R21, [R1+0x58a4] ;  /* 0x0058a40001157983 */ /* 0x000f220000300800 */
        /* <DEDUP_REMOVED lines=18> */
[----:B----4-:R-:W-:-:S03]  /*15ad60*/  LOP3.LUT R8, R5, 0xffff, RZ, 0xc0, !PT ;  /* 0x0000ffff05087812 */ /* 0x010fc600078ec0ff */
        /* <DEDUP_REMOVED lines=13> */
[----:B------:R-:W-:Y:S01]  /*15ae40*/  LOP3.LUT R9, R29, 0xffff, RZ, 0xc0, !PT ;  /* 0x0000ffff1d097812 */ /* 0x000fe200078ec0ff */
[----:B------:R0:W-:Y:S04]  /*15ae50*/  STL [R1+0x124], R10 ;  /* 0x0001240a01007387 */ /* 0x0001e80000100800 */
[----:B------:R1:W-:Y:S04]  /*15ae60*/  STL [R1+0x468], R6 ;  /* 0x0004680601007387 */ /* 0x0003e80000100800 */
[----:B------:R-:W4:Y:S01]  /*15ae70*/  LDL.LU R29, [R1+0x59b0] ;  /* 0x0059b000011d7983 */ /* 0x000f220000300800 */
[----:B------:R-:W-:-:S02]  /*15ae80*/  LOP3.LUT R8, R21, 0xffff, RZ, 0xc0, !PT ;  /* 0x0000ffff15087812 */ /* 0x000fc400078ec0ff */
[----:B0-----:R-:W-:Y:S02]  /*15ae90*/  LOP3.LUT R10, R14, 0xffff, RZ, 0xc0, !PT ;  /* 0x0000ffff0e0a7812 */ /* 0x001fe400078ec0ff */
[----:B------:R-:W4:Y:S04]  /*15aea0*/  LDL.LU R14, [R1+0x778] ;  /* 0x00077800010e7983 */ /* 0x000f280000300800 */
[----:B------:R-:W4:Y:S01]  /*15aeb0*/  LDL.LU R21, [R1+0x5868] ;  /* 0x0058680001157983 */ /* 0x000f220000300800 */
[----:B-1----:R-:W-:Y:S02]  /*15aec0*/  PRMT R6, R10, 0x3340, R0 ;  /* 0x000033400a067816 */ /* 0x002fe40000000000 */
        /* <DEDUP_REMOVED lines=31> */
[----:B------:R0:W-:Y:S01]  /*15b0c0*/  STL [R1+0x11c], R10 ;  /* 0x00011c0a01007387 */ /* 0x0001e20000100800 */
[----:B------:R-:W-:-:S03]  /*15b0d0*/  LOP3.LUT R9, R29, 0xffff, RZ, 0xc0, !PT ;  /* 0x0000ffff1d097812 */ /* 0x000fc600078ec0ff */
[----:B------:R1:W-:Y:S04]  /*15b0e0*/  STL [R1+0x460], R6 ;  /* 0x0004600601007387 */ /* 0x0003e80000100800 */
[----:B------:R-:W4:Y:S01]  /*15b0f0*/  LDL.LU R29, [R1+0x5970] ;  /* 0x00597000011d7983 */ /* 0x000f220000300800 */
[----:B0-----:R-:W-:Y:S02]  /*15b100*/  LOP3.LUT R10, R14, 0xffff, RZ, 0xc0, !PT ;  /* 0x0000ffff0e0a7812 */ /* 0x001fe400078ec0ff */
[----:B------:R-:W-:Y:S01]  /*15b110*/  LOP3.LUT R8, R21, 0xffff, RZ, 0xc0, !PT ;  /* 0x0000ffff15087812 */ /* 0x000fe200078ec0ff */
[----:B------:R-:W4:Y:S04]  /*15b120*/  LDL.LU R14, [R1+0x734] ;  /* 0x00073400010e7983 */ /* 0x000f280000300800 */
[----:B------:R-:W4:Y:S01]  /*15b130*/  LDL.LU R21, [R1+0x5808] ;  /* 0x0058080001157983 */ /* 0x000f220000300800 */
[----:B-1----:R-:W-:-:S02]  /*15b140*/  PRMT R6, R10, 0x3340, R0 ;  /* 0x000033400a067816 */ /* 0x002fc40000000000 */
        /* <DEDUP_REMOVED lines=31> */
[----:B------:R-:W-:Y:S02]  /*15b340*/  PRMT R6, R8, 0x3340, R7 ;  /* 0x0000334008067816 */ /* 0x000fe40000000007 */
[----:B------:R-:W-:-:S03]  /*15b350*/  LOP3.LUT R10, R29, 0xffff, RZ, 0xc0, !PT ;  /* 0x0000ffff1d0a7812 */ /* 0x000fc600078ec0ff */
[----:B------:R1:W-:Y:S04]  /*15b360*/  STL [R1+0x5f4], R6 ;  /* 0x0005f40601007387 */ /* 0x0003e80000100800 */
[----:B------:R-:W2:Y:S04]  /*15b370*/  LDL.LU R27, [R1+0x5938] ;  /* 0x00593800011b7983 */ /* 0x000ea80000300800 */
[----:B------:R-:W2:Y:S01]  /*15b380*/  LDL.LU R28, [R1+0x6dc] ;  /* 0x0006dc00011c7983 */ /* 0x000ea20000300800 */
[----:B------:R-:W-:Y:S02]  /*15b390*/  LOP3.LUT R8, R14, 0xffff, RZ, 0xc0, !PT ;  /* 0x0000ffff0e087812 */ /* 0x000fe400078ec0ff */
[----:B0-----:R-:W-:-:S02]  /*15b3a0*/  LOP3.LUT R9, R21, 0xffff, RZ, 0xc0, !PT ;  /* 0x0000ffff15097812 */ /* 0x001fc400078ec0ff */
        /* <DEDUP_REMOVED lines=13> */
[----:B------:R-:W-:Y:S04]  /*15b480*/  STL [R1+0x438], R7 ;  /* 0x0004380701007387 */ /* 0x000fe80000100800 */
[----:B------:R0:W-:Y:S04]  /*15b490*/  STL [R1+0x110], R6 ;  /* 0x0001100601007387 */ /* 0x0001e80000100800 */
[----:B------:R-:W2:Y:S01]  /*15b4a0*/  LDL.LU R21, [R1+0x59b8] ;  /* 0x0059b80001157983 */ /* 0x000ea20000300800 */
[----:B---3--:R-:W-:-:S03]  /*15b4b0*/  LOP3.LUT R8, R19, 0xffff, RZ, 0xc0, !PT ;  /* 0x0000ffff13087812 */ /* 0x008fc600078ec0ff */
[----:B------:R-:W3:Y:S01]  /*15b4c0*/  LDL.LU R19, [R1+0x5784] ;  /* 0x0057840001137983 */ /* 0x000ee20000300800 */
[----:B----4-:R-:W-:-:S03]  /*15b4d0*/  LOP3.LUT R9, R5, 0xffff, RZ, 0xc0, !PT ;  /* 0x0000ffff05097812 */ /* 0x010fc600078ec0ff */
[----:B------:R-:W4:Y:S01]  /*15b4e0*/  LDL.LU R5, [R1+0x58e0] ;  /* 0x0058e00001057983 */ /* 0x000f220000300800 */
[----:B--2---:R-:W-:Y:S02]  /*15b4f0*/  LOP3.LUT R10, R22, 0xffff, RZ, 0xc0, !PT ;  /* 0x0000ffff160a7812 */ /* 0x004fe400078ec0ff */
[----:B0-----:R-:W-:Y:S01]  /*15b500*/  PRMT R6, R8, 0x3340, R0 ;  /* 0x0000334008067816 */ /* 0x001fe20000000000 */
[----:B------:R-:W2:Y:S04]  /*15b510*/  LDL.LU R29, [R1+0x59bc] ;  /* 0x0059bc00011d7983 */ /* 0x000ea80000300800 */
[----:B------:R-:W2:Y:S01]  /*15b520*/  LDL.LU R14, [R1+0x5788] ;  /* 0x00578800010e7983 */ /* 0x000ea20000300800 */
        /* <DEDUP_REMOVED lines=17> */
[----:B------:R-:W-:-:S04]  /*15b640*/  LOP3.LUT R9, R17, 0xffff, RZ, 0xc0, !PT ;  /* 0x0000ffff11097812 */ /* 0x000fc800078ec0ff */
        /* <DEDUP_REMOVED lines=10> */
[----:B------:R3:W-:Y:S04]  /*15b6f0*/  STL [R1+0x76c], R17 ;  /* 0x00076c1101007387 */ /* 0x0007e80000100800 */
[----:B------:R-:W-:Y:S01]  /*15b700*/  STL [R1+0x430], R7 ;  /* 0x0004300701007387 */ /* 0x000fe20000100800 */
[----:B------:R-:W-:-:S03]  /*15b710*/  LOP3.LUT R27, R21, 0xffff, RZ, 0xc0, !PT ;  /* 0x0000ffff151b7812 */ /* 0x000fc600078ec0ff */
[----:B------:R0:W-:Y:S04]  /*15b720*/  STL [R1+0x108], R6 ;  /* 0x0001080601007387 */ /* 0x0001e80000100800 */
[----:B------:R-:W2:Y:S01]  /*15b730*/  LDL.LU R21, [R1+0x59e4] ;  /* 0x0059e40001157983 */ /* 0x000ea20000300800 */
[----:B---3--:R-:W-:-:S03]  /*15b740*/  LOP3.LUT R17, R19, 0xffff, RZ, 0xc0, !PT ;  /* 0x0000ffff13117812 */ /* 0x008fc600078ec0ff */
[----:B------:R-:W3:Y:S01]  /*15b750*/  LDL.LU R19, [R1+0x7ec] ;  /* 0x0007ec0001137983 */ /* 0x000ee20000300800 */
[----:B----4-:R-:W-:-:S03]  /*15b760*/  LOP3.LUT R9, R5, 0xffff, RZ, 0xc0, !PT ;  /* 0x0000ffff05097812 */ /* 0x010fc600078ec0ff */
[----:B------:R-:W4:Y:S01]  /*15b770*/  LDL.LU R5, [R1+0x589c] ;  /* 0x00589c0001057983 */ /* 0x000f220000300800 */
[----:B0-----:R-:W-:Y:S02]  /*15b780*/  PRMT R6, R17, 0x3340, R0 ;  /* 0x0000334011067816 */ /* 0x001fe40000000000 */
[----:B------:R-:W-:Y:S02]  /*15b790*/  PRMT R7, R27, 0x3340, R9 ;  /* 0x000033401b077816 */ /* 0x000fe40000000009 */
[----:B--2---:R-:W-:Y:S02]  /*15b7a0*/  LOP3.LUT R10, R29, 0xffff, RZ, 0xc0, !PT ;  /* 0x0000ffff1d0a7812 */ /* 0x004fe400078ec0ff */
[----:B------:R-:W-:Y:S01]  /*15b7b0*/  LOP3.LUT R28, R14, 0xffff, RZ, 0xc0, !PT ;  /* 0x0000ffff0e1c7812 */ /* 0x000fe200078ec0ff */
[----:B------:R-:W2:Y:S01]  /*15b7c0*/  LDL.LU R29, [R1+0x59e8] ;  /* 0x0059e800011d7983 */ /* 0x000ea20000300800 */
[----:B------:R-:W-:-:S03]  /*15b7d0*/  PRMT R7, R7, 0x5410, R6 ;  /* 0x0000541007077816 */ /* 0x000fc60000000006 */
[----:B------:R-:W2:Y:S01]  /*15b7e0*/  LDL.LU R14, [R1+0x7f8] ;  /* 0x0007f800010e7983 */ /* 0x000ea20000300800 */
[----:B------:R-:W-:Y:S02]  /*15b7f0*/  PRMT R6, R28, 0x3340, R0 ;  /* 0x000033401c067816 */ /* 0x000fe40000000000 */
[----:B------:R-:W-:Y:S02]  /*15b800*/  LOP3.LUT R8, R22, 0xffff, RZ, 0xc0, !PT ;  /* 0x0000ffff16087812 */ /* 0x000fe400078ec0ff */
[----:B------:R-:W2:Y:S04]  /*15b810*/  LDL.LU R22, [R1+0x58a0] ;  /* 0x0058a00001167983 */ /* 0x000ea80000300800 */
[----:B------:R0:W-:Y:S02]  /*15b820*/  STL [R1+0x784], R7 ;  /* 0x0007840701007387 */ /* 0x0001e40000100800 */
[----:B0-----:R-:W-:-:S04]  /*15b830*/  PRMT R7, R10, 0x3340, R8 ;  /* 0x000033400a077816 */ /* 0x001fc80000000008 */
[----:B------:R-:W-:Y:S02]  /*15b840*/  PRMT R6, R7, 0x5410, R6 ;  /* 0x0000541007067816 */ /* 0x000fe40000000006 */
[----:B------:R-:W-:-:S03]  /*15b850*/  SHF.R.U32.HI R7, RZ, 0x8, R27 ;  /* 0x00000008ff077819 */ /* 0x000fc6000001161b */
[----:B------:R0:W-:Y:S01]  /*15b860*/  STL [R1+0x780], R6 ;  /* 0x0007800601007387 */ /* 0x0001e20000100800 */
[----:B------:R-:W-:Y:S02]  /*15b870*/  LOP3.LUT R7, R7, 0xffff, RZ, 0xc0, !PT ;  /* 0x0000ffff07077812 */ /* 0x000fe400078ec0ff */
[----:B------:R-:W-:Y:S02]  /*15b880*/  SHF.R.U32.HI R8, RZ, 0x8, R8 ;  /* 0x00000008ff087819 */ /* 0x000fe40000011608 */
[----:B0-----:R-:W-:Y:S02]  /*15b890*/  SHF.R.U32.HI R6, RZ, 0x8, R9 ;  /* 0x00000008ff067819 */ /* 0x001fe40000011609 */
[----:B------:R-:W-:Y:S02]  /*15b8a0*/  SHF.R.U32.HI R9, RZ, 0x8, R10 ;  /* 0x00000008ff097819 */ /* 0x000fe4000001160a */
[----:B------:R-:W-:Y:S02]  /*15b8b0*/  LOP3.LUT R6, R6, 0xffff, RZ, 0xc0, !PT ;  /* 0x0000ffff06067812 */ /* 0x000fe400078ec0ff */
[----:B------:R-:W-:-:S02]  /*15b8c0*/  LOP3.LUT R9, R9, 0xffff, RZ, 0xc0, !PT ;  /* 0x0000ffff09097812 */ /* 0x000fc400078ec0ff */
[----:B------:R-:W-:Y:S02]  /*15b8d0*/  PRMT R7, R7, 0x3340, R6 ;  /* 0x0000334007077816 */ /* 0x000fe40000000006 */
[----:B------:R-:W-:Y:S02]  /*15b8e0*/  LOP3.LUT R8, R8, 0xffff, RZ, 0xc0, !PT ;  /* 0x0000ffff08087812 */ /* 0x000fe400078ec0ff */
[----:B------:R-:W-:Y:S01]  /*15b8f0*/  SHF.R.U32.HI R6, RZ, 0x8, R28 ;  /* 0x00000008ff067819 */ /* 0x000fe2000001161c */
[----:B------:R0:W-:Y:S01]  /*15b900*/  STL [R1+0x42c], R7 ;  /* 0x00042c0701007387 */ /* 0x0001e20000100800 */
[----:B------:R-:W-:Y:S02]  /*15b910*/  PRMT R8, R9, 0x3340, R8 ;  /* 0x0000334009087816 */ /* 0x000fe40000000008 */
[----:B------:R-:W-:Y:S02]  /*15b920*/  LOP3.LUT R6, R6, 0xffff, RZ, 0xc0, !PT ;  /* 0x0000ffff06067812 */ /* 0x000fe400078ec0ff */
[----:B0-----:R-:W-:Y:S01]  /*15b930*/  SHF.R.U32.HI R7, RZ, 0x8, R17 ;  /* 0x00000008ff077819 */ /* 0x001fe20000011611 */
[----:B------:R0:W-:Y:S03]  /*15b940*/  STL [R1+0x3ec], R8 ;  /* 0x0003ec0801007387 */ /* 0x0001e60000100800 */
[----:B------:R-:W-:-:S02]  /*15b950*/  LOP3.LUT R7, R7, 0xffff, RZ, 0xc0, !PT ;  /* 0x0000ffff07077812 */ /* 0x000fc400078ec0ff */
[--C-:B0-----:R-:W-:Y:S02]  /*15b960*/  PRMT R8, R6, 0x3340, R0.reuse ;  /* 0x0000334006087816 */ /* 0x101fe40000000000 */
[----:B------:R-:W-:Y:S02]  /*15b970*/  PRMT R6, R7, 0x3340, R0 ;  /* 0x0000334007067816 */ /* 0x000fe40000000000 */
[----:B------:R-:W-:Y:S01]  /*15b980*/  LOP3.LUT R27, R21, 0xffff, RZ, 0xc0, !PT ;  /* 0x0000ffff151b7812 */ /* 0x000fe200078ec0ff */
[----:B------:R-:W-:Y:S04]  /*15b990*/  STL [R1+0x104], R8 ;  /* 0x0001040801007387 */ /* 0x000fe80000100800 */
        /* <DEDUP_REMOVED lines=9> */
[----:B------:R-:W-:Y:S02]  /*15ba30*/  LOP3.LUT R17, R14, 0xffff, RZ, 0xc0, !PT ;  /* 0x0000ffff0e117812 */ /* 0x000fe400078ec0ff */
[----:B------:R-:W-:Y:S01]  /*15ba40*/  PRMT R7, R7, 0x5410, R6 ;  /* 0x0000541007077816 */ /* 0x000fe20000000006 */
[----:B------:R-:W2:Y:S04]  /*15ba50*/  LDL.LU R29, [R1+0x59ac] ;  /* 0x0059ac00011d7983 */ /* 0x000ea80000300800 */
[----:B------:R-:W2:Y:S01]  /*15ba60*/  LDL.LU R14, [R1+0x7ac] ;  /* 0x0007ac00010e7983 */ /* 0x000ea20000300800 */
[----:B------:R-:W-:-:S02]  /*15ba70*/  PRMT R6, R17, 0x3340, R0 ;  /* 0x0000334011067816 */ /* 0x000fc40000000000 */
        /* <DEDUP_REMOVED lines=23> */
[----:B------:R-:W-:-:S03]  /*15bbf0*/  PRMT R6, R7, 0x3340, R0 ;  /* 0x0000334007067816 */ /* 0x000fc60000000000 */
        /* <DEDUP_REMOVED lines=11> */
[----:B------:R-:W-:Y:S02]  /*15bcb0*/  PRMT R7, R7, 0x5410, R6 ;  /* 0x0000541007077816 */ /* 0x000fe40000000006 */
[----:B------:R-:W-:Y:S01]  /*15bcc0*/  LOP3.LUT R28, R14, 0xffff, RZ, 0xc0, !PT ;  /* 0x0000ffff0e1c7812 */ /* 0x000fe200078ec0ff */
[----:B------:R-:W2:Y:S04]  /*15bcd0*/  LDL.LU R29, [R1+0x5964] ;  /* 0x00596400011d7983 */ /* 0x000ea80000300800 */
[----:B------:R-:W2:Y:S01]  /*15bce0*/  LDL.LU R14, [R1+0x730] ;  /* 0x00073000010e7983 */ /* 0x000ea20000300800 */
[----:B------:R-:W-:-:S03]  /*15bcf0*/  LOP3.LUT R8, R22, 0xffff, RZ, 0xc0, !PT ;  /* 0x0000ffff16087812 */ /* 0x000fc600078ec0ff */
[----:B------:R-:W2:Y:S04]  /*15bd00*/  LDL.LU R22, [R1+0x57fc] ;  /* 0x0057fc0001167983 */ /* 0x000ea80000300800 */
[----:B------:R0:W-:Y:S01]  /*15bd10*/  STL [R1+0x764], R7 ;  /* 0x0007640701007387 */ /* 0x0001e20000100800 */
[----:B------:R-:W-:Y:S02]  /*15bd20*/  PRMT R6, R28, 0x3340, R0 ;  /* 0x000033401c067816 */ /* 0x000fe40000000000 */
        /* <DEDUP_REMOVED lines=33> */
[----:B------:R-:W-:Y:S02]  /*15bf40*/  PRMT R14, R7, 0x5410, R6 ;  /* 0x00005410070e7816 */ /* 0x000fe40000000006 */
[----:B------:R-:W-:-:S02]  /*15bf50*/  LOP3.LUT R8, R22, 0xffff, RZ, 0xc0, !PT ;  /* 0x0000ffff16087812 */ /* 0x000fc400078ec0ff */
[----:B------:R-:W-:Y:S02]  /*15bf60*/  PRMT R6, R17, 0x3340, R0 ;  /* 0x0000334011067816 */ /* 0x000fe40000000000 */
[----:B------:R-:W-:Y:S01]  /*15bf70*/  PRMT R7, R10, 0x3340, R8 ;  /* 0x000033400a077816 */ /* 0x000fe20000000008 */
[----:B------:R0:W-:Y:S04]  /*15bf80*/  STL [R1+0x75c], R14 ;  /* 0x00075c0e01007387 */ /* 0x0001e80000100800 */
[----:B------:R-:W2:Y:S01]  /*15bf90*/  LDL.LU R29, [R1+0x5a18] ;  /* 0x005a1800011d7983 */ /* 0x000ea20000300800 */
[----:B------:R-:W-:Y:S02]  /*15bfa0*/  PRMT R6, R7, 0x5410, R6 ;  /* 0x0000541007067816 */ /* 0x000fe40000000006 */
[----:B------:R-:W-:Y:S01]  /*15bfb0*/  SHF.R.U32.HI R7, RZ, 0x8, R10 ;  /* 0x00000008ff077819 */ /* 0x000fe2000001160a */
[----:B0-----:R-:W2:Y:S04]  /*15bfc0*/  LDL.LU R14, [R1+0x57bc] ;  /* 0x0057bc00010e7983 */ /* 0x001ea80000300800 */
[----:B------:R0:W-:Y:S01]  /*15bfd0*/  STL [R1+0x758], R6 ;  /* 0x0007580601007387 */ /* 0x0001e20000100800 */
[----:B------:R-:W-:-:S02]  /*15bfe0*/  SHF.R.U32.HI R27, RZ, 0x8, R27 ;  /* 0x00000008ff1b7819 */ /* 0x000fc4000001161b */
[----:B------:R-:W-:Y:S01]  /*15bff0*/  LOP3.LUT R7, R7, 0xffff, RZ, 0xc0, !PT ;  /* 0x0000ffff07077812 */ /* 0x000fe200078ec0ff */
[----:B------:R-:W2:Y:S01]  /*15c000*/  LDL.LU R22, [R1+0x5934] ;  /* 0x0059340001167983 */ /* 0x000ea20000300800 */
        /* <DEDUP_REMOVED lines=17> */
[----:B------:R-:W2:Y:S04]  /*15c120*/  LDL.LU R27, [R1+0x59d0] ;  /* 0x0059d000011b7983 */ /* 0x000ea80000300800 */
[----:B------:R-:W2:Y:S01]  /*15c130*/  LDL.LU R17, [R1+0x7e0] ;  /* 0x0007e00001117983 */ /* 0x000ea20000300800 */
[----:B------:R-:W-:Y:S02]  /*15c140*/  LOP3.LUT R10, R21, 0xffff, RZ, 0xc0, !PT ;  /* 0x0000ffff150a7812 */ /* 0x000fe400078ec0ff */
[----:B---3--:R-:W-:-:S04]  /*15c150*/  LOP3.LUT R8, R19, 0xffff, RZ, 0xc0, !PT ;  /* 0x0000ffff13087812 */ /* 0x008fc800078ec0ff */
[----:B0-----:R-:W-:Y:S02]  /*15c160*/  PRMT R6, R8, 0x3340, R0 ;  /* 0x0000334008067816 */ /* 0x001fe40000000000 */
[----:B----4-:R-:W-:-:S04]  /*15c170*/  LOP3.LUT R9, R5, 0xffff, RZ, 0xc0, !PT ;  /* 0x0000ffff05097812 */ /* 0x010fc800078ec0ff */
[----:B------:R-:W-:-:S04]  /*15c180*/  PRMT R7, R10, 0x3340, R9 ;  /* 0x000033400a077816 */ /* 0x000fc80000000009 */
[----:B------:R-:W-:-:S05]  /*15c190*/  PRMT R5, R7, 0x5410, R6 ;  /* 0x0000541007057816 */ /* 0x000fca0000000006 */
[----:B------:R0:W-:Y:S04]  /*15c1a0*/  STL [R1+0x754], R5 ;  /* 0x0007540501007387 */ /* 0x0001e80000100800 */
[----:B------:R-:W3:Y:S04]  /*15c1b0*/  LDL.LU R28, [R1+0x5890] ;  /* 0x00589000011c7983 */ /* 0x000ee80000300800 */
[----:B------:R-:W4:Y:S04]  /*15c1c0*/  LDL.LU R21, [R1+0x5a04] ;  /* 0x005a040001157983 */ /* 0x000f280000300800 */
[----:B0-----:R-:W4:Y:S04]  /*15c1d0*/  LDL.LU R5, [R1+0x578c] ;  /* 0x00578c0001057983 */ /* 0x001f280000300800 */
        /* <DEDUP_REMOVED lines=8> */
[----:B------:R-:W-:Y:S02]  /*15c260*/  PRMT R6, R8, 0x3340, R0 ;  /* 0x0000334008067816 */ /* 0x000fe40000000000 */
[----:B--2---:R-:W-:Y:S02]  /*15c270*/  LOP3.LUT R10, R29, 0xffff, RZ, 0xc0, !PT ;  /* 0x0000ffff1d0a7812 */ /* 0x004fe400078ec0ff */
[----:B------:R-:W-:Y:S02]  /*15c280*/  LOP3.LUT R8, R14, 0xffff, RZ, 0xc0, !PT ;  /* 0x0000ffff0e087812 */ /* 0x000fe400078ec0ff */
[----:B------:R-:W-:Y:S01]  /*15c290*/  LOP3.LUT R9, R22, 0xffff, RZ, 0xc0, !PT ;  /* 0x0000ffff16097812 */ /* 0x000fe200078ec0ff */
[----:B------:R0:W-:Y:S04]  /*15c2a0*/  STL [R1+0x400], R7 ;  /* 0x0004000701007387 */ /* 0x0001e80000100800 */
[----:B------:R1:W-:Y:S04]  /*15c2b0*/  STL [R1+0xe4], R6 ;  /* 0x0000e40601007387 */ /* 0x0003e80000100800 */
[----:B------:R-:W2:Y:S04]  /*15c2c0*/  LDL.LU R29, [R1+0x59e0] ;  /* 0x0059e000011d7983 */ /* 0x000ea80000300800 */
[----:B------:R-:W2:Y:S01]  /*15c2d0*/  LDL.LU R14, [R1+0x7e8] ;  /* 0x0007e800010e7983 */ /* 0x000ea20000300800 */
[----:B0-----:R-:W-:-:S02]  /*15c2e0*/  PRMT R7, R10, 0x3340, R9 ;  /* 0x000033400a077816 */ /* 0x001fc40000000009 */
[----:B-1----:R-:W-:-:S04]  /*15c2f0*/  PRMT R6, R8, 0x3340, R0 ;  /* 0x0000334008067816 */ /* 0x002fc80000000000 */
        /* <DEDUP_REMOVED lines=16> */
[----:B---3--:R-:W-:Y:S02]  /*15c400*/  LOP3.LUT R8, R28, 0xffff, RZ, 0xc0, !PT ;  /* 0x0000ffff1c087812 */ /* 0x008fe400078ec0ff */
[----:B----4-:R-:W-:Y:S01]  /*15c410*/  LOP3.LUT R27, R21, 0xffff, RZ, 0xc0, !PT ;  /* 0x0000ffff151b7812 */ /* 0x010fe200078ec0ff */
[----:B------:R-:W3:Y:S04]  /*15c420*/  LDL.LU R28, [R1+0x5998] ;  /* 0x00599800011c7983 */ /* 0x000ee80000300800 */
[----:B------:R-:W4:Y:S01]  /*15c430*/  LDL.LU R21, [R1+0x768] ;  /* 0x0007680001157983 */ /* 0x000f220000300800 */
[----:B------:R-:W-:-:S04]  /*15c440*/  PRMT R7, R10, 0x3340, R8 ;  /* 0x000033400a077816 */ /* 0x000fc80000000008 */
[----:B------:R-:W-:Y:S02]  /*15c450*/  PRMT R6, R7, 0x5410, R6 ;  /* 0x0000541007067816 */ /* 0x000fe40000000006 */
[----:B------:R-:W-:-:S03]  /*15c460*/  LOP3.LUT R9, R19, 0xffff, RZ, 0xc0, !PT ;  /* 0x0000ffff13097812 */ /* 0x000fc600078ec0ff */
[----:B------:R0:W-:Y:S04]  /*15c470*/  STL [R1+0x740], R6 ;  /* 0x0007400601007387 */ /* 0x0001e80000100800 */
[----:B------:R-:W3:Y:S01]  /*15c480*/  LDL.LU R19, [R1+0x5848] ;  /* 0x0058480001137983 */ /* 0x000ee20000300800 */
[----:B------:R-:W-:Y:S02]  /*15c490*/  LOP3.LUT R5, R5, 0xffff, RZ, 0xc0, !PT ;  /* 0x0000ffff05057812 */ /* 0x000fe400078ec0ff */
[----:B------:R-:W-:Y:S02]  /*15c4a0*/  PRMT R7, R27, 0x3340, R9 ;  /* 0x000033401b077816 */ /* 0x000fe40000000009 */
[----:B0-----:R-:W-:-:S04]  /*15c4b0*/  PRMT R6, R5, 0x3340, R0 ;  /* 0x0000334005067816 */ /* 0x001fc80000000000 */
[----:B------:R-:W-:Y:S02]  /*15c4c0*/  PRMT R6, R7, 0x5410, R6 ;  /* 0x0000541007067816 */ /* 0x000fe40000000006 */
[----:B------:R-:W-:Y:S02]  /*15c4d0*/  SHF.R.U32.HI R7, RZ, 0x8, R27 ;  /* 0x00000008ff077819 */ /* 0x000fe4000001161b */
[----:B------:R-:W-:Y:S01]  /*15c4e0*/  SHF.R.U32.HI R8, RZ, 0x8, R8 ;  /* 0x00000008ff087819 */ /* 0x000fe20000011608 */
[----:B------:R0:W-:Y:S01]  /*15c4f0*/  STL [R1+0x74c], R6 ;  /* 0x00074c0601007387 */ /* 0x0001e20000100800 */
[----:B------:R-:W-:Y:S02]  /*15c500*/  LOP3.LUT R7, R7, 0xffff, RZ, 0xc0, !PT ;  /* 0x0000ffff07077812 */ /* 0x000fe400078ec0ff */
[----:B------:R-:W-:Y:S02]  /*15c510*/  LOP3.LUT R8, R8, 0xffff, RZ, 0xc0, !PT ;  /* 0x0000ffff08087812 */ /* 0x000fe400078ec0ff */
[----:B0-----:R-:W-:-:S02]  /*15c520*/  SHF.R.U32.HI R6, RZ, 0x8, R9 ;  /* 0x00000008ff067819 */ /* 0x001fc40000011609 */
[----:B------:R-:W-:Y:S02]  /*15c530*/  SHF.R.U32.HI R9, RZ, 0x8, R10 ;  /* 0x00000008ff097819 */ /* 0x000fe4000001160a */
[----:B------:R-:W-:Y:S02]  /*15c540*/  LOP3.LUT R6, R6, 0xffff, RZ, 0xc0, !PT ;  /* 0x0000ffff06067812 */ /* 0x000fe400078ec0ff */
[----:B------:R-:W-:Y:S02]  /*15c550*/  LOP3.LUT R9, R9, 0xffff, RZ, 0xc0, !PT ;  /* 0x0000ffff09097812 */ /* 0x000fe400078ec0ff */
[----:B------:R-:W-:Y:S02]  /*15c560*/  PRMT R7, R7, 0x3340, R6 ;  /* 0x0000334007077816 */ /* 0x000fe40000000006 */
[----:B------:R-:W-:Y:S02]  /*15c570*/  PRMT R6, R9, 0x3340, R8 ;  /* 0x0000334009067816 */ /* 0x000fe40000000008 */
[----:B--2---:R-:W-:-:S02]  /*15c580*/  LOP3.LUT R10, R29, 0xffff, RZ, 0xc0, !PT ;  /* 0x0000ffff1d0a7812 */ /* 0x004fc400078ec0ff */
[----:B------:R-:W-:Y:S01]  /*15c590*/  LOP3.LUT R8, R14, 0xffff, RZ, 0xc0, !PT ;  /* 0x0000ffff0e087812 */ /* 0x000fe200078ec0ff */
[----:B------:R0:W-:Y:S04]  /*15c5a0*/  STL [R1+0x570], R7 ;  /* 0x0005700701007387 */ /* 0x0001e80000100800 */
[----:B------:R1:W-:Y:S04]  /*15c5b0*/  STL [R1+0x3f8], R6 ;  /* 0x0003f80601007387 */ /* 0x0003e80000100800 */
[----:B------:R-:W2:Y:S01]  /*15c5c0*/  LDL.LU R29, [R1+0x59a0] ;  /* 0x0059a000011d7983 */ /* 0x000ea20000300800 */
[----:B------:R-:W-:-:S03]  /*15c5d0*/  LOP3.LUT R9, R22, 0xffff, RZ, 0xc0, !PT ;  /* 0x0000ffff16097812 */ /* 0x000fc600078ec0ff */
[----:B------:R-:W2:Y:S04]  /*15c5e0*/  LDL.LU R14, [R1+0x788] ;  /* 0x00078800010e7983 */ /* 0x000ea80000300800 */
[----:B------:R-:W2:Y:S01]  /*15c5f0*/  LDL.LU R22, [R1+0x5854] ;  /* 0x0058540001167983 */ /* 0x000ea20000300800 */
[----:B0-----:R-:W-:Y:S02]  /*15c600*/  PRMT R7, R10, 0x3340, R9 ;  /* 0x000033400a077816 */ /* 0x001fe40000000009 */
[----:B-1----:R-:W-:Y:S02]  /*15c610*/  PRMT R6, R8, 0x3340, R0 ;  /* 0x0000334008067816 */ /* 0x002fe40000000000 */
        /* <DEDUP_REMOVED lines=10> */
[----:B------:R-:W-:Y:S04]  /*15c6c0*/  STL [R1+0x3b0], R7 ;  /* 0x0003b00701007387 */ /* 0x000fe80000100800 */
[----:B------:R0:W-:Y:S01]  /*15c6d0*/  STL [R1+0xdc], R6 ;  /* 0x0000dc0601007387 */ /* 0x0001e20000100800 */
[----:B----4-:R-:W-:-:S03]  /*15c6e0*/  LOP3.LUT R10, R21, 0xffff, RZ, 0xc0, !PT ;  /* 0x0000ffff150a7812 */ /* 0x010fc600078ec0ff */
[----:B------:R-:W4:Y:S01]  /*15c6f0*/  LDL.LU R21, [R1+0x5a30] ;  /* 0x005a300001157983 */ /* 0x000f220000300800 */
[----:B---3--:R-:W-:-:S03]  /*15c700*/  LOP3.LUT R8, R19, 0xffff, RZ, 0xc0, !PT ;  /* 0x0000ffff13087812 */ /* 0x008fc600078ec0ff */
[----:B------:R-:W3:Y:S01]  /*15c710*/  LDL.LU R19, [R1+0x57f0] ;  /* 0x0057f00001137983 */ /* 0x000ee20000300800 */
[----:B------:R-:W-:Y:S02]  /*15c720*/  LOP3.LUT R9, R28, 0xffff, RZ, 0xc0, !PT ;  /* 0x0000ffff1c097812 */ /* 0x000fe400078ec0ff */
[----:B0-----:R-:W-:Y:S01]  /*15c730*/  PRMT R6, R10, 0x3340, R0 ;  /* 0x000033400a067816 */ /* 0x001fe20000000000 */
[----:B------:R-:W3:Y:S01]  /*15c740*/  LDL.LU R28, [R1+0x595c] ;  /* 0x00595c00011c7983 */ /* 0x000ee20000300800 */
        /* <DEDUP_REMOVED lines=14> */
[----:B------:R-:W-:Y:S02]  /*15c830*/  LOP3.LUT R27, R14, 0xffff, RZ, 0xc0, !PT ;  /* 0x0000ffff0e1b7812 */ /* 0x000fe400078ec0ff */
[----:B------:R-:W-:Y:S01]  /*15c840*/  LOP3.LUT R8, R22, 0xffff, RZ, 0xc0, !PT ;  /* 0x0000ffff16087812 */ /* 0x000fe200078ec0ff */
[----:B0-----:R-:W2:Y:S04]  /*15c850*/  LDL.LU R17, [R1+0x5a20] ;  /* 0x005a200001117983 */ /* 0x001ea80000300800 */
[----:B------:R-:W2:Y:S01]  /*15c860*/  LDL.LU R29, [R1+0x57a8] ;  /* 0x0057a800011d7983 */ /* 0x000ea20000300800 */
[----:B-1----:R-:W-:-:S02]  /*15c870*/  PRMT R6, R27, 0x3340, R0 ;  /* 0x000033401b067816 */ /* 0x002fc40000000000 */
[----:B------:R-:W-:Y:S01]  /*15c880*/  PRMT R7, R9, 0x3340, R8 ;  /* 0x0000334009077816 */ /* 0x000fe20000000008 */
[----:B------:R-:W2:Y:S03]  /*15c890*/  LDL.LU R22, [R1+0x591c] ;  /* 0x00591c0001167983 */ /* 0x000ea60000300800 */
[----:B------:R-:W-:Y:S02]  /*15c8a0*/  PRMT R7, R7, 0x5410, R6 ;  /* 0x0000541007077816 */ /* 0x000fe40000000006 */
[----:B------:R-:W-:Y:S02]  /*15c8b0*/  SHF.R.U32.HI R6, RZ, 0x8, R10 ;  /* 0x00000008ff067819 */ /* 0x000fe4000001160a */
[----:B------:R-:W-:Y:S01]  /*15c8c0*/  SHF.R.U32.HI R9, RZ, 0x8, R9 ;  /* 0x00000008ff097819 */ /* 0x000fe20000011609 */
[----:B------:R0:W-:Y:S01]  /*15c8d0*/  STL [R1+0x744], R7 ;  /* 0x0007440701007387 */ /* 0x0001e20000100800 */
[----:B------:R-:W-:-:S02]  /*15c8e0*/  LOP3.LUT R6, R6, 0xffff, RZ, 0xc0, !PT ;  /* 0x0000ffff06067812 */ /* 0x000fc400078ec0ff */
[----:B0-----:R-:W-:Y:S02]  /*15c8f0*/  SHF.R.U32.HI R7, RZ, 0x8, R8 ;  /* 0x00000008ff077819 */ /* 0x001fe40000011608 */
[----:B------:R-:W-:Y:S02]  /*15c900*/  LOP3.LUT R8, R9, 0xffff, RZ, 0xc0, !PT ;  /* 0x0000ffff09087812 */ /* 0x000fe400078ec0ff */
[----:B------:R-:W-:Y:S02]  /*15c910*/  LOP3.LUT R7, R7, 0xffff, RZ, 0xc0, !PT ;  /* 0x0000ffff07077812 */ /* 0x000fe400078ec0ff */
[----:B------:R-:W-:Y:S02]  /*15c920*/  PRMT R10, R6, 0x3340, R0 ;  /* 0x00003340060a7816 */ /* 0x000fe40000000000 */
[----:B------:R-:W-:-:S03]  /*15c930*/  PRMT R6, R8, 0x3340, R7 ;  /* 0x0000334008067816 */ /* 0x000fc60000000007 */
[----:B------:R3:W-:Y:S04]  /*15c940*/  STL [R1+0xd4], R10 ;  /* 0x0000d40a01007387 */ /* 0x0007e80000100800 */
[----:B------:R0:W-:Y:S04]  /*15c950*/  STL [R1+0x3d8], R6 ;  /* 0x0003d80601007387 */ /* 0x0001e80000100800 */
[----:B------:R-:W2:Y:S01]  /*15c960*/  LDL.LU R14, [R1+0x5a38] ;  /* 0x005a3800010e7983 */ /* 0x000ea20000300800 */
[----:B----4-:R-:W-:-:S03]  /*15c970*/  LOP3.LUT R9, R21, 0xffff, RZ, 0xc0, !PT ;  /* 0x0000ffff15097812 */ /* 0x010fc600078ec0ff */
[----:B------:R-:W4:Y:S01]  /*15c980*/  LDL.LU R21, [R1+0x5800] ;  /* 0x0058000001157983 */ /* 0x000f220000300800 */
[----:B---3--:R-:W-:-:S03]  /*15c990*/  LOP3.LUT R10, R19, 0xffff, RZ, 0xc0, !PT ;  /* 0x0000ffff130a7812 */ /* 0x008fc600078ec0ff */
[----:B------:R-:W3:Y:S01]  /*15c9a0*/  LDL.LU R19, [R1+0x596c] ;  /* 0x00596c0001137983 */ /* 0x000ee20000300800 */
[----:B------:R-:W-:Y:S02]  /*15c9b0*/  LOP3.LUT R8, R28, 0xffff, RZ, 0xc0, !PT ;  /* 0x0000ffff1c087812 */ /* 0x000fe400078ec0ff */
[----:B0-----:R-:W-:Y:S02]  /*15c9c0*/  PRMT R6, R10, 0x3340, R0 ;  /* 0x000033400a067816 */ /* 0x001fe40000000000 */
[----:B------:R-:W-:-:S04]  /*15c9d0*/  PRMT R7, R9, 0x3340, R8 ;  /* 0x0000334009077816 */ /* 0x000fc80000000008 */
        /* <DEDUP_REMOVED lines=10> */
[----:B------:R-:W-:-:S05]  /*15ca80*/  PRMT R6, R8, 0x3340, R7 ;  /* 0x0000334008067816 */ /* 0x000fca0000000007 */
[----:B------:R1:W-:Y:S01]  /*15ca90*/  STL [R1+0x3d4], R6 ;  /* 0x0003d40601007387 */ /* 0x0003e20000100800 */
[----:B--2---:R-:W-:Y:S02]  /*15caa0*/  LOP3.LUT R9, R17, 0xffff, RZ, 0xc0, !PT ;  /* 0x0000ffff11097812 */ /* 0x004fe400078ec0ff */
[----:B0-----:R-:W-:Y:S02]  /*15cab0*/  LOP3.LUT R27, R29, 0xffff, RZ, 0xc0, !PT ;  /* 0x0000ffff1d1b7812 */ /* 0x001fe400078ec0ff */
[----:B------:R-:W-:Y:S02]  /*15cac0*/  LOP3.LUT R8, R22, 0xffff, RZ, 0xc0, !PT ;  /* 0x0000ffff16087812 */ /* 0x000fe400078ec0ff */
[----:B-1----:R-:W-:Y:S01]  /*15cad0*/  PRMT R6, R27, 0x3340, R0 ;  /* 0x000033401b067816 */ /* 0x002fe20000000000 */
[----:B------:R-:W2:Y:S04]  /*15cae0*/  LDL.LU R22, [R1+0x57b0] ;  /* 0x0057b00001167983 */ /* 0x000ea80000300800 */
[----:B------:R-:W2:Y:S01]  /*15caf0*/  LDL.LU R28, [R1+0x5924] ;  /* 0x00592400011c7983 */ /* 0x000ea20000300800 */
        /* <DEDUP_REMOVED lines=12> */
[----:B------:R-:W-:-:S03]  /*15cbc0*/  LOP3.LUT R9, R14, 0xffff, RZ, 0xc0, !PT ;  /* 0x0000ffff0e097812 */ /* 0x000fc600078ec0ff */
[----:B------:R0:W-:Y:S04]  /*15cbd0*/  STL [R1+0x3d0], R6 ;  /* 0x0003d00601007387 */ /* 0x0001e80000100800 */
[----:B------:R-:W2:Y:S04]  /*15cbe0*/  LDL.LU R17, [R1+0x59fc] ;  /* 0x0059fc0001117983 */ /* 0x000ea80000300800 */
[----:B------:R-:W2:Y:S04]  /*15cbf0*/  LDL.LU R29, [R1+0x184c] ;  /* 0x00184c00011d7983 */ /* 0x000ea80000300800 */
[----:B------:R-:W2:Y:S01]  /*15cc00*/  LDL.LU R14, [R1+0x58d4] ;  /* 0x0058d400010e7983 */ /* 0x000ea20000300800 */
[----:B----4-:R-:W-:-:S03]  /*15cc10*/  LOP3.LUT R10, R21, 0xffff, RZ, 0xc0, !PT ;  /* 0x0000ffff150a7812 */ /* 0x010fc600078ec0ff */
[----:B------:R-:W4:Y:S01]  /*15cc20*/  LDL.LU R21, [R1+0x59f8] ;  /* 0x0059f80001157983 */ /* 0x000f220000300800 */
[----:B0-----:R-:W-:Y:S02]  /*15cc30*/  PRMT R6, R10, 0x3340, R0 ;  /* 0x000033400a067816 */ /* 0x001fe40000000000 */
[----:B---3--:R-:W-:Y:S02]  /*15cc40*/  LOP3.LUT R8, R19, 0xffff, RZ, 0xc0, !PT ;  /* 0x0000ffff13087812 */ /* 0x008fe400078ec0ff */
[----:B------:R-:W3:Y:S02]  /*15cc50*/  LDL.LU R19, [R1+0x1848] ;  /* 0x0018480001137983 */ /* 0x000ee40000300800 */
[----:B------:R-:W-:-:S04]  /*15cc60*/  PRMT R7, R9, 0x3340, R8 ;  /* 0x0000334009077816 */ /* 0x000fc80000000008 */
[----:B------:R-:W-:Y:S02]  /*15cc70*/  PRMT R7, R7, 0x5410, R6 ;  /* 0x0000541007077816 */ /* 0x000fe40000000006 */
[----:B------:R-:W-:Y:S02]  /*15cc80*/  SHF.R.U32.HI R6, RZ, 0x8, R27 ;  /* 0x00000008ff067819 */ /* 0x000fe4000001161b */
[----:B------:R-:W4:Y:S04]  /*15cc90*/  LDL.LU R27, [R1+0x5a28] ;  /* 0x005a2800011b7983 */ /* 0x000f280000300800 */
[----:B------:R0:W-:Y:S01]  /*15cca0*/  STL [R1+0x728], R7 ;  /* 0x0007280701007387 */ /* 0x0001e20000100800 */
[----:B------:R-:W-:Y:S02]  /*15ccb0*/  SHF.R.U32.HI R9, RZ, 0x8, R9 ;  /* 0x00000008ff097819 */ /* 0x000fe40000011609 */
[----:B------:R-:W-:-:S02]  /*15ccc0*/  LOP3.LUT R6, R6, 0xffff, RZ, 0xc0, !PT ;  /* 0x0000ffff06067812 */ /* 0x000fc400078ec0ff */
[----:B0-----:R-:W-:Y:S02]  /*15ccd0*/  SHF.R.U32.HI R7, RZ, 0x8, R8 ;  /* 0x00000008ff077819 */ /* 0x001fe40000011608 */
[----:B------:R-:W-:Y:S02]  /*15cce0*/  LOP3.LUT R8, R9, 0xffff, RZ, 0xc0, !PT ;  /* 0x0000ffff09087812 */ /* 0x000fe400078ec0ff */
[----:B------:R-:W-:Y:S02]  /*15ccf0*/  PRMT R9, R6, 0x3340, R0 ;  /* 0x0000334006097816 */ /* 0x000fe40000000000 */
[----:B------:R-:W-:-:S03]  /*15cd00*/  LOP3.LUT R7, R7, 0xffff, RZ, 0xc0, !PT ;  /* 0x0000ffff07077812 */ /* 0x000fc600078ec0ff */
[----:B------:R-:W-:Y:S01]  /*15cd10*/  STL [R1+0xc8], R9 ;  /* 0x0000c80901007387 */ /* 0x000fe20000100800 */
[----:B------:R-:W-:-:S05]  /*15cd20*/  PRMT R6, R8, 0x3340, R7 ;  /* 0x0000334008067816 */ /* 0x000fca0000000007 */
[----:B------:R0:W-:Y:S01]  /*15cd30*/  STL [R1+0x3b4], R6 ;  /* 0x0003b40601007387 */ /* 0x0001e20000100800 */
[----:B--2---:R-:W-:Y:S02]  /*15cd40*/  LOP3.LUT R22, R22, 0xffff, RZ, 0xc0, !PT ;  /* 0x0000ffff16167812 */ /* 0x004fe400078ec0ff */
[----:B------:R-:W-:Y:S02]  /*15cd50*/  LOP3.LUT R8, R28, 0xffff, RZ, 0xc0, !PT ;  /* 0x0000ffff1c087812 */ /* 0x000fe400078ec0ff */
[----:B0-----:R-:W-:Y:S02]  /*15cd60*/  PRMT R6, R22, 0x3340, R0 ;  /* 0x0000334016067816 */ /* 0x001fe40000000000 */
[----:B----4-:R-:W-:-:S04]  /*15cd70*/  LOP3.LUT R9, R27, 0xffff, RZ, 0xc0, !PT ;  /* 0x0000ffff1b097812 */ /* 0x010fc800078ec0ff */
        /* <DEDUP_REMOVED lines=11> */
[----:B------:R-:W2:Y:S04]  /*15ce30*/  LDL.LU R8, [R1+0x58d8] ;  /* 0x0058d80001087983 */ /* 0x000ea80000300800 */
[----:B------:R0:W-:Y:S01]  /*15ce40*/  STL [R1+0xc4], R9 ;  /* 0x0000c40901007387 */ /* 0x0001e20000100800 */
[----:B------:R-:W-:-:S02]  /*15ce50*/  LOP3.LUT R27, R17, 0xffff, RZ, 0xc0, !PT ;  /* 0x0000ffff111b7812 */ /* 0x000fc400078ec0ff */
[----:B------:R-:W-:Y:S01]  /*15ce60*/  LOP3.LUT R28, R29, 0xffff, RZ, 0xc0, !PT ;  /* 0x0000ffff1d1c7812 */ /* 0x000fe200078ec0ff */
[----:B------:R1:W-:Y:S04]  /*15ce70*/  STL [R1+0x544], R6 ;  /* 0x0005440601007387 */ /* 0x0003e80000100800 */
[----:B------:R-:W4:Y:S01]  /*15ce80*/  LDL.LU R17, [R1+0x59d8] ;  /* 0x0059d80001117983 */ /* 0x000f220000300800 */
[----:B0-----:R-:W-:Y:S02]  /*15ce90*/  LOP3.LUT R9, R14, 0xffff, RZ, 0xc0, !PT ;  /* 0x0000ffff0e097812 */ /* 0x001fe400078ec0ff */
[----:B------:R-:W-:Y:S01]  /*15cea0*/  LOP3.LUT R10, R21, 0xffff, RZ, 0xc0, !PT ;  /* 0x0000ffff150a7812 */ /* 0x000fe200078ec0ff */
[----:B------:R-:W4:Y:S01]  /*15ceb0*/  LDL.LU R14, [R1+0x7e4] ;  /* 0x0007e400010e7983 */ /* 0x000f220000300800 */
[----:B-1----:R-:W-:-:S02]  /*15cec0*/  PRMT R6, R28, 0x3340, R0 ;  /* 0x000033401c067816 */ /* 0x002fc40000000000 */
[----:B------:R-:W-:Y:S02]  /*15ced0*/  PRMT R7, R27, 0x3340, R9 ;  /* 0x000033401b077816 */ /* 0x000fe40000000009 */
[----:B---3--:R-:W-:Y:S02]  /*15cee0*/  LOP3.LUT R29, R19, 0xffff, RZ, 0xc0, !PT ;  /* 0x0000ffff131d7812 */ /* 0x008fe400078ec0ff */
[----:B------:R-:W3:Y:S01]  /*15cef0*/  LDL.LU R19, [R1+0x5840] ;  /* 0x0058400001137983 */ /* 0x000ee20000300800 */
[----:B------:R-:W-:-:S03]  /*15cf00*/  PRMT R7, R7, 0x5410, R6 ;  /* 0x0000541007077816 */ /* 0x000fc60000000006 */
[----:B------:R-:W3:Y:S01]  /*15cf10*/  LDL.LU R21, [R1+0x5990] ;  /* 0x0059900001157983 */ /* 0x000ee20000300800 */
[----:B------:R-:W-:-:S03]  /*15cf20*/  PRMT R6, R29, 0x3340, R0 ;  /* 0x000033401d067816 */ /* 0x000fc60000000000 */
[----:B------:R0:W-:Y:S01]  /*15cf30*/  STL [R1+0x720], R7 ;  /* 0x0007200701007387 */ /* 0x0001e20000100800 */
[----:B--2---:R-:W-:-:S04]  /*15cf40*/  LOP3.LUT R8, R8, 0xffff, RZ, 0xc0, !PT ;  /* 0x0000ffff08087812 */ /* 0x004fc800078ec0ff */
[----:B0-----:R-:W-:-:S04]  /*15cf50*/  PRMT R7, R10, 0x3340, R8 ;  /* 0x000033400a077816 */ /* 0x001fc80000000008 */
[----:B------:R-:W-:Y:S02]  /*15cf60*/  PRMT R6, R7, 0x5410, R6 ;  /* 0x0000541007067816 */ /* 0x000fe40000000006 */
[----:B------:R-:W-:Y:S02]  /*15cf70*/  SHF.R.U32.HI R7, RZ, 0x8, R27 ;  /* 0x00000008ff077819 */ /* 0x000fe4000001161b */
[----:B------:R-:W2:Y:S04]  /*15cf80*/  LDL.LU R27, [R1+0x5a48] ;  /* 0x005a4800011b7983 */ /* 0x000ea80000300800 */
[----:B------:R0:W-:Y:S01]  /*15cf90*/  STL [R1+0x71c], R6 ;  /* 0x00071c0601007387 */ /* 0x0001e20000100800 */
[----:B------:R-:W-:Y:S02]  /*15cfa0*/  SHF.R.U32.HI R8, RZ, 0x8, R8 ;  /* 0x00000008ff087819 */ /* 0x000fe40000011608 */
[----:B------:R-:W-:-:S02]  /*15cfb0*/  LOP3.LUT R7, R7, 0xffff, RZ, 0xc0, !PT ;  /* 0x0000ffff07077812 */ /* 0x000fc400078ec0ff */
[----:B------:R-:W-:Y:S02]  /*15cfc0*/  LOP3.LUT R8, R8, 0xffff, RZ, 0xc0, !PT ;  /* 0x0000ffff08087812 */ /* 0x000fe400078ec0ff */
[----:B0-----:R-:W-:Y:S02]  /*15cfd0*/  SHF.R.U32.HI R6, RZ, 0x8, R9 ;  /* 0x00000008ff067819 */ /* 0x001fe40000011609 */
[----:B------:R-:W-:Y:S02]  /*15cfe0*/  SHF.R.U32.HI R9, RZ, 0x8, R10 ;  /* 0x00000008ff097819 */ /* 0x000fe4000001160a */
[----:B------:R-:W-:Y:S02]  /*15cff0*/  LOP3.LUT R6, R6, 0xffff, RZ, 0xc0, !PT ;  /* 0x0000ffff06067812 */ /* 0x000fe400078ec0ff */
[----:B------:R-:W-:Y:S02]  /*15d000*/  LOP3.LUT R9, R9, 0xffff, RZ, 0xc0, !PT ;  /* 0x0000ffff09097812 */ /* 0x000fe400078ec0ff */
[----:B------:R-:W-:-:S02]  /*15d010*/  PRMT R6, R7, 0x3340, R6 ;  /* 0x0000334007067816 */ /* 0x000fc40000000006 */
[----:B------:R-:W-:Y:S02]  /*15d020*/  PRMT R7, R9, 0x3340, R8 ;  /* 0x0000334009077816 */ /* 0x000fe40000000008 */
[----:B------:R-:W2:Y:S04]  /*15d030*/  LDL.LU R8, [R1+0x5894] ;  /* 0x0058940001087983 */ /* 0x000ea80000300800 */
[----:B------:R0:W-:Y:S04]  /*15d040*/  STL [R1+0x3ac], R6 ;  /* 0x0003ac0601007387 */ /* 0x0001e80000100800 */
[----:B------:R1:W-:Y:S01]  /*15d050*/  STL [R1+0x378], R7 ;  /* 0x0003780701007387 */ /* 0x0003e20000100800 */
[----:B0-----:R-:W-:-:S02]  /*15d060*/  SHF.R.U32.HI R6, RZ, 0x8, R29 ;  /* 0x00000008ff067819 */ /* 0x001fc4000001161d */
[----:B-1----:R-:W-:Y:S02]  /*15d070*/  SHF.R.U32.HI R7, RZ, 0x8, R28 ;  /* 0x00000008ff077819 */ /* 0x002fe4000001161c */
[----:B----4-:R-:W-:Y:S02]  /*15d080*/  LOP3.LUT R10, R17, 0xffff, RZ, 0xc0, !PT ;  /* 0x0000ffff110a7812 */ /* 0x010fe400078ec0ff */
[----:B------:R-:W-:Y:S02]  /*15d090*/  LOP3.LUT R14, R14, 0xffff, RZ, 0xc0, !PT ;  /* 0x0000ffff0e0e7812 */ /* 0x000fe400078ec0ff */
[----:B------:R-:W-:Y:S02]  /*15d0a0*/  LOP3.LUT R6, R6, 0xffff, RZ, 0xc0, !PT ;  /* 0x0000ffff06067812 */ /* 0x000fe400078ec0ff */
[----:B------:R-:W-:Y:S01]  /*15d0b0*/  LOP3.LUT R7, R7, 0xffff, RZ, 0xc0, !PT ;  /* 0x0000ffff07077812 */ /* 0x000fe200078ec0ff */
[----:B------:R-:W4:Y:S01]  /*15d0c0*/  LDL.LU R29, [R1+0x6078] ;  /* 0x00607800011d7983 */ /* 0x000f220000300800 */
[----:B------:R-:W-:-:S02]  /*15d0d0*/  PRMT R9, R6, 0x3340, R0 ;  /* 0x0000334006097816 */ /* 0x000fc40000000000 */
[----:B------:R-:W-:Y:S02]  /*15d0e0*/  PRMT R6, R7, 0x3340, R0 ;  /* 0x0000334007067816 */ /* 0x000fe40000000000 */
[----:B---3--:R-:W-:Y:S01]  /*15d0f0*/  LOP3.LUT R19, R19, 0xffff, RZ, 0xc0, !PT ;  /* 0x0000ffff13137812 */ /* 0x008fe200078ec0ff */
[----:B------:R0:W-:Y:S04]  /*15d100*/  STL [R1+0xc0], R9 ;  /* 0x0000c00901007387 */ /* 0x0001e80000100800 */
[----:B------:R1:W-:Y:S04]  /*15d110*/  STL [R1+0xac], R6 ;  /* 0x0000ac0601007387 */ /* 0x0003e80000100800 */
[----:B------:R-:W3:Y:S04]  /*15d120*/  LDL.LU R28, [R1+0x5a3c] ;  /* 0x005a3c00011c7983 */ /* 0x000ee80000300800 */
[----:B------:R-:W4:Y:S01]  /*15d130*/  LDL.LU R17, [R1+0x57e4] ;  /* 0x0057e40001117983 */ /* 0x000f220000300800 */
[----:B0-----:R-:W-:-:S02]  /*15d140*/  LOP3.LUT R9, R21, 0xffff, RZ, 0xc0, !PT ;  /* 0x0000ffff15097812 */ /* 0x001fc400078ec0ff */
[----:B-1----:R-:W-:Y:S02]  /*15d150*/  PRMT R6, R14, 0x3340, R0 ;  /* 0x000033400e067816 */ /* 0x002fe40000000000 */
[----:B--2---:R-:W-:Y:S02]  /*15d160*/  LOP3.LUT R27, R27, 0xffff, RZ, 0xc0, !PT ;  /* 0x0000ffff1b1b7812 */ /* 0x004fe400078ec0ff */
[----:B------:R-:W-:-:S04]  /*15d170*/  LOP3.LUT R8, R8, 0xffff, RZ, 0xc0, !PT ;  /* 0x0000ffff08087812 */ /* 0x000fc800078ec0ff */
[----:B------:R-:W-:-:S04]  /*15d180*/  PRMT R7, R10, 0x3340, R8 ;  /* 0x000033400a077816 */ /* 0x000fc80000000008 */
[----:B------:R-:W-:Y:S02]  /*15d190*/  PRMT R21, R7, 0x5410, R6 ;  /* 0x0000541007157816 */ /* 0x000fe40000000006 */
[----:B------:R-:W-:Y:S02]  /*15d1a0*/  PRMT R6, R19, 0x3340, R0 ;  /* 0x0000334013067816 */ /* 0x000fe40000000000 */
[----:B------:R-:W-:-:S04]  /*15d1b0*/  PRMT R7, R27, 0x3340, R9 ;  /* 0x000033401b077816 */ /* 0x000fc80000000009 */
[----:B------:R-:W-:Y:S01]  /*15d1c0*/  PRMT R7, R7, 0x5410, R6 ;  /* 0x0000541007077816 */ /* 0x000fe20000000006 */
[----:B------:R0:W-:Y:S01]  /*15d1d0*/  STL [R1+0x718], R21 ;  /* 0x0007181501007387 */ /* 0x0001e20000100800 */
[----:B------:R-:W-:Y:S01]  /*15d1e0*/  IMAD.MOV.U32 R6, RZ, RZ, R19 ;  /* 0x000000ffff067224 */ /* 0x000fe200078e0013 */
[----:B------:R-:W-:Y:S02]  /*15d1f0*/  SHF.R.U32.HI R8, RZ, 0x8, R8 ;  /* 0x00000008ff087819 */ /* 0x000fe40000011608 */
[----:B0-----:R-:W2:Y:S04]  /*15d200*/  LDL.LU R21, [R1+0x5850] ;  /* 0x0058500001157983 */ /* 0x001ea80000300800 */
[----:B------:R0:W-:Y:S01]  /*15d210*/  STL [R1+0x710], R7 ;  /* 0x0007100701007387 */ /* 0x0001e20000100800 */
[----:B------:R-:W-:-:S03]  /*15d220*/  LOP3.LUT R8, R8, 0xffff, RZ, 0xc0, !PT ;  /* 0x0000ffff08087812 */ /* 0x000fc600078ec0ff */
[----:B------:R-:W2:Y:S01]  /*15d230*/  LDL.LU R19, [R1+0x59a4] ;  /* 0x0059a40001137983 */ /* 0x000ea20000300800 */
[----:B0-----:R-:W-:Y:S01]  /*15d240*/  SHF.R.U32.HI R7, RZ, 0x8, R27 ;  /* 0x00000008ff077819 */ /* 0x001fe2000001161b */
[----:B------:R-:W-:Y:S01]  /*15d250*/  IMAD.MOV.U32 R27, RZ, RZ, R6 ;  /* 0x000000ffff1b7224 */ /* 0x000fe200078e0006 */
[----:B------:R-:W-:Y:S02]  /*15d260*/  SHF.R.U32.HI R6, RZ, 0x8, R9 ;  /* 0x00000008ff067819 */ /* 0x000fe40000011609 */
[----:B------:R-:W-:Y:S02]  /*15d270*/  SHF.R.U32.HI R9, RZ, 0x8, R10 ;  /* 0x00000008ff097819 */ /* 0x000fe4000001160a */
[----:B------:R-:W-:Y:S02]  /*15d280*/  LOP3.LUT R7, R7, 0xffff, RZ, 0xc0, !PT ;  /* 0x0000ffff07077812 */ /* 0x000fe400078ec0ff */
[----:B------:R-:W-:Y:S02]  /*15d290*/  LOP3.LUT R6, R6, 0xffff, RZ, 0xc0, !PT ;  /* 0x0000ffff06067812 */ /* 0x000fe400078ec0ff */
[----:B------:R-:W-:-:S02]  /*15d2a0*/  LOP3.LUT R9, R9, 0xffff, RZ, 0xc0, !PT ;  /* 0x0000ffff09097812 */ /* 0x000fc400078ec0ff */
[----:B------:R-:W-:Y:S02]  /*15d2b0*/  PRMT R6, R7, 0x3340, R6 ;  /* 0x0000334007067816 */ /* 0x000fe40000000006 */
[----:B------:R-:W-:Y:S02]  /*15d2c0*/  PRMT R7, R9, 0x3340, R8 ;  /* 0x0000334009077816 */ /* 0x000fe40000000008 */
[----:B------:R-:W2:Y:S04]  /*15d2d0*/  LDL.LU R9, [R1+0x5950] ;  /* 0x0059500001097983 */ /* 0x000ea80000300800 */
[----:B------:R0:W-:Y:S04]  /*15d2e0*/  STL [R1+0x38c], R6 ;  /* 0x00038c0601007387 */ /* 0x0001e80000100800 */
[----:B------:R1:W-:Y:S01]  /*15d2f0*/  STL [R1+0x374], R7 ;  /* 0x0003740701007387 */ /* 0x0003e20000100800 */
[----:B0-----:R-:W-:-:S02]  /*15d300*/  SHF.R.U32.HI R6, RZ, 0x8, R14 ;  /* 0x00000008ff067819 */ /* 0x001fc4000001160e */
[----:B-1----:R-:W-:Y:S01]  /*15d310*/  SHF.R.U32.HI R7, RZ, 0x8, R27 ;  /* 0x00000008ff077819 */ /* 0x002fe2000001161b */
[----:B------:R-:W2:Y:S01]  /*15d320*/  LDL.LU R14, [R1+0x6074] ;  /* 0x00607400010e7983 */ /* 0x000ea20000300800 */
[----:B------:R-:W-:Y:S02]  /*15d330*/  LOP3.LUT R6, R6, 0xffff, RZ, 0xc0, !PT ;  /* 0x0000ffff06067812 */ /* 0x000fe400078ec0ff */
[----:B------:R-:W-:Y:S02]  /*15d340*/  LOP3.LUT R7, R7, 0xffff, RZ, 0xc0, !PT ;  /* 0x0000ffff07077812 */ /* 0x000fe400078ec0ff */
[--C-:B------:R-:W-:Y:S02]  /*15d350*/  PRMT R8, R6, 0x3340, R0.reuse ;  /* 0x0000334006087816 */ /* 0x100fe40000000000 */
[----:B------:R-:W-:Y:S02]  /*15d360*/  PRMT R6, R7, 0x3340, R0 ;  /* 0x0000334007067816 */ /* 0x000fe40000000000 */
[----:B---3--:R-:W-:Y:S01]  /*15d370*/  LOP3.LUT R10, R28, 0xffff, RZ, 0xc0, !PT ;  /* 0x0000ffff1c0a7812 */ /* 0x008fe200078ec0ff */
[----:B------:R4:W-:Y:S04]  /*15d380*/  STL [R1+0xa8], R8 ;  /* 0x0000a80801007387 */ /* 0x0009e80000100800 */
[----:B------:R0:W-:Y:S04]  /*15d390*/  STL [R1+0xa4], R6 ;  /* 0x0000a40601007387 */ /* 0x0001e80000100800 */
[----:B------:R-:W3:Y:S04]  /*15d3a0*/  LDL.LU R27, [R1+0x5a40] ;  /* 0x005a4000011b7983 */ /* 0x000ee80000300800 */
[----:B------:R-:W3:Y:S01]  /*15d3b0*/  LDL.LU R28, [R1+0x57ec] ;  /* 0x0057ec00011c7983 */ /* 0x000ee20000300800 */
[----:B----4-:R-:W-:-:S03]  /*15d3c0*/  LOP3.LUT R8, R17, 0xffff, RZ, 0xc0, !PT ;  /* 0x0000ffff11087812 */ /* 0x010fc600078ec0ff */
[----:B------:R-:W4:Y:S01]  /*15d3d0*/  LDL.LU R17, [R1+0x5958] ;  /* 0x0059580001117983 */ /* 0x000f220000300800 */
[----:B0-----:R-:W-:Y:S02]  /*15d3e0*/  PRMT R6, R8, 0x3340, R0 ;  /* 0x0000334008067816 */ /* 0x001fe40000000000 */
[----:B--2---:R-:W-:-:S04]  /*15d3f0*/  LOP3.LUT R9, R9, 0xffff, RZ, 0xc0, !PT ;  /* 0x0000ffff09097812 */ /* 0x004fc800078ec0ff */
[----:B------:R-:W-:-:S04]  /*15d400*/  PRMT R7, R10, 0x3340, R9 ;  /* 0x000033400a077816 */ /* 0x000fc80000000009 */
[----:B------:R-:W-:Y:S02]  /*15d410*/  PRMT R6, R7, 0x5410, R6 ;  /* 0x0000541007067816 */ /* 0x000fe40000000006 */
[----:B------:R-:W-:Y:S02]  /*15d420*/  SHF.R.U32.HI R7, RZ, 0x8, R10 ;  /* 0x00000008ff077819 */ /* 0x000fe4000001160a */
[----:B------:R-:W2:Y:S04]  /*15d430*/  LDL.LU R10, [R1+0x5a50] ;  /* 0x005a5000010a7983 */ /* 0x000ea80000300800 */
[----:B------:R0:W-:Y:S01]  /*15d440*/  STL [R1+0x724], R6 ;  /* 0x0007240601007387 */ /* 0x0001e20000100800 */
[----:B------:R-:W-:Y:S02]  /*15d450*/  SHF.R.U32.HI R8, RZ, 0x8, R8 ;  /* 0x00000008ff087819 */ /* 0x000fe40000011608 */
[----:B------:R-:W-:-:S02]  /*15d460*/  LOP3.LUT R7, R7, 0xffff, RZ, 0xc0, !PT ;  /* 0x0000ffff07077812 */ /* 0x000fc400078ec0ff */
[----:B------:R-:W-:Y:S02]  /*15d470*/  LOP3.LUT R8, R8, 0xffff, RZ, 0xc0, !PT ;  /* 0x0000ffff08087812 */ /* 0x000fe400078ec0ff */
[----:B0-----:R-:W-:-:S04]  /*15d480*/  SHF.R.U32.HI R6, RZ, 0x8, R9 ;  /* 0x00000008ff067819 */ /* 0x001fc80000011609 */
[----:B------:R-:W-:Y:S02]  /*15d490*/  LOP3.LUT R6, R6, 0xffff, RZ, 0xc0, !PT ;  /* 0x0000ffff06067812 */ /* 0x000fe400078ec0ff */
[----:B------:R-:W-:Y:S02]  /*15d4a0*/  LOP3.LUT R9, R19, 0xffff, RZ, 0xc0, !PT ;  /* 0x0000ffff13097812 */ /* 0x000fe400078ec0ff */
[----:B------:R-:W-:Y:S02]  /*15d4b0*/  PRMT R7, R7, 0x3340, R6 ;  /* 0x0000334007077816 */ /* 0x000fe40000000006 */
[--C-:B------:R-:W-:Y:S02]  /*15d4c0*/  PRMT R6, R8, 0x3340, R0.reuse ;  /* 0x0000334008067816 */ /* 0x100fe40000000000 */
[----:B------:R-:W-:Y:S01]  /*15d4d0*/  LOP3.LUT R8, R21, 0xffff, RZ, 0xc0, !PT ;  /* 0x0000ffff15087812 */ /* 0x000fe200078ec0ff */
[----:B------:R-:W-:Y:S04]  /*15d4e0*/  STL [R1+0x388], R7 ;  /* 0x0003880701007387 */ /* 0x000fe80000100800 */
[----:B------:R0:W-:Y:S04]  /*15d4f0*/  STL [R1+0xa0], R6 ;  /* 0x0000a00601007387 */ /* 0x0001e80000100800 */
[----:B------:R-:W4:Y:S04]  /*15d500*/  LDL.LU R21, [R1+0x183c] ;  /* 0x00183c0001157983 */ /* 0x000f280000300800 */
[----:B------:R-:W4:Y:S01]  /*15d510*/  LDL.LU R19, [R1+0x58c0] ;  /* 0x0058c00001137983 */ /* 0x000f220000300800 */
[----:B0-----:R-:W-:-:S02]  /*15d520*/  PRMT R6, R8, 0x3340, R0 ;  /* 0x0000334008067816 */ /* 0x001fc40000000000 */
[----:B------:R-:W-:-:S04]  /*15d530*/  SHF.R.U32.HI R8, RZ, 0x8, R8 ;  /* 0x00000008ff087819 */ /* 0x000fc80000011608 */
[----:B------:R-:W-:Y:S02]  /*15d540*/  LOP3.LUT R8, R8, 0xffff, RZ, 0xc0, !PT ;  /* 0x0000ffff08087812 */ /* 0x000fe400078ec0ff */
[----:B--2---:R-:W-:-:S04]  /*15d550*/  LOP3.LUT R10, R10, 0xffff, RZ, 0xc0, !PT ;  /* 0x0000ffff0a0a7812 */ /* 0x004fc800078ec0ff */
[----:B------:R-:W-:-:S04]  /*15d560*/  PRMT R7, R10, 0x3340, R9 ;  /* 0x000033400a077816 */ /* 0x000fc80000000009 */
[----:B------:R-:W-:Y:S02]  /*15d570*/  PRMT R6, R7, 0x5410, R6 ;  /* 0x0000541007067816 */ /* 0x000fe40000000006 */
[----:B------:R-:W-:-:S03]  /*15d580*/  SHF.R.U32.HI R7, RZ, 0x8, R10 ;  /* 0x00000008ff077819 */ /* 0x000fc6000001160a */
[----:B------:R0:W-:Y:S01]  /*15d590*/  STL [R1+0x708], R6 ;  /* 0x0007080601007387 */ /* 0x0001e20000100800 */
[----:B------:R-:W-:Y:S02]  /*15d5a0*/  LOP3.LUT R7, R7, 0xffff, RZ, 0xc0, !PT ;  /* 0x0000ffff07077812 */ /* 0x000fe400078ec0ff */
[----:B0-----:R-:W-:-:S04]  /*15d5b0*/  SHF.R.U32.HI R6, RZ, 0x8, R9 ;  /* 0x00000008ff067819 */ /* 0x001fc80000011609 */
[----:B------:R-:W-:Y:S02]  /*15d5c0*/  LOP3.LUT R6, R6, 0xffff, RZ, 0xc0, !PT ;  /* 0x0000ffff06067812 */ /* 0x000fe400078ec0ff */
[----:B---3--:R-:W-:Y:S02]  /*15d5d0*/  LOP3.LUT R10, R27, 0xffff, RZ, 0xc0, !PT ;  /* 0x0000ffff1b0a7812 */ /* 0x008fe400078ec0ff */
[----:B------:R-:W-:Y:S02]  /*15d5e0*/  PRMT R7, R7, 0x3340, R6 ;  /* 0x0000334007077816 */ /* 0x000fe40000000006 */
[----:B------:R-:W-:Y:S02]  /*15d5f0*/  PRMT R6, R8, 0x3340, R0 ;  /* 0x0000334008067816 */ /* 0x000fe40000000000 */
[----:B------:R-:W-:Y:S02]  /*15d600*/  LOP3.LUT R8, R28, 0xffff, RZ, 0xc0, !PT ;  /* 0x0000ffff1c087812 */ /* 0x000fe400078ec0ff */
[----:B----4-:R-:W-:Y:S01]  /*15d610*/  LOP3.LUT R9, R17, 0xffff, RZ, 0xc0, !PT ;  /* 0x0000ffff11097812 */ /* 0x010fe200078ec0ff */
[----:B------:R0:W-:Y:S04]  /*15d620*/  STL [R1+0x384], R7 ;  /* 0x0003840701007387 */ /* 0x0001e80000100800 */
[----:B------:R1:W-:Y:S04]  /*15d630*/  STL [R1+0x9c], R6 ;  /* 0x00009c0601007387 */ /* 0x0003e80000100800 */
[----:B------:R-:W2:Y:S04]  /*15d640*/  LDL.LU R27, [R1+0x5a44] ;  /* 0x005a4400011b7983 */ /* 0x000ea80000300800 */
[----:B------:R-:W3:Y:S01]  /*15d650*/  LDL.LU R28, [R1+0x57f8] ;  /* 0x0057f800011c7983 */ /* 0x000ee20000300800 */
[----:B0-----:R-:W-:-:S02]  /*15d660*/  PRMT R7, R10, 0x3340, R9 ;  /* 0x000033400a077816 */ /* 0x001fc40000000009 */
[----:B-1----:R-:W-:-:S04]  /*15d670*/  PRMT R6, R8, 0x3340, R0 ;  /* 0x0000334008067816 */ /* 0x002fc80000000000 */
[----:B------:R-:W-:Y:S02]  /*15d680*/  PRMT R6, R7, 0x5410, R6 ;  /* 0x0000541007067816 */ /* 0x000fe40000000006 */
[----:B------:R-:W-:-:S03]  /*15d690*/  SHF.R.U32.HI R7, RZ, 0x8, R10 ;  /* 0x00000008ff077819 */ /* 0x000fc6000001160a */
[----:B------:R0:W-:Y:S04]  /*15d6a0*/  STL [R1+0x70c], R6 ;  /* 0x00070c0601007387 */ /* 0x0001e80000100800 */
[----:B------:R-:W4:Y:S04]  /*15d6b0*/  LDL.LU R17, [R1+0x5968] ;  /* 0x0059680001117983 */ /* 0x000f280000300800 */
[----:B------:R-:W2:Y:S01]  /*15d6c0*/  LDL.LU R10, [R1+0x59ec] ;  /* 0x0059ec00010a7983 */ /* 0x000ea20000300800 */
[----:B------:R-:W-:Y:S02]  /*15d6d0*/  SHF.R.U32.HI R8, RZ, 0x8, R8 ;  /* 0x00000008ff087819 */ /* 0x000fe40000011608 */
[----:B------:R-:W-:-:S02]  /*15d6e0*/  LOP3.LUT R7, R7, 0xffff, RZ, 0xc0, !PT ;  /* 0x0000ffff07077812 */ /* 0x000fc400078ec0ff */
[----:B0-----:R-:W-:Y:S02]  /*15d6f0*/  SHF.R.U32.HI R6, RZ, 0x8, R9 ;  /* 0x00000008ff067819 */ /* 0x001fe40000011609 */
[----:B------:R-:W-:Y:S02]  /*15d700*/  LOP3.LUT R8, R8, 0xffff, RZ, 0xc0, !PT ;  /* 0x0000ffff08087812 */ /* 0x000fe400078ec0ff */
[----:B------:R-:W-:Y:S02]  /*15d710*/  LOP3.LUT R6, R6, 0xffff, RZ, 0xc0, !PT ;  /* 0x0000ffff06067812 */ /* 0x000fe400078ec0ff */
[----:B------:R-:W-:Y:S02]  /*15d720*/  LOP3.LUT R9, R19, 0xffff, RZ, 0xc0, !PT ;  /* 0x0000ffff13097812 */ /* 0x000fe400078ec0ff */
[----:B------:R-:W-:Y:S02]  /*15d730*/  PRMT R7, R7, 0x3340, R6 ;  /* 0x0000334007077816 */ /* 0x000fe40000000006 */
[----:B------:R-:W-:-:S02]  /*15d740*/  PRMT R6, R8, 0x3340, R0 ;  /* 0x0000334008067816 */ /* 0x000fc40000000000 */
[----:B------:R-:W-:Y:S01]  /*15d750*/  LOP3.LUT R8, R21, 0xffff, RZ, 0xc0, !PT ;  /* 0x0000ffff15087812 */ /* 0x000fe200078ec0ff */
[----:B------:R-:W-:Y:S04]  /*15d760*/  STL [R1+0x380], R7 ;  /* 0x0003800701007387 */ /* 0x000fe80000100800 */
[----:B------:R0:W-:Y:S04]  /*15d770*/  STL [R1+0x98], R6 ;  /* 0x0000980601007387 */ /* 0x0001e80000100800 */
[----:B------:R-:W3:Y:S04]  /*15d780*/  LDL.LU R21, [R1+0x59f0] ;  /* 0x0059f00001157983 */ /* 0x000ee80000300800 */
[----:B------:R-:W3:Y:S01]  /*15d790*/  LDL.LU R19, [R1+0x58c4] ;  /* 0x0058c40001137983 */ /* 0x000ee20000300800 */
        /* <DEDUP_REMOVED lines=10> */
[----:B------:R-:W-:-:S04]  /*15d840*/  LOP3.LUT R6, R6, 0xffff, RZ, 0xc0, !PT ;  /* 0x0000ffff06067812 */ /* 0x000fc800078ec0ff */
[----:B------:R-:W-:Y:S02]  /*15d850*/  PRMT R9, R7, 0x3340, R6 ;  /* 0x0000334007097816 */ /* 0x000fe40000000006 */
[----:B------:R-:W-:Y:S02]  /*15d860*/  PRMT R7, R8, 0x3340, R0 ;  /* 0x0000334008077816 */ /* 0x000fe40000000000 */
[----:B------:R-:W-:Y:S01]  /*15d870*/  SHF.R.U32.HI R6, RZ, 0x8, R22 ;  /* 0x00000008ff067819 */ /* 0x000fe20000011616 */
[----:B------:R-:W-:Y:S04]  /*15d880*/  STL [R1+0x37c], R9 ;  /* 0x00037c0901007387 */ /* 0x000fe80000100800 */
[----:B------:R-:W2:Y:S04]  /*15d890*/  LDL.LU R22, [R1+0x6070] ;  /* 0x0060700001167983 */ /* 0x000ea80000300800 */
[----:B------:R0:W-:Y:S02]  /*15d8a0*/  STL [R1+0x94], R7 ;  /* 0x0000940701007387 */ /* 0x0001e40000100800 */
[----:B0-----:R-:W-:-:S02]  /*15d8b0*/  SHF.R.U32.HI R7, RZ, 0x8, R5 ;  /* 0x00000008ff077819 */ /* 0x001fc40000011605 */
[----:B------:R-:W2:Y:S01]  /*15d8c0*/  LDL.LU R5, [R1+0x606c] ;  /* 0x00606c0001057983 */ /* 0x000ea20000300800 */
[----:B------:R-:W-:Y:S02]  /*15d8d0*/  LOP3.LUT R6, R6, 0xffff, RZ, 0xc0, !PT ;  /* 0x0000ffff06067812 */ /* 0x000fe400078ec0ff */
[----:B------:R-:W-:Y:S02]  /*15d8e0*/  LOP3.LUT R7, R7, 0xffff, RZ, 0xc0, !PT ;  /* 0x0000ffff07077812 */ /* 0x000fe400078ec0ff */
[--C-:B------:R-:W-:Y:S02]  /*15d8f0*/  PRMT R8, R6, 0x3340, R0.reuse ;  /* 0x0000334006087816 */ /* 0x100fe40000000000 */
[----:B------:R-:W-:Y:S02]  /*15d900*/  PRMT R6, R7, 0x3340, R0 ;  /* 0x0000334007067816 */ /* 0x000fe40000000000 */
[----:B------:R-:W-:Y:S02]  /*15d910*/  LOP3.LUT R10, R27, 0xffff, RZ, 0xc0, !PT ;  /* 0x0000ffff1b0a7812 */ /* 0x000fe400078ec0ff */
[----:B----4-:R-:W-:Y:S01]  /*15d920*/  LOP3.LUT R9, R17, 0xffff, RZ, 0xc0, !PT ;  /* 0x0000ffff11097812 */ /* 0x010fe200078ec0ff */
[----:B------:R3:W-:Y:S04]  /*15d930*/  STL [R1+0x90], R8 ;  /* 0x0000900801007387 */ /* 0x0007e80000100800 */
[----:B------:R0:W-:Y:S01]  /*15d940*/  STL [R1+0x8c], R6 ;  /* 0x00008c0601007387 */ /* 0x0001e20000100800 */
[----:B------:R-:W-:-:S02]  /*15d950*/  PRMT R7, R10, 0x3340, R9 ;  /* 0x000033400a077816 */ /* 0x000fc40000000009 */
[----:B---3--:R-:W-:Y:S02]  /*15d960*/  LOP3.LUT R8, R28, 0xffff, RZ, 0xc0, !PT ;  /* 0x0000ffff1c087812 */ /* 0x008fe400078ec0ff */
[----:B------:R-:W3:Y:S04]  /*15d970*/  LDL.LU R28, [R1+0x5a4c] ;  /* 0x005a4c00011c7983 */ /* 0x000ee80000300800 */
[----:B------:R-:W4:Y:S01]  /*15d980*/  LDL.LU R17, [R1+0x5974] ;  /* 0x0059740001117983 */ /* 0x000f220000300800 */
[----:B0-----:R-:W-:-:S04]  /*15d990*/  PRMT R6, R8, 0x3340, R0 ;  /* 0x0000334008067816 */ /* 0x001fc80000000000 */
[----:B------:R-:W-:Y:S02]  /*15d9a0*/  PRMT R6, R7, 0x5410, R6 ;  /* 0x0000541007067816 */ /* 0x000fe40000000006 */
[----:B------:R-:W-:Y:S02]  /*15d9b0*/  SHF.R.U32.HI R7, RZ, 0x8, R10 ;  /* 0x00000008ff077819 */ /* 0x000fe4000001160a */
[----:B------:R-:W-:Y:S01]  /*15d9c0*/  SHF.R.U32.HI R8, RZ, 0x8, R8 ;  /* 0x00000008ff087819 */ /* 0x000fe20000011608 */
[----:B------:R0:W-:Y:S01]  /*15d9d0*/  STL [R1+0x748], R6 ;  /* 0x0007480601007387 */ /* 0x0001e20000100800 */
[----:B------:R-:W-:Y:S02]  /*15d9e0*/  LOP3.LUT R7, R7, 0xffff, RZ, 0xc0, !PT ;  /* 0x0000ffff07077812 */ /* 0x000fe400078ec0ff */
[----:B------:R-:W-:Y:S02]  /*15d9f0*/  LOP3.LUT R8, R8, 0xffff, RZ, 0xc0, !PT ;  /* 0x0000ffff08087812 */ /* 0x000fe400078ec0ff */
[----:B0-----:R-:W-:-:S04]  /*15da00*/  SHF.R.U32.HI R6, RZ, 0x8, R9 ;  /* 0x00000008ff067819 */ /* 0x001fc80000011609 */
[----:B------:R-:W-:-:S04]  /*15da10*/  LOP3.LUT R6, R6, 0xffff, RZ, 0xc0, !PT ;  /* 0x0000ffff06067812 */ /* 0x000fc800078ec0ff */
[----:B------:R-:W-:Y:S02]  /*15da20*/  PRMT R7, R7, 0x3340, R6 ;  /* 0x0000334007077816 */ /* 0x000fe40000000006 */
[----:B------:R-:W-:-:S03]  /*15da30*/  PRMT R6, R8, 0x3340, R0 ;  /* 0x0000334008067816 */ /* 0x000fc60000000000 */
[----:B------:R-:W-:Y:S04]  /*15da40*/  STL [R1+0x3f4], R7 ;  /* 0x0003f40701007387 */ /* 0x000fe80000100800 */
[----:B------:R0:W-:Y:S01]  /*15da50*/  STL [R1+0x88], R6 ;  /* 0x0000880601007387 */ /* 0x0001e20000100800 */
[----:B--2---:R-:W-:-:S03]  /*15da60*/  LOP3.LUT R8, R5, 0xffff, RZ, 0xc0, !PT ;  /* 0x0000ffff05087812 */ /* 0x004fc600078ec0ff */
[----:B------:R-:W2:Y:S01]  /*15da70*/  LDL.LU R5, [R1+0x6068] ;  /* 0x0060680001057983 */ /* 0x000ea20000300800 */
[----:B------:R-:W-:Y:S02]  /*15da80*/  LOP3.LUT R10, R21, 0xffff, RZ, 0xc0, !PT ;  /* 0x0000ffff150a7812 */ /* 0x000fe400078ec0ff */
[----:B------:R-:W-:Y:S02]  /*15da90*/  LOP3.LUT R9, R19, 0xffff, RZ, 0xc0, !PT ;  /* 0x0000ffff13097812 */ /* 0x000fe400078ec0ff */
[----:B0-----:R-:W-:Y:S01]  /*15daa0*/  PRMT R6, R8, 0x3340, R0 ;  /* 0x0000334008067816 */ /* 0x001fe20000000000 */
[----:B------:R-:W4:Y:S04]  /*15dab0*/  LDL.LU R21, [R1+0x59f4] ;  /* 0x0059f40001157983 */ /* 0x000f280000300800 */
[----:B------:R-:W4:Y:S01]  /*15dac0*/  LDL.LU R19, [R1+0x1844] ;  /* 0x0018440001137983 */ /* 0x000f220000300800 */
[----:B------:R-:W-:-:S04]  /*15dad0*/  PRMT R7, R10, 0x3340, R9 ;  /* 0x000033400a077816 */ /* 0x000fc80000000009 */
[----:B------:R-:W-:Y:S02]  /*15dae0*/  PRMT R6, R7, 0x5410, R6 ;  /* 0x0000541007067816 */ /* 0x000fe40000000006 */
[----:B------:R-:W-:-:S03]  /*15daf0*/  SHF.R.U32.HI R7, RZ, 0x8, R10 ;  /* 0x00000008ff077819 */ /* 0x000fc6000001160a */
[----:B------:R0:W-:Y:S01]  /*15db00*/  STL [R1+0x768], R6 ;  /* 0x0007680601007387 */ /* 0x0001e20000100800 */
[----:B------:R-:W-:Y:S02]  /*15db10*/  LOP3.LUT R7, R7, 0xffff, RZ, 0xc0, !PT ;  /* 0x0000ffff07077812 */ /* 0x000fe400078ec0ff */
[----:B------:R-:W-:Y:S02]  /*15db20*/  SHF.R.U32.HI R8, RZ, 0x8, R8 ;  /* 0x00000008ff087819 */ /* 0x000fe40000011608 */
[----:B0-----:R-:W-:-:S04]  /*15db30*/  SHF.R.U32.HI R6, RZ, 0x8, R9 ;  /* 0x00000008ff067819 */ /* 0x001fc80000011609 */
[----:B------:R-:W-:Y:S02]  /*15db40*/  LOP3.LUT R6, R6, 0xffff, RZ, 0xc0, !PT ;  /* 0x0000ffff06067812 */ /* 0x000fe400078ec0ff */
[----:B------:R-:W-:Y:S02]  /*15db50*/  LOP3.LUT R8, R8, 0xffff, RZ, 0xc0, !PT ;  /* 0x0000ffff08087812 */ /* 0x000fe400078ec0ff */
[----:B------:R-:W-:Y:S02]  /*15db60*/  PRMT R7, R7, 0x3340, R6 ;  /* 0x0000334007077816 */ /* 0x000fe40000000006 */
[----:B------:R-:W-:Y:S02]  /*15db70*/  SHF.R.U32.HI R6, RZ, 0x8, R13 ;  /* 0x00000008ff067819 */ /* 0x000fe4000001160d */
[----:B------:R-:W-:Y:S01]  /*15db80*/  PRMT R8, R8, 0x3340, R0 ;  /* 0x0000334008087816 */ /* 0x000fe20000000000 */
[----:B------:R0:W-:Y:S01]  /*15db90*/  STL [R1+0x3f0], R7 ;  /* 0x0003f00701007387 */ /* 0x0001e20000100800 */
[----:B------:R-:W-:-:S03]  /*15dba0*/  LOP3.LUT R6, R6, 0xffff, RZ, 0xc0, !PT ;  /* 0x0000ffff06067812 */ /* 0x000fc600078ec0ff */
[----:B------:R1:W-:Y:S01]  /*15dbb0*/  STL [R1+0x84], R8 ;  /* 0x0000840801007387 */ /* 0x0003e20000100800 */
[----:B0-----:R-:W-:-:S04]  /*15dbc0*/  SHF.R.U32.HI R7, RZ, 0x8, R11 ;  /* 0x00000008ff077819 */ /* 0x001fc8000001160b */
[----:B------:R-:W-:Y:S02]  /*15dbd0*/  LOP3.LUT R7, R7, 0xffff, RZ, 0xc0, !PT ;  /* 0x0000ffff07077812 */ /* 0x000fe400078ec0ff */
[--C-:B-1----:R-:W-:Y:S02]  /*15dbe0*/  PRMT R8, R6, 0x3340, R0.reuse ;  /* 0x0000334006087816 */ /* 0x102fe40000000000 */
[----:B------:R-:W-:-:S03]  /*15dbf0*/  PRMT R6, R7, 0x3340, R0 ;  /* 0x0000334007067816 */ /* 0x000fc60000000000 */
[----:B------:R2:W-:Y:S04]  /*15dc00*/  STL [R1+0x80], R8 ;  /* 0x0000800801007387 */ /* 0x0005e80000100800 */
[----:B------:R0:W-:Y:S01]  /*15dc10*/  STL [R1+0x7c], R6 ;  /* 0x00007c0601007387 */ /* 0x0001e20000100800 */
[----:B--2---:R-:W-:-:S03]  /*15dc20*/  LOP3.LUT R8, R5, 0xffff, RZ, 0xc0, !PT ;  /* 0x0000ffff05087812 */ /* 0x004fc600078ec0ff */
[----:B------:R-:W2:Y:S01]  /*15dc30*/  LDL.LU R5, [R1+0x6064] ;  /* 0x0060640001057983 */ /* 0x000ea20000300800 */
[----:B---3--:R-:W-:Y:S02]  /*15dc40*/  LOP3.LUT R10, R28, 0xffff, RZ, 0xc0, !PT ;  /* 0x0000ffff1c0a7812 */ /* 0x008fe400078ec0ff */
[----:B----4-:R-:W-:Y:S02]  /*15dc50*/  LOP3.LUT R9, R17, 0xffff, RZ, 0xc0, !PT ;  /* 0x0000ffff11097812 */ /* 0x010fe400078ec0ff */
[----:B0-----:R-:W-:Y:S01]  /*15dc60*/  PRMT R6, R8, 0x3340, R0 ;  /* 0x0000334008067816 */ /* 0x001fe20000000000 */
[----:B------:R-:W3:Y:S04]  /*15dc70*/  LDL.LU R11, [R1+0x5a54] ;  /* 0x005a5400010b7983 */ /* 0x000ee80000300800 */
[----:B------:R-:W4:Y:S01]  /*15dc80*/  LDL.LU R28, [R1+0x582c] ;  /* 0x00582c00011c7983 */ /* 0x000f220000300800 */
[----:B------:R-:W-:-:S04]  /*15dc90*/  PRMT R7, R10, 0x3340, R9 ;  /* 0x000033400a077816 */ /* 0x000fc80000000009 */
        /* <DEDUP_REMOVED lines=12> */
[----:B------:R-:W-:Y:S02]  /*15dd60*/  LOP3.LUT R10, R21, 0xffff, RZ, 0xc0, !PT ;  /* 0x0000ffff150a7812 */ /* 0x000fe400078ec0ff */
[----:B------:R-:W-:-:S04]  /*15dd70*/  LOP3.LUT R8, R19, 0xffff, RZ, 0xc0, !PT ;  /* 0x0000ffff13087812 */ /* 0x000fc800078ec0ff */
[----:B0-----:R-:W-:Y:S02]  /*15dd80*/  PRMT R6, R8, 0x3340, R0 ;  /* 0x0000334008067816 */ /* 0x001fe40000000000 */
[----:B--2---:R-:W-:Y:S02]  /*15dd90*/  LOP3.LUT R9, R5, 0xffff, RZ, 0xc0, !PT ;  /* 0x0000ffff05097812 */ /* 0x004fe400078ec0ff */
[----:B------:R-:W2:Y:S04]  /*15dda0*/  LDL.LU R5, [R1+0x6060] ;  /* 0x0060600001057983 */ /* 0x000ea80000300800 */
[----:B------:R-:W2:Y:S01]  /*15ddb0*/  LDL.LU R17, [R1+0x5a00] ;  /* 0x005a000001117983 */ /* 0x000ea20000300800 */
[----:B------:R-:W-:-:S03]  /*15ddc0*/  PRMT R7, R10, 0x3340, R9 ;  /* 0x000033400a077816 */ /* 0x000fc60000000009 */
[----:B------:R-:W2:Y:S01]  /*15ddd0*/  LDL.LU R21, [R1+0x1870] ;  /* 0x0018700001157983 */ /* 0x000ea20000300800 */
[----:B------:R-:W-:-:S05]  /*15dde0*/  PRMT R6, R7, 0x5410, R6 ;  /* 0x0000541007067816 */ /* 0x000fca0000000006 */
[----:B------:R0:W-:Y:S04]  /*15ddf0*/  STL [R1+0x7ac], R6 ;  /* 0x0007ac0601007387 */ /* 0x0001e80000100800 */
[----:B------:R-:W2:Y:S01]  /*15de00*/  LDL.LU R19, [R1+0x58dc] ;  /* 0x0058dc0001137983 */ /* 0x000ea20000300800 */
[----:B------:R-:W-:Y:S02]  /*15de10*/  SHF.R.U32.HI R7, RZ, 0x8, R10 ;  /* 0x00000008ff077819 */ /* 0x000fe4000001160a */
[----:B------:R-:W-:Y:S02]  /*15de20*/  SHF.R.U32.HI R8, RZ, 0x8, R8 ;  /* 0x00000008ff087819 */ /* 0x000fe40000011608 */
[----:B------:R-:W-:Y:S02]  /*15de30*/  LOP3.LUT R7, R7, 0xffff, RZ, 0xc0, !PT ;  /* 0x0000ffff07077812 */ /* 0x000fe400078ec0ff */
        /* <DEDUP_REMOVED lines=9> */
[----:B0-----:R-:W-:Y:S02]  /*15ded0*/  SHF.R.U32.HI R7, RZ, 0x8, R3 ;  /* 0x00000008ff077819 */ /* 0x001fe40000011603 */
[--C-:B-1----:R-:W-:Y:S01]  /*15dee0*/  PRMT R8, R6, 0x3340, R0.reuse ;  /* 0x0000334006087816 */ /* 0x102fe20000000000 */
[----:B------:R-:W2:Y:S01]  /*15def0*/  LDL.LU R3, [R1+0x605c] ;  /* 0x00605c0001037983 */ /* 0x000ea20000300800 */
[----:B------:R-:W-:Y:S02]  /*15df00*/  LOP3.LUT R7, R7, 0xffff, RZ, 0xc0, !PT ;  /* 0x0000ffff07077812 */ /* 0x000fe400078ec0ff */
[----:B---3--:R-:W-:Y:S01]  /*15df10*/  LOP3.LUT R10, R11, 0xffff, RZ, 0xc0, !PT ;  /* 0x0000ffff0b0a7812 */ /* 0x008fe200078ec0ff */
[----:B------:R4:W-:Y:S01]  /*15df20*/  STL [R1+0x70], R8 ;  /* 0x0000700801007387 */ /* 0x0009e20000100800 */
[----:B------:R-:W-:-:S05]  /*15df30*/  PRMT R6, R7, 0x3340, R0 ;  /* 0x0000334007067816 */ /* 0x000fca0000000000 */
[----:B------:R0:W-:Y:S04]  /*15df40*/  STL [R1+0x6c], R6 ;  /* 0x00006c0601007387 */ /* 0x0001e80000100800 */
[----:B------:R-:W3:Y:S04]  /*15df50*/  LDL.LU R12, [R1+0x5a58] ;  /* 0x005a5800010c7983 */ /* 0x000ee80000300800 */
[----:B------:R-:W3:Y:S01]  /*15df60*/  LDL.LU R11, [R1+0x5838] ;  /* 0x00583800010b7983 */ /* 0x000ee20000300800 */
[----:B----4-:R-:W-:-:S04]  /*15df70*/  LOP3.LUT R8, R28, 0xffff, RZ, 0xc0, !PT ;  /* 0x0000ffff1c087812 */ /* 0x010fc800078ec0ff */
[----:B0-----:R-:W-:Y:S02]  /*15df80*/  PRMT R6, R8, 0x3340, R0 ;  /* 0x0000334008067816 */ /* 0x001fe40000000000 */
        /* <DEDUP_REMOVED lines=8> */
[----:B------:R-:W-:Y:S01]  /*15e010*/  LOP3.LUT R6, R6, 0xffff, RZ, 0xc0, !PT ;  /* 0x0000ffff06067812 */ /* 0x000fe200078ec0ff */
[----:B------:R0:W-:Y:S04]  /*15e020*/  STL [R1+0x7e0], R5 ;  /* 0x0007e00501007387 */ /* 0x0001e80000100800 */
[----:B------:R-:W2:Y:S01]  /*15e030*/  LDL.LU R28, [R1+0x598c] ;  /* 0x00598c00011c7983 */ /* 0x000ea20000300800 */
[----:B------:R-:W-:-:S02]  /*15e040*/  LOP3.LUT R10, R17, 0xffff, RZ, 0xc0, !PT ;  /* 0x0000ffff110a7812 */ /* 0x000fc400078ec0ff */
[----:B------:R-:W-:Y:S02]  /*15e050*/  LOP3.LUT R9, R19, 0xffff, RZ, 0xc0, !PT ;  /* 0x0000ffff13097812 */ /* 0x000fe400078ec0ff */
[----:B0-----:R-:W-:-:S05]  /*15e060*/  PRMT R5, R7, 0x3340, R6 ;  /* 0x0000334007057816 */ /* 0x001fca0000000006 */
[----:B------:R0:W-:Y:S01]  /*15e070*/  STL [R1+0x5c7c], R5 ;  /* 0x005c7c0501007387 */ /* 0x0001e20000100800 */
[----:B------:R-:W-:Y:S02]  /*15e080*/  PRMT R7, R10, 0x3340, R9 ;  /* 0x000033400a077816 */ /* 0x000fe40000000009 */
[----:B0-----:R-:W-:Y:S02]  /*15e090*/  PRMT R5, R8, 0x3340, R0 ;  /* 0x0000334008057816 */ /* 0x001fe40000000000 */
[----:B------:R-:W-:-:S04]  /*15e0a0*/  LOP3.LUT R8, R21, 0xffff, RZ, 0xc0, !PT ;  /* 0x0000ffff15087812 */ /* 0x000fc800078ec0ff */
[----:B------:R-:W-:Y:S01]  /*15e0b0*/  PRMT R6, R8, 0x3340, R0 ;  /* 0x0000334008067816 */ /* 0x000fe20000000000 */
[----:B------:R0:W-:Y:S04]  /*15e0c0*/  STL [R1+0x68], R5 ;  /* 0x0000680501007387 */ /* 0x0001e80000100800 */
[----:B------:R-:W4:Y:S04]  /*15e0d0*/  LDL.LU R17, [R1+0x5a08] ;  /* 0x005a080001117983 */ /* 0x000f280000300800 */
[----:B------:R-:W4:Y:S01]  /*15e0e0*/  LDL.LU R21, [R1+0x1874] ;  /* 0x0018740001157983 */ /* 0x000f220000300800 */
[----:B0-----:R-:W-:-:S05]  /*15e0f0*/  PRMT R5, R7, 0x5410, R6 ;  /* 0x0000541007057816 */ /* 0x001fca0000000006 */
[----:B------:R0:W-:Y:S04]  /*15e100*/  STL [R1+0x7e4], R5 ;  /* 0x0007e40501007387 */ /* 0x0001e80000100800 */
[----:B------:R-:W4:Y:S01]  /*15e110*/  LDL.LU R19, [R1+0x58f0] ;  /* 0x0058f00001137983 */ /* 0x000f220000300800 */
[----:B------:R-:W-:Y:S02]  /*15e120*/  SHF.R.U32.HI R7, RZ, 0x8, R10 ;  /* 0x00000008ff077819 */ /* 0x000fe4000001160a */
[----:B------:R-:W-:Y:S02]  /*15e130*/  SHF.R.U32.HI R6, RZ, 0x8, R9 ;  /* 0x00000008ff067819 */ /* 0x000fe40000011609 */
[----:B------:R-:W-:Y:S02]  /*15e140*/  LOP3.LUT R7, R7, 0xffff, RZ, 0xc0, !PT ;  /* 0x0000ffff07077812 */ /* 0x000fe400078ec0ff */
[----:B------:R-:W-:-:S02]  /*15e150*/  LOP3.LUT R6, R6, 0xffff, RZ, 0xc0, !PT ;  /* 0x0000ffff06067812 */ /* 0x000fc400078ec0ff */
[----:B------:R-:W-:Y:S02]  /*15e160*/  SHF.R.U32.HI R8, RZ, 0x8, R8 ;  /* 0x00000008ff087819 */ /* 0x000fe40000011608 */
[----:B------:R-:W-:Y:S02]  /*15e170*/  PRMT R7, R7, 0x3340, R6 ;  /* 0x0000334007077816 */ /* 0x000fe40000000006 */
[----:B------:R-:W-:Y:S02]  /*15e180*/  SHF.R.U32.HI R6, RZ, 0x8, R18 ;  /* 0x00000008ff067819 */ /* 0x000fe40000011612 */
[----:B------:R-:W-:Y:S01]  /*15e190*/  LOP3.LUT R8, R8, 0xffff, RZ, 0xc0, !PT ;  /* 0x0000ffff08087812 */ /* 0x000fe200078ec0ff */
[----:B------:R1:W-:Y:S01]  /*15e1a0*/  STL [R1+0x4f8], R7 ;  /* 0x0004f80701007387 */ /* 0x0003e20000100800 */
[----:B------:R-:W-:Y:S02]  /*15e1b0*/  LOP3.LUT R6, R6, 0xffff, RZ, 0xc0, !PT ;  /* 0x0000ffff06067812 */ /* 0x000fe400078ec0ff */
[--C-:B0-----:R-:W-:Y:S01]  /*15e1c0*/  PRMT R5, R8, 0x3340, R0.reuse ;  /* 0x0000334008057816 */ /* 0x101fe20000000000 */
[----:B------:R-:W4:Y:S01]  /*15e1d0*/  LDL.LU R18, [R1+0x6058] ;  /* 0x0060580001127983 */ /* 0x000f220000300800 */
[----:B------:R-:W-:-:S02]  /*15e1e0*/  PRMT R6, R6, 0x3340, R0 ;  /* 0x0000334006067816 */ /* 0x000fc40000000000 */
[----:B-1----:R-:W-:Y:S02]  /*15e1f0*/  SHF.R.U32.HI R7, RZ, 0x8, R16 ;  /* 0x00000008ff077819 */ /* 0x002fe40000011610 */
[----:B---3--:R-:W-:Y:S02]  /*15e200*/  LOP3.LUT R10, R12, 0xffff, RZ, 0xc0, !PT ;  /* 0x0000ffff0c0a7812 */ /* 0x008fe400078ec0ff */
[----:B------:R-:W-:Y:S02]  /*15e210*/  LOP3.LUT R8, R11, 0xffff, RZ, 0xc0, !PT ;  /* 0x0000ffff0b087812 */ /* 0x000fe400078ec0ff */
[----:B------:R-:W-:Y:S01]  /*15e220*/  LOP3.LUT R7, R7, 0xffff, RZ, 0xc0, !PT ;  /* 0x0000ffff07077812 */ /* 0x000fe200078ec0ff */
[----:B------:R0:W-:Y:S04]  /*15e230*/  STL [R1+0x64], R5 ;  /* 0x0000640501007387 */ /* 0x0001e80000100800 */
[----:B------:R-:W3:Y:S04]  /*15e240*/  LDL.LU R16, [R1+0x6054] ;  /* 0x0060540001107983 */ /* 0x000ee80000300800 */
[----:B------:R1:W-:Y:S01]  /*15e250*/  STL [R1+0x60], R6 ;  /* 0x0000600601007387 */ /* 0x0003e20000100800 */
[----:B0-----:R-:W-:-:S02]  /*15e260*/  PRMT R5, R7, 0x3340, R0 ;  /* 0x0000334007057816 */ /* 0x001fc40000000000 */
[----:B-1----:R-:W-:-:S03]  /*15e270*/  PRMT R6, R8, 0x3340, R0 ;  /* 0x0000334008067816 */ /* 0x002fc60000000000 */
[----:B------:R0:W-:Y:S01]  /*15e280*/  STL [R1+0x5c], R5 ;  /* 0x00005c0501007387 */ /* 0x0001e20000100800 */
[----:B------:R-:W-:-:S03]  /*15e290*/  SHF.R.U32.HI R8, RZ, 0x8, R8 ;  /* 0x00000008ff087819 */ /* 0x000fc60000011608 */
[----:B------:R-:W3:Y:S04]  /*15e2a0*/  LDL.LU R12, [R1+0x5a5c] ;  /* 0x005a5c00010c7983 */ /* 0x000ee80000300800 */
[----:B------:R-:W3:Y:S01]  /*15e2b0*/  LDL.LU R11, [R1+0x5844] ;  /* 0x00584400010b7983 */ /* 0x000ee20000300800 */
[----:B------:R-:W-:Y:S02]  /*15e2c0*/  LOP3.LUT R8, R8, 0xffff, RZ, 0xc0, !PT ;  /* 0x0000ffff08087812 */ /* 0x000fe400078ec0ff */
[----:B--2---:R-:W-:-:S04]  /*15e2d0*/  LOP3.LUT R9, R28, 0xffff, RZ, 0xc0, !PT ;  /* 0x0000ffff1c097812 */ /* 0x004fc800078ec0ff */
[----:B------:R-:W-:-:S04]  /*15e2e0*/  PRMT R7, R10, 0x3340, R9 ;  /* 0x000033400a077816 */ /* 0x000fc80000000009 */
[----:B0-----:R-:W-:Y:S02]  /*15e2f0*/  PRMT R5, R7, 0x5410, R6 ;  /* 0x0000541007057816 */ /* 0x001fe40000000006 */
[----:B------:R-:W-:Y:S02]  /*15e300*/  SHF.R.U32.HI R7, RZ, 0x8, R10 ;  /* 0x00000008ff077819 */ /* 0x000fe4000001160a */
[----:B------:R-:W-:Y:S01]  /*15e310*/  SHF.R.U32.HI R6, RZ, 0x8, R9 ;  /* 0x00000008ff067819 */ /* 0x000fe20000011609 */
[----:B------:R0:W-:Y:S01]  /*15e320*/  STL [R1+0x7e8], R5 ;  /* 0x0007e80501007387 */ /* 0x0001e20000100800 */
[----:B------:R-:W-:Y:S02]  /*15e330*/  LOP3.LUT R7, R7, 0xffff, RZ, 0xc0, !PT ;  /* 0x0000ffff07077812 */ /* 0x000fe400078ec0ff */
[----:B------:R-:W-:Y:S01]  /*15e340*/  LOP3.LUT R6, R6, 0xffff, RZ, 0xc0, !PT ;  /* 0x0000ffff06067812 */ /* 0x000fe200078ec0ff */
[----:B------:R-:W2:Y:S03]  /*15e350*/  LDL.LU R28, [R1+0x5994] ;  /* 0x00599400011c7983 */ /* 0x000ea60000300800 */
[----:B------:R-:W-:-:S02]  /*15e360*/  PRMT R6, R7, 0x3340, R6 ;  /* 0x0000334007067816 */ /* 0x000fc40000000006 */
[----:B0-----:R-:W-:-:S03]  /*15e370*/  PRMT R5, R8, 0x3340, R0 ;  /* 0x0000334008057816 */ /* 0x001fc60000000000 */
[----:B------:R0:W-:Y:S01]  /*15e380*/  STL [R1+0x540], R6 ;  /* 0x0005400601007387 */ /* 0x0001e20000100800 */
[----:B----4-:R-:W-:Y:S02]  /*15e390*/  LOP3.LUT R10, R17, 0xffff, RZ, 0xc0, !PT ;  /* 0x0000ffff110a7812 */ /* 0x010fe400078ec0ff */
[----:B------:R-:W-:Y:S01]  /*15e3a0*/  LOP3.LUT R8, R21, 0xffff, RZ, 0xc0, !PT ;  /* 0x0000ffff15087812 */ /* 0x000fe200078ec0ff */
[----:B------:R1:W-:Y:S04]  /*15e3b0*/  STL [R1+0x58], R5 ;  /* 0x0000580501007387 */ /* 0x0003e80000100800 */
[----:B------:R-:W4:Y:S04]  /*15e3c0*/  LDL.LU R17, [R1+0x5a0c] ;  /* 0x005a0c0001117983 */ /* 0x000f280000300800 */
[----:B------:R-:W4:Y:S01]  /*15e3d0*/  LDL.LU R21, [R1+0x1878] ;  /* 0x0018780001157983 */ /* 0x000f220000300800 */
[----:B0-----:R-:W-:-:S02]  /*15e3e0*/  PRMT R6, R8, 0x3340, R0 ;  /* 0x0000334008067816 */ /* 0x001fc40000000000 */
[----:B------:R-:W-:-:S04]  /*15e3f0*/  LOP3.LUT R9, R19, 0xffff, RZ, 0xc0, !PT ;  /* 0x0000ffff13097812 */ /* 0x000fc800078ec0ff */
[----:B------:R-:W-:-:S04]  /*15e400*/  PRMT R7, R10, 0x3340, R9 ;  /* 0x000033400a077816 */ /* 0x000fc80000000009 */
[----:B-1----:R-:W-:-:S05]  /*15e410*/  PRMT R5, R7, 0x5410, R6 ;  /* 0x0000541007057816 */ /* 0x002fca0000000006 */
        /* <DEDUP_REMOVED lines=15> */
[----:B-1----:R-:W-:Y:S01]  /*15e510*/  SHF.R.U32.HI R7, RZ, 0x8, R26 ;  /* 0x00000008ff077819 */ /* 0x002fe2000001161a */
[----:B------:R0:W-:Y:S04]  /*15e520*/  STL [R1+0x54], R5 ;  /* 0x0000540501007387 */ /* 0x0001e80000100800 */
[----:B------:R-:W4:Y:S01]  /*15e530*/  LDL.LU R26, [R1+0x604c] ;  /* 0x00604c00011a7983 */ /* 0x000f220000300800 */
[----:B------:R-:W-:-:S03]  /*15e540*/  LOP3.LUT R7, R7, 0xffff, RZ, 0xc0, !PT ;  /* 0x0000ffff07077812 */ /* 0x000fc600078ec0ff */
[----:B------:R1:W-:Y:S01]  /*15e550*/  STL [R1+0x50], R6 ;  /* 0x0000500601007387 */ /* 0x0003e20000100800 */
[----:B---3--:R-:W-:Y:S02]  /*15e560*/  LOP3.LUT R10, R12, 0xffff, RZ, 0xc0, !PT ;  /* 0x0000ffff0c0a7812 */ /* 0x008fe400078ec0ff */
[----:B------:R-:W-:Y:S02]  /*15e570*/  LOP3.LUT R8, R11, 0xffff, RZ, 0xc0, !PT ;  /* 0x0000ffff0b087812 */ /* 0x000fe400078ec0ff */
[--C-:B0-----:R-:W-:Y:S02]  /*15e580*/  PRMT R5, R7, 0x3340, R0.reuse ;  /* 0x0000334007057816 */ /* 0x101fe40000000000 */
        /* <DEDUP_REMOVED lines=10> */
[----:B------:R-:W-:Y:S02]  /*15e630*/  SHF.R.U32.HI R6, RZ, 0x8, R9 ;  /* 0x00000008ff067819 */ /* 0x000fe40000011609 */
[----:B------:R-:W-:Y:S02]  /*15e640*/  LOP3.LUT R7, R7, 0xffff, RZ, 0xc0, !PT ;  /* 0x0000ffff07077812 */ /* 0x000fe400078ec0ff */
[----:B------:R-:W-:Y:S01]  /*15e650*/  LOP3.LUT R6, R6, 0xffff, RZ, 0xc0, !PT ;  /* 0x0000ffff06067812 */ /* 0x000fe200078ec0ff */
[----:B------:R0:W-:Y:S04]  /*15e660*/  STL [R1+0x7f0], R5 ;  /* 0x0007f00501007387 */ /* 0x0001e80000100800 */
[----:B------:R-:W2:Y:S01]  /*15e670*/  LDL.LU R28, [R1+0x599c] ;  /* 0x00599c00011c7983 */ /* 0x000ea20000300800 */
[----:B------:R-:W-:-:S02]  /*15e680*/  PRMT R6, R7, 0x3340, R6 ;  /* 0x0000334007067816 */ /* 0x000fc40000000006 */
[----:B----4-:R-:W-:Y:S02]  /*15e690*/  LOP3.LUT R10, R17, 0xffff, RZ, 0xc0, !PT ;  /* 0x0000ffff110a7812 */ /* 0x010fe400078ec0ff */
[--C-:B0-----:R-:W-:Y:S02]  /*15e6a0*/  PRMT R5, R8, 0x3340, R0.reuse ;  /* 0x0000334008057816 */ /* 0x101fe40000000000 */
[----:B------:R-:W-:Y:S01]  /*15e6b0*/  LOP3.LUT R8, R21, 0xffff, RZ, 0xc0, !PT ;  /* 0x0000ffff15087812 */ /* 0x000fe200078ec0ff */
[----:B------:R0:W-:Y:S04]  /*15e6c0*/  STL [R1+0x54c], R6 ;  /* 0x00054c0601007387 */ /* 0x0001e80000100800 */
        /* <DEDUP_REMOVED lines=25> */
[----:B------:R-:W-:Y:S02]  /*15e860*/  LOP3.LUT R7, R7, 0xffff, RZ, 0xc0, !PT ;  /* 0x0000ffff07077812 */ /* 0x000fe400078ec0ff */
[----:B---3--:R-:W-:Y:S02]  /*15e870*/  LOP3.LUT R10, R12, 0xffff, RZ, 0xc0, !PT ;  /* 0x0000ffff0c0a7812 */ /* 0x008fe400078ec0ff */
[----:B------:R-:W-:Y:S01]  /*15e880*/  LOP3.LUT R8, R11, 0xffff, RZ, 0xc0, !PT ;  /* 0x0000ffff0b087812 */ /* 0x000fe200078ec0ff */
[----:B------:R1:W-:Y:S01]  /*15e890*/  STL [R1+0x40], R6 ;  /* 0x0000400601007387 */ /* 0x0003e20000100800 */
[----:B0-----:R-:W-:-:S02]  /*15e8a0*/  PRMT R5, R7, 0x3340, R0 ;  /* 0x0000334007057816 */ /* 0x001fc40000000000 */
[----:B-1----:R-:W-:Y:S02]  /*15e8b0*/  PRMT R6, R8, 0x3340, R0 ;  /* 0x0000334008067816 */ /* 0x002fe40000000000 */
[----:B------:R-:W-:Y:S01]  /*15e8c0*/  SHF.R.U32.HI R8, RZ, 0x8, R8 ;  /* 0x00000008ff087819 */ /* 0x000fe20000011608 */
[----:B------:R0:W-:Y:S03]  /*15e8d0*/  STL [R1+0x3c], R5 ;  /* 0x00003c0501007387 */ /* 0x0001e60000100800 */
[----:B------:R-:W-:Y:S02]  /*15e8e0*/  LOP3.LUT R8, R8, 0xffff, RZ, 0xc0, !PT ;  /* 0x0000ffff08087812 */ /* 0x000fe400078ec0ff */
[----:B--2---:R-:W-:-:S04]  /*15e8f0*/  LOP3.LUT R9, R28, 0xffff, RZ, 0xc0, !PT ;  /* 0x0000ffff1c097812 */ /* 0x004fc800078ec0ff */
[----:B------:R-:W-:-:S04]  /*15e900*/  PRMT R7, R10, 0x3340, R9 ;  /* 0x000033400a077816 */ /* 0x000fc80000000009 */
[----:B0-----:R-:W-:Y:S02]  /*15e910*/  PRMT R5, R7, 0x5410, R6 ;  /* 0x0000541007057816 */ /* 0x001fe40000000006 */
[----:B------:R-:W-:Y:S02]  /*15e920*/  SHF.R.U32.HI R7, RZ, 0x8, R10 ;  /* 0x00000008ff077819 */ /* 0x000fe4000001160a */
[----:B------:R-:W-:Y:S02]  /*15e930*/  SHF.R.U32.HI R6, RZ, 0x8, R9 ;  /* 0x00000008ff067819 */ /* 0x000fe40000011609 */
[----:B------:R-:W-:Y:S02]  /*15e940*/  PRMT R28, R8, 0x3340, R0 ;  /* 0x00003340081c7816 */ /* 0x000fe40000000000 */
[----:B------:R-:W-:Y:S02]  /*15e950*/  LOP3.LUT R7, R7, 0xffff, RZ, 0xc0, !PT ;  /* 0x0000ffff07077812 */ /* 0x000fe400078ec0ff */
[----:B------:R-:W-:-:S02]  /*15e960*/  LOP3.LUT R6, R6, 0xffff, RZ, 0xc0, !PT ;  /* 0x0000ffff06067812 */ /* 0x000fc400078ec0ff */
[----:B----4-:R-:W-:Y:S02]  /*15e970*/  LOP3.LUT R10, R17, 0xffff, RZ, 0xc0, !PT ;  /* 0x0000ffff110a7812 */ /* 0x010fe400078ec0ff */
[----:B------:R-:W-:Y:S01]  /*15e980*/  LOP3.LUT R8, R21, 0xffff, RZ, 0xc0, !PT ;  /* 0x0000ffff15087812 */ /* 0x000fe200078ec0ff */
[----:B------:R0:W-:Y:S04]  /*15e990*/  STL [R1+0x7f8], R5 ;  /* 0x0007f80501007387 */ /* 0x0001e80000100800 */
[----:B------:R-:W-:Y:S01]  /*15e9a0*/  STL [R1+0x5c20], R28 ;  /* 0x005c201c01007387 */ /* 0x000fe20000100800 */
[----:B0-----:R-:W-:Y:S02]  /*15e9b0*/  PRMT R5, R7, 0x3340, R6 ;  /* 0x0000334007057816 */ /* 0x001fe40000000006 */
[----:B------:R-:W-:-:S03]  /*15e9c0*/  PRMT R6, R8, 0x3340, R0 ;  /* 0x0000334008067816 */ /* 0x000fc60000000000 */
[----:B------:R0:W-:Y:S04]  /*15e9d0*/  STL [R1+0x554], R5 ;  /* 0x0005540501007387 */ /* 0x0001e80000100800 */
[----:B------:R-:W2:Y:S01]  /*15e9e0*/  LDL.LU R21, [R1+0x5864] ;  /* 0x0058640001157983 */ /* 0x000ea20000300800 */
[----:B------:R-:W-:-:S03]  /*15e9f0*/  LOP3.LUT R9, R19, 0xffff, RZ, 0xc0, !PT ;  /* 0x0000ffff13097812 */ /* 0x000fc600078ec0ff */
[----:B------:R-:W3:Y:S01]  /*15ea00*/  LDL.LU R19, [R1+0x59b4] ;  /* 0x0059b40001137983 */ /* 0x000ee20000300800 */
[----:B------:R-:W-:-:S04]  /*15ea10*/  PRMT R7, R10, 0x3340, R9 ;  /* 0x000033400a077816 */ /* 0x000fc80000000009 */
[----:B0-----:R-:W-:Y:S02]  /*15ea20*/  PRMT R5, R7, 0x5410, R6 ;  /* 0x0000541007057816 */ /* 0x001fe40000000006 */
[----:B------:R-:W-:Y:S02]  /*15ea30*/  SHF.R.U32.HI R7, RZ, 0x8, R10 ;  /* 0x00000008ff077819 */ /* 0x000fe4000001160a */
[----:B------:R-:W4:Y:S01]  /*15ea40*/  LDL.LU R10, [R1+0x5a64] ;  /* 0x005a6400010a7983 */ /* 0x000f220000300800 */
[----:B------:R-:W-:Y:S02]  /*15ea50*/  SHF.R.U32.HI R6, RZ, 0x8, R9 ;  /* 0x00000008ff067819 */ /* 0x000fe40000011609 */
[----:B------:R-:W-:Y:S02]  /*15ea60*/  SHF.R.U32.HI R8, RZ, 0x8, R8 ;  /* 0x00000008ff087819 */ /* 0x000fe40000011608 */
[----:B------:R-:W-:Y:S02]  /*15ea70*/  LOP3.LUT R7, R7, 0xffff, RZ, 0xc0, !PT ;  /* 0x0000ffff07077812 */ /* 0x000fe400078ec0ff */
[----:B------:R-:W-:-:S02]  /*15ea80*/  LOP3.LUT R6, R6, 0xffff, RZ, 0xc0, !PT ;  /* 0x0000ffff06067812 */ /* 0x000fc400078ec0ff */
[----:B------:R-:W-:Y:S02]  /*15ea90*/  LOP3.LUT R8, R8, 0xffff, RZ, 0xc0, !PT ;  /* 0x0000ffff08087812 */ /* 0x000fe400078ec0ff */
[----:B------:R-:W-:Y:S02]  /*15eaa0*/  PRMT R12, R7, 0x3340, R6 ;  /* 0x00003340070c7816 */ /* 0x000fe40000000006 */
[----:B------:R-:W-:Y:S02]  /*15eab0*/  SHF.R.U32.HI R6, RZ, 0x8, R15 ;  /* 0x00000008ff067819 */ /* 0x000fe4000001160f */
[----:B------:R-:W-:Y:S02]  /*15eac0*/  SHF.R.U32.HI R7, RZ, 0x8, R4 ;  /* 0x00000008ff077819 */ /* 0x000fe40000011604 */
[----:B------:R-:W-:Y:S01]  /*15ead0*/  PRMT R13, R8, 0x3340, R0 ;  /* 0x00003340080d7816 */ /* 0x000fe20000000000 */
[----:B------:R-:W-:Y:S01]  /*15eae0*/  STL [R1+0x7fc], R5 ;  /* 0x0007fc0501007387 */ /* 0x000fe20000100800 */
[----:B------:R-:W-:-:S02]  /*15eaf0*/  LOP3.LUT R6, R6, 0xffff, RZ, 0xc0, !PT ;  /* 0x0000ffff06067812 */ /* 0x000fc400078ec0ff */
[----:B------:R-:W-:Y:S01]  /*15eb00*/  LOP3.LUT R7, R7, 0xffff, RZ, 0xc0, !PT ;  /* 0x0000ffff07077812 */ /* 0x000fe200078ec0ff */
[----:B------:R-:W-:Y:S04]  /*15eb10*/  STL [R1+0x5c24], R12 ;  /* 0x005c240c01007387 */ /* 0x000fe80000100800 */
[----:B------:R0:W-:Y:S01]  /*15eb20*/  STL [R1+0x5c28], R13 ;  /* 0x005c280d01007387 */ /* 0x0001e20000100800 */
[--C-:B------:R-:W-:Y:S02]  /*15eb30*/  PRMT R11, R6, 0x3340, R0.reuse ;  /* 0x00003340060b7816 */ /* 0x100fe40000000000 */
[----:B------:R-:W-:Y:S01]  /*15eb40*/  PRMT R17, R7, 0x3340, R0 ;  /* 0x0000334007117816 */ /* 0x000fe20000000000 */
[----:B0-----:R-:W4:Y:S04]  /*15eb50*/  LDL.LU R13, [R1+0x68c] ;  /* 0x00068c00010d7983 */ /* 0x001f280000300800 */
[----:B------:R-:W4:Y:S04]  /*15eb60*/  LDL.LU R12, [R1+0x1854] ;  /* 0x00185400010c7983 */ /* 0x000f280000300800 */
[----:B------:R-:W4:Y:S04]  /*15eb70*/  LDL.LU R28, [R1+0x688] ;  /* 0x00068800011c7983 */ /* 0x000f280000300800 */
[----:B------:R-:W4:Y:S04]  /*15eb80*/  LDL.LU R5, [R1+0x185c] ;  /* 0x00185c0001057983 */ /* 0x000f280000300800 */
[----:B------:R-:W4:Y:S04]  /*15eb90*/  LDL.LU R27, [R1+0x5a1c] ;  /* 0x005a1c00011b7983 */ /* 0x000f280000300800 */
[----:B------:R-:W4:Y:S04]  /*15eba0*/  LDL.LU R15, [R1+0x1880] ;  /* 0x00188000010f7983 */ /* 0x000f280000300800 */
[----:B------:R-:W4:Y:S04]  /*15ebb0*/  LDL.LU R4, [R1+0x5918] ;  /* 0x0059180001047983 */ /* 0x000f280000300800 */
[----:B------:R-:W-:Y:S04]  /*15ebc0*/  STL [R1+0x5c2c], R11 ;  /* 0x005c2c0b01007387 */ /* 0x000fe80000100800 */
[----:B------:R0:W-:Y:S04]  /*15ebd0*/  STL [R1+0x5c30], R17 ;  /* 0x005c301101007387 */ /* 0x0001e80000100800 */
[----:B0-----:R-:W4:Y:S04]  /*15ebe0*/  LDL.LU R17, [R1+0x1858] ;  /* 0x0018580001117983 */ /* 0x001f280000300800 */
[----:B------:R-:W4:Y:S01]  /*15ebf0*/  LDL.LU R11, [R1+0x678] ;  /* 0x00067800010b7983 */ /* 0x000f220000300800 */
[----:B--2---:R-:W-:-:S04]  /*15ec00*/  LOP3.LUT R8, R21, 0xffff, RZ, 0xc0, !PT ;  /* 0x0000ffff15087812 */ /* 0x004fc800078ec0ff */
[----:B------:R-:W-:Y:S02]  /*15ec10*/  PRMT R6, R8, 0x3340, R0 ;  /* 0x0000334008067816 */ /* 0x000fe40000000000 */
[----:B---3--:R-:W-:Y:S02]  /*15ec20*/  LOP3.LUT R9, R19, 0xffff, RZ, 0xc0, !PT ;  /* 0x0000ffff13097812 */ /* 0x008fe400078ec0ff */
[----:B----4-:R-:W-:-:S04]  /*15ec30*/  LOP3.LUT R10, R10, 0xffff, RZ, 0xc0, !PT ;  /* 0x0000ffff0a0a7812 */ /* 0x010fc800078ec0ff */
[----:B------:R-:W-:-:S04]  /*15ec40*/  PRMT R7, R10, 0x3340, R9 ;  /* 0x000033400a077816 */ /* 0x000fc80000000009 */
[----:B------:R-:W-:Y:S02]  /*15ec50*/  PRMT R6, R7, 0x5410, R6 ;  /* 0x0000541007067816 */ /* 0x000fe40000000006 */
[----:B------:R-:W-:-:S03]  /*15ec60*/  SHF.R.U32.HI R7, RZ, 0x8, R10 ;  /* 0x00000008ff077819 */ /* 0x000fc6000001160a */
[----:B------:R0:W-:Y:S04]  /*15ec70*/  STL [R1+0x800], R6 ;  /* 0x0008000601007387 */ /* 0x0001e80000100800 */
[----:B------:R-:W2:Y:S01]  /*15ec80*/  LDL.LU R10, [R1+0x1850] ;  /* 0x00185000010a7983 */ /* 0x000ea20000300800 */
[----:B0-----:R-:W-:-:S03]  /*15ec90*/  SHF.R.U32.HI R6, RZ, 0x8, R9 ;  /* 0x00000008ff067819 */ /* 0x001fc60000011609 */
[----:B------:R-:W2:Y:S01]  /*15eca0*/  LDL.LU R9, [R1+0x698] ;  /* 0x0006980001097983 */ /* 0x000ea20000300800 */
[----:B------:R-:W-:Y:S02]  /*15ecb0*/  LOP3.LUT R7, R7, 0xffff, RZ, 0xc0, !PT ;  /* 0x0000ffff07077812 */ /* 0x000fe400078ec0ff */
[----:B------:R-:W-:-:S04]  /*15ecc0*/  LOP3.LUT R6, R6, 0xffff, RZ, 0xc0, !PT ;  /* 0x0000ffff06067812 */ /* 0x000fc800078ec0ff */
[----:B------:R-:W-:-:S05]  /*15ecd0*/  PRMT R19, R7, 0x3340, R6 ;  /* 0x0000334007137816 */ /* 0x000fca0000000006 */
[----:B------:R0:W-:Y:S01]  /*15ece0*/  STL [R1+0x5c34], R19 ;  /* 0x005c341301007387 */ /* 0x0001e20000100800 */
[----:B------:R-:W-:-:S03]  /*15ecf0*/  SHF.R.U32.HI R8, RZ, 0x8, R8 ;  /* 0x00000008ff087819 */ /* 0x000fc60000011608 */
[----:B0-----:R-:W3:Y:S01]  /*15ed00*/  LDL.LU R19, [R1+0x67c] ;  /* 0x00067c0001137983 */ /* 0x001ee20000300800 */
[----:B------:R-:W-:-:S04]  /*15ed10*/  LOP3.LUT R8, R8, 0xffff, RZ, 0xc0, !PT ;  /* 0x0000ffff08087812 */ /* 0x000fc800078ec0ff */
[----:B------:R-:W-:Y:S02]  /*15ed20*/  PRMT R21, R8, 0x3340, R0 ;  /* 0x0000334008157816 */ /* 0x000fe40000000000 */
[----:B------:R-:W-:-:S03]  /*15ed30*/  PRMT R6, R12, 0x5410, R13 ;  /* 0x000054100c067816 */ /* 0x000fc6000000000d */
[----:B------:R-:W-:Y:S01]  /*15ed40*/  STL [R1+0x5c38], R21 ;  /* 0x005c381501007387 */ /* 0x000fe20000100800 */
[----:B------:R-:W-:Y:S02]  /*15ed50*/  LOP3.LUT R8, R15, 0xffff, RZ, 0xc0, !PT ;  /* 0x0000ffff0f087812 */ /* 0x000fe400078ec0ff */
[----:B------:R-:W-:Y:S02]  /*15ed60*/  PRMT R5, R5, 0x5410, R28 ;  /* 0x0000541005057816 */ /* 0x000fe4000000001c */
[----:B--2---:R-:W-:-:S05]  /*15ed70*/  PRMT R7, R10, 0x5410, R9 ;  /* 0x000054100a077816 */ /* 0x004fca0000000009 */
[----:B------:R0:W-:Y:S04]  /*15ed80*/  STL [R1+0x1850], R7 ;  /* 0x0018500701007387 */ /* 0x0001e80000100800 */
[----:B------:R-:W2:Y:S01]  /*15ed90*/  LDL.LU R13, [R1+0x664] ;  /* 0x00066400010d7983 */ /* 0x000ea20000300800 */
[----:B------:R-:W-:Y:S02]  /*15eda0*/  LOP3.LUT R10, R27, 0xffff, RZ, 0xc0, !PT ;  /* 0x0000ffff1b0a7812 */ /* 0x000fe400078ec0ff */
[----:B------:R-:W-:Y:S01]  /*15edb0*/  LOP3.LUT R9, R4, 0xffff, RZ, 0xc0, !PT ;  /* 0x0000ffff04097812 */ /* 0x000fe200078ec0ff */
[----:B------:R1:W-:Y:S04]  /*15edc0*/  STL [R1+0x1854], R6 ;  /* 0x0018540601007387 */ /* 0x0003e80000100800 */
[----:B------:R-:W4:Y:S01]  /*15edd0*/  LDL.LU R12, [R1+0x60c] ;  /* 0x00060c00010c7983 */ /* 0x000f220000300800 */
[----:B0-----:R-:W-:-:S02]  /*15ede0*/  PRMT R7, R10, 0x3340, R9 ;  /* 0x000033400a077816 */ /* 0x001fc40000000009 */
[----:B-1----:R-:W-:Y:S02]  /*15edf0*/  PRMT R6, R8, 0x3340, R0 ;  /* 0x0000334008067816 */ /* 0x002fe40000000000 */
[----:B------:R-:W-:Y:S02]  /*15ee00*/  SHF.R.U32.HI R8, RZ, 0x8, R8 ;  /* 0x00000008ff087819 */ /* 0x000fe40000011608 */
[----:B------:R-:W-:Y:S02]  /*15ee10*/  PRMT R4, R7, 0x5410, R6 ;  /* 0x0000541007047816 */ /* 0x000fe40000000006 */
[----:B------:R-:W-:Y:S02]  /*15ee20*/  SHF.R.U32.HI R7, RZ, 0x8, R10 ;  /* 0x00000008ff077819 */ /* 0x000fe4000001160a */
[----:B------:R-:W-:Y:S01]  /*15ee30*/  SHF.R.U32.HI R6, RZ, 0x8, R9 ;  /* 0x00000008ff067819 */ /* 0x000fe20000011609 */
[----:B------:R0:W-:Y:S04]  /*15ee40*/  STL [R1+0x185c], R5 ;  /* 0x00185c0501007387 */ /* 0x0001e80000100800 */
[----:B------:R-:W4:Y:S01]  /*15ee50*/  LDL.LU R28, [R1+0x1f1c] ;  /* 0x001f1c00011c7983 */ /* 0x000f220000300800 */
[----:B------:R-:W-:-:S02]  /*15ee60*/  LOP3.LUT R7, R7, 0xffff, RZ, 0xc0, !PT ;  /* 0x0000ffff07077812 */ /* 0x000fc400078ec0ff */
[----:B------:R-:W-:Y:S01]  /*15ee70*/  LOP3.LUT R6, R6, 0xffff, RZ, 0xc0, !PT ;  /* 0x0000ffff06067812 */ /* 0x000fe200078ec0ff */
[----:B------:R-:W4:Y:S01]  /*15ee80*/  LDL.LU R27, [R1+0x1918] ;  /* 0x00191800011b7983 */ /* 0x000f220000300800 */
[----:B------:R-:W-:-:S03]  /*15ee90*/  LOP3.LUT R8, R8, 0xffff, RZ, 0xc0, !PT ;  /* 0x0000ffff08087812 */ /* 0x000fc600078ec0ff */
[----:B0-----:R-:W4:Y:S04]  /*15eea0*/  LDL.LU R5, [R1+0x5920] ;  /* 0x0059200001057983 */ /* 0x001f280000300800 */
[----:B------:R0:W-:Y:S01]  /*15eeb0*/  STL [R1+0x80c], R4 ;  /* 0x00080c0401007387 */ /* 0x0001e20000100800 */
[----:B------:R-:W-:Y:S02]  /*15eec0*/  PRMT R15, R8, 0x3340, R0 ;  /* 0x00003340080f7816 */ /* 0x000fe40000000000 */
[----:B0-----:R-:W-:-:S05]  /*15eed0*/  PRMT R4, R7, 0x3340, R6 ;  /* 0x0000334007047816 */ /* 0x001fca0000000006 */
[----:B------:R0:W-:Y:S04]  /*15eee0*/  STL [R1+0x5c3c], R4 ;  /* 0x005c3c0401007387 */ /* 0x0001e80000100800 */
[----:B------:R-:W-:Y:S01]  /*15eef0*/  STL [R1+0x5c40], R15 ;  /* 0x005c400f01007387 */ /* 0x000fe20000100800 */
[----:B0-----:R-:W-:-:S03]  /*15ef00*/  PRMT R4, R23, 0x5410, R11 ;  /* 0x0000541017047816 */ /* 0x001fc6000000000b */
[----:B------:R-:W4:Y:S01]  /*15ef10*/  LDL.LU R23, [R1+0x6040] ;  /* 0x0060400001177983 */ /* 0x000f220000300800 */
[----:B---3--:R-:W-:Y:S02]  /*15ef20*/  PRMT R6, R17, 0x5410, R19 ;  /* 0x0000541011067816 */ /* 0x008fe40000000013 */
[----:B------:R-:W-:-:S03]  /*15ef30*/  SHF.R.U32.HI R7, RZ, 0x8, R14 ;  /* 0x00000008ff077819 */ /* 0x000fc6000001160e */
[----:B------:R0:W-:Y:S01]  /*15ef40*/  STL [R1+0x1858], R6 ;  /* 0x0018580601007387 */ /* 0x0001e20000100800 */
[----:B------:R-:W-:Y:S02]  /*15ef50*/  LOP3.LUT R7, R7, 0xffff, RZ, 0xc0, !PT ;  /* 0x0000ffff07077812 */ /* 0x000fe400078ec0ff */
[----:B0-----:R-:W-:-:S04]  /*15ef60*/  SHF.R.U32.HI R6, RZ, 0x8, R29 ;  /* 0x00000008ff067819 */ /* 0x001fc8000001161d */
[----:B------:R-:W-:Y:S02]  /*15ef70*/  LOP3.LUT R6, R6, 0xffff, RZ, 0xc0, !PT ;  /* 0x0000ffff06067812 */ /* 0x000fe400078ec0ff */
[--C-:B------:R-:W-:Y:S02]  /*15ef80*/  PRMT R29, R7, 0x3340, R0.reuse ;  /* 0x00003340071d7816 */ /* 0x100fe40000000000 */
[----:B------:R-:W-:Y:S01]  /*15ef90*/  PRMT R14, R6, 0x3340, R0 ;  /* 0x00003340060e7816 */ /* 0x000fe20000000000 */
[----:B------:R0:W-:Y:S04]  /*15efa0*/  STL [R1+0x1860], R4 ;  /* 0x0018600401007387 */ /* 0x0001e80000100800 */
[----:B------:R-:W-:Y:S04]  /*15efb0*/  STL [R1+0x5c44], R14 ;  /* 0x005c440e01007387 */ /* 0x000fe80000100800 */
[----:B------:R-:W-:Y:S01]  /*15efc0*/  STL [R1+0x5c48], R29 ;  /* 0x005c481d01007387 */ /* 0x000fe20000100800 */
[----:B0-----:R-:W-:-:S03]  /*15efd0*/  PRMT R4, R25, 0x5410, R26 ;  /* 0x0000541019047816 */ /* 0x001fc6000000001a */
[----:B------:R-:W3:Y:S04]  /*15efe0*/  LDL.LU R26, [R1+0x603c] ;  /* 0x00603c00011a7983 */ /* 0x000ee80000300800 */
[----:B------:R-:W3:Y:S01]  /*15eff0*/  LDL.LU R25, [R1+0x6038] ;  /* 0x0060380001197983 */ /* 0x000ee20000300800 */
[----:B--2---:R-:W-:-:S03]  /*15f000*/  PRMT R6, R24, 0x5410, R13 ;  /* 0x0000541018067816 */ /* 0x004fc6000000000d */
[----:B------:R-:W2:Y:S04]  /*15f010*/  LDL.LU R24, [R1+0x6034] ;  /* 0x0060340001187983 */ /* 0x000ea80000300800 */
[----:B------:R4:W-:Y:S04]  /*15f020*/  STL [R1+0x1864], R4 ;  /* 0x0018640401007387 */ /* 0x0009e80000100800 */
[----:B------:R0:W-:Y:S01]  /*15f030*/  STL [R1+0x644], R6 ;  /* 0x0006440601007387 */ /* 0x0001e20000100800 */
[----:B----4-:R-:W-:Y:S02]  /*15f040*/  PRMT R4, R28, 0x5410, R12 ;  /* 0x000054101c047816 */ /* 0x010fe4000000000c */
[----:B------:R-:W-:-:S02]  /*15f050*/  LOP3.LUT R27, R27, 0xffff, RZ, 0xc0, !PT ;  /* 0x0000ffff1b1b7812 */ /* 0x000fc400078ec0ff */
[----:B------:R-:W-:Y:S02]  /*15f060*/  LOP3.LUT R14, R5, 0xffff, RZ, 0xc0, !PT ;  /* 0x0000ffff050e7812 */ /* 0x000fe400078ec0ff */
[----:B0-----:R-:W-:Y:S01]  /*15f070*/  PRMT R6, R27, 0x3340, R0 ;  /* 0x000033401b067816 */ /* 0x001fe20000000000 */
[----:B------:R0:W-:Y:S04]  /*15f080*/  STL [R1+0x64c], R4 ;  /* 0x00064c0401007387 */ /* 0x0001e80000100800 */
[----:B------:R-:W4:Y:S04]  /*15f090*/  LDL.LU R15, [R1+0x65c] ;  /* 0x00065c00010f7983 */ /* 0x000f280000300800 */
[----:B0-----:R-:W4:Y:S01]  /*15f0a0*/  LDL.LU R4, [R1+0x1f48] ;  /* 0x001f480001047983 */ /* 0x001f220000300800 */
[----:B------:R-:W-:-:S04]  /*15f0b0*/  LOP3.LUT R23, R23, 0xffff, RZ, 0xc0, !PT ;  /* 0x0000ffff17177812 */ /* 0x000fc800078ec0ff */
[----:B------:R-:W-:-:S04]  /*15f0c0*/  PRMT R7, R23, 0x3340, R14 ;  /* 0x0000334017077816 */ /* 0x000fc8000000000e */
[----:B------:R-:W-:-:S05]  /*15f0d0*/  PRMT R5, R7, 0x5410, R6 ;  /* 0x0000541007057816 */ /* 0x000fca0000000006 */
[----:B------:R0:W-:Y:S04]  /*15f0e0*/  STL [R1+0x81c], R5 ;  /* 0x00081c0501007387 */ /* 0x0001e80000100800 */
[----:B------:R-:W4:Y:S04]  /*15f0f0*/  LDL.LU R21, [R1+0x618] ;  /* 0x0006180001157983 */ /* 0x000f280000300800 */
[----:B------:R-:W4:Y:S01]  /*15f100*/  LDL.LU R19, [R1+0x604] ;  /* 0x0006040001137983 */ /* 0x000f220000300800 */
[----:B---3--:R-:W-:Y:S02]  /*15f110*/  LOP3.LUT R10, R26, 0xffff, RZ, 0xc0, !PT ;  /* 0x0000ffff1a0a7812 */ /* 0x008fe400078ec0ff */
[----:B------:R-:W-:-:S04]  /*15f120*/  LOP3.LUT R8, R25, 0xffff, RZ, 0xc0, !PT ;  /* 0x0000ffff19087812 */ /* 0x000fc800078ec0ff */
[----:B------:R-:W-:Y:S02]  /*15f130*/  PRMT R6, R8, 0x3340, R0 ;  /* 0x0000334008067816 */ /* 0x000fe40000000000 */
[----:B------:R-:W-:-:S04]  /*15f140*/  SHF.R.U32.HI R8, RZ, 0x8, R8 ;  /* 0x00000008ff087819 */ /* 0x000fc80000011608 */
[----:B------:R-:W-:-:S04]  /*15f150*/  LOP3.LUT R8, R8, 0xffff, RZ, 0xc0, !PT ;  /* 0x0000ffff08087812 */ /* 0x000fc800078ec0ff */
[----:B------:R-:W-:Y:S02]  /*15f160*/  PRMT R26, R8, 0x3340, R0 ;  /* 0x00003340081a7816 */ /* 0x000fe40000000000 */
[----:B------:R-:W-:-:S04]  /*15f170*/  SHF.R.U32.HI R8, RZ, 0x8, R27 ;  /* 0x00000008ff087819 */ /* 0x000fc8000001161b */
[----:B------:R-:W-:Y:S02]  /*15f180*/  LOP3.LUT R8, R8, 0xffff, RZ, 0xc0, !PT ;  /* 0x0000ffff08087812 */ /* 0x000fe400078ec0ff */
[----:B--2---:R-:W-:-:S04]  /*15f190*/  LOP3.LUT R9, R24, 0xffff, RZ, 0xc0, !PT ;  /* 0x0000ffff18097812 */ /* 0x004fc800078ec0ff */
[----:B------:R-:W-:-:S04]  /*15f1a0*/  PRMT R7, R10, 0x3340, R9 ;  /* 0x000033400a077816 */ /* 0x000fc80000000009 */
[----:B0-----:R-:W-:Y:S02]  /*15f1b0*/  PRMT R5, R7, 0x5410, R6 ;  /* 0x0000541007057816 */ /* 0x001fe40000000006 */
[----:B------:R-:W-:Y:S02]  /*15f1c0*/  SHF.R.U32.HI R7, RZ, 0x8, R10 ;  /* 0x00000008ff077819 */ /* 0x000fe4000001160a */
[----:B------:R-:W-:Y:S02]  /*15f1d0*/  SHF.R.U32.HI R6, RZ, 0x8, R9 ;  /* 0x00000008ff067819 */ /* 0x000fe40000011609 */
[----:B------:R-:W-:Y:S02]  /*15f1e0*/  LOP3.LUT R7, R7, 0xffff, RZ, 0xc0, !PT ;  /* 0x0000ffff07077812 */ /* 0x000fe400078ec0ff */
[----:B------:R-:W-:-:S04]  /*15f1f0*/  LOP3.LUT R6, R6, 0xffff, RZ, 0xc0, !PT ;  /* 0x0000ffff06067812 */ /* 0x000fc800078ec0ff */
[----:B------:R-:W-:Y:S02]  /*15f200*/  PRMT R25, R7, 0x3340, R6 ;  /* 0x0000334007197816 */ /* 0x000fe40000000006 */
[----:B------:R-:W-:Y:S02]  /*15f210*/  SHF.R.U32.HI R7, RZ, 0x8, R23 ;  /* 0x00000008ff077819 */ /* 0x000fe40000011617 */
[----:B------:R-:W-:Y:S02]  /*15f220*/  SHF.R.U32.HI R6, RZ, 0x8, R14 ;  /* 0x00000008ff067819 */ /* 0x000fe4000001160e */
[----:B------:R-:W-:Y:S02]  /*15f230*/  LOP3.LUT R7, R7, 0xffff, RZ, 0xc0, !PT ;  /* 0x0000ffff07077812 */ /* 0x000fe400078ec0ff */
[----:B------:R-:W-:Y:S01]  /*15f240*/  LOP3.LUT R6, R6, 0xffff, RZ, 0xc0, !PT ;  /* 0x0000ffff06067812 */ /* 0x000fe200078ec0ff */
[----:B------:R0:W-:Y:S04]  /*15f250*/  STL [R1+0x818], R5 ;  /* 0x0008180501007387 */ /* 0x0001e80000100800 */
[----:B------:R-:W2:Y:S04]  /*15f260*/  LDL.LU R17, [R1+0x5d4] ;  /* 0x0005d40001117983 */ /* 0x000ea80000300800 */
[----:B------:R-:W2:Y:S01]  /*15f270*/  LDL.LU R11, [R1+0x186c] ;  /* 0x00186c00010b7983 */ /* 0x000ea20000300800 */
[----:B------:R-:W-:-:S02]  /*15f280*/  PRMT R23, R7, 0x3340, R6 ;  /* 0x0000334007177816 */ /* 0x000fc40000000006 */
[----:B------:R-:W-:Y:S02]  /*15f290*/  SHF.R.U32.HI R6, RZ, 0x8, R22 ;  /* 0x00000008ff067819 */ /* 0x000fe40000011616 */
[----:B------:R-:W-:Y:S01]  /*15f2a0*/  SHF.R.U32.HI R7, RZ, 0x8, R20 ;  /* 0x00000008ff077819 */ /* 0x000fe20000011614 */
[----:B------:R-:W3:Y:S01]  /*15f2b0*/  LDL.LU R12, [R1+0x5a2c] ;  /* 0x005a2c00010c7983 */ /* 0x000ee20000300800 */
[----:B------:R-:W-:Y:S02]  /*15f2c0*/  LOP3.LUT R6, R6, 0xffff, RZ, 0xc0, !PT ;  /* 0x0000ffff06067812 */ /* 0x000fe400078ec0ff */
[----:B------:R-:W-:Y:S01]  /*15f2d0*/  LOP3.LUT R7, R7, 0xffff, RZ, 0xc0, !PT ;  /* 0x0000ffff07077812 */ /* 0x000fe200078ec0ff */
[----:B0-----:R-:W3:Y:S04]  /*15f2e0*/  LDL.LU R5, [R1+0x1920] ;  /* 0x0019200001057983 */ /* 0x001ee80000300800 */
[----:B------:R-:W3:Y:S01]  /*15f2f0*/  LDL.LU R13, [R1+0x5930] ;  /* 0x00593000010d7983 */ /* 0x000ee20000300800 */
[----:B------:R-:W-:-:S03]  /*15f300*/  PRMT R24, R8, 0x3340, R0 ;  /* 0x0000334008187816 */ /* 0x000fc60000000000 */
[----:B------:R-:W3:Y:S04]  /*15f310*/  LDL.LU R28, [R1+0x5a6c] ;  /* 0x005a6c00011c7983 */ /* 0x000ee80000300800 */
[----:B------:R-:W-:Y:S01]  /*15f320*/  STL [R1+0x5c4c], R25 ;  /* 0x005c4c1901007387 */ /* 0x000fe20000100800 */
[----:B----4-:R-:W-:Y:S02]  /*15f330*/  PRMT R4, R4, 0x5410, R15 ;  /* 0x0000541004047816 */ /* 0x010fe4000000000f */
[--C-:B------:R-:W-:Y:S01]  /*15f340*/  PRMT R22, R6, 0x3340, R0.reuse ;  /* 0x0000334006167816 */ /* 0x100fe20000000000 */
[----:B------:R-:W-:Y:S01]  /*15f350*/  STL [R1+0x5c50], R26 ;  /* 0x005c501a01007387 */ /* 0x000fe20000100800 */
[----:B------:R-:W-:-:S03]  /*15f360*/  PRMT R20, R7, 0x3340, R0 ;  /* 0x0000334007147816 */ /* 0x000fc60000000000 */
[----:B------:R-:W-:Y:S04]  /*15f370*/  STL [R1+0x5c54], R23 ;  /* 0x005c541701007387 */ /* 0x000fe80000100800 */
[----:B------:R-:W-:Y:S04]  /*15f380*/  STL [R1+0x5c58], R24 ;  /* 0x005c581801007387 */ /* 0x000fe80000100800 */
[----:B------:R0:W-:Y:S04]  /*15f390*/  STL [R1+0x640], R4 ;  /* 0x0006400401007387 */ /* 0x0001e80000100800 */
[----:B------:R-:W-:Y:S04]  /*15f3a0*/  STL [R1+0x5c5c], R22 ;  /* 0x005c5c1601007387 */ /* 0x000fe80000100800 */
[----:B------:R-:W-:Y:S01]  /*15f3b0*/  STL [R1+0x5c60], R20 ;  /* 0x005c601401007387 */ /* 0x000fe20000100800 */
[----:B0-----:R-:W-:-:S02]  /*15f3c0*/  PRMT R4, R18, 0x5410, R21 ;  /* 0x0000541012047816 */ /* 0x001fc40000000015 */
[----:B------:R-:W-:Y:S01]  /*15f3d0*/  PRMT R6, R16, 0x5410, R19 ;  /* 0x0000541010067816 */ /* 0x000fe20000000013 */
[----:B------:R-:W4:Y:S04]  /*15f3e0*/  LDL.LU R18, [R1+0x6030] ;  /* 0x0060300001127983 */ /* 0x000f280000300800 */
[----:B------:R-:W4:Y:S04]  /*15f3f0*/  LDL.LU R16, [R1+0x602c] ;  /* 0x00602c0001107983 */ /* 0x000f280000300800 */
[----:B------:R2:W-:Y:S04]  /*15f400*/  STL [R1+0x654], R4 ;  /* 0x0006540401007387 */ /* 0x0005e80000100800 */
[----:B------:R0:W-:Y:S01]  /*15f410*/  STL [R1+0x648], R6 ;  /* 0x0006480601007387 */ /* 0x0001e20000100800 */
[----:B--2---:R-:W-:-:S02]  /*15f420*/  PRMT R4, R11, 0x5410, R17 ;  /* 0x000054100b047816 */ /* 0x004fc40000000011 */
[----:B---3--:R-:W-:Y:S02]  /*15f430*/  LOP3.LUT R12, R12, 0xffff, RZ, 0xc0, !PT ;  /* 0x0000ffff0c0c7812 */ /* 0x008fe400078ec0ff */
[----:B------:R-:W-:Y:S02]  /*15f440*/  LOP3.LUT R5, R5, 0xffff, RZ, 0xc0, !PT ;  /* 0x0000ffff05057812 */ /* 0x000fe400078ec0ff */
[----:B------:R-:W-:Y:S02]  /*15f450*/  LOP3.LUT R11, R13, 0xffff, RZ, 0xc0, !PT ;  /* 0x0000ffff0d0b7812 */ /* 0x000fe400078ec0ff */
[----:B0-----:R-:W-:Y:S02]  /*15f460*/  PRMT R6, R5, 0x3340, R0 ;  /* 0x0000334005067816 */ /* 0x001fe40000000000 */
[----:B------:R-:W-:Y:S02]  /*15f470*/  PRMT R7, R12, 0x3340, R11 ;  /* 0x000033400c077816 */ /* 0x000fe4000000000b */
[----:B------:R-:W-:Y:S01]  /*15f480*/  LOP3.LUT R10, R28, 0xffff, RZ, 0xc0, !PT ;  /* 0x0000ffff1c0a7812 */ /* 0x000fe200078ec0ff */
[----:B------:R0:W-:Y:S02]  /*15f490*/  STL [R1+0x184c], R4 ;  /* 0x00184c0401007387 */ /* 0x0001e40000100800 */
[----:B0-----:R-:W-:-:S05]  /*15f4a0*/  PRMT R4, R7, 0x5410, R6 ;  /* 0x0000541007047816 */ /* 0x001fca0000000006 */
[----:B------:R0:W-:Y:S04]  /*15f4b0*/  STL [R1+0x1870], R4 ;  /* 0x0018700401007387 */ /* 0x0001e80000100800 */
[----:B------:R-:W2:Y:S04]  /*15f4c0*/  LDL.LU R23, [R1+0x608] ;  /* 0x0006080001177983 */ /* 0x000ea80000300800 */
[----:B------:R-:W2:Y:S01]  /*15f4d0*/  LDL.LU R28, [R1+0x1f2c] ;  /* 0x001f2c00011c7983 */ /* 0x000ea20000300800 */
[----:B----4-:R-:W-:Y:S02]  /*15f4e0*/  LOP3.LUT R8, R18, 0xffff, RZ, 0xc0, !PT ;  /* 0x0000ffff12087812 */ /* 0x010fe400078ec0ff */
[----:B------:R-:W-:-:S02]  /*15f4f0*/  LOP3.LUT R9, R16, 0xffff, RZ, 0xc0, !PT ;  /* 0x0000ffff10097812 */ /* 0x000fc400078ec0ff */
[----:B------:R-:W-:Y:S02]  /*15f500*/  PRMT R6, R8, 0x3340, R0 ;  /* 0x0000334008067816 */ /* 0x000fe40000000000 */
[----:B------:R-:W-:-:S04]  /*15f510*/  PRMT R7, R10, 0x3340, R9 ;  /* 0x000033400a077816 */ /* 0x000fc80000000009 */
[----:B0-----:R-:W-:-:S05]  /*15f520*/  PRMT R4, R7, 0x5410, R6 ;  /* 0x0000541007047816 */ /* 0x001fca0000000006 */
[----:B------:R0:W-:Y:S04]  /*15f530*/  STL [R1+0x186c], R4 ;  /* 0x00186c0401007387 */ /* 0x0001e80000100800 */
[----:B------:R-:W3:Y:S04]  /*15f540*/  LDL.LU R26, [R1+0x20ac] ;  /* 0x0020ac00011a7983 */ /* 0x000ee80000300800 */
[----:B------:R-:W4:Y:S01]  /*15f550*/  LDL.LU R25, [R1+0x5d8] ;  /* 0x0005d80001197983 */ /* 0x000f220000300800 */
[----:B------:R-:W-:Y:S02]  /*15f560*/  SHF.R.U32.HI R7, RZ, 0x8, R10 ;  /* 0x00000008ff077819 */ /* 0x000fe4000001160a */
[----:B------:R-:W-:-:S02]  /*15f570*/  SHF.R.U32.HI R6, RZ, 0x8, R9 ;  /* 0x00000008ff067819 */ /* 0x000fc40000011609 */
[----:B------:R-:W-:Y:S01]  /*15f580*/  SHF.R.U32.HI R27, RZ, 0x8, R8 ;  /* 0x00000008ff1b7819 */ /* 0x000fe20000011608 */
[----:B------:R-:W4:Y:S01]  /*15f590*/  LDL.LU R29, [R1+0x5cc] ;  /* 0x0005cc00011d7983 */ /* 0x000f220000300800 */
[----:B------:R-:W-:Y:S02]  /*15f5a0*/  LOP3.LUT R7, R7, 0xffff, RZ, 0xc0, !PT ;  /* 0x0000ffff07077812 */ /* 0x000fe400078ec0ff */
[----:B------:R-:W-:Y:S02]  /*15f5b0*/  LOP3.LUT R6, R6, 0xffff, RZ, 0xc0, !PT ;  /* 0x0000ffff06067812 */ /* 0x000fe400078ec0ff */
[----:B------:R-:W-:Y:S01]  /*15f5c0*/  LOP3.LUT R27, R27, 0xffff, RZ, 0xc0, !PT ;  /* 0x0000ffff1b1b7812 */ /* 0x000fe200078ec0ff */
[----:B------:R-:W4:Y:S01]  /*15f5d0*/  LDL.LU R14, [R1+0x1f0c] ;  /* 0x001f0c00010e7983 */ /* 0x000f220000300800 */
[----:B------:R-:W-:Y:S02]  /*15f5e0*/  SHF.R.U32.HI R10, RZ, 0x8, R5 ;  /* 0x00000008ff0a7819 */ /* 0x000fe40000011605 */
[----:B------:R-:W-:-:S02]  /*15f5f0*/  PRMT R18, R7, 0x3340, R6 ;  /* 0x0000334007127816 */ /* 0x000fc40000000006 */
[----:B------:R-:W-:Y:S02]  /*15f600*/  SHF.R.U32.HI R7, RZ, 0x8, R12 ;  /* 0x00000008ff077819 */ /* 0x000fe4000001160c */
[----:B------:R-:W-:Y:S01]  /*15f610*/  SHF.R.U32.HI R6, RZ, 0x8, R11 ;  /* 0x00000008ff067819 */ /* 0x000fe2000001160b */
[----:B------:R-:W4:Y:S04]  /*15f620*/  LDL.LU R15, [R1+0x5c4] ;  /* 0x0005c400010f7983 */ /* 0x000f280000300800 */
[----:B0-----:R-:W4:Y:S01]  /*15f630*/  LDL.LU R4, [R1+0x1ee4] ;  /* 0x001ee40001047983 */ /* 0x001f220000300800 */
[----:B------:R-:W-:-:S03]  /*15f640*/  PRMT R27, R27, 0x3340, R0 ;  /* 0x000033401b1b7816 */ /* 0x000fc60000000000 */
[----:B------:R-:W4:Y:S01]  /*15f650*/  LDL.LU R21, [R1+0x5a70] ;  /* 0x005a700001157983 */ /* 0x000f220000300800 */
[----:B------:R-:W-:Y:S02]  /*15f660*/  LOP3.LUT R7, R7, 0xffff, RZ, 0xc0, !PT ;  /* 0x0000ffff07077812 */ /* 0x000fe400078ec0ff */
[----:B------:R-:W-:Y:S01]  /*15f670*/  LOP3.LUT R6, R6, 0xffff, RZ, 0xc0, !PT ;  /* 0x0000ffff06067812 */ /* 0x000fe200078ec0ff */
[----:B------:R-:W4:Y:S01]  /*15f680*/  LDL.LU R19, [R1+0x1a28] ;  /* 0x001a280001137983 */ /* 0x000f220000300800 */
[----:B------:R-:W-:-:S03]  /*15f690*/  LOP3.LUT R10, R10, 0xffff, RZ, 0xc0, !PT ;  /* 0x0000ffff0a0a7812 */ /* 0x000fc600078ec0ff */
[----:B------:R-:W4:Y:S04]  /*15f6a0*/  LDL.LU R17, [R1+0x5a74] ;  /* 0x005a740001117983 */ /* 0x000f280000300800 */
[----:B------:R-:W-:Y:S04]  /*15f6b0*/  STL [R1+0x5c64], R18 ;  /* 0x005c641201007387 */ /* 0x000fe80000100800 */
[----:B------:R-:W-:Y:S01]  /*15f6c0*/  STL [R1+0x5c68], R27 ;  /* 0x005c681b01007387 */ /* 0x000fe20000100800 */
[----:B------:R-:W-:-:S03]  /*15f6d0*/  PRMT R16, R7, 0x3340, R6 ;  /* 0x0000334007107816 */ /* 0x000fc60000000006 */
[----:B------:R-:W4:Y:S01]  /*15f6e0*/  LDL.LU R11, [R1+0x59d4] ;  /* 0x0059d400010b7983 */ /* 0x000f220000300800 */
[----:B------:R-:W-:Y:S02]  /*15f6f0*/  PRMT R10, R10, 0x3340, R0 ;  /* 0x000033400a0a7816 */ /* 0x000fe40000000000 */
[----:B------:R-:W-:Y:S01]  /*15f700*/  SHF.R.U32.HI R8, RZ, 0x8, R2 ;  /* 0x00000008ff087819 */ /* 0x000fe20000011602 */
[----:B------:R-:W4:Y:S04]  /*15f710*/  LDL.LU R13, [R1+0x1950] ;  /* 0x00195000010d7983 */ /* 0x000f280000300800 */
[----:B------:R-:W4:Y:S04]  /*15f720*/  LDL.LU R12, [R1+0x5948] ;  /* 0x00594800010c7983 */ /* 0x000f280000300800 */
[----:B------:R-:W4:Y:S04]  /*15f730*/  LDL.LU R5, [R1+0x5a78] ;  /* 0x005a780001057983 */ /* 0x000f280000300800 */
[----:B------:R-:W-:Y:S01]  /*15f740*/  STL [R1+0x5c6c], R16 ;  /* 0x005c6c1001007387 */ /* 0x000fe20000100800 */
[----:B------:R-:W-:-:S03]  /*15f750*/  LOP3.LUT R8, R8, 0xffff, RZ, 0xc0, !PT ;  /* 0x0000ffff08087812 */ /* 0x000fc600078ec0ff */
[----:B------:R-:W-:Y:S01]  /*15f760*/  STL [R1+0x5c70], R10 ;  /* 0x005c700a01007387 */ /* 0x000fe20000100800 */
[----:B------:R-:W-:Y:S02]  /*15f770*/  PRMT R8, R8, 0x3340, R0 ;  /* 0x0000334008087816 */ /* 0x000fe40000000000 */
[----:B--2---:R-:W-:Y:S02]  /*15f780*/  PRMT R6, R28, 0x5410, R23 ;  /* 0x000054101c067816 */ /* 0x004fe40000000017 */
[----:B------:R-:W2:Y:S04]  /*15f790*/  LDL.LU R28, [R1+0x59dc] ;  /* 0x0059dc00011c7983 */ /* 0x000ea80000300800 */
[----:B------:R0:W-:Y:S04]  /*15f7a0*/  STL [R1+0x1848], R6 ;  /* 0x0018480601007387 */ /* 0x0001e80000100800 */
[----:B------:R-:W2:Y:S01]  /*15f7b0*/  LDL.LU R2, [R1+0x6028] ;  /* 0x0060280001027983 */ /* 0x000ea20000300800 */
[----:B---3--:R-:W-:-:S04]  /*15f7c0*/  SHF.R.U32.HI R9, RZ, 0x8, R26 ;  /* 0x00000008ff097819 */ /* 0x008fc8000001161a */
[----:B------:R-:W-:-:S04]  /*15f7d0*/  LOP3.LUT R9, R9, 0xffff, RZ, 0xc0, !PT ;  /* 0x0000ffff09097812 */ /* 0x000fc800078ec0ff */
[----:B------:R-:W-:Y:S02]  /*15f7e0*/  PRMT R9, R9, 0x3340, R0 ;  /* 0x0000334009097816 */ /* 0x000fe40000000000 */
[----:B----4-:R-:W-:-:S03]  /*15f7f0*/  PRMT R7, R3, 0x5410, R25 ;  /* 0x0000541003077816 */ /* 0x010fc60000000019 */
[----:B------:R-:W-:Y:S04]  /*15f800*/  STL [R1+0x5c74], R9 ;  /* 0x005c740901007387 */ /* 0x000fe80000100800 */
[----:B------:R1:W-:Y:S04]  /*15f810*/  STL [R1+0x5c78], R8 ;  /* 0x005c780801007387 */ /* 0x0003e80000100800 */
[----:B------:R-:W1:Y:S01]  /*15f820*/  LDL.LU R3, [R1+0x6024] ;  /* 0x0060240001037983 */ /* 0x000e620000300800 */
[----:B0-----:R-:W-:Y:S02]  /*15f830*/  PRMT R6, R14, 0x5410, R29 ;  /* 0x000054100e067816 */ /* 0x001fe4000000001d */
[----:B------:R-:W-:Y:S01]  /*15f840*/  PRMT R4, R4, 0x5410, R15 ;  /* 0x0000541004047816 */ /* 0x000fe2000000000f */
[----:B------:R0:W-:Y:S04]  /*15f850*/  STL [R1+0x65c], R7 ;  /* 0x00065c0701007387 */ /* 0x0001e80000100800 */
[----:B------:R3:W-:Y:S04]  /*15f860*/  STL [R1+0x650], R6 ;  /* 0x0006500601007387 */ /* 0x0007e80000100800 */
[----:B------:R4:W-:Y:S01]  /*15f870*/  STL [R1+0x664], R4 ;  /* 0x0006640401007387 */ /* 0x0009e20000100800 */
[----:B--2---:R-:W-:-:S03]  /*15f880*/  LOP3.LUT R16, R2, 0xffff, RZ, 0xc0, !PT ;  /* 0x0000ffff02107812 */ /* 0x004fc600078ec0ff */
[----:B------:R-:W2:Y:S01]  /*15f890*/  LDL.LU R2, [R1+0x6020] ;  /* 0x0060200001027983 */ /* 0x000ea20000300800 */
[----:B-1----:R-:W-:-:S03]  /*15f8a0*/  LOP3.LUT R8, R3, 0xffff, RZ, 0xc0, !PT ;  /* 0x0000ffff03087812 */ /* 0x002fc600078ec0ff */
[----:B------:R-:W2:Y:S01]  /*15f8b0*/  LDL.LU R3, [R1+0x601c] ;  /* 0x00601c0001037983 */ /* 0x000ea20000300800 */
[----:B------:R-:W-:Y:S02]  /*15f8c0*/  LOP3.LUT R18, R21, 0xffff, RZ, 0xc0, !PT ;  /* 0x0000ffff15127812 */ /* 0x000fe400078ec0ff */
[----:B------:R-:W-:Y:S02]  /*15f8d0*/  LOP3.LUT R14, R19, 0xffff, RZ, 0xc0, !PT ;  /* 0x0000ffff130e7812 */ /* 0x000fe400078ec0ff */
[----:B------:R-:W-:Y:S02]  /*15f8e0*/  LOP3.LUT R10, R17, 0xffff, RZ, 0xc0, !PT ;  /* 0x0000ffff110a7812 */ /* 0x000fe400078ec0ff */
[----:B0-----:R-:W-:Y:S02]  /*15f8f0*/  PRMT R7, R18, 0x3340, R16 ;  /* 0x0000334012077816 */ /* 0x001fe40000000010 */
[----:B---3--:R-:W-:Y:S02]  /*15f900*/  PRMT R6, R14, 0x3340, R0 ;  /* 0x000033400e067816 */ /* 0x008fe40000000000 */
[----:B------:R-:W-:-:S02]  /*15f910*/  LOP3.LUT R9, R11, 0xffff, RZ, 0xc0, !PT ;  /* 0x0000ffff0b097812 */ /* 0x000fc400078ec0ff */
[----:B----4-:R-:W-:Y:S02]  /*15f920*/  PRMT R4, R7, 0x5410, R6 ;  /* 0x0000541007047816 */ /* 0x010fe40000000006 */
[----:B------:R-:W-:Y:S02]  /*15f930*/  PRMT R6, R8, 0x3340, R0 ;  /* 0x0000334008067816 */ /* 0x000fe40000000000 */
[----:B------:R-:W-:Y:S02]  /*15f940*/  PRMT R7, R10, 0x3340, R9 ;  /* 0x000033400a077816 */ /* 0x000fe40000000009 */
[----:B------:R-:W-:Y:S02]  /*15f950*/  LOP3.LUT R20, R13, 0xffff, RZ, 0xc0, !PT ;  /* 0x0000ffff0d147812 */ /* 0x000fe400078ec0ff */
[----:B------:R-:W-:Y:S01]  /*15f960*/  LOP3.LUT R22, R12, 0xffff, RZ, 0xc0, !PT ;  /* 0x0000ffff0c167812 */ /* 0x000fe200078ec0ff */
[----:B------:R0:W-:Y:S01]  /*15f970*/  STL [R1+0x1880], R4 ;  /* 0x0018800401007387 */ /* 0x0001e20000100800 */
[----:B------:R-:W-:-:S02]  /*15f980*/  LOP3.LUT R5, R5, 0xffff, RZ, 0xc0, !PT ;  /* 0x0000ffff05057812 */ /* 0x000fc400078ec0ff */
[----:B0-----:R-:W-:Y:S02]  /*15f990*/  PRMT R4, R7, 0x5410, R6 ;  /* 0x0000541007047816 */ /* 0x001fe40000000006 */
[----:B------:R-:W-:-:S03]  /*15f9a0*/  PRMT R6, R20, 0x3340, R0 ;  /* 0x0000334014067816 */ /* 0x000fc60000000000 */
[----:B------:R0:W-:Y:S02]  /*15f9b0*/  STL [R1+0x187c], R4 ;  /* 0x00187c0401007387 */ /* 0x0001e40000100800 */
[----:B0-----:R-:W-:Y:S02]  /*15f9c0*/  LOP3.LUT R4, R28, 0xffff, RZ, 0xc0, !PT ;  /* 0x0000ffff1c047812 */ /* 0x001fe400078ec0ff */
[----:B--2---:R-:W-:-:S04]  /*15f9d0*/  LOP3.LUT R2, R2, 0xffff, RZ, 0xc0, !PT ;  /* 0x0000ffff02027812 */ /* 0x004fc800078ec0ff */
[----:B------:R-:W-:-:S04]  /*15f9e0*/  PRMT R7, R2, 0x3340, R22 ;  /* 0x0000334002077816 */ /* 0x000fc80000000016 */
[----:B------:R-:W-:Y:S02]  /*15f9f0*/  PRMT R11, R7, 0x5410, R6 ;  /* 0x00005410070b7816 */ /* 0x000fe40000000006 */
[----:B------:R-:W-:-:S03]  /*15fa00*/  PRMT R7, R5, 0x3340, R4 ;  /* 0x0000334005077816 */ /* 0x000fc60000000004 */
[----:B------:R0:W-:Y:S01]  /*15fa10*/  STL [R1+0x1878], R11 ;  /* 0x0018780b01007387 */ /* 0x0001e20000100800 */
[----:B------:R-:W-:-:S04]  /*15fa20*/  LOP3.LUT R3, R3, 0xffff, RZ, 0xc0, !PT ;  /* 0x0000ffff03037812 */ /* 0x000fc800078ec0ff */
[----:B------:R-:W-:Y:S02]  /*15fa30*/  PRMT R6, R3, 0x3340, R0 ;  /* 0x0000334003067816 */ /* 0x000fe40000000000 */
[----:B------:R-:W-:Y:S02]  /*15fa40*/  SHF.R.U32.HI R3, RZ, 0x8, R3 ;  /* 0x00000008ff037819 */ /* 0x000fe40000011603 */
[----:B0-----:R-:W-:Y:S02]  /*15fa50*/  PRMT R11, R7, 0x5410, R6 ;  /* 0x00005410070b7816 */ /* 0x001fe40000000006 */
        /* <DEDUP_REMOVED lines=8> */
[----:B------:R1:W-:Y:S04]  /*15fae0*/  STL [R1+0x5c80], R3 ;  /* 0x005c800301007387 */ /* 0x0003e80000100800 */
[----:B------:R-:W-:Y:S04]  /*15faf0*/  STL [R1+0x5c84], R7 ;  /* 0x005c840701007387 */ /* 0x000fe80000100800 */
[----:B------:R-:W2:Y:S04]  /*15fb00*/  LDL.LU R15, [R1+0x600] ;  /* 0x00060000010f7983 */ /* 0x000ea80000300800 */
[----:B------:R-:W2:Y:S04]  /*15fb10*/  LDL.LU R4, [R1+0x1f08] ;  /* 0x001f080001047983 */ /* 0x000ea80000300800 */
[----:B------:R-:W3:Y:S04]  /*15fb20*/  LDL.LU R21, [R1+0x5dc] ;  /* 0x0005dc0001157983 */ /* 0x000ee80000300800 */
[----:B------:R-:W3:Y:S04]  /*15fb30*/  LDL.LU R19, [R1+0x1f24] ;  /* 0x001f240001137983 */ /* 0x000ee80000300800 */
[----:B------:R-:W4:Y:S04]  /*15fb40*/  LDL.LU R17, [R1+0x5d0] ;  /* 0x0005d00001117983 */ /* 0x000f280000300800 */
[----:B0-----:R-:W4:Y:S01]  /*15fb50*/  LDL.LU R11, [R1+0x1ef0] ;  /* 0x001ef000010b7983 */ /* 0x001f220000300800 */
[----:B------:R-:W-:-:S02]  /*15fb60*/  SHF.R.U32.HI R2, RZ, 0x8, R2 ;  /* 0x00000008ff027819 */ /* 0x000fc40000011602 */
[----:B------:R-:W-:Y:S02]  /*15fb70*/  SHF.R.U32.HI R6, RZ, 0x8, R22 ;  /* 0x00000008ff067819 */ /* 0x000fe40000011616 */
[----:B-1----:R-:W-:Y:S01]  /*15fb80*/  SHF.R.U32.HI R3, RZ, 0x8, R20 ;  /* 0x00000008ff037819 */ /* 0x002fe20000011614 */
[----:B------:R-:W4:Y:S01]  /*15fb90*/  LDL.LU R13, [R1+0x59c] ;  /* 0x00059c00010d7983 */ /* 0x000f220000300800 */
[----:B------:R-:W-:Y:S02]  /*15fba0*/  LOP3.LUT R2, R2, 0xffff, RZ, 0xc0, !PT ;  /* 0x0000ffff02027812 */ /* 0x000fe400078ec0ff */
[----:B------:R-:W-:Y:S02]  /*15fbb0*/  LOP3.LUT R6, R6, 0xffff, RZ, 0xc0, !PT ;  /* 0x0000ffff06067812 */ /* 0x000fe400078ec0ff */
[----:B------:R-:W-:Y:S01]  /*15fbc0*/  LOP3.LUT R3, R3, 0xffff, RZ, 0xc0, !PT ;  /* 0x0000ffff03037812 */ /* 0x000fe200078ec0ff */
[----:B------:R-:W4:Y:S04]  /*15fbd0*/  LDL.LU R12, [R1+0x1ed0] ;  /* 0x001ed000010c7983 */ /* 0x000f280000300800 */
[----:B------:R-:W4:Y:S01]  /*15fbe0*/  LDL.LU R28, [R1+0x598] ;  /* 0x00059800011c7983 */ /* 0x000f220000300800 */
[----:B------:R-:W-:-:S02]  /*15fbf0*/  PRMT R2, R2, 0x3340, R6 ;  /* 0x0000334002027816 */ /* 0x000fc40000000006 */
[----:B------:R-:W-:Y:S01]  /*15fc00*/  PRMT R6, R3, 0x3340, R0 ;  /* 0x0000334003067816 */ /* 0x000fe20000000000 */
[----:B------:R-:W4:Y:S04]  /*15fc10*/  LDL.LU R5, [R1+0x1ebc] ;  /* 0x001ebc0001057983 */ /* 0x000f280000300800 */
[----:B------:R0:W-:Y:S01]  /*15fc20*/  STL [R1+0x5c88], R2 ;  /* 0x005c880201007387 */ /* 0x0001e20000100800 */
[----:B------:R-:W-:-:S03]  /*15fc30*/  SHF.R.U32.HI R3, RZ, 0x8, R18 ;  /* 0x00000008ff037819 */ /* 0x000fc60000011612 */
[----:B------:R1:W-:Y:S01]  /*15fc40*/  STL [R1+0x5c8c], R6 ;  /* 0x005c8c0601007387 */ /* 0x0003e20000100800 */
[----:B------:R-:W-:Y:S02]  /*15fc50*/  LOP3.LUT R3, R3, 0xffff, RZ, 0xc0, !PT ;  /* 0x0000ffff03037812 */ /* 0x000fe400078ec0ff */
[----:B0-----:R-:W-:Y:S02]  /*15fc60*/  SHF.R.U32.HI R2, RZ, 0x8, R14 ;  /* 0x00000008ff027819 */ /* 0x001fe4000001160e */
[----:B-1----:R-:W-:Y:S02]  /*15fc70*/  SHF.R.U32.HI R6, RZ, 0x8, R16 ;  /* 0x00000008ff067819 */ /* 0x002fe40000011610 */
[----:B------:R-:W-:Y:S02]  /*15fc80*/  LOP3.LUT R2, R2, 0xffff, RZ, 0xc0, !PT ;  /* 0x0000ffff02027812 */ /* 0x000fe400078ec0ff */
[----:B------:R-:W-:Y:S02]  /*15fc90*/  LOP3.LUT R6, R6, 0xffff, RZ, 0xc0, !PT ;  /* 0x0000ffff06067812 */ /* 0x000fe400078ec0ff */
[----:B------:R-:W-:-:S02]  /*15fca0*/  PRMT R2, R2, 0x3340, R0 ;  /* 0x0000334002027816 */ /* 0x000fc40000000000 */
[----:B------:R-:W-:Y:S02]  /*15fcb0*/  PRMT R6, R3, 0x3340, R6 ;  /* 0x0000334003067816 */ /* 0x000fe40000000006 */
[----:B------:R-:W-:-:S03]  /*15fcc0*/  SHF.R.U32.HI R3, RZ, 0x8, R10 ;  /* 0x00000008ff037819 */ /* 0x000fc6000001160a */
[----:B------:R0:W-:Y:S04]  /*15fcd0*/  STL [R1+0x700], R6 ;  /* 0x0007000601007387 */ /* 0x0001e80000100800 */
[----:B------:R1:W-:Y:S01]  /*15fce0*/  STL [R1+0x214], R2 ;  /* 0x0002140201007387 */ /* 0x0003e20000100800 */
[----:B------:R-:W-:Y:S02]  /*15fcf0*/  LOP3.LUT R3, R3, 0xffff, RZ, 0xc0, !PT ;  /* 0x0000ffff03037812 */ /* 0x000fe400078ec0ff */
[----:B0-----:R-:W-:Y:S02]  /*15fd00*/  SHF.R.U32.HI R6, RZ, 0x8, R9 ;  /* 0x00000008ff067819 */ /* 0x001fe40000011609 */
[----:B-1----:R-:W-:Y:S02]  /*15fd10*/  SHF.R.U32.HI R2, RZ, 0x8, R8 ;  /* 0x00000008ff027819 */ /* 0x002fe40000011608 */
[----:B------:R-:W-:-:S02]  /*15fd20*/  LOP3.LUT R6, R6, 0xffff, RZ, 0xc0, !PT ;  /* 0x0000ffff06067812 */ /* 0x000fc400078ec0ff */
[----:B------:R-:W-:Y:S02]  /*15fd30*/  LOP3.LUT R2, R2, 0xffff, RZ, 0xc0, !PT ;  /* 0x0000ffff02027812 */ /* 0x000fe400078ec0ff */
[----:B------:R-:W-:Y:S02]  /*15fd40*/  PRMT R3, R3, 0x3340, R6 ;  /* 0x0000334003037816 */ /* 0x000fe40000000006 */
[----:B------:R-:W-:Y:S01]  /*15fd50*/  PRMT R2, R2, 0x3340, R0 ;  /* 0x0000334002027816 */ /* 0x000fe20000000000 */
[----:B------:R-:W-:Y:S04]  /*15fd60*/  STL [R1+0x5a94], R0 ;  /* 0x005a940001007387 */ /* 0x000fe80000100800 */
[----:B------:R2:W-:Y:S04]  /*15fd70*/  STL [R1+0x704], R3 ;  /* 0x0007040301007387 */ /* 0x0005e80000100800 */
[----:B------:R3:W-:Y:S01]  /*15fd80*/  STL [R1+0x210], R2 ;  /* 0x0002100201007387 */ /* 0x0007e20000100800 */
[----:B--2---:R-:W-:-:S02]  /*15fd90*/  PRMT R3, R4, 0x5410, R15 ;  /* 0x0000541004037816 */ /* 0x004fc4000000000f */
[----:B---3--:R-:W-:Y:S02]  /*15fda0*/  PRMT R2, R19, 0x5410, R21 ;  /* 0x0000541013027816 */ /* 0x008fe40000000015 */
[----:B----4-:R-:W-:Y:S01]  /*15fdb0*/  PRMT R0, R11, 0x5410, R17 ;  /* 0x000054100b007816 */ /* 0x010fe20000000011 */
[----:B------:R-:W-:Y:S04]  /*15fdc0*/  STL [R1+0x658], R3 ;  /* 0x0006580301007387 */ /* 0x000fe80000100800 */
[----:B------:R-:W-:Y:S04]  /*15fdd0*/  STL [R1+0x660], R2 ;  /* 0x0006600201007387 */ /* 0x000fe80000100800 */
[----:B------:R0:W-:Y:S04]  /*15fde0*/  STL [R1+0x668], R0 ;  /* 0x0006680001007387 */ /* 0x0001e80000100800 */
[----:B0-----:R-:W2:Y:S01]  /*15fdf0*/  LDL.LU R0, [R1+0x1cd0] ;  /* 0x001cd00001007983 */ /* 0x001ea20000300800 */
[----:B------:R-:W-:-:S02]  /*15fe00*/  PRMT R3, R12, 0x5410, R13 ;  /* 0x000054100c037816 */ /* 0x000fc4000000000d */
[----:B------:R-:W-:-:S03]  /*15fe10*/  PRMT R2, R5, 0x5410, R28 ;  /* 0x0000541005027816 */ /* 0x000fc6000000001c */
        /* <DEDUP_REMOVED lines=34> */
[----:B------:R-:W3:Y:S04]  /*160040*/  LDL.LU R6, [R1+0x368] ;  /* 0x0003680001067983 */ /* 0x000ee80000300800 */
        /* <DEDUP_REMOVED lines=33> */
[----:B0-----:R-:W2:Y:S04]  /*160260*/  LDL.LU R6, [R1+0x594] ;  /* 0x0005940001067983 */ /* 0x001ea80000300800 */
[----:B------:R-:W3:Y:S04]  /*160270*/  LDL.LU R2, [R1+0x1ca8] ;  /* 0x001ca80001027983 */ /* 0x000ee80000300800 */
[----:B------:R-:W4:Y:S04]  /*160280*/  LDL.LU R7, [R1+0x364] ;  /* 0x0003640001077983 */ /* 0x000f280000300800 */
[----:B------:R-:W4:Y:S04]  /*160290*/  LDL.LU R3, [R1+0x1c94] ;  /* 0x001c940001037983 */ /* 0x000f280000300800 */
        /* <DEDUP_REMOVED lines=24> */
[----:B--2---:R-:W-:-:S03]  /*160420*/  PRMT R0, R0, 0x5410, R6 ;  /* 0x0000541000007816 */ /* 0x004fc60000000006 */
[----:B------:R-:W2:Y:S04]  /*160430*/  LDL.LU R6, [R1+0x6018] ;  /* 0x0060180001067983 */ /* 0x000ea80000300800 */
[----:B------:R0:W-:Y:S04]  /*160440*/  STL [R1+0x678], R0 ;  /* 0x0006780001007387 */ /* 0x0001e80000100800 */
[----:B0-----:R-:W2:Y:S02]  /*160450*/  LDL.LU R0, [R1+0x6014] ;  /* 0x0060140001007983 */ /* 0x001ea40000300800 */
[----:B--2---:R-:W-:-:S02]  /*160460*/  PRMT R0, R0, 0x5410, R6 ;  /* 0x0000541000007816 */ /* 0x004fc40000000006 */
        /* <DEDUP_REMOVED lines=61> */
[----:B------:R3:W-:Y:S02]  /*160840*/  STL [R1+0x6bc], R0 ;  /* 0x0006bc0001007387 */ /* 0x0007e40000100800 */
[----:B---3--:R-:W-:Y:S02]  /*160850*/  PRMT R0, R9, 0x5410, R8 ;  /* 0x0000541009007816 */ /* 0x008fe40000000008 */
[----:B--2---:R-:W-:Y:S02]  /*160860*/  PRMT R6, R2, 0x5410, R6 ;  /* 0x0000541002067816 */ /* 0x004fe40000000006 */
[----:B----4-:R-:W-:-:S02]  /*160870*/  PRMT R2, R3, 0x5410, R7 ;  /* 0x0000541003027816 */ /* 0x010fc40000000007 */
[----:B------:R-:W-:Y:S01]  /*160880*/  PRMT R3, R16, 0x5410, R10 ;  /* 0x0000541010037816 */ /* 0x000fe2000000000a */
[----:B------:R-:W-:Y:S04]  /*160890*/  STL [R1+0x6ac], R6 ;  /* 0x0006ac0601007387 */ /* 0x000fe80000100800 */
[----:B------:R0:W-:Y:S04]  /*1608a0*/  STL [R1+0x6b8], R2 ;  /* 0x0006b80201007387 */ /* 0x0001e80000100800 */
[----:B------:R1:W-:Y:S04]  /*1608b0*/  STL [R1+0x6c4], R0 ;  /* 0x0006c40001007387 */ /* 0x0003e80000100800 */
[----:B------:R2:W-:Y:S01]  /*1608c0*/  STL [R1+0x183c], R3 ;  /* 0x00183c0301007387 */ /* 0x0005e20000100800 */
[----:B0-----:R-:W-:-:S02]  /*1608d0*/  PRMT R2, R18, 0x5410, R27 ;  /* 0x0000541012027816 */ /* 0x001fc4000000001b */
[----:B-1----:R-:W-:Y:S02]  /*1608e0*/  PRMT R0, R22, 0x5410, R20 ;  /* 0x0000541016007816 */ /* 0x002fe40000000014 */
[----:B--2---:R-:W-:Y:S01]  /*1608f0*/  PRMT R3, R23, 0x5410, R24 ;  /* 0x0000541017037816 */ /* 0x004fe20000000018 */
        /* <DEDUP_REMOVED lines=8> */
[----:B------:R-:W-:Y:S01]  /*160980*/  STL [R1+0x6d4], R3 ;  /* 0x0006d40301007387 */ /* 0x000fe20000100800 */
[----:B0-----:R-:W-:-:S02]  /*160990*/  PRMT R2, R19, 0x5410, R21 ;  /* 0x0000541013027816 */ /* 0x001fc40000000015 */
[----:B-1----:R-:W-:-:S03]  /*1609a0*/  PRMT R0, R11, 0x5410, R17 ;  /* 0x000054100b007816 */ /* 0x002fc60000000011 */
[----:B------:R-:W-:Y:S04]  /*1609b0*/  STL [R1+0x6e4], R2 ;  /* 0x0006e40201007387 */ /* 0x000fe80000100800 */
[----:B------:R0:W-:Y:S04]  /*1609c0*/  STL [R1+0x6d0], R0 ;  /* 0x0006d00001007387 */ /* 0x0001e80000100800 */
[----:B0-----:R-:W2:Y:S01]  /*1609d0*/  LDL.LU R0, [R1+0x19e4] ;  /* 0x0019e40001007983 */ /* 0x001ea20000300800 */
[----:B------:R-:W-:Y:S02]  /*1609e0*/  PRMT R3, R12, 0x5410, R13 ;  /* 0x000054100c037816 */ /* 0x000fe4000000000d */
        /* <DEDUP_REMOVED lines=924> */
[----:B----4-:R-:W-:Y:S02]  /*1643b0*/  PRMT R0, R3, 0x5410, R7 ;  /* 0x0000541003007816 */ /* 0x010fe40000000007 */
[----:B---3--:R-:W-:Y:S02]  /*1643c0*/  PRMT R3, R9, 0x5410, R8 ;  /* 0x0000541009037816 */ /* 0x008fe40000000008 */
[----:B--2---:R-:W-:-:S05]  /*1643d0*/  PRMT R2, R2, 0x5410, R6 ;  /* 0x0000541002027816 */ /* 0x004fca0000000006 */
[----:B------:R0:W-:Y:S04]  /*1643e0*/  STL [R1+0x22c], R2 ;  /* 0x00022c0201007387 */ /* 0x0001e80000100800 */
[----:B------:R1:W-:Y:S04]  /*1643f0*/  STL [R1+0x218], R0 ;  /* 0x0002180001007387 */ /* 0x0003e80000100800 */
[----:B------:R2:W-:Y:S01]  /*164400*/  STL [R1+0x228], R3 ;  /* 0x0002280301007387 */ /* 0x0005e20000100800 */
[----:B0-----:R-:W-:Y:S02]  /*164410*/  PRMT R2, R16, 0x5410, R10 ;  /* 0x0000541010027816 */ /* 0x001fe4000000000a */
[----:B-1----:R-:W-:-:S02]  /*164420*/  PRMT R0, R18, 0x5410, R27 ;  /* 0x0000541012007816 */ /* 0x002fc4000000001b */
        /* <DEDUP_REMOVED lines=15> */
[----:B------:R-:W-:Y:S04]  /*164520*/  STL [R1+0x204], R3 ;  /* 0x0002040301007387 */ /* 0x000fe80000100800 */
[----:B------:R-:W2:Y:S01]  /*164530*/  LDL.LU R6, [R1+0x47c] ;  /* 0x00047c0001067983 */ /* 0x000ea20000300800 */
[----:B0-----:R-:W-:-:S02]  /*164540*/  PRMT R2, R12, 0x5410, R13 ;  /* 0x000054100c027816 */ /* 0x001fc4000000000d */
[----:B-1----:R-:W-:-:S03]  /*164550*/  PRMT R0, R5, 0x5410, R28 ;  /* 0x0000541005007816 */ /* 0x002fc6000000001c */
        /* <DEDUP_REMOVED lines=145> */
[----:B------:R-:W3:Y:S04]  /*164e70*/  LDL.LU R2, [R1+0x5c90] ;  /* 0x005c900001027983 */ /* 0x000ee80000300800 */
[----:B------:R0:W-:Y:S01]  /*164e80*/  STL [R1+0x278], R6 ;  /* 0x0002780601007387 */ /* 0x0001e20000100800 */
[----:B----4-:R-:W-:-:S03]  /*164e90*/  PRMT R5, R5, 0x5410, R3 ;  /* 0x0000541005057816 */ /* 0x010fc60000000003 */
[----:B0-----:R-:W2:Y:S01]  /*164ea0*/  LDL.LU R6, [R1+0x5c8c] ;  /* 0x005c8c0001067983 */ /* 0x001ea20000300800 */
[----:B---3--:R-:W-:-:S03]  /*164eb0*/  PRMT R7, R7, 0x5410, R2 ;  /* 0x0000541007077816 */ /* 0x008fc60000000002 */
[----:B------:R-:W2:Y:S04]  /*164ec0*/  LDL.LU R2, [R1+0x5c88] ;  /* 0x005c880001027983 */ /* 0x000ea80000300800 */
[----:B------:R0:W-:Y:S04]  /*164ed0*/  STL [R1+0x294], R7 ;  /* 0x0002940701007387 */ /* 0x0001e80000100800 */
[----:B0-----:R-:W3:Y:S04]  /*164ee0*/  LDL.LU R7, [R1+0x5c84] ;  /* 0x005c840001077983 */ /* 0x001ee80000300800 */
[----:B------:R-:W3:Y:S04]  /*164ef0*/  LDL.LU R3, [R1+0x5c80] ;  /* 0x005c800001037983 */ /* 0x000ee80000300800 */
[----:B------:R0:W-:Y:S04]  /*164f00*/  STL [R1+0x2b8], R5 ;  /* 0x0002b80501007387 */ /* 0x0001e80000100800 */
[----:B0-----:R-:W4:Y:S01]  /*164f10*/  LDL.LU R5, [R1+0x5c7c] ;  /* 0x005c7c0001057983 */ /* 0x001f220000300800 */
[----:B------:R-:W-:-:S02]  /*164f20*/  PRMT R10, R10, 0x5410, R9 ;  /* 0x000054100a0a7816 */ /* 0x000fc40000000009 */
[----:B------:R-:W-:Y:S02]  /*164f30*/  PRMT R27, R27, 0x5410, R16 ;  /* 0x000054101b1b7816 */ /* 0x000fe40000000010 */
[----:B------:R-:W-:Y:S02]  /*164f40*/  PRMT R20, R20, 0x5410, R18 ;  /* 0x0000541014147816 */ /* 0x000fe40000000012 */
[----:B------:R-:W-:Y:S02]  /*164f50*/  PRMT R24, R24, 0x5410, R22 ;  /* 0x0000541018187816 */ /* 0x000fe40000000016 */
[----:B------:R-:W-:Y:S02]  /*164f60*/  PRMT R26, R26, 0x5410, R23 ;  /* 0x000054101a1a7816 */ /* 0x000fe40000000017 */
[----:B------:R-:W-:Y:S02]  /*164f70*/  PRMT R29, R29, 0x5410, R25 ;  /* 0x000054101d1d7816 */ /* 0x000fe40000000019 */
[----:B------:R-:W-:-:S02]  /*164f80*/  PRMT R15, R15, 0x5410, R14 ;  /* 0x000054100f0f7816 */ /* 0x000fc4000000000e */
[----:B------:R-:W-:Y:S02]  /*164f90*/  PRMT R21, R21, 0x5410, R4 ;  /* 0x0000541015157816 */ /* 0x000fe40000000004 */
[----:B------:R-:W-:Y:S02]  /*164fa0*/  PRMT R17, R17, 0x5410, R19 ;  /* 0x0000541011117816 */ /* 0x000fe40000000013 */
[----:B------:R-:W-:Y:S02]  /*164fb0*/  PRMT R13, R13, 0x5410, R11 ;  /* 0x000054100d0d7816 */ /* 0x000fe4000000000b */
[----:B------:R-:W-:Y:S02]  /*164fc0*/  PRMT R28, R28, 0x5410, R12 ;  /* 0x000054101c1c7816 */ /* 0x000fe4000000000c */
[----:B----4-:R-:W-:Y:S02]  /*164fd0*/  PRMT R5, R5, 0x5410, R8 ;  /* 0x0000541005057816 */ /* 0x010fe40000000008 */
[----:B------:R-:W4:Y:S04]  /*164fe0*/  LDL.LU R8, [R1+0x5c78] ;  /* 0x005c780001087983 */ /* 0x000f280000300800 */
[----:B------:R0:W-:Y:S04]  /*164ff0*/  STL [R1+0x2b4], R5 ;  /* 0x0002b40501007387 */ /* 0x0001e80000100800 */
[----:B0-----:R-:W4:Y:S04]  /*165000*/  LDL R5, [R1+0xb8] ;  /* 0x0000b80001057983 */ /* 0x001f280000100800 */
[----:B------:R-:W4:Y:S04]  /*165010*/  LDL.LU R9, [R1+0x5c74] ;  /* 0x005c740001097983 */ /* 0x000f280000300800 */
[----:B------:R0:W-:Y:S04]  /*165020*/  STL [R1+0x2d8], R10 ;  /* 0x0002d80a01007387 */ /* 0x0001e80000100800 */
[----:B0-----:R-:W2:Y:S04]  /*165030*/  LDL.LU R10, [R1+0x5c70] ;  /* 0x005c7000010a7983 */ /* 0x001ea80000300800 */
[----:B------:R-:W2:Y:S04]  /*165040*/  LDL.LU R16, [R1+0x5c6c] ;  /* 0x005c6c0001107983 */ /* 0x000ea80000300800 */
[----:B------:R0:W-:Y:S04]  /*165050*/  STL [R1+0x2dc], R27 ;  /* 0x0002dc1b01007387 */ /* 0x0001e80000100800 */
[----:B0-----:R-:W3:Y:S04]  /*165060*/  LDL.LU R27, [R1+0x5c68] ;  /* 0x005c6800011b7983 */ /* 0x001ee80000300800 */
[----:B------:R-:W3:Y:S04]  /*165070*/  LDL.LU R18, [R1+0x5c64] ;  /* 0x005c640001127983 */ /* 0x000ee80000300800 */
[----:B------:R0:W-:Y:S04]  /*165080*/  STL [R1+0x314], R20 ;  /* 0x0003141401007387 */ /* 0x0001e80000100800 */
[----:B0-----:R-:W4:Y:S04]  /*165090*/  LDL.LU R20, [R1+0x5c60] ;  /* 0x005c600001147983 */ /* 0x001f280000300800 */
        /* <DEDUP_REMOVED lines=18> */
[----:B------:R-:W2:Y:S04]  /*1651c0*/  LDL.LU R11, [R1+0x5c2c] ;  /* 0x005c2c00010b7983 */ /* 0x000ea80000300800 */
[----:B------:R0:W-:Y:S04]  /*1651d0*/  STL [R1+0x440], R13 ;  /* 0x0004400d01007387 */ /* 0x0001e80000100800 */
[----:B0-----:R-:W3:Y:S04]  /*1651e0*/  LDL.LU R13, [R1+0x5c28] ;  /* 0x005c2800010d7983 */ /* 0x001ee80000300800 */
[----:B------:R-:W3:Y:S04]  /*1651f0*/  LDL.LU R12, [R1+0x5c24] ;  /* 0x005c2400010c7983 */ /* 0x000ee80000300800 */
[----:B------:R0:W-:Y:S04]  /*165200*/  STL [R1+0x494], R28 ;  /* 0x0004941c01007387 */ /* 0x0001e80000100800 */
[----:B0-----:R-:W4:Y:S02]  /*165210*/  LDL.LU R28, [R1+0x5c20] ;  /* 0x005c2000011c7983 */ /* 0x001f240000300800 */
[----:B----4-:R-:W-:-:S02]  /*165220*/  PRMT R0, R0, 0x5410, R28 ;  /* 0x0000541000007816 */ /* 0x010fc4000000001c */
[----:B------:R-:W2:Y:S04]  /*165230*/  LDL.LU R28, [R1+0x5c1c] ;  /* 0x005c1c00011c7983 */ /* 0x000ea80000300800 */
[----:B------:R3:W-:Y:S02]  /*165240*/  STL [R1+0x490], R0 ;  /* 0x0004900001007387 */ /* 0x0007e40000100800 */
[----:B---3--:R-:W-:Y:S02]  /*165250*/  PRMT R0, R12, 0x5410, R13 ;  /* 0x000054100c007816 */ /* 0x008fe4000000000d */
[----:B------:R-:W3:Y:S04]  /*165260*/  LDL.LU R13, [R1+0x5c18] ;  /* 0x005c1800010d7983 */ /* 0x000ee80000300800 */
[----:B------:R-:W4:Y:S04]  /*165270*/  LDL.LU R12, [R1+0x5c14] ;  /* 0x005c1400010c7983 */ /* 0x000f280000300800 */
[----:B------:R0:W-:Y:S04]  /*165280*/  STL [R1+0x4cc], R0 ;  /* 0x0004cc0001007387 */ /* 0x0001e80000100800 */
[----:B0-----:R-:W3:Y:S01]  /*165290*/  LDL.LU R0, [R1+0x5a7c] ;  /* 0x005a7c0001007983 */ /* 0x001ee20000300800 */
[----:B--2---:R-:W-:-:S03]  /*1652a0*/  PRMT R28, R28, 0x5410, R11 ;  /* 0x000054101c1c7816 */ /* 0x004fc6000000000b */
[----:B------:R-:W2:Y:S04]  /*1652b0*/  LDL.LU R11, [R1+0x5c10] ;  /* 0x005c1000010b7983 */ /* 0x000ea80000300800 */
[----:B------:R0:W-:Y:S04]  /*1652c0*/  STL [R1+0x510], R28 ;  /* 0x0005101c01007387 */ /* 0x0001e80000100800 */
[----:B0-----:R-:W4:Y:S01]  /*1652d0*/  LDL.LU R28, [R1+0x5c0c] ;  /* 0x005c0c00011c7983 */ /* 0x001f220000300800 */
[----:B------:R-:W-:Y:S02]  /*1652e0*/  PRMT R19, R19, 0x5410, R21 ;  /* 0x0000541013137816 */ /* 0x000fe40000000015 */
[----:B------:R-:W-:-:S02]  /*1652f0*/  PRMT R4, R4, 0x5410, R15 ;  /* 0x0000541004047816 */ /* 0x000fc4000000000f */
[----:B----4-:R-:W-:Y:S02]  /*165300*/  PRMT R28, R28, 0x5410, R17 ;  /* 0x000054101c1c7816 */ /* 0x010fe40000000011 */
[----:B------:R-:W4:Y:S04]  /*165310*/  LDL.LU R17, [R1+0x5c08] ;  /* 0x005c080001117983 */ /* 0x000f280000300800 */
[----:B------:R0:W-:Y:S04]  /*165320*/  STL [R1+0x524], R28 ;  /* 0x0005241c01007387 */ /* 0x0001e80000100800 */
[----:B0-----:R-:W2:Y:S04]  /*165330*/  LDL.LU R28, [R1+0x5c04] ;  /* 0x005c0400011c7983 */ /* 0x001ea80000300800 */
[----:B------:R-:W2:Y:S04]  /*165340*/  LDL.LU R21, [R1+0x5c00] ;  /* 0x005c000001157983 */ /* 0x000ea80000300800 */
[----:B------:R0:W-:Y:S04]  /*165350*/  STL [R1+0x520], R19 ;  /* 0x0005201301007387 */ /* 0x0001e80000100800 */
[----:B0-----:R-:W2:Y:S04]  /*165360*/  LDL.LU R19, [R1+0x5bfc] ;  /* 0x005bfc0001137983 */ /* 0x001ea80000300800 */
[----:B------:R-:W2:Y:S04]  /*165370*/  LDL.LU R15, [R1+0x5bf8] ;  /* 0x005bf800010f7983 */ /* 0x000ea80000300800 */
[----:B------:R0:W-:Y:S04]  /*165380*/  STL [R1+0x580], R4 ;  /* 0x0005800401007387 */ /* 0x0001e80000100800 */
[----:B0-----:R-:W2:Y:S01]  /*165390*/  LDL.LU R4, [R1+0x5bf4] ;  /* 0x005bf40001047983 */ /* 0x001ea20000300800 */
[----:B------:R-:W-:-:S02]  /*1653a0*/  PRMT R25, R25, 0x5410, R26 ;  /* 0x0000541019197816 */ /* 0x000fc4000000001a */
[----:B------:R-:W-:Y:S02]  /*1653b0*/  PRMT R23, R23, 0x5410, R24 ;  /* 0x0000541017177816 */ /* 0x000fe40000000018 */
[----:B------:R-:W-:Y:S02]  /*1653c0*/  PRMT R18, R18, 0x5410, R27 ;  /* 0x0000541012127816 */ /* 0x000fe4000000001b */
[----:B------:R-:W-:Y:S02]  /*1653d0*/  PRMT R10, R16, 0x5410, R10 ;  /* 0x00005410100a7816 */ /* 0x000fe4000000000a */
[----:B------:R-:W-:Y:S02]  /*1653e0*/  PRMT R3, R3, 0x5410, R7 ;  /* 0x0000541003037816 */ /* 0x000fe40000000007 */
[----:B------:R-:W-:Y:S02]  /*1653f0*/  PRMT R2, R2, 0x5410, R6 ;  /* 0x0000541002027816 */ /* 0x000fe40000000006 */
[----:B---3--:R-:W-:Y:S01]  /*165400*/  LOP3.LUT R0, R0, 0x1f0, RZ, 0xc0, !PT ;  /* 0x000001f000007812 */ /* 0x008fe200078ec0ff */
[----:B------:R-:W-:-:S02]  /*165410*/  VIADD R26, R5, 0x1d ;  /* 0x0000001d051a7836 */ /* 0x000fc40000000000 */
[----:B------:R-:W-:Y:S01]  /*165420*/  VIADD R24, R5, 0x35 ;  /* 0x0000003505187836 */ /* 0x000fe20000000000 */
[----:B----4-:R-:W-:Y:S02]  /*165430*/  PRMT R17, R17, 0x5410, R14 ;  /* 0x0000541011117816 */ /* 0x010fe4000000000e */
[----:B------:R-:W3:Y:S04]  /*165440*/  LDL.LU R14, [R1+0x5bf0] ;  /* 0x005bf000010e7983 */ /* 0x000ee80000300800 */
[----:B------:R0:W-:Y:S01]  /*165450*/  STL [R1+0x5c0], R17 ;  /* 0x0005c01101007387 */ /* 0x0001e20000100800 */
[----:B--2---:R-:W-:Y:S02]  /*165460*/  PRMT R28, R28, 0x5410, R29 ;  /* 0x000054101c1c7816 */ /* 0x004fe4000000001d */
[----:B------:R-:W-:Y:S01]  /*165470*/  PRMT R21, R21, 0x5410, R22 ;  /* 0x0000541015157816 */ /* 0x000fe20000000016 */
[----:B0-----:R-:W2:Y:S04]  /*165480*/  LDL.LU R17, [R1+0x5bec] ;  /* 0x005bec0001117983 */ /* 0x001ea80000300800 */
[----:B------:R-:W-:Y:S04]  /*165490*/  STL [R1+0x614], R28 ;  /* 0x0006141c01007387 */ /* 0x000fe80000100800 */
[----:B------:R-:W-:Y:S04]  /*1654a0*/  STL [R1+0x610], R25 ;  /* 0x0006101901007387 */ /* 0x000fe80000100800 */
[----:B------:R-:W-:Y:S04]  /*1654b0*/  STL [R1+0x66c], R23 ;  /* 0x00066c1701007387 */ /* 0x000fe80000100800 */
[----:B------:R-:W-:Y:S01]  /*1654c0*/  STL [R1+0x181c], R21 ;  /* 0x00181c1501007387 */ /* 0x000fe20000100800 */
[----:B------:R-:W-:-:S02]  /*1654d0*/  PRMT R19, R19, 0x5410, R20 ;  /* 0x0000541013137816 */ /* 0x000fc40000000014 */
[----:B------:R-:W-:Y:S01]  /*1654e0*/  PRMT R9, R15, 0x5410, R9 ;  /* 0x000054100f097816 */ /* 0x000fe20000000009 */
[----:B------:R-:W-:Y:S02]  /*1654f0*/  VIADD R29, R5, 0x5 ;  /* 0x00000005051d7836 */ /* 0x000fe40000000000 */
[----:B------:R-:W-:Y:S04]  /*165500*/  STL [R1+0x1824], R19 ;  /* 0x0018241301007387 */ /* 0x000fe80000100800 */
[----:B------:R-:W-:Y:S04]  /*165510*/  STL [R1+0x1820], R18 ;  /* 0x0018201201007387 */ /* 0x000fe80000100800 */
[----:B------:R-:W-:Y:S04]  /*165520*/  STL [R1+0x1828], R10 ;  /* 0x0018280a01007387 */ /* 0x000fe80000100800 */
[----:B------:R-:W-:Y:S01]  /*165530*/  STL [R1+0x182c], R9 ;  /* 0x00182c0901007387 */ /* 0x000fe20000100800 */
[----:B------:R-:W-:-:S05]  /*165540*/  PRMT R4, R4, 0x5410, R8 ;  /* 0x0000541004047816 */ /* 0x000fca0000000008 */
[----:B------:R-:W-:Y:S04]  /*165550*/  STL [R1+0x1834], R4 ;  /* 0x0018340401007387 */ /* 0x000fe80000100800 */
[----:B------:R-:W-:Y:S04]  /*165560*/  STL [R1+0x1830], R3 ;  /* 0x0018300301007387 */ /* 0x000fe80000100800 */
[----:B------:R-:W-:Y:S04]  /*165570*/  STL [R1+0x1838], R2 ;  /* 0x0018380201007387 */ /* 0x000fe80000100800 */
[----:B------:R0:W-:Y:S04]  /*165580*/  STL [R1+0x5a9c], R29 ;  /* 0x005a9c1d01007387 */ /* 0x0001e80000100800 */
[----:B------:R-:W-:Y:S01]  /*165590*/  STL [R1+0x1c4], R0 ;  /* 0x0001c40001007387 */ /* 0x000fe20000100800 */
[----:B0-----:R-:W-:-:S05]  /*1655a0*/  VIADD R29, R5, 0x7 ;  /* 0x00000007051d7836 */ /* 0x001fca0000000000 */
[----:B------:R0:W-:Y:S02]  /*1655b0*/  STL [R1+0x5aa0], R29 ;  /* 0x005aa01d01007387 */ /* 0x0001e40000100800 */
[----:B0-----:R-:W-:-:S05]  /*1655c0*/  VIADD R29, R5, 0x9 ;  /* 0x00000009051d7836 */ /* 0x001fca0000000000 */
[----:B------:R0:W-:Y:S01]  /*1655d0*/  STL [R1+0x5aa4], R29 ;  /* 0x005aa41d01007387 */ /* 0x0001e20000100800 */
[C---:B------:R-:W-:Y:S02]  /*1655e0*/  VIADD R28, R5.reuse, 0xd ;  /* 0x0000000d051c7836 */ /* 0x040fe40000000000 */
[----:B0-----:R-:W-:-:S05]  /*1655f0*/  VIADD R29, R5, 0xb ;  /* 0x0000000b051d7836 */ /* 0x001fca0000000000 */
[----:B------:R0:W-:Y:S04]  /*165600*/  STL [R1+0x5aac], R29 ;  /* 0x005aac1d01007387 */ /* 0x0001e80000100800 */
[----:B------:R1:W-:Y:S01]  /*165610*/  STL [R1+0x5ab0], R28 ;  /* 0x005ab01c01007387 */ /* 0x0003e20000100800 */
[C---:B0-----:R-:W-:Y:S02]  /*165620*/  VIADD R29, R5.reuse, 0xe ;  /* 0x0000000e051d7836 */ /* 0x041fe40000000000 */
[----:B-1----:R-:W-:-:S03]  /*165630*/  VIADD R28, R5, 0x10 ;  /* 0x00000010051c7836 */ /* 0x002fc60000000000 */
[----:B------:R0:W-:Y:S04]  /*165640*/  STL [R1+0x5ab4], R29 ;  /* 0x005ab41d01007387 */ /* 0x0001e80000100800 */
[----:B------:R1:W-:Y:S01]  /*165650*/  STL [R1+0x5ab8], R28 ;  /* 0x005ab81c01007387 */ /* 0x0003e20000100800 */
[C---:B------:R-:W-:Y:S02]  /*165660*/  VIADD R25, R5.reuse, 0x15 ;  /* 0x0000001505197836 */ /* 0x040fe40000000000 */
        /* <DEDUP_REMOVED lines=10> */
[----:B-1----:R-:W-:-:S02]  /*165710*/  VIADD R25, R5, 0x19 ;  /* 0x0000001905197836 */ /* 0x002fc40000000000 */
[C---:B----4-:R-:W-:Y:S01]  /*165720*/  VIADD R28, R5.reuse, 0x1b ;  /* 0x0000001b051c7836 */ /* 0x050fe20000000000 */
[----:B------:R0:W-:Y:S04]  /*165730*/  STL [R1+0x5ad4], R29 ;  /* 0x005ad41d01007387 */ /* 0x0001e80000100800 */
[----:B------:R1:W-:Y:S04]  /*165740*/  STL [R1+0x5adc], R25 ;  /* 0x005adc1901007387 */ /* 0x0003e80000100800 */
[----:B------:R4:W-:Y:S01]  /*165750*/  STL [R1+0x5ae0], R28 ;  /* 0x005ae01c01007387 */ /* 0x0009e20000100800 */
[----:B0-----:R-:W-:-:S02]  /*165760*/  VIADD R29, R5, 0x1c ;  /* 0x0000001c051d7836 */ /* 0x001fc40000000000 */
[C---:B-1----:R-:W-:Y:S02]  /*165770*/  VIADD R25, R5.reuse, 0x1e ;  /* 0x0000001e05197836 */ /* 0x042fe40000000000 */
[C---:B----4-:R-:W-:Y:S01]  /*165780*/  VIADD R28, R5.reuse, 0x20 ;  /* 0x00000020051c7836 */ /* 0x050fe20000000000 */
[----:B------:R0:W-:Y:S04]  /*165790*/  STL [R1+0x5ae4], R29 ;  /* 0x005ae41d01007387 */ /* 0x0001e80000100800 */
[----:B------:R1:W-:Y:S04]  /*1657a0*/  STL [R1+0x5ae8], R26 ;  /* 0x005ae81a01007387 */ /* 0x0003e80000100800 */
[----:B------:R4:W-:Y:S04]  /*1657b0*/  STL [R1+0x5aec], R25 ;  /* 0x005aec1901007387 */ /* 0x0009e80000100800 */
[----:B------:R4:W-:Y:S01]  /*1657c0*/  STL [R1+0x5af4], R28 ;  /* 0x005af41c01007387 */ /* 0x0009e20000100800 */
[----:B------:R-:W-:-:S02]  /*1657d0*/  VIADD R22, R5, 0x25 ;  /* 0x0000002505167836 */ /* 0x000fc40000000000 */
[C---:B0-----:R-:W-:Y:S02]  /*1657e0*/  VIADD R29, R5.reuse, 0x21 ;  /* 0x00000021051d7836 */ /* 0x041fe40000000000 */
[C---:B-1----:R-:W-:Y:S02]  /*1657f0*/  VIADD R26, R5.reuse, 0x22 ;  /* 0x00000022051a7836 */ /* 0x042fe40000000000 */
[C---:B----4-:R-:W-:Y:S02]  /*165800*/  VIADD R25, R5.reuse, 0x23 ;  /* 0x0000002305197836 */ /* 0x050fe40000000000 */
[C---:B------:R-:W-:Y:S01]  /*165810*/  VIADD R28, R5.reuse, 0x26 ;  /* 0x00000026051c7836 */ /* 0x040fe20000000000 */
[----:B------:R0:W-:Y:S04]  /*165820*/  STL [R1+0x5af8], R29 ;  /* 0x005af81d01007387 */ /* 0x0001e80000100800 */
        /* <DEDUP_REMOVED lines=8> */
[C---:B------:R-:W-:Y:S02]  /*1658b0*/  VIADD R22, R5.reuse, 0x2b ;  /* 0x0000002b05167836 */ /* 0x040fe40000000000 */
[C---:B------:R-:W-:Y:S01]  /*1658c0*/  VIADD R28, R5.reuse, 0x2c ;  /* 0x0000002c051c7836 */ /* 0x040fe20000000000 */
[----:B------:R0:W-:Y:S04]  /*1658d0*/  STL [R1+0x5b10], R29 ;  /* 0x005b101d01007387 */ /* 0x0001e80000100800 */
[----:B------:R1:W-:Y:S04]  /*1658e0*/  STL [R1+0x5b14], R26 ;  /* 0x005b141a01007387 */ /* 0x0003e80000100800 */
[----:B------:R4:W-:Y:S04]  /*1658f0*/  STL [R1+0x5b18], R25 ;  /* 0x005b181901007387 */ /* 0x0009e80000100800 */
[----:B------:R4:W-:Y:S04]  /*165900*/  STL [R1+0x5b1c], R22 ;  /* 0x005b1c1601007387 */ /* 0x0009e80000100800 */
[----:B------:R4:W-:Y:S04]  /*165910*/  STL [R1+0x5b20], R28 ;  /* 0x005b201c01007387 */ /* 0x0009e80000100800 */
[----:B------:R4:W-:Y:S01]  /*165920*/  STL [R1+0x5b24], R23 ;  /* 0x005b241701007387 */ /* 0x0009e20000100800 */
[----:B0-----:R-:W-:-:S02]  /*165930*/  VIADD R29, R5, 0x2e ;  /* 0x0000002e051d7836 */ /* 0x001fc40000000000 */
[C---:B-1----:R-:W-:Y:S02]  /*165940*/  VIADD R26, R5.reuse, 0x2f ;  /* 0x0000002f051a7836 */ /* 0x042fe40000000000 */
[C---:B----4-:R-:W-:Y:S02]  /*165950*/  VIADD R25, R5.reuse, 0x30 ;  /* 0x0000003005197836 */ /* 0x050fe40000000000 */
[C---:B------:R-:W-:Y:S02]  /*165960*/  VIADD R22, R5.reuse, 0x32 ;  /* 0x0000003205167836 */ /* 0x040fe40000000000 */
[C---:B------:R-:W-:Y:S01]  /*165970*/  VIADD R28, R5.reuse, 0x33 ;  /* 0x00000033051c7836 */ /* 0x040fe20000000000 */
[----:B------:R0:W-:Y:S01]  /*165980*/  STL [R1+0x5b2c], R29 ;  /* 0x005b2c1d01007387 */ /* 0x0001e20000100800 */
[----:B------:R-:W-:-:S03]  /*165990*/  VIADD R23, R5, 0x34 ;  /* 0x0000003405177836 */ /* 0x000fc60000000000 */
        /* <DEDUP_REMOVED lines=8> */
[C---:B---3--:R-:W-:Y:S01]  /*165a20*/  VIADD R22, R5.reuse, 0x3a ;  /* 0x0000003a05167836 */ /* 0x048fe20000000000 */
[----:B------:R0:W-:Y:S01]  /*165a30*/  STL [R1+0x5b48], R24 ;  /* 0x005b481801007387 */ /* 0x0001e20000100800 */
[----:B------:R-:W-:-:S03]  /*165a40*/  VIADD R28, R5, 0x3b ;  /* 0x0000003b051c7836 */ /* 0x000fc60000000000 */
[----:B------:R1:W-:Y:S01]  /*165a50*/  STL [R1+0x5b4c], R29 ;  /* 0x005b4c1d01007387 */ /* 0x0003e20000100800 */
[----:B------:R-:W-:-:S03]  /*165a60*/  VIADD R23, R5, 0x3c ;  /* 0x0000003c05177836 */ /* 0x000fc60000000000 */
[----:B------:R3:W-:Y:S01]  /*165a70*/  STL [R1+0x5b50], R26 ;  /* 0x005b501a01007387 */ /* 0x0007e20000100800 */
[----:B------:R-:W-:-:S03]  /*165a80*/  VIADD R20, R5, 0x3d ;  /* 0x0000003d05147836 */ /* 0x000fc60000000000 */
[----:B------:R4:W-:Y:S04]  /*165a90*/  STL [R1+0x5b54], R25 ;  /* 0x005b541901007387 */ /* 0x0009e80000100800 */
[----:B------:R2:W-:Y:S01]  /*165aa0*/  STL [R1+0x5b58], R22 ;  /* 0x005b581601007387 */ /* 0x0005e20000100800 */
[----:B0-----:R-:W-:-:S03]  /*165ab0*/  VIADD R24, R5, 0x3e ;  /* 0x0000003e05187836 */ /* 0x001fc60000000000 */
[----:B------:R0:W-:Y:S04]  /*165ac0*/  STL [R1+0x5b5c], R28 ;  /* 0x005b5c1c01007387 */ /* 0x0001e80000100800 */
[----:B------:R0:W-:Y:S01]  /*165ad0*/  STL [R1+0x5b64], R23 ;  /* 0x005b641701007387 */ /* 0x0001e20000100800 */
[----:B-1----:R-:W-:-:S03]  /*165ae0*/  VIADD R29, R5, 0x3f ;  /* 0x0000003f051d7836 */ /* 0x002fc60000000000 */
[----:B------:R1:W-:Y:S01]  /*165af0*/  STL [R1+0x5b68], R20 ;  /* 0x005b681401007387 */ /* 0x0003e20000100800 */
[----:B---3--:R-:W-:-:S03]  /*165b00*/  VIADD R26, R5, 0x40 ;  /* 0x00000040051a7836 */ /* 0x008fc60000000000 */
[----:B------:R3:W-:Y:S01]  /*165b10*/  STL [R1+0x5b6c], R24 ;  /* 0x005b6c1801007387 */ /* 0x0007e20000100800 */
[C---:B----4-:R-:W-:Y:S02]  /*165b20*/  VIADD R25, R5.reuse, 0x41 ;  /* 0x0000004105197836 */ /* 0x050fe40000000000 */
[C---:B--2---:R-:W-:Y:S01]  /*165b30*/  VIADD R22, R5.reuse, 0x43 ;  /* 0x0000004305167836 */ /* 0x044fe20000000000 */
[----:B------:R2:W-:Y:S01]  /*165b40*/  STL [R1+0x5b70], R29 ;  /* 0x005b701d01007387 */ /* 0x0005e20000100800 */
[C---:B0-----:R-:W-:Y:S02]  /*165b50*/  VIADD R28, R5.reuse, 0x44 ;  /* 0x00000044051c7836 */ /* 0x041fe40000000000 */
[C---:B------:R-:W-:Y:S01]  /*165b60*/  VIADD R21, R5.reuse, 0x45 ;  /* 0x0000004505157836 */ /* 0x040fe20000000000 */
[----:B------:R0:W-:Y:S01]  /*165b70*/  STL [R1+0x5b74], R26 ;  /* 0x005b741a01007387 */ /* 0x0001e20000100800 */
[----:B------:R-:W-:-:S03]  /*165b80*/  VIADD R23, R5, 0x46 ;  /* 0x0000004605177836 */ /* 0x000fc60000000000 */
[----:B------:R4:W-:Y:S01]  /*165b90*/  STL [R1+0x5b78], R25 ;  /* 0x005b781901007387 */ /* 0x0009e20000100800 */
[----:B-1----:R-:W-:-:S03]  /*165ba0*/  VIADD R20, R5, 0x47 ;  /* 0x0000004705147836 */ /* 0x002fc60000000000 */
[----:B------:R1:W-:Y:S01]  /*165bb0*/  STL [R1+0x5b80], R22 ;  /* 0x005b801601007387 */ /* 0x0003e20000100800 */
[----:B---3--:R-:W-:-:S03]  /*165bc0*/  VIADD R24, R5, 0x48 ;  /* 0x0000004805187836 */ /* 0x008fc60000000000 */
[----:B------:R3:W-:Y:S01]  /*165bd0*/  STL [R1+0x5b84], R28 ;  /* 0x005b841c01007387 */ /* 0x0007e20000100800 */
[----:B--2---:R-:W-:-:S03]  /*165be0*/  VIADD R29, R5, 0x49 ;  /* 0x00000049051d7836 */ /* 0x004fc60000000000 */
[----:B------:R2:W-:Y:S01]  /*165bf0*/  STL [R1+0x5b88], R21 ;  /* 0x005b881501007387 */ /* 0x0005e20000100800 */
[----:B0-----:R-:W-:-:S03]  /*165c00*/  VIADD R26, R5, 0x4a ;  /* 0x0000004a051a7836 */ /* 0x001fc60000000000 */
[----:B------:R0:W-:Y:S04]  /*165c10*/  STL [R1+0x5b8c], R23 ;  /* 0x005b8c1701007387 */ /* 0x0001e80000100800 */
[----:B------:R0:W-:Y:S01]  /*165c20*/  STL [R1+0x5b90], R20 ;  /* 0x005b901401007387 */ /* 0x0001e20000100800 */
[C---:B----4-:R-:W-:Y:S02]  /*165c30*/  VIADD R25, R5.reuse, 0x4b ;  /* 0x0000004b05197836 */ /* 0x050fe40000000000 */
[C---:B------:R-:W-:Y:S01]  /*165c40*/  VIADD R18, R5.reuse, 0x4d ;  /* 0x0000004d05127836 */ /* 0x040fe20000000000 */
        /* <DEDUP_REMOVED lines=8> */
[----:B------:R0:W-:Y:S01]  /*165cd0*/  STL [R1+0x5ba8], R18 ;  /* 0x005ba81201007387 */ /* 0x0001e20000100800 */
[----:B------:R-:W-:-:S03]  /*165ce0*/  VIADD R20, R5, 0x52 ;  /* 0x0000005205147836 */ /* 0x000fc60000000000 */
[----:B------:R0:W-:Y:S01]  /*165cf0*/  STL [R1+0x5bac], R22 ;  /* 0x005bac1601007387 */ /* 0x0001e20000100800 */
[----:B----4-:R-:W-:-:S03]  /*165d00*/  VIADD R24, R5, 0x53 ;  /* 0x0000005305187836 */ /* 0x010fc60000000000 */
[----:B------:R4:W-:Y:S01]  /*165d10*/  STL [R1+0x5bb0], R28 ;  /* 0x005bb01c01007387 */ /* 0x0009e20000100800 */
[----:B-1----:R-:W-:-:S03]  /*165d20*/  VIADD R29, R5, 0x54 ;  /* 0x00000054051d7836 */ /* 0x002fc60000000000 */
[----:B------:R1:W-:Y:S01]  /*165d30*/  STL [R1+0x5bb4], R21 ;  /* 0x005bb41501007387 */ /* 0x0003e20000100800 */
[----:B------:R-:W-:-:S03]  /*165d40*/  VIADD R19, R5, 0x55 ;  /* 0x0000005505137836 */ /* 0x000fc60000000000 */
[----:B------:R-:W-:Y:S01]  /*165d50*/  STL [R1+0x5bbc], R23 ;  /* 0x005bbc1701007387 */ /* 0x000fe20000100800 */
[----:B---3--:R-:W-:-:S03]  /*165d60*/  VIADD R26, R5, 0x56 ;  /* 0x00000056051a7836 */ /* 0x008fc60000000000 */
[----:B------:R-:W-:Y:S01]  /*165d70*/  STL [R1+0x5bc0], R20 ;  /* 0x005bc01401007387 */ /* 0x000fe20000100800 */
[----:B--2---:R-:W-:-:S03]  /*165d80*/  VIADD R25, R5, 0x57 ;  /* 0x0000005705197836 */ /* 0x004fc60000000000 */
[----:B------:R-:W-:Y:S01]  /*165d90*/  STL [R1+0x5bc4], R24 ;  /* 0x005bc41801007387 */ /* 0x000fe20000100800 */
[----:B0-----:R-:W-:-:S03]  /*165da0*/  VIADD R18, R5, 0x58 ;  /* 0x0000005805127836 */ /* 0x001fc60000000000 */
[----:B------:R-:W-:Y:S01]  /*165db0*/  STL [R1+0x5bc8], R29 ;  /* 0x005bc81d01007387 */ /* 0x000fe20000100800 */
[----:B------:R-:W-:-:S03]  /*165dc0*/  VIADD R22, R5, 0x5a ;  /* 0x0000005a05167836 */ /* 0x000fc60000000000 */
[----:B------:R-:W-:Y:S01]  /*165dd0*/  STL [R1+0x5bcc], R19 ;  /* 0x005bcc1301007387 */ /* 0x000fe20000100800 */
[----:B----4-:R-:W-:-:S03]  /*165de0*/  VIADD R28, R5, 0x5b ;  /* 0x0000005b051c7836 */ /* 0x010fc60000000000 */
[----:B------:R-:W-:Y:S01]  /*165df0*/  STL [R1+0x5bd0], R26 ;  /* 0x005bd01a01007387 */ /* 0x000fe20000100800 */
[----:B-1----:R-:W-:-:S03]  /*165e00*/  VIADD R21, R5, 0x5c ;  /* 0x0000005c05157836 */ /* 0x002fc60000000000 */
[----:B------:R-:W-:Y:S04]  /*165e10*/  STL [R1+0x5bd4], R25 ;  /* 0x005bd41901007387 */ /* 0x000fe80000100800 */
[----:B------:R-:W-:Y:S04]  /*165e20*/  STL [R1+0x5bdc], R18 ;  /* 0x005bdc1201007387 */ /* 0x000fe80000100800 */
[----:B------:R-:W-:Y:S04]  /*165e30*/  STL [R1+0x5be0], R22 ;  /* 0x005be01601007387 */ /* 0x000fe80000100800 */
[----:B------:R-:W-:Y:S04]  /*165e40*/  STL [R1+0x5be4], R28 ;  /* 0x005be41c01007387 */ /* 0x000fe80000100800 */
[----:B------:R0:W-:Y:S04]  /*165e50*/  STL [R1+0x5be8], R21 ;  /* 0x005be81501007387 */ /* 0x0001e80000100800 */
[----:B------:R-:W2:Y:S04]  /*165e60*/  LDL R4, [R1+0x2d04] ;  /* 0x002d040001047983 */ /* 0x000ea80000100800 */
[----:B------:R-:W3:Y:S04]  /*165e70*/  LDL R3, [R1+0x2d08] ;  /* 0x002d080001037983 */ /* 0x000ee80000100800 */
[----:B------:R-:W4:Y:S04]  /*165e80*/  LDL R2, [R1+0x2d0c] ;  /* 0x002d0c0001027983 */ /* 0x000f280000100800 */
[----:B------:R-:W4:Y:S01]  /*165e90*/  LDL R0, [R1+0x2d00] ;  /* 0x002d000001007983 */ /* 0x000f220000100800 */
[----:B------:R-:W-:Y:S01]  /*165ea0*/  LOP3.LUT R12, R12, 0x7fffffff, RZ, 0xc0, !PT ;  /* 0x7fffffff0c0c7812 */ /* 0x000fe200078ec0ff */
[----:B------:R-:W-:Y:S01]  /*165eb0*/  VIADD R6, R5, 0x8b ;  /* 0x0000008b05067836 */ /* 0x000fe20000000000 */
[----:B--2---:R-:W-:-:S02]  /*165ec0*/  ISETP.LT.AND P3, PT, R4, UR8, !P0 ;  /* 0x0000000804007c0c */ /* 0x004fc4000c761270 */
[----:B---3--:R-:W-:Y:S02]  /*165ed0*/  ISETP.LT.AND P2, PT, R3, UR6, !P0 ;  /* 0x0000000603007c0c */ /* 0x008fe4000c741270 */
[----:B----4-:R-:W-:-:S09]  /*165ee0*/  ISETP.LT.AND P1, PT, R2, UR37, !P0 ;  /* 0x0000002502007c0c */ /* 0x010fd2000c721270 */
[----:B------:R-:W-:Y:S02]  /*165ef0*/  @P3 LOP3.LUT R12, R12, 0x80000000, RZ, 0xfc, !PT ;  /* 0x800000000c0c3812 */ /* 0x000fe400078efcff */
[----:B------:R-:W-:Y:S02]  /*165f00*/  LOP3.LUT R11, R11, 0x7fffffff, RZ, 0xc0, !PT ;  /* 0x7fffffff0b0b7812 */ /* 0x000fe400078ec0ff */
[----:B------:R-:W-:Y:S01]  /*165f10*/  LOP3.LUT R14, R14, 0x7fffffff, RZ, 0xc0, !PT ;  /* 0x7fffffff0e0e7812 */ /* 0x000fe200078ec0ff */
[----:B------:R-:W-:Y:S01]  /*165f20*/  ULDC UR37, c[0x0][0x228] ;  /* 0x00008a0000257ab9 */ /* 0x000fe20000000800 */
        /* <DEDUP_REMOVED lines=14> */
[----:B------:R-:W-:Y:S01]  /*166010*/  LOP3.LUT R13, R13, 0x7fffffff, RZ, 0xc0, !PT ;  /* 0x7fffffff0d0d7812 */ /* 0x000fe200078ec0ff */
[----:B------:R-:W-:-:S06]  /*166020*/  ULDC UR45, c[0x0][0x228] ;  /* 0x00008a00002d7ab9 */ /* 0x000fcc0000000800 */
        /* <DEDUP_REMOVED lines=117> */
[----:B------:R-:W-:Y:S01]  /*166780*/  ISETP.GE.AND P0, PT, R6, UR7, PT ;  /* 0x0000000706007c0c */ /* 0x000fe2000bf06270 */
[----:B------:R-:W-:Y:S01]  /*166790*/  VIADD R6, R5, 0x83 ;  /* 0x0000008305067836 */ /* 0x000fe20000000000 */
[----:B------:R-:W-:Y:S02]  /*1667a0*/  ULDC.64 UR6, c[0x0][0x228] ;  /* 0x00008a0000067ab9 */ /* 0x000fe40000000a00 */
        /* <DEDUP_REMOVED lines=37> */
[C---:B------:R-:W-:Y:S01]  /*166a00*/  VIADD R6, R5.reuse, 0x81 ;  /* 0x0000008105067836 */ /* 0x040fe20000000000 */
[----:B------:R-:W-:Y:S01]  /*166a10*/  ULDC.64 UR12, c[0x0][0x228] ;  /* 0x00008a00000c7ab9 */ /* 0x000fe20000000a00 */
[----:B------:R-:W-:-:S02]  /*166a20*/  VIADD R7, R5, 0x6f ;  /* 0x0000006f05077836 */ /* 0x000fc40000000000 */
[C---:B------:R-:W-:Y:S02]  /*166a30*/  VIADD R8, R5.reuse, 0x6e ;  /* 0x0000006e05087836 */ /* 0x040fe40000000000 */
[----:B------:R-:W-:Y:S01]  /*166a40*/  VIADD R9, R5, 0x6d ;  /* 0x0000006d05097836 */ /* 0x000fe20000000000 */
[----:B------:R-:W-:Y:S01]  /*166a50*/  ULDC UR10, c[0x0][0x228] ;  /* 0x00008a00000a7ab9 */ /* 0x000fe20000000800 */
        /* <DEDUP_REMOVED lines=18> */
[----:B------:R-:W-:Y:S01]  /*166b80*/  VIADD R10, R5, 0x6c ;  /* 0x0000006c050a7836 */ /* 0x000fe20000000000 */
[----:B------:R-:W-:Y:S01]  /*166b90*/  LOP3.LUT R17, R17, 0x7fffffff, RZ, 0xc0, !PT ;  /* 0x7fffffff11117812 */ /* 0x000fe200078ec0ff */
[----:B------:R-:W-:-:S04]  /*166ba0*/  ULDC UR12, c[0x0][0x228] ;  /* 0x00008a00000c7ab9 */ /* 0x000fc80000000800 */
        /* <DEDUP_REMOVED lines=19> */
[----:B------:R-:W-:-:S05]  /*166ce0*/  ULDC UR8, c[0x0][0x228] ;  /* 0x00008a0000087ab9 */ /* 0x000fca0000000800 */
        /* <DEDUP_REMOVED lines=69> */
[----:B0-----:R-:W-:Y:S01]  /*167140*/  VIADD R21, R5, 0x6a ;  /* 0x0000006a05157836 */ /* 0x001fe20000000000 */
[----:B------:R-:W-:Y:S01]  /*167150*/  ULDC UR20, c[0x0][0x228] ;  /* 0x00008a0000147ab9 */ /* 0x000fe20000000800 */
        /* <DEDUP_REMOVED lines=57> */
[C---:B------:R-:W-:Y:S02]  /*1674f0*/  VIADD R16, R5.reuse, 0x65 ;  /* 0x0000006505107836 */ /* 0x040fe40000000000 */
[C---:B------:R-:W-:Y:S02]  /*167500*/  VIADD R25, R5.reuse, 0x64 ;  /* 0x0000006405197836 */ /* 0x040fe40000000000 */
[C---:B------:R-:W-:Y:S01]  /*167510*/  VIADD R26, R5.reuse, 0x63 ;  /* 0x00000063051a7836 */ /* 0x040fe20000000000 */
[----:B------:R-:W-:Y:S02]  /*167520*/  LOP3.LUT R14, R14, 0xfffbffff, RZ, 0xc0, !PT ;  /* 0xfffbffff0e0e7812 */ /* 0x000fe400078ec0ff */
[----:B------:R-:W-:Y:S01]  /*167530*/  ISETP.LT.AND P0, PT, R0, UR46, !P0 ;  /* 0x0000002e00007c0c */ /* 0x000fe2000c701270 */
[----:B------:R-:W-:Y:S01]  /*167540*/  ULDC UR49, c[0x0][0x228] ;  /* 0x00008a0000317ab9 */ /* 0x000fe20000000800 */
[----:B------:R-:W-:Y:S01]  /*167550*/  ULDC UR48, c[0x0][0x228] ;  /* 0x00008a0000307ab9 */ /* 0x000fe20000000800 */
[----:B------:R-:W-:Y:S01]  /*167560*/  @P2 LOP3.LUT R14, R14, 0x40000, RZ, 0xfc, !PT ;  /* 0x000400000e0e2812 */ /* 0x000fe200078efcff */
[----:B------:R-:W-:Y:S01]  /*167570*/  VIADD R19, R5, 0x62 ;  /* 0x0000006205137836 */ /* 0x000fe20000000000 */
[----:B------:R-:W-:-:S02]  /*167580*/  ULDC UR46, c[0x0][0x228] ;  /* 0x00008a00002e7ab9 */ /* 0x000fc40000000800 */
        /* <DEDUP_REMOVED lines=29> */
[----:B------:R-:W-:Y:S01]  /*167760*/  VIADD R29, R5, 0x61 ;  /* 0x00000061051d7836 */ /* 0x000fe20000000000 */
        /* <DEDUP_REMOVED lines=38> */
[C---:B------:R-:W-:Y:S02]  /*1679d0*/  VIADD R20, R5.reuse, 0x5f ;  /* 0x0000005f05147836 */ /* 0x040fe40000000000 */
[C---:B------:R-:W-:Y:S01]  /*1679e0*/  VIADD R23, R5.reuse, 0x5e ;  /* 0x0000005e05177836 */ /* 0x040fe20000000000 */
[----:B------:R-:W-:Y:S02]  /*1679f0*/  LOP3.LUT R14, R14, 0xfffffffb, RZ, 0xc0, !PT ;  /* 0xfffffffb0e0e7812 */ /* 0x000fe400078ec0ff */
[----:B------:R-:W-:Y:S01]  /*167a00*/  ISETP.LT.AND P0, PT, R0, UR42, !P0 ;  /* 0x0000002a00007c0c */ /* 0x000fe2000c701270 */
[----:B------:R-:W-:Y:S01]  /*167a10*/  VIADD R15, R5, 0x5d ;  /* 0x0000005d050f7836 */ /* 0x000fe20000000000 */
[----:B------:R-:W-:Y:S01]  /*167a20*/  ULDC UR42, c[0x0][0x228] ;  /* 0x00008a00002a7ab9 */ /* 0x000fe20000000800 */
[----:B------:R-:W-:Y:S01]  /*167a30*/  @P2 LOP3.LUT R14, R14, 0x4, RZ, 0xfc, !PT ;  /* 0x000000040e0e2812 */ /* 0x000fe200078efcff */
[----:B------:R-:W-:-:S03]  /*167a40*/  ULDC UR43, c[0x0][0x228] ;  /* 0x00008a00002b7ab9 */ /* 0x000fc60000000800 */
        /* <DEDUP_REMOVED lines=78> */
[----:B------:R-:W-:-:S03]  /*167f30*/  ULDC UR37, c[0x0][0x228] ;  /* 0x00008a0000257ab9 */ /* 0x000fc60000000800 */
[----:B------:R-:W-:Y:S02]  /*167f40*/  ISETP.LT.AND P3, PT, R4, UR26, !P0 ;  /* 0x0000001a04007c0c */ /* 0x000fe4000c761270 */
[----:B------:R-:W-:Y:S02]  /*167f50*/  ISETP.LT.AND P2, PT, R3, UR33, !P0 ;  /* 0x0000002103007c0c */ /* 0x000fe4000c741270 */
[----:B------:R-:W-:Y:S02]  /*167f60*/  LOP3.LUT R13, R13, 0xffff7fff, RZ, 0xc0, !PT ;  /* 0xffff7fff0d0d7812 */ /* 0x000fe400078ec0ff */
[----:B------:R-:W-:Y:S01]  /*167f70*/  ISETP.LT.AND P1, PT, R2, UR29, !P0 ;  /* 0x0000001d02007c0c */ /* 0x000fe2000c721270 */
[----:B------:R-:W-:Y:S01]  /*167f80*/  VIADD R6, R5, 0x67 ;  /* 0x0000006705067836 */ /* 0x000fe20000000000 */
[----:B------:R-:W-:-:S05]  /*167f90*/  ULDC UR26, c[0x0][0x228] ;  /* 0x00008a00001a7ab9 */ /* 0x000fca0000000800 */
        /* <DEDUP_REMOVED lines=14> */
[----:B------:R-:W-:Y:S01]  /*168080*/  ULDC.64 UR32, c[0x0][0x228] ;  /* 0x00008a0000207ab9 */ /* 0x000fe20000000a00 */
        /* <DEDUP_REMOVED lines=11> */
[----:B------:R-:W-:-:S03]  /*168140*/  ULDC.64 UR30, c[0x0][0x228] ;  /* 0x00008a00001e7ab9 */ /* 0x000fc60000000a00 */
[----:B------:R-:W-:Y:S02]  /*168150*/  ISETP.LT.AND P3, PT, R4, UR22, !P0 ;  /* 0x0000001604007c0c */ /* 0x000fe4000c761270 */
[----:B------:R-:W-:Y:S02]  /*168160*/  ISETP.LT.AND P2, PT, R3, UR25, !P0 ;  /* 0x0000001903007c0c */ /* 0x000fe4000c741270 */
[----:B------:R-:W-:Y:S02]  /*168170*/  LOP3.LUT R13, R13, 0xffffff7f, RZ, 0xc0, !PT ;  /* 0xffffff7f0d0d7812 */ /* 0x000fe400078ec0ff */
[----:B------:R-:W-:-:S07]  /*168180*/  ISETP.LT.AND P1, PT, R2, UR24, !P0 ;  /* 0x0000001802007c0c */ /* 0x000fce000c721270 */
        /* <DEDUP_REMOVED lines=15> */
[----:B------:R-:W-:Y:S01]  /*168280*/  ULDC.64 UR18, c[0x0][0x228] ;  /* 0x00008a0000127ab9 */ /* 0x000fe20000000a00 */
[----:B------:R-:W-:-:S05]  /*168290*/  ULDC UR24, c[0x0][0x228] ;  /* 0x00008a0000187ab9 */ /* 0x000fca0000000800 */
        /* <DEDUP_REMOVED lines=14> */
[----:B------:R-:W-:-:S09]  /*168380*/  ISETP.LT.AND P1, PT, R2, UR13, !P0 ;  /* 0x0000000d02007c0c */ /* 0x000fd2000c721270 */
        /* <DEDUP_REMOVED lines=15> */
[----:B------:R-:W-:Y:S01]  /*168480*/  ISETP.LT.AND P1, PT, R2, UR9, !P0 ;  /* 0x0000000902007c0c */ /* 0x000fe2000c721270 */
[----:B------:R-:W-:-:S06]  /*168490*/  ULDC UR14, c[0x0][0x228] ;  /* 0x00008a00000e7ab9 */ /* 0x000fcc0000000800 */
        /* <DEDUP_REMOVED lines=11> */
[----:B------:R-:W-:Y:S01]  /*168550*/  ULDC UR25, c[0x0][0x228] ;  /* 0x00008a0000197ab9 */ /* 0x000fe20000000800 */
[----:B------:R-:W2:Y:S02]  /*168560*/  LDL.LU R21, [R1+0x5be8] ;  /* 0x005be80001157983 */ /* 0x000ea40000300800 */
[----:B------:R-:W-:Y:S02]  /*168570*/  ISETP.LT.AND P3, PT, R4, UR22, !P0 ;  /* 0x0000001604007c0c */ /* 0x000fe4000c761270 */
[----:B------:R-:W-:Y:S02]  /*168580*/  ISETP.LT.AND P2, PT, R3, UR21, !P0 ;  /* 0x0000001503007c0c */ /* 0x000fe4000c741270 */
[----:B------:R-:W-:-:S02]  /*168590*/  LOP3.LUT R17, R17, 0xff7fffff, RZ, 0xc0, !PT ;  /* 0xff7fffff11117812 */ /* 0x000fc400078ec0ff */
        /* <DEDUP_REMOVED lines=13> */
[----:B------:R-:W-:Y:S01]  /*168670*/  ULDC.64 UR18, c[0x0][0x228] ;  /* 0x00008a0000127ab9 */ /* 0x000fe20000000a00 */
[----:B------:R-:W3:Y:S02]  /*168680*/  LDL.LU R28, [R1+0x5be4] ;  /* 0x005be400011c7983 */ /* 0x000ee40000300800 */
[----:B------:R-:W-:Y:S02]  /*168690*/  ISETP.LT.AND P1, PT, R4, UR30, !P0 ;  /* 0x0000001e04007c0c */ /* 0x000fe4000c721270 */
[----:B------:R-:W-:Y:S02]  /*1686a0*/  ISETP.LT.AND P3, PT, R3, UR37, !P0 ;  /* 0x0000002503007c0c */ /* 0x000fe4000c761270 */
[----:B------:R-:W-:-:S02]  /*1686b0*/  LOP3.LUT R17, R17, 0xfff7ffff, RZ, 0xc0, !PT ;  /* 0xfff7ffff11117812 */ /* 0x000fc400078ec0ff */
[----:B------:R-:W-:Y:S01]  /*1686c0*/  ISETP.LT.AND P2, PT, R2, UR34, !P0 ;  /* 0x0000002202007c0c */ /* 0x000fe2000c741270 */
[----:B------:R-:W-:Y:S01]  /*1686d0*/  ULDC UR37, c[0x0][0x228] ;  /* 0x00008a0000257ab9 */ /* 0x000fe20000000800 */
[----:B------:R-:W-:-:S05]  /*1686e0*/  ULDC UR34, c[0x0][0x228] ;  /* 0x00008a0000227ab9 */ /* 0x000fca0000000800 */
[----:B------:R-:W-:-:S04]  /*1686f0*/  @P1 LOP3.LUT R17, R17, 0x80000, RZ, 0xfc, !PT ;  /* 0x0008000011111812 */ /* 0x000fc800078efcff */
[----:B------:R-:W-:Y:S02]  /*168700*/  LOP3.LUT R17, R17, 0xfffbffff, RZ, 0xc0, !PT ;  /* 0xfffbffff11117812 */ /* 0x000fe400078ec0ff */
[----:B------:R-:W-:Y:S02]  /*168710*/  ISETP.LT.AND P1, PT, R0, UR36, !P0 ;  /* 0x0000002400007c0c */ /* 0x000fe4000c721270 */
[----:B------:R-:W-:Y:S01]  /*168720*/  @P3 LOP3.LUT R17, R17, 0x40000, RZ, 0xfc, !PT ;  /* 0x0004000011113812 */ /* 0x000fe200078efcff */
[----:B------:R-:W-:-:S03]  /*168730*/  ULDC UR36, c[0x0][0x228] ;  /* 0x00008a0000247ab9 */ /* 0x000fc60000000800 */
[----:B------:R-:W-:-:S04]  /*168740*/  LOP3.LUT R17, R17, 0xfffdffff, RZ, 0xc0, !PT ;  /* 0xfffdffff11117812 */ /* 0x000fc800078ec0ff */
[----:B------:R-:W-:Y:S02]  /*168750*/  @P2 LOP3.LUT R17, R17, 0x20000, RZ, 0xfc, !PT ;  /* 0x0002000011112812 */ /* 0x000fe400078efcff */
[----:B------:R-:W-:Y:S01]  /*168760*/  ISETP.GE.AND P0, PT, R22, UR13, PT ;  /* 0x0000000d16007c0c */ /* 0x000fe2000bf06270 */
[----:B------:R-:W-:Y:S01]  /*168770*/  ULDC.64 UR12, c[0x0][0x228] ;  /* 0x00008a00000c7ab9 */ /* 0x000fe20000000a00 */
[----:B------:R-:W4:Y:S01]  /*168780*/  LDL.LU R22, [R1+0x5be0] ;  /* 0x005be00001167983 */ /* 0x000f220000300800 */
        /* <DEDUP_REMOVED lines=28> */
[----:B------:R-:W-:Y:S02]  /*168950*/  @P3 LOP3.LUT R17, R17, 0x400, RZ, 0xfc, !PT ;  /* 0x0000040011113812 */ /* 0x000fe400078efcff */
[----:B------:R-:W-:Y:S01]  /*168960*/  ISETP.GE.AND P0, PT, R18, UR31, PT ;  /* 0x0000001f12007c0c */ /* 0x000fe2000bf06270 */
[----:B------:R-:W-:Y:S01]  /*168970*/  ULDC UR36, c[0x0][0x228] ;  /* 0x00008a0000247ab9 */ /* 0x000fe20000000800 */
[----:B------:R-:W4:Y:S01]  /*168980*/  LDL.LU R18, [R1+0x5bdc] ;  /* 0x005bdc0001127983 */ /* 0x000f220000300800 */
[----:B------:R-:W-:Y:S02]  /*168990*/  LOP3.LUT R17, R17, 0xfffffdff, RZ, 0xc0, !PT ;  /* 0xfffffdff11117812 */ /* 0x000fe400078ec0ff */
[----:B------:R-:W-:Y:S01]  /*1689a0*/  ISETP.LT.AND P3, PT, R4, UR22, !P0 ;  /* 0x0000001604007c0c */ /* 0x000fe2000c761270 */
[----:B------:R-:W-:Y:S01]  /*1689b0*/  ULDC.64 UR30, c[0x0][0x228] ;  /* 0x00008a00001e7ab9 */ /* 0x000fe20000000a00 */
[----:B------:R-:W-:Y:S01]  /*1689c0*/  VIADD R6, R5, 0x59 ;  /* 0x0000005905067836 */ /* 0x000fe20000000000 */
[----:B------:R-:W-:Y:S01]  /*1689d0*/  @P2 LOP3.LUT R17, R17, 0x200, RZ, 0xfc, !PT ;  /* 0x0000020011112812 */ /* 0x000fe200078efcff */
[----:B------:R-:W-:-:S03]  /*1689e0*/  ULDC UR22, c[0x0][0x228] ;  /* 0x00008a0000167ab9 */ /* 0x000fc60000000800 */
[----:B------:R-:W-:Y:S02]  /*1689f0*/  LOP3.LUT R17, R17, 0xfffffeff, RZ, 0xc0, !PT ;  /* 0xfffffeff11117812 */ /* 0x000fe400078ec0ff */
[----:B------:R-:W-:Y:S02]  /*168a00*/  ISETP.LT.AND P2, PT, R3, UR6, !P0 ;  /* 0x0000000603007c0c */ /* 0x000fe4000c741270 */
[----:B------:R-:W-:-:S04]  /*168a10*/  @P1 LOP3.LUT R17, R17, 0x100, RZ, 0xfc, !PT ;  /* 0x0000010011111812 */ /* 0x000fc800078efcff */
[----:B------:R-:W-:Y:S02]  /*168a20*/  LOP3.LUT R17, R17, 0xffffff7f, RZ, 0xc0, !PT ;  /* 0xffffff7f11117812 */ /* 0x000fe400078ec0ff */
[----:B------:R-:W-:Y:S02]  /*168a30*/  ISETP.LT.AND P1, PT, R2, UR7, !P0 ;  /* 0x0000000702007c0c */ /* 0x000fe4000c721270 */
        /* <DEDUP_REMOVED lines=12> */
[----:B------:R-:W2:Y:S02]  /*168b00*/  LDL.LU R16, [R1+0x5bd8] ;  /* 0x005bd80001107983 */ /* 0x000ea40000300800 */
[----:B------:R-:W-:Y:S02]  /*168b10*/  ISETP.LT.AND P1, PT, R4, UR6, !P0 ;  /* 0x0000000604007c0c */ /* 0x000fe4000c721270 */
[----:B------:R-:W-:Y:S02]  /*168b20*/  ISETP.LT.AND P3, PT, R3, UR37, !P0 ;  /* 0x0000002503007c0c */ /* 0x000fe4000c761270 */
[----:B------:R-:W-:-:S02]  /*168b30*/  LOP3.LUT R17, R17, 0xfffffff7, RZ, 0xc0, !PT ;  /* 0xfffffff711117812 */ /* 0x000fc400078ec0ff */
[----:B------:R-:W-:Y:S01]  /*168b40*/  ISETP.LT.AND P2, PT, R2, UR34, !P0 ;  /* 0x0000002202007c0c */ /* 0x000fe2000c741270 */
[----:B------:R-:W-:Y:S01]  /*168b50*/  ULDC UR37, c[0x0][0x228] ;  /* 0x00008a0000257ab9 */ /* 0x000fe20000000800 */
[----:B------:R-:W-:Y:S01]  /*168b60*/  ULDC UR34, c[0x0][0x228] ;  /* 0x00008a0000227ab9 */ /* 0x000fe20000000800 */
[----:B------:R-:W-:-:S04]  /*168b70*/  ULDC UR6, c[0x0][0x228] ;  /* 0x00008a0000067ab9 */ /* 0x000fc80000000800 */
        /* <DEDUP_REMOVED lines=14> */
[----:B------:R-:W-:Y:S01]  /*168c60*/  ISETP.LT.AND P2, PT, R2, UR34, !P0 ;  /* 0x0000002202007c0c */ /* 0x000fe2000c741270 */
[----:B------:R-:W-:Y:S01]  /*168c70*/  ULDC.64 UR34, c[0x0][0x228] ;  /* 0x00008a0000227ab9 */ /* 0x000fe20000000a00 */
[----:B------:R-:W-:Y:S01]  /*168c80*/  ULDC UR18, c[0x0][0x228] ;  /* 0x00008a0000127ab9 */ /* 0x000fe20000000800 */
[----:B--2---:R-:W-:-:S06]  /*168c90*/  LOP3.LUT R16, R16, 0x7fffffff, RZ, 0xc0, !PT ;  /* 0x7fffffff10107812 */ /* 0x004fcc00078ec0ff */
[----:B------:R-:W-:-:S04]  /*168ca0*/  @P1 LOP3.LUT R16, R16, 0x80000000, RZ, 0xfc, !PT ;  /* 0x8000000010101812 */ /* 0x000fc800078efcff */
[----:B------:R-:W-:Y:S02]  /*168cb0*/  LOP3.LUT R16, R16, 0xbfffffff, RZ, 0xc0, !PT ;  /* 0xbfffffff10107812 */ /* 0x000fe400078ec0ff */
[----:B------:R-:W-:Y:S02]  /*168cc0*/  ISETP.LT.AND P1, PT, R0, UR36, !P0 ;  /* 0x0000002400007c0c */ /* 0x000fe4000c721270 */
[----:B------:R-:W-:Y:S01]  /*168cd0*/  @P3 LOP3.LUT R16, R16, 0x40000000, RZ, 0xfc, !PT ;  /* 0x4000000010103812 */ /* 0x000fe200078efcff */
[----:B------:R-:W-:-:S03]  /*168ce0*/  ULDC.64 UR36, c[0x0][0x228] ;  /* 0x00008a0000247ab9 */ /* 0x000fc60000000a00 */
[----:B------:R-:W-:-:S04]  /*168cf0*/  LOP3.LUT R16, R16, 0xdfffffff, RZ, 0xc0, !PT ;  /* 0xdfffffff10107812 */ /* 0x000fc800078ec0ff */
[----:B------:R-:W-:Y:S02]  /*168d00*/  @P2 LOP3.LUT R16, R16, 0x20000000, RZ, 0xfc, !PT ;  /* 0x2000000010102812 */ /* 0x000fe400078efcff */
[----:B------:R-:W-:Y:S01]  /*168d10*/  ISETP.GE.AND P0, PT, R26, UR23, PT ;  /* 0x000000171a007c0c */ /* 0x000fe2000bf06270 */
[----:B------:R-:W-:Y:S01]  /*168d20*/  ULDC UR23, c[0x0][0x228] ;  /* 0x00008a0000177ab9 */ /* 0x000fe20000000800 */
[----:B------:R-:W2:Y:S01]  /*168d30*/  LDL.LU R26, [R1+0x5bd0] ;  /* 0x005bd000011a7983 */ /* 0x000ea20000300800 */
        /* <DEDUP_REMOVED lines=12> */
[----:B------:R-:W-:Y:S02]  /*168e00*/  @P3 LOP3.LUT R16, R16, 0x4000000, RZ, 0xfc, !PT ;  /* 0x0400000010103812 */ /* 0x000fe400078efcff */
[----:B------:R-:W-:Y:S01]  /*168e10*/  ISETP.GE.AND P0, PT, R19, UR7, PT ;  /* 0x0000000713007c0c */ /* 0x000fe2000bf06270 */
[----:B------:R-:W-:Y:S01]  /*168e20*/  ULDC UR7, c[0x0][0x228] ;  /* 0x00008a0000077ab9 */ /* 0x000fe20000000800 */
[----:B------:R-:W2:Y:S01]  /*168e30*/  LDL.LU R19, [R1+0x5bcc] ;  /* 0x005bcc0001137983 */ /* 0x000ea20000300800 */
        /* <DEDUP_REMOVED lines=117> */
[----:B------:R-:W-:-:S02]  /*169590*/  ISETP.LT.AND P1, PT, R2, UR39, !P0 ;  /* 0x0000002702007c0c */ /* 0x000fc4000c721270 */
[----:B------:R-:W-:Y:S01]  /*1695a0*/  ISETP.LT.AND P0, PT, R0, UR40, !P0 ;  /* 0x0000002800007c0c */ /* 0x000fe2000c701270 */
[----:B------:R-:W-:Y:S01]  /*1695b0*/  ULDC.64 UR38, c[0x0][0x228] ;  /* 0x00008a0000267ab9 */ /* 0x000fe20000000a00 */
[----:B------:R-:W-:Y:S01]  /*1695c0*/  ULDC UR32, c[0x0][0x228] ;  /* 0x00008a0000207ab9 */ /* 0x000fe20000000800 */
[----:B------:R-:W-:Y:S01]  /*1695d0*/  ULDC UR40, c[0x0][0x228] ;  /* 0x00008a0000287ab9 */ /* 0x000fe20000000800 */
[----:B---3--:R-:W-:-:S04]  /*1695e0*/  LOP3.LUT R15, R15, 0x7fffffff, RZ, 0xc0, !PT ;  /* 0x7fffffff0f0f7812 */ /* 0x008fc800078ec0ff */
[----:B------:R-:W-:-:S04]  /*1695f0*/  @P3 LOP3.LUT R15, R15, 0x80000000, RZ, 0xfc, !PT ;  /* 0x800000000f0f3812 */ /* 0x000fc800078efcff */
[----:B------:R-:W-:-:S04]  /*169600*/  LOP3.LUT R15, R15, 0xbfffffff, RZ, 0xc0, !PT ;  /* 0xbfffffff0f0f7812 */ /* 0x000fc800078ec0ff */
[----:B------:R-:W-:-:S04]  /*169610*/  @P2 LOP3.LUT R15, R15, 0x40000000, RZ, 0xfc, !PT ;  /* 0x400000000f0f2812 */ /* 0x000fc800078efcff */
[----:B------:R-:W-:-:S04]  /*169620*/  LOP3.LUT R15, R15, 0xdfffffff, RZ, 0xc0, !PT ;  /* 0xdfffffff0f0f7812 */ /* 0x000fc800078ec0ff */
[----:B------:R-:W-:-:S04]  /*169630*/  @P1 LOP3.LUT R15, R15, 0x20000000, RZ, 0xfc, !PT ;  /* 0x200000000f0f1812 */ /* 0x000fc800078efcff */
[----:B------:R-:W-:-:S04]  /*169640*/  LOP3.LUT R15, R15, 0xefffffff, RZ, 0xc0, !PT ;  /* 0xefffffff0f0f7812 */ /* 0x000fc800078ec0ff */
[----:B------:R-:W-:Y:S02]  /*169650*/  @P0 LOP3.LUT R15, R15, 0x10000000, RZ, 0xfc, !PT ;  /* 0x100000000f0f0812 */ /* 0x000fe400078efcff */
[----:B------:R-:W-:Y:S01]  /*169660*/  ISETP.GE.AND P0, PT, R28, UR37, PT ;  /* 0x000000251c007c0c */ /* 0x000fe2000bf06270 */
[----:B------:R-:W-:Y:S01]  /*169670*/  ULDC UR37, c[0x0][0x228] ;  /* 0x00008a0000257ab9 */ /* 0x000fe20000000800 */
[----:B------:R-:W3:Y:S02]  /*169680*/  LDL.LU R28, [R1+0x5bb0] ;  /* 0x005bb000011c7983 */ /* 0x000ee40000300800 */
[----:B------:R-:W-:Y:S02]  /*169690*/  ISETP.LT.AND P3, PT, R4, UR30, !P0 ;  /* 0x0000001e04007c0c */ /* 0x000fe4000c761270 */
[----:B------:R-:W-:Y:S02]  /*1696a0*/  ISETP.LT.AND P2, PT, R3, UR10, !P0 ;  /* 0x0000000a03007c0c */ /* 0x000fe4000c741270 */
[----:B------:R-:W-:-:S02]  /*1696b0*/  LOP3.LUT R15, R15, 0xf7ffffff, RZ, 0xc0, !PT ;  /* 0xf7ffffff0f0f7812 */ /* 0x000fc400078ec0ff */
[----:B------:R-:W-:Y:S01]  /*1696c0*/  ISETP.LT.AND P1, PT, R2, UR11, !P0 ;  /* 0x0000000b02007c0c */ /* 0x000fe2000c721270 */
        /* <DEDUP_REMOVED lines=10> */
[----:B----4-:R-:W-:Y:S01]  /*169770*/  ISETP.GE.AND P0, PT, R22, UR35, PT ;  /* 0x0000002316007c0c */ /* 0x010fe2000bf06270 */
[----:B------:R-:W-:Y:S01]  /*169780*/  ULDC UR35, c[0x0][0x228] ;  /* 0x00008a0000237ab9 */ /* 0x000fe20000000800 */
[----:B------:R-:W4:Y:S02]  /*169790*/  LDL.LU R22, [R1+0x5bac] ;  /* 0x005bac0001167983 */ /* 0x000f240000300800 */
        /* <DEDUP_REMOVED lines=34> */
[----:B------:R-:W4:Y:S02]  /*1699c0*/  LDL.LU R18, [R1+0x5ba8] ;  /* 0x005ba80001127983 */ /* 0x000f240000300800 */
[----:B------:R-:W-:Y:S02]  /*1699d0*/  ISETP.LT.AND P3, PT, R4, UR8, !P0 ;  /* 0x0000000804007c0c */ /* 0x000fe4000c761270 */
[----:B------:R-:W-:Y:S02]  /*1699e0*/  ISETP.LT.AND P2, PT, R3, UR21, !P0 ;  /* 0x0000001503007c0c */ /* 0x000fe4000c741270 */
[----:B------:R-:W-:-:S02]  /*1699f0*/  LOP3.LUT R15, R15, 0xffff7fff, RZ, 0xc0, !PT ;  /* 0xffff7fff0f0f7812 */ /* 0x000fc400078ec0ff */
[----:B------:R-:W-:Y:S01]  /*169a00*/  ISETP.LT.AND P1, PT, R2, UR28, !P0 ;  /* 0x0000001c02007c0c */ /* 0x000fe2000c721270 */
        /* <DEDUP_REMOVED lines=11> */
[----:B------:R-:W-:Y:S01]  /*169ac0*/  ULDC.64 UR10, c[0x0][0x228] ;  /* 0x00008a00000a7ab9 */ /* 0x000fe20000000a00 */
[----:B------:R-:W4:Y:S02]  /*169ad0*/  LDL.LU R25, [R1+0x5ba4] ;  /* 0x005ba40001197983 */ /* 0x000f240000300800 */
        /* <DEDUP_REMOVED lines=13> */
[----:B--2---:R-:W-:Y:S01]  /*169bb0*/  ISETP.GE.AND P0, PT, R26, UR27, PT ;  /* 0x0000001b1a007c0c */ /* 0x004fe2000bf06270 */
[----:B------:R-:W-:Y:S01]  /*169bc0*/  ULDC.64 UR26, c[0x0][0x228] ;  /* 0x00008a00001a7ab9 */ /* 0x000fe20000000a00 */
        /* <DEDUP_REMOVED lines=10> */
[----:B------:R-:W-:Y:S02]  /*169c70*/  @P1 LOP3.LUT R15, R15, 0x80, RZ, 0xfc, !PT ;  /* 0x000000800f0f1812 */ /* 0x000fe400078efcff */
[----:B------:R-:W-:Y:S02]  /*169c80*/  ISETP.LT.AND P1, PT, R0, UR61, !P0 ;  /* 0x0000003d00007c0c */ /* 0x000fe4000c721270 */
[----:B------:R-:W-:Y:S01]  /*169c90*/  ISETP.GE.AND P0, PT, R19, UR9, PT ;  /* 0x0000000913007c0c */ /* 0x000fe2000bf06270 */
[----:B------:R-:W-:Y:S01]  /*169ca0*/  ULDC UR61, c[0x0][0x228] ;  /* 0x00008a00003d7ab9 */ /* 0x000fe20000000800 */
[----:B------:R-:W3:Y:S01]  /*169cb0*/  LDL.LU R19, [R1+0x5b9c] ;  /* 0x005b9c0001137983 */ /* 0x000ee20000300800 */
[----:B------:R-:W-:Y:S01]  /*169cc0*/  LOP3.LUT R15, R15, 0xffffffbf, RZ, 0xc0, !PT ;  /* 0xffffffbf0f0f7812 */ /* 0x000fe200078ec0ff */
[----:B------:R-:W-:-:S03]  /*169cd0*/  ULDC.64 UR8, c[0x0][0x228] ;  /* 0x00008a0000087ab9 */ /* 0x000fc60000000a00 */
        /* <DEDUP_REMOVED lines=12> */
[----:B------:R-:W-:Y:S02]  /*169da0*/  ISETP.LT.AND P1, PT, R0, UR61, !P0 ;  /* 0x0000003d00007c0c */ /* 0x000fe4000c721270 */
[----:B------:R-:W-:Y:S01]  /*169db0*/  ISETP.GE.AND P0, PT, R29, UR29, PT ;  /* 0x0000001d1d007c0c */ /* 0x000fe2000bf06270 */
[----:B------:R-:W-:Y:S01]  /*169dc0*/  ULDC UR61, c[0x0][0x228] ;  /* 0x00008a00003d7ab9 */ /* 0x000fe20000000800 */
[----:B------:R-:W-:Y:S01]  /*169dd0*/  LOP3.LUT R15, R15, 0xfffffffb, RZ, 0xc0, !PT ;  /* 0xfffffffb0f0f7812 */ /* 0x000fe200078ec0ff */
[----:B------:R-:W-:Y:S01]  /*169de0*/  ULDC.64 UR28, c[0x0][0x228] ;  /* 0x00008a00001c7ab9 */ /* 0x000fe20000000a00 */
[----:B------:R-:W2:Y:S02]  /*169df0*/  LDL.LU R29, [R1+0x5b98] ;  /* 0x005b9800011d7983 */ /* 0x000ea40000300800 */
[----:B------:R-:W-:-:S02]  /*169e00*/  @P3 LOP3.LUT R15, R15, 0x4, RZ, 0xfc, !PT ;  /* 0x000000040f0f3812 */ /* 0x000fc400078efcff */
[----:B------:R-:W-:Y:S02]  /*169e10*/  ISETP.LT.AND P3, PT, R4, UR8, !P0 ;  /* 0x0000000804007c0c */ /* 0x000fe4000c761270 */
[----:B------:R-:W-:-:S04]  /*169e20*/  LOP3.LUT R15, R15, 0xfffffffd, RZ, 0xc0, !PT ;  /* 0xfffffffd0f0f7812 */ /* 0x000fc800078ec0ff */
[----:B------:R-:W-:Y:S02]  /*169e30*/  @P2 LOP3.LUT R15, R15, 0x2, RZ, 0xfc, !PT ;  /* 0x000000020f0f2812 */ /* 0x000fe400078efcff */
[----:B------:R-:W-:Y:S01]  /*169e40*/  ISETP.LT.AND P2, PT, R3, UR16, !P0 ;  /* 0x0000001003007c0c */ /* 0x000fe2000c741270 */
[----:B------:R-:W-:Y:S01]  /*169e50*/  ULDC UR16, c[0x0][0x228] ;  /* 0x00008a0000107ab9 */ /* 0x000fe20000000800 */
[----:B------:R-:W-:-:S04]  /*169e60*/  LOP3.LUT R15, R15, 0xfffffffe, RZ, 0xc0, !PT ;  /* 0xfffffffe0f0f7812 */ /* 0x000fc800078ec0ff */
[----:B------:R-:W-:Y:S02]  /*169e70*/  @P1 LOP3.LUT R15, R15, 0x1, RZ, 0xfc, !PT ;  /* 0x000000010f0f1812 */ /* 0x000fe400078efcff */
[----:B------:R-:W-:Y:S02]  /*169e80*/  ISETP.LT.AND P1, PT, R2, UR17, !P0 ;  /* 0x0000001102007c0c */ /* 0x000fe4000c721270 */
[----:B------:R-:W-:Y:S01]  /*169e90*/  ISETP.LT.AND P0, PT, R0, UR20, !P0 ;  /* 0x0000001400007c0c */ /* 0x000fe2000c701270 */
        /* <DEDUP_REMOVED lines=47> */
[----:B------:R-:W3:Y:S01]  /*16a190*/  LDL.LU R23, [R1+0x5b8c] ;  /* 0x005b8c0001177983 */ /* 0x000ee20000300800 */
        /* <DEDUP_REMOVED lines=14> */
[----:B------:R-:W3:Y:S01]  /*16a280*/  LDL.LU R21, [R1+0x5b88] ;  /* 0x005b880001157983 */ /* 0x000ee20000300800 */
[----:B------:R-:W-:Y:S02]  /*16a290*/  LOP3.LUT R19, R19, 0xfffdffff, RZ, 0xc0, !PT ;  /* 0xfffdffff13137812 */ /* 0x000fe400078ec0ff */
[----:B------:R-:W-:Y:S01]  /*16a2a0*/  ISETP.LT.AND P3, PT, R4, UR8, !P0 ;  /* 0x0000000804007c0c */ /* 0x000fe2000c761270 */
[----:B------:R-:W-:Y:S01]  /*16a2b0*/  ULDC UR39, c[0x0][0x228] ;  /* 0x00008a0000277ab9 */ /* 0x000fe20000000800 */
[----:B------:R-:W-:Y:S01]  /*16a2c0*/  ULDC UR8, c[0x0][0x228] ;  /* 0x00008a0000087ab9 */ /* 0x000fe20000000800 */
[----:B------:R-:W-:-:S04]  /*16a2d0*/  @P2 LOP3.LUT R19, R19, 0x20000, RZ, 0xfc, !PT ;  /* 0x0002000013132812 */ /* 0x000fc800078efcff */
        /* <DEDUP_REMOVED lines=72> */
[----:B------:R-:W-:Y:S02]  /*16a760*/  ISETP.LT.AND P1, PT, R2, UR51, !P0 ;  /* 0x0000003302007c0c */ /* 0x000fe4000c721270 */
[----:B------:R-:W-:Y:S02]  /*16a770*/  ISETP.LT.AND P0, PT, R0, UR50, !P0 ;  /* 0x0000003200007c0c */ /* 0x000fe4000c701270 */
[----:B--2---:R-:W-:Y:S01]  /*16a780*/  LOP3.LUT R18, R18, 0x7fffffff, RZ, 0xc0, !PT ;  /* 0x7fffffff12127812 */ /* 0x004fe200078ec0ff */
[----:B------:R-:W-:Y:S01]  /*16a790*/  VIADD R6, R5, 0x42 ;  /* 0x0000004205067836 */ /* 0x000fe20000000000 */
[----:B------:R-:W-:Y:S01]  /*16a7a0*/  ULDC UR52, c[0x0][0x228] ;  /* 0x00008a0000347ab9 */ /* 0x000fe20000000800 */
[----:B------:R-:W-:-:S02]  /*16a7b0*/  ULDC UR51, c[0x0][0x228] ;  /* 0x00008a0000337ab9 */ /* 0x000fc40000000800 */
[----:B------:R-:W-:Y:S01]  /*16a7c0*/  @P3 LOP3.LUT R18, R18, 0x80000000, RZ, 0xfc, !PT ;  /* 0x8000000012123812 */ /* 0x000fe200078efcff */
[----:B------:R-:W-:-:S03]  /*16a7d0*/  ULDC UR50, c[0x0][0x228] ;  /* 0x00008a0000327ab9 */ /* 0x000fc60000000800 */
        /* <DEDUP_REMOVED lines=61> */
[----:B---3--:R-:W-:Y:S01]  /*16abb0*/  ISETP.GE.AND P0, PT, R24, UR7, PT ;  /* 0x0000000718007c0c */ /* 0x008fe2000bf06270 */
[----:B------:R-:W-:Y:S01]  /*16abc0*/  ULDC.64 UR6, c[0x0][0x228] ;  /* 0x00008a0000067ab9 */ /* 0x000fe20000000a00 */
[----:B------:R-:W3:Y:S02]  /*16abd0*/  LDL.LU R24, [R1+0x5b6c] ;  /* 0x005b6c0001187983 */ /* 0x000ee40000300800 */
[----:B------:R-:W-:Y:S02]  /*16abe0*/  ISETP.LT.AND P3, PT, R4, UR22, !P0 ;  /* 0x0000001604007c0c */ /* 0x000fe4000c761270 */
[----:B------:R-:W-:Y:S02]  /*16abf0*/  ISETP.LT.AND P2, PT, R3, UR36, !P0 ;  /* 0x0000002403007c0c */ /* 0x000fe4000c741270 */
[----:B------:R-:W-:-:S02]  /*16ac00*/  LOP3.LUT R18, R18, 0xffff7fff, RZ, 0xc0, !PT ;  /* 0xffff7fff12127812 */ /* 0x000fc400078ec0ff */
[----:B------:R-:W-:Y:S01]  /*16ac10*/  ISETP.LT.AND P1, PT, R2, UR35, !P0 ;  /* 0x0000002302007c0c */ /* 0x000fe2000c721270 */
[----:B------:R-:W-:-:S06]  /*16ac20*/  ULDC.64 UR36, c[0x0][0x228] ;  /* 0x00008a0000247ab9 */ /* 0x000fcc0000000a00 */
        /* <DEDUP_REMOVED lines=66> */
[----:B------:R-:W-:Y:S01]  /*16b050*/  ISETP.LT.AND P2, PT, R2, UR46, !P0 ;  /* 0x0000002e02007c0c */ /* 0x000fe2000c741270 */
[----:B------:R-:W-:Y:S01]  /*16b060*/  ULDC UR45, c[0x0][0x228] ;  /* 0x00008a00002d7ab9 */ /* 0x000fe20000000800 */
[----:B------:R-:W-:Y:S01]  /*16b070*/  ULDC UR46, c[0x0][0x228] ;  /* 0x00008a00002e7ab9 */ /* 0x000fe20000000800 */
[----:B------:R-:W-:Y:S01]  /*16b080*/  ULDC UR22, c[0x0][0x228] ;  /* 0x00008a0000167ab9 */ /* 0x000fe20000000800 */
[----:B----4-:R-:W-:-:S05]  /*16b090*/  LOP3.LUT R21, R21, 0x7fffffff, RZ, 0xc0, !PT ;  /* 0x7fffffff15157812 */ /* 0x010fca00078ec0ff */
        /* <DEDUP_REMOVED lines=34> */
[----:B------:R-:W-:Y:S01]  /*16b2c0*/  VIADD R6, R5, 0x39 ;  /* 0x0000003905067836 */ /* 0x000fe20000000000 */
[----:B------:R-:W-:Y:S01]  /*16b2d0*/  ULDC UR20, c[0x0][0x228] ;  /* 0x00008a0000147ab9 */ /* 0x000fe20000000800 */
[----:B------:R-:W-:Y:S01]  /*16b2e0*/  ULDC UR14, c[0x0][0x228] ;  /* 0x00008a00000e7ab9 */ /* 0x000fe20000000800 */
[----:B------:R-:W-:-:S03]  /*16b2f0*/  ULDC UR17, c[0x0][0x228] ;  /* 0x00008a0000117ab9 */ /* 0x000fc60000000800 */
[----:B------:R-:W-:-:S04]  /*16b300*/  @P1 LOP3.LUT R21, R21, 0x800000, RZ, 0xfc, !PT ;  /* 0x0080000015151812 */ /* 0x000fc800078efcff */
[----:B------:R-:W-:Y:S02]  /*16b310*/  LOP3.LUT R21, R21, 0xffbfffff, RZ, 0xc0, !PT ;  /* 0xffbfffff15157812 */ /* 0x000fe400078ec0ff */
[----:B------:R-:W-:Y:S02]  /*16b320*/  ISETP.LT.AND P1, PT, R0, UR34, !P0 ;  /* 0x0000002200007c0c */ /* 0x000fe4000c721270 */
[----:B------:R-:W-:Y:S02]  /*16b330*/  @P3 LOP3.LUT R21, R21, 0x400000, RZ, 0xfc, !PT ;  /* 0x0040000015153812 */ /* 0x000fe400078efcff */
[----:B--2---:R-:W-:Y:S01]  /*16b340*/  ISETP.GE.AND P0, PT, R25, UR23, PT ;  /* 0x0000001719007c0c */ /* 0x004fe2000bf06270 */
[----:B------:R-:W-:Y:S01]  /*16b350*/  ULDC.64 UR34, c[0x0][0x228] ;  /* 0x00008a0000227ab9 */ /* 0x000fe20000000a00 */
[----:B------:R-:W2:Y:S01]  /*16b360*/  LDL.LU R25, [R1+0x5b54] ;  /* 0x005b540001197983 */ /* 0x000ea20000300800 */
        /* <DEDUP_REMOVED lines=98> */
[----:B------:R-:W-:-:S02]  /*16b990*/  ISETP.LT.AND P1, PT, R2, UR40, !P0 ;  /* 0x0000002802007c0c */ /* 0x000fc4000c721270 */
[----:B------:R-:W-:Y:S01]  /*16b9a0*/  ISETP.LT.AND P0, PT, R0, UR41, !P0 ;  /* 0x0000002900007c0c */ /* 0x000fe2000c701270 */
[----:B------:R-:W-:Y:S01]  /*16b9b0*/  ULDC UR32, c[0x0][0x228] ;  /* 0x00008a0000207ab9 */ /* 0x000fe20000000800 */
[----:B------:R-:W-:Y:S01]  /*16b9c0*/  ULDC UR41, c[0x0][0x228] ;  /* 0x00008a0000297ab9 */ /* 0x000fe20000000800 */
[----:B------:R-:W-:Y:S01]  /*16b9d0*/  ULDC UR39, c[0x0][0x228] ;  /* 0x00008a0000277ab9 */ /* 0x000fe20000000800 */
[----:B------:R-:W-:Y:S01]  /*16b9e0*/  ULDC UR40, c[0x0][0x228] ;  /* 0x00008a0000287ab9 */ /* 0x000fe20000000800 */
[----:B----4-:R-:W-:-:S04]  /*16b9f0*/  LOP3.LUT R20, R20, 0x7fffffff, RZ, 0xc0, !PT ;  /* 0x7fffffff14147812 */ /* 0x010fc800078ec0ff */
        /* <DEDUP_REMOVED lines=46> */
[----:B------:R-:W-:-:S07]  /*16bce0*/  ISETP.LT.AND P1, PT, R2, UR19, !P0 ;  /* 0x0000001302007c0c */ /* 0x000fce000c721270 */
[----:B------:R-:W-:Y:S01]  /*16bcf0*/  @P3 LOP3.LUT R20, R20, 0x80000, RZ, 0xfc, !PT ;  /* 0x0008000014143812 */ /* 0x000fe200078efcff */
[----:B------:R-:W-:-:S03]  /*16bd00*/  ULDC.64 UR18, c[0x0][0x228] ;  /* 0x00008a0000127ab9 */ /* 0x000fc60000000a00 */
[----:B------:R-:W-:Y:S02]  /*16bd10*/  LOP3.LUT R20, R20, 0xfffbffff, RZ, 0xc0, !PT ;  /* 0xfffbffff14147812 */ /* 0x000fe400078ec0ff */
[----:B------:R-:W-:Y:S01]  /*16bd20*/  ISETP.LT.AND P0, PT, R0, UR25, !P0 ;  /* 0x0000001900007c0c */ /* 0x000fe2000c701270 */
[----:B------:R-:W-:Y:S01]  /*16bd30*/  VIADD R6, R5, 0x31 ;  /* 0x0000003105067836 */ /* 0x000fe20000000000 */
[----:B------:R-:W-:Y:S01]  /*16bd40*/  ULDC UR25, c[0x0][0x228] ;  /* 0x00008a0000197ab9 */ /* 0x000fe20000000800 */
        /* <DEDUP_REMOVED lines=84> */
[----:B------:R-:W-:Y:S01]  /*16c290*/  ULDC UR21, c[0x0][0x228] ;  /* 0x00008a0000157ab9 */ /* 0x000fe20000000800 */
        /* <DEDUP_REMOVED lines=10> */
[----:B----4-:R-:W-:Y:S01]  /*16c340*/  ISETP.GE.AND P0, PT, R28, UR9, PT ;  /* 0x000000091c007c0c */ /* 0x010fe2000bf06270 */
        /* <DEDUP_REMOVED lines=43> */
[----:B------:R-:W-:Y:S01]  /*16c600*/  VIADD R6, R5, 0x2a ;  /* 0x0000002a05067836 */ /* 0x000fe20000000000 */
[----:B------:R-:W-:-:S03]  /*16c610*/  ULDC UR12, c[0x0][0x228] ;  /* 0x00008a00000c7ab9 */ /* 0x000fc60000000800 */
        /* <DEDUP_REMOVED lines=42> */
[----:B------:R-:W-:Y:S01]  /*16c8c0*/  ULDC.64 UR22, c[0x0][0x228] ;  /* 0x00008a0000167ab9 */ /* 0x000fe20000000a00 */
[----:B------:R-:W2:Y:S01]  /*16c8d0*/  LDL.LU R29, [R1+0x5b10] ;  /* 0x005b1000011d7983 */ /* 0x000ea20000300800 */
        /* <DEDUP_REMOVED lines=44> */
[----:B------:R-:W-:-:S02]  /*16cba0*/  ISETP.LT.AND P1, PT, R2, UR37, !P0 ;  /* 0x0000002502007c0c */ /* 0x000fc4000c721270 */
[----:B------:R-:W-:Y:S01]  /*16cbb0*/  ISETP.LT.AND P0, PT, R0, UR36, !P0 ;  /* 0x0000002400007c0c */ /* 0x000fe2000c701270 */
[----:B------:R-:W-:Y:S01]  /*16cbc0*/  ULDC.64 UR36, c[0x0][0x228] ;  /* 0x00008a0000247ab9 */ /* 0x000fe20000000a00 */
        /* <DEDUP_REMOVED lines=117> */
[----:B----4-:R-:W-:Y:S02]  /*16d320*/  ISETP.GE.AND P0, PT, R22, UR23, PT ;  /* 0x0000001716007c0c */ /* 0x010fe4000bf06270 */
[----:B------:R-:W-:Y:S01]  /*16d330*/  LOP3.LUT R23, R23, 0xfffffff7, RZ, 0xc0, !PT ;  /* 0xfffffff717177812 */ /* 0x000fe200078ec0ff */
[----:B------:R-:W4:Y:S01]  /*16d340*/  LDL.LU R22, [R1+0x5af0] ;  /* 0x005af00001167983 */ /* 0x000f220000300800 */
[----:B------:R-:W-:Y:S01]  /*16d350*/  ULDC.64 UR22, c[0x0][0x228] ;  /* 0x00008a0000167ab9 */ /* 0x000fe20000000a00 */
[----:B------:R-:W-:Y:S02]  /*16d360*/  ISETP.LT.AND P3, PT, R4, UR32, !P0 ;  /* 0x0000002004007c0c */ /* 0x000fe4000c761270 */
[----:B------:R-:W-:Y:S02]  /*16d370*/  ISETP.LT.AND P2, PT, R3, UR38, !P0 ;  /* 0x0000002603007c0c */ /* 0x000fe4000c741270 */
[----:B------:R-:W-:Y:S01]  /*16d380*/  ISETP.LT.AND P1, PT, R2, UR39, !P0 ;  /* 0x0000002702007c0c */ /* 0x000fe2000c721270 */
[----:B------:R-:W-:-:S08]  /*16d390*/  ULDC UR32, c[0x0][0x228] ;  /* 0x00008a0000207ab9 */ /* 0x000fd00000000800 */
        /* <DEDUP_REMOVED lines=12> */
[----:B----4-:R-:W-:Y:S02]  /*16d460*/  LOP3.LUT R22, R22, 0x7fffffff, RZ, 0xc0, !PT ;  /* 0x7fffffff16167812 */ /* 0x010fe400078ec0ff */
[----:B------:R-:W-:Y:S02]  /*16d470*/  ISETP.LT.AND P3, PT, R4, UR22, !P0 ;  /* 0x0000001604007c0c */ /* 0x000fe4000c761270 */
[----:B------:R-:W-:Y:S02]  /*16d480*/  ISETP.LT.AND P2, PT, R3, UR31, !P0 ;  /* 0x0000001f03007c0c */ /* 0x000fe4000c741270 */
[----:B------:R-:W-:Y:S01]  /*16d490*/  ISETP.LT.AND P1, PT, R2, UR25, !P0 ;  /* 0x0000001902007c0c */ /* 0x000fe2000c721270 */
[----:B------:R-:W-:Y:S01]  /*16d4a0*/  VIADD R6, R5, 0x1f ;  /* 0x0000001f05067836 */ /* 0x000fe20000000000 */
[----:B------:R-:W-:-:S07]  /*16d4b0*/  ULDC UR37, c[0x0][0x228] ;  /* 0x00008a0000257ab9 */ /* 0x000fce0000000800 */
        /* <DEDUP_REMOVED lines=95> */
[----:B------:R-:W-:-:S04]  /*16dab0*/  @P1 LOP3.LUT R22, R22, 0x100, RZ, 0xfc, !PT ;  /* 0x0000010016161812 */ /* 0x000fc800078efcff */
[----:B------:R-:W-:Y:S02]  /*16dac0*/  LOP3.LUT R22, R22, 0xffffff7f, RZ, 0xc0, !PT ;  /* 0xffffff7f16167812 */ /* 0x000fe400078ec0ff */
[----:B--2---:R-:W-:Y:S01]  /*16dad0*/  ISETP.GE.AND P0, PT, R25, UR27, PT ;  /* 0x0000001b19007c0c */ /* 0x004fe2000bf06270 */
[----:B------:R-:W-:Y:S01]  /*16dae0*/  ULDC.64 UR26, c[0x0][0x228] ;  /* 0x00008a00001a7ab9 */ /* 0x000fe20000000a00 */
[----:B------:R-:W2:Y:S02]  /*16daf0*/  LDL.LU R25, [R1+0x5adc] ;  /* 0x005adc0001197983 */ /* 0x000ea40000300800 */
[----:B------:R-:W-:Y:S02]  /*16db00*/  ISETP.LT.AND P1, PT, R4, UR28, !P0 ;  /* 0x0000001c04007c0c */ /* 0x000fe4000c721270 */
[----:B------:R-:W-:Y:S02]  /*16db10*/  ISETP.LT.AND P3, PT, R3, UR56, !P0 ;  /* 0x0000003803007c0c */ /* 0x000fe4000c761270 */
[----:B------:R-:W-:Y:S01]  /*16db20*/  ISETP.LT.AND P2, PT, R2, UR57, !P0 ;  /* 0x0000003902007c0c */ /* 0x000fe2000c741270 */
[----:B------:R-:W-:Y:S01]  /*16db30*/  ULDC UR56, c[0x0][0x228] ;  /* 0x00008a0000387ab9 */ /* 0x000fe20000000800 */
[----:B------:R-:W-:-:S07]  /*16db40*/  ULDC UR57, c[0x0][0x228] ;  /* 0x00008a0000397ab9 */ /* 0x000fce0000000800 */
[----:B------:R-:W-:Y:S02]  /*16db50*/  @P1 LOP3.LUT R22, R22, 0x80, RZ, 0xfc, !PT ;  /* 0x0000008016161812 */ /* 0x000fe400078efcff */
[----:B------:R-:W-:Y:S01]  /*16db60*/  ISETP.LT.AND P1, PT, R0, UR58, !P0 ;  /* 0x0000003a00007c0c */ /* 0x000fe2000c721270 */
[----:B------:R-:W-:Y:S01]  /*16db70*/  ULDC UR58, c[0x0][0x228] ;  /* 0x00008a00003a7ab9 */ /* 0x000fe20000000800 */
[----:B----4-:R-:W-:Y:S02]  /*16db80*/  ISETP.GE.AND P0, PT, R26, UR23, PT ;  /* 0x000000171a007c0c */ /* 0x010fe4000bf06270 */
[----:B------:R-:W-:Y:S01]  /*16db90*/  LOP3.LUT R22, R22, 0xffffffbf, RZ, 0xc0, !PT ;  /* 0xffffffbf16167812 */ /* 0x000fe200078ec0ff */
[----:B------:R-:W4:Y:S01]  /*16dba0*/  LDL.LU R26, [R1+0x5ad8] ;  /* 0x005ad800011a7983 */ /* 0x000f220000300800 */
[----:B------:R-:W-:Y:S02]  /*16dbb0*/  ULDC.64 UR22, c[0x0][0x228] ;  /* 0x00008a0000167ab9 */ /* 0x000fe40000000a00 */
        /* <DEDUP_REMOVED lines=11> */
[----:B------:R-:W-:-:S04]  /*16dc70*/  ULDC UR56, c[0x0][0x228] ;  /* 0x00008a0000387ab9 */ /* 0x000fc80000000800 */
[----:B------:R-:W-:Y:S02]  /*16dc80*/  @P1 LOP3.LUT R22, R22, 0x8, RZ, 0xfc, !PT ;  /* 0x0000000816161812 */ /* 0x000fe400078efcff */
[----:B------:R-:W-:Y:S01]  /*16dc90*/  ISETP.LT.AND P1, PT, R0, UR58, !P0 ;  /* 0x0000003a00007c0c */ /* 0x000fe2000c721270 */
[----:B------:R-:W-:Y:S01]  /*16dca0*/  ULDC UR58, c[0x0][0x228] ;  /* 0x00008a00003a7ab9 */ /* 0x000fe20000000800 */
[----:B------:R-:W-:Y:S02]  /*16dcb0*/  LOP3.LUT R22, R22, 0xfffffffb, RZ, 0xc0, !PT ;  /* 0xfffffffb16167812 */ /* 0x000fe400078ec0ff */
[----:B------:R-:W-:Y:S02]  /*16dcc0*/  ISETP.GE.AND P0, PT, R29, UR31, PT ;  /* 0x0000001f1d007c0c */ /* 0x000fe4000bf06270 */
[----:B------:R-:W-:Y:S01]  /*16dcd0*/  @P3 LOP3.LUT R22, R22, 0x4, RZ, 0xfc, !PT ;  /* 0x0000000416163812 */ /* 0x000fe200078efcff */
[----:B------:R-:W2:Y:S01]  /*16dce0*/  LDL.LU R29, [R1+0x5ad4] ;  /* 0x005ad400011d7983 */ /* 0x000ea20000300800 */
[----:B------:R-:W-:-:S02]  /*16dcf0*/  ULDC.64 UR30, c[0x0][0x228] ;  /* 0x00008a00001e7ab9 */ /* 0x000fc40000000a00 */
[----:B------:R-:W-:-:S04]  /*16dd00*/  LOP3.LUT R22, R22, 0xfffffffd, RZ, 0xc0, !PT ;  /* 0xfffffffd16167812 */ /* 0x000fc800078ec0ff */
[----:B------:R-:W-:-:S04]  /*16dd10*/  @P2 LOP3.LUT R22, R22, 0x2, RZ, 0xfc, !PT ;  /* 0x0000000216162812 */ /* 0x000fc800078efcff */
[----:B------:R-:W-:-:S04]  /*16dd20*/  LOP3.LUT R22, R22, 0xfffffffe, RZ, 0xc0, !PT ;  /* 0xfffffffe16167812 */ /* 0x000fc800078ec0ff */
[----:B------:R-:W-:Y:S02]  /*16dd30*/  @P1 LOP3.LUT R22, R22, 0x1, RZ, 0xfc, !PT ;  /* 0x0000000116161812 */ /* 0x000fe400078efcff */
[----:B------:R-:W-:Y:S02]  /*16dd40*/  ISETP.LT.AND P1, PT, R4, UR24, !P0 ;  /* 0x0000001804007c0c */ /* 0x000fe4000c721270 */
[----:B------:R-:W-:Y:S02]  /*16dd50*/  ISETP.LT.AND P3, PT, R3, UR12, !P0 ;  /* 0x0000000c03007c0c */ /* 0x000fe4000c761270 */
[----:B------:R-:W-:Y:S01]  /*16dd60*/  ISETP.LT.AND P2, PT, R2, UR13, !P0 ;  /* 0x0000000d02007c0c */ /* 0x000fe2000c741270 */
[----:B------:R-:W-:Y:S01]  /*16dd70*/  ULDC.64 UR12, c[0x0][0x228] ;  /* 0x00008a00000c7ab9 */ /* 0x000fe20000000a00 */
[----:B----4-:R-:W-:-:S07]  /*16dd80*/  LOP3.LUT R26, R26, 0x7fffffff, RZ, 0xc0, !PT ;  /* 0x7fffffff1a1a7812 */ /* 0x010fce00078ec0ff */
[----:B------:R-:W-:-:S04]  /*16dd90*/  @P1 LOP3.LUT R26, R26, 0x80000000, RZ, 0xfc, !PT ;  /* 0x800000001a1a1812 */ /* 0x000fc800078efcff */
[----:B------:R-:W-:Y:S02]  /*16dda0*/  LOP3.LUT R26, R26, 0xbfffffff, RZ, 0xc0, !PT ;  /* 0xbfffffff1a1a7812 */ /* 0x000fe400078ec0ff */
[----:B------:R-:W-:Y:S02]  /*16ddb0*/  ISETP.LT.AND P1, PT, R0, UR14, !P0 ;  /* 0x0000000e00007c0c */ /* 0x000fe4000c721270 */
[----:B------:R-:W-:Y:S02]  /*16ddc0*/  @P3 LOP3.LUT R26, R26, 0x40000000, RZ, 0xfc, !PT ;  /* 0x400000001a1a3812 */ /* 0x000fe400078efcff */
[----:B---3--:R-:W-:Y:S01]  /*16ddd0*/  ISETP.GE.AND P0, PT, R28, UR29, PT ;  /* 0x0000001d1c007c0c */ /* 0x008fe2000bf06270 */
[----:B------:R-:W-:Y:S01]  /*16dde0*/  ULDC.64 UR28, c[0x0][0x228] ;  /* 0x00008a00001c7ab9 */ /* 0x000fe20000000a00 */
[----:B------:R-:W3:Y:S01]  /*16ddf0*/  LDL.LU R28, [R1+0x5ad0] ;  /* 0x005ad000011c7983 */ /* 0x000ee20000300800 */
        /* <DEDUP_REMOVED lines=8> */
[----:B------:R-:W-:Y:S01]  /*16de80*/  ULDC.64 UR14, c[0x0][0x228] ;  /* 0x00008a00000e7ab9 */ /* 0x000fe20000000a00 */
[----:B------:R-:W-:-:S05]  /*16de90*/  ULDC UR16, c[0x0][0x228] ;  /* 0x00008a0000107ab9 */ /* 0x000fca0000000800 */
[----:B------:R-:W-:-:S04]  /*16dea0*/  @P1 LOP3.LUT R26, R26, 0x8000000, RZ, 0xfc, !PT ;  /* 0x080000001a1a1812 */ /* 0x000fc800078efcff */
[----:B------:R-:W-:Y:S02]  /*16deb0*/  LOP3.LUT R26, R26, 0xfbffffff, RZ, 0xc0, !PT ;  /* 0xfbffffff1a1a7812 */ /* 0x000fe400078ec0ff */
[----:B------:R-:W-:Y:S02]  /*16dec0*/  ISETP.LT.AND P1, PT, R0, UR17, !P0 ;  /* 0x0000001100007c0c */ /* 0x000fe4000c721270 */
[----:B------:R-:W-:Y:S02]  /*16ded0*/  @P3 LOP3.LUT R26, R26, 0x4000000, RZ, 0xfc, !PT ;  /* 0x040000001a1a3812 */ /* 0x000fe400078efcff */
[----:B------:R-:W-:Y:S01]  /*16dee0*/  ISETP.GE.AND P0, PT, R6, UR27, PT ;  /* 0x0000001b06007c0c */ /* 0x000fe2000bf06270 */
[----:B------:R-:W-:Y:S01]  /*16def0*/  ULDC UR17, c[0x0][0x228] ;  /* 0x00008a0000117ab9 */ /* 0x000fe20000000800 */
[----:B------:R-:W-:Y:S02]  /*16df00*/  LOP3.LUT R26, R26, 0xfdffffff, RZ, 0xc0, !PT ;  /* 0xfdffffff1a1a7812 */ /* 0x000fe400078ec0ff */
[----:B------:R-:W-:Y:S01]  /*16df10*/  ISETP.LT.AND P3, PT, R4, UR14, !P0 ;  /* 0x0000000e04007c0c */ /* 0x000fe2000c761270 */
[----:B------:R-:W-:Y:S01]  /*16df20*/  VIADD R6, R5, 0x16 ;  /* 0x0000001605067836 */ /* 0x000fe20000000000 */
[----:B------:R-:W-:Y:S01]  /*16df30*/  ULDC.64 UR26, c[0x0][0x228] ;  /* 0x00008a00001a7ab9 */ /* 0x000fe20000000a00 */
[----:B------:R-:W-:Y:S01]  /*16df40*/  @P2 LOP3.LUT R26, R26, 0x2000000, RZ, 0xfc, !PT ;  /* 0x020000001a1a2812 */ /* 0x000fe200078efcff */
[----:B------:R-:W-:-:S03]  /*16df50*/  ULDC UR14, c[0x0][0x228] ;  /* 0x00008a00000e7ab9 */ /* 0x000fc60000000800 */
        /* <DEDUP_REMOVED lines=89> */
[----:B--2---:R-:W-:Y:S02]  /*16e4f0*/  ISETP.GE.AND P0, PT, R25, UR11, PT ;  /* 0x0000000b19007c0c */ /* 0x004fe4000bf06270 */
[----:B------:R-:W-:Y:S01]  /*16e500*/  LOP3.LUT R26, R26, 0xfffffff7, RZ, 0xc0, !PT ;  /* 0xfffffff71a1a7812 */ /* 0x000fe200078ec0ff */
[----:B------:R-:W2:Y:S01]  /*16e510*/  LDL.LU R25, [R1+0x5ac0] ;  /* 0x005ac00001197983 */ /* 0x000ea20000300800 */
[----:B------:R-:W-:Y:S01]  /*16e520*/  ULDC UR11, c[0x0][0x228] ;  /* 0x00008a00000b7ab9 */ /* 0x000fe20000000800 */
        /* <DEDUP_REMOVED lines=19> */
[----:B------:R-:W-:-:S02]  /*16e660*/  ISETP.LT.AND P1, PT, R2, UR45, !P0 ;  /* 0x0000002d02007c0c */ /* 0x000fc4000c721270 */
[----:B------:R-:W-:Y:S01]  /*16e670*/  ISETP.LT.AND P0, PT, R0, UR44, !P0 ;  /* 0x0000002c00007c0c */ /* 0x000fe2000c701270 */
[----:B------:R-:W-:Y:S01]  /*16e680*/  ULDC UR45, c[0x0][0x228] ;  /* 0x00008a00002d7ab9 */ /* 0x000fe20000000800 */
[----:B------:R-:W-:Y:S01]  /*16e690*/  ULDC UR46, c[0x0][0x228] ;  /* 0x00008a00002e7ab9 */ /* 0x000fe20000000800 */
[----:B--2---:R-:W-:-:S04]  /*16e6a0*/  LOP3.LUT R25, R25, 0x7fffffff, RZ, 0xc0, !PT ;  /* 0x7fffffff19197812 */ /* 0x004fc800078ec0ff */
[----:B------:R-:W-:-:S04]  /*16e6b0*/  @P3 LOP3.LUT R25, R25, 0x80000000, RZ, 0xfc, !PT ;  /* 0x8000000019193812 */ /* 0x000fc800078efcff */
[----:B------:R-:W-:-:S04]  /*16e6c0*/  LOP3.LUT R25, R25, 0xbfffffff, RZ, 0xc0, !PT ;  /* 0xbfffffff19197812 */ /* 0x000fc800078ec0ff */
[----:B------:R-:W-:-:S04]  /*16e6d0*/  @P2 LOP3.LUT R25, R25, 0x40000000, RZ, 0xfc, !PT ;  /* 0x4000000019192812 */ /* 0x000fc800078efcff */
[----:B------:R-:W-:-:S04]  /*16e6e0*/  LOP3.LUT R25, R25, 0xdfffffff, RZ, 0xc0, !PT ;  /* 0xdfffffff19197812 */ /* 0x000fc800078ec0ff */
[----:B------:R-:W-:-:S04]  /*16e6f0*/  @P1 LOP3.LUT R25, R25, 0x20000000, RZ, 0xfc, !PT ;  /* 0x2000000019191812 */ /* 0x000fc800078efcff */
[----:B------:R-:W-:-:S04]  /*16e700*/  LOP3.LUT R25, R25, 0xefffffff, RZ, 0xc0, !PT ;  /* 0xefffffff19197812 */ /* 0x000fc800078ec0ff */
[----:B------:R-:W-:Y:S02]  /*16e710*/  @P0 LOP3.LUT R25, R25, 0x10000000, RZ, 0xfc, !PT ;  /* 0x1000000019190812 */ /* 0x000fe400078efcff */
[----:B---3--:R-:W-:Y:S01]  /*16e720*/  ISETP.GE.AND P0, PT, R28, UR27, PT ;  /* 0x0000001b1c007c0c */ /* 0x008fe2000bf06270 */
[----:B------:R-:W-:Y:S01]  /*16e730*/  ULDC.64 UR26, c[0x0][0x228] ;  /* 0x00008a00001a7ab9 */ /* 0x000fe20000000a00 */
        /* <DEDUP_REMOVED lines=37> */
[----:B------:R-:W-:-:S07]  /*16e990*/  ISETP.LT.AND P1, PT, R2, UR35, !P0 ;  /* 0x0000002302007c0c */ /* 0x000fce000c721270 */
        /* <DEDUP_REMOVED lines=12> */
[----:B------:R-:W-:Y:S01]  /*16ea60*/  ULDC.64 UR22, c[0x0][0x228] ;  /* 0x00008a0000167ab9 */ /* 0x000fe20000000a00 */
[----:B------:R-:W-:Y:S02]  /*16ea70*/  ISETP.LT.AND P3, PT, R4, UR36, !P0 ;  /* 0x0000002404007c0c */ /* 0x000fe4000c761270 */
[----:B------:R-:W-:Y:S02]  /*16ea80*/  ISETP.LT.AND P2, PT, R3, UR32, !P0 ;  /* 0x0000002003007c0c */ /* 0x000fe4000c741270 */
[----:B------:R-:W-:-:S09]  /*16ea90*/  ISETP.LT.AND P1, PT, R2, UR33, !P0 ;  /* 0x0000002102007c0c */ /* 0x000fd2000c721270 */
        /* <DEDUP_REMOVED lines=65> */
[----:B--2---:R-:W-:Y:S02]  /*16eeb0*/  LOP3.LUT R28, R28, 0x7fffffff, RZ, 0xc0, !PT ;  /* 0x7fffffff1c1c7812 */ /* 0x004fe400078ec0ff */
        /* <DEDUP_REMOVED lines=16> */
[----:B---3--:R-:W-:Y:S02]  /*16efc0*/  ISETP.GE.AND P0, PT, R29, UR23, PT ;  /* 0x000000171d007c0c */ /* 0x008fe4000bf06270 */
        /* <DEDUP_REMOVED lines=14> */
[----:B------:R-:W-:Y:S02]  /*16f0b0*/  ISETP.GE.AND P0, PT, R6, UR25, PT ;  /* 0x0000001906007c0c */ /* 0x000fe4000bf06270 */
[----:B------:R-:W-:-:S04]  /*16f0c0*/  LOP3.LUT R28, R28, 0xfeffffff, RZ, 0xc0, !PT ;  /* 0xfeffffff1c1c7812 */ /* 0x000fc800078ec0ff */
[----:B------:R-:W-:Y:S02]  /*16f0d0*/  @P1 LOP3.LUT R28, R28, 0x1000000, RZ, 0xfc, !PT ;  /* 0x010000001c1c1812 */ /* 0x000fe400078efcff */
[----:B------:R-:W-:Y:S02]  /*16f0e0*/  ISETP.LT.AND P1, PT, R4, UR30, !P0 ;  /* 0x0000001e04007c0c */ /* 0x000fe4000c721270 */
[----:B------:R-:W-:Y:S02]  /*16f0f0*/  LOP3.LUT R28, R28, 0xff7fffff, RZ, 0xc0, !PT ;  /* 0xff7fffff1c1c7812 */ /* 0x000fe400078ec0ff */
[----:B------:R-:W-:Y:S02]  /*16f100*/  ISETP.LT.AND P3, PT, R3, UR61, !P0 ;  /* 0x0000003d03007c0c */ /* 0x000fe4000c761270 */
[----:B------:R-:W-:Y:S01]  /*16f110*/  ISETP.LT.AND P2, PT, R2, UR59, !P0 ;  /* 0x0000003b02007c0c */ /* 0x000fe2000c741270 */
[----:B------:R-:W-:Y:S01]  /*16f120*/  ULDC UR61, c[0x0][0x228] ;  /* 0x00008a00003d7ab9 */ /* 0x000fe20000000800 */
[----:B------:R-:W-:-:S05]  /*16f130*/  ULDC UR59, c[0x0][0x228] ;  /* 0x00008a00003b7ab9 */ /* 0x000fca0000000800 */
[----:B------:R-:W-:Y:S02]  /*16f140*/  @P1 LOP3.LUT R28, R28, 0x800000, RZ, 0xfc, !PT ;  /* 0x008000001c1c1812 */ /* 0x000fe400078efcff */
[----:B------:R-:W-:Y:S01]  /*16f150*/  ISETP.LT.AND P1, PT, R0, UR60, !P0 ;  /* 0x0000003c00007c0c */ /* 0x000fe2000c721270 */
[----:B------:R-:W-:Y:S01]  /*16f160*/  ULDC UR60, c[0x0][0x228] ;  /* 0x00008a00003c7ab9 */ /* 0x000fe20000000800 */
[----:B------:R-:W-:-:S04]  /*16f170*/  LOP3.LUT R28, R28, 0xffbfffff, RZ, 0xc0, !PT ;  /* 0xffbfffff1c1c7812 */ /* 0x000fc800078ec0ff */
[----:B------:R-:W-:Y:S02]  /*16f180*/  @P3 LOP3.LUT R28, R28, 0x400000, RZ, 0xfc, !PT ;  /* 0x004000001c1c3812 */ /* 0x000fe400078efcff */
[----:B--2---:R-:W-:Y:S02]  /*16f190*/  ISETP.GE.AND P0, PT, R29, UR27, PT ;  /* 0x0000001b1d007c0c */ /* 0x004fe4000bf06270 */
[----:B------:R-:W2:Y:S01]  /*16f1a0*/  LDL.LU R29, [R1+0x5aa0] ;  /* 0x005aa000011d7983 */ /* 0x000ea20000300800 */
        /* <DEDUP_REMOVED lines=9> */
[----:B------:R-:W-:Y:S01]  /*16f240*/  LOP3.LUT R28, R28, 0xfffbffff, RZ, 0xc0, !PT ;  /* 0xfffbffff1c1c7812 */ /* 0x000fe200078ec0ff */
[----:B------:R-:W-:-:S03]  /*16f250*/  VIADD R6, R5, 0x8 ;  /* 0x0000000805067836 */ /* 0x000fc60000000000 */
[----:B------:R-:W-:Y:S02]  /*16f260*/  @P3 LOP3.LUT R28, R28, 0x40000, RZ, 0xfc, !PT ;  /* 0x000400001c1c3812 */ /* 0x000fe400078efcff */
[----:B------:R-:W-:Y:S02]  /*16f270*/  ISETP.LT.AND P1, PT, R0, UR60, !P0 ;  /* 0x0000003c00007c0c */ /* 0x000fe4000c721270 */
[----:B------:R-:W-:Y:S02]  /*16f280*/  LOP3.LUT R28, R28, 0xfffdffff, RZ, 0xc0, !PT ;  /* 0xfffdffff1c1c7812 */ /* 0x000fe400078ec0ff */
[----:B------:R-:W-:Y:S02]  /*16f290*/  ISETP.GE.AND P0, PT, R6, UR29, PT ;  /* 0x0000001d06007c0c */ /* 0x000fe4000bf06270 */
[----:B------:R-:W-:Y:S02]  /*16f2a0*/  @P2 LOP3.LUT R28, R28, 0x20000, RZ, 0xfc, !PT ;  /* 0x000200001c1c2812 */ /* 0x000fe400078efcff */
[----:B------:R-:W-:-:S02]  /*16f2b0*/  ISETP.LT.AND P2, PT, R4, UR34, !P0 ;  /* 0x0000002204007c0c */ /* 0x000fc4000c741270 */
[----:B------:R-:W-:-:S04]  /*16f2c0*/  LOP3.LUT R28, R28, 0xfffeffff, RZ, 0xc0, !PT ;  /* 0xfffeffff1c1c7812 */ /* 0x000fc800078ec0ff */
[----:B------:R-:W-:-:S04]  /*16f2d0*/  @P1 LOP3.LUT R28, R28, 0x10000, RZ, 0xfc, !PT ;  /* 0x000100001c1c1812 */ /* 0x000fc800078efcff */
[----:B------:R-:W-:Y:S02]  /*16f2e0*/  LOP3.LUT R28, R28, 0xffff7fff, RZ, 0xc0, !PT ;  /* 0xffff7fff1c1c7812 */ /* 0x000fe400078ec0ff */
[----:B------:R-:W-:Y:S02]  /*16f2f0*/  ISETP.LT.AND P3, PT, R3, UR58, !P0 ;  /* 0x0000003a03007c0c */ /* 0x000fe4000c761270 */
[----:B------:R-:W-:Y:S02]  /*16f300*/  ISETP.LT.AND P1, PT, R2, UR57, !P0 ;  /* 0x0000003902007c0c */ /* 0x000fe4000c721270 */
[----:B------:R-:W-:Y:S02]  /*16f310*/  @P2 LOP3.LUT R28, R28, 0x8000, RZ, 0xfc, !PT ;  /* 0x000080001c1c2812 */ /* 0x000fe400078efcff */
[----:B------:R-:W-:Y:S02]  /*16f320*/  ISETP.LT.AND P2, PT, R0, UR56, !P0 ;  /* 0x0000003800007c0c */ /* 0x000fe4000c741270 */
[----:B--2---:R-:W-:-:S02]  /*16f330*/  ISETP.GE.AND P0, PT, R29, UR31, PT ;  /* 0x0000001f1d007c0c */ /* 0x004fc4000bf06270 */
[----:B------:R-:W2:Y:S01]  /*16f340*/  LDL.LU R29, [R1+0x5a9c] ;  /* 0x005a9c00011d7983 */ /* 0x000ea20000300800 */
[----:B------:R-:W-:-:S04]  /*16f350*/  LOP3.LUT R28, R28, 0xffffbfff, RZ, 0xc0, !PT ;  /* 0xffffbfff1c1c7812 */ /* 0x000fc800078ec0ff */
        /* <DEDUP_REMOVED lines=8> */
[----:B------:R-:W-:Y:S02]  /*16f3e0*/  ISETP.LT.AND P2, PT, R2, UR54, !P0 ;  /* 0x0000003602007c0c */ /* 0x000fe4000c741270 */
        /* <DEDUP_REMOVED lines=33> */
[----:B------:R-:W-:Y:S02]  /*16f600*/  ISETP.GE.AND P0, PT, R6, UR37, PT ;  /* 0x0000002506007c0c */ /* 0x000fe4000bf06270 */
[----:B------:R-:W-:-:S04]  /*16f610*/  LOP3.LUT R28, R28, 0xfffffffd, RZ, 0xc0, !PT ;  /* 0xfffffffd1c1c7812 */ /* 0x000fc800078ec0ff */
[----:B------:R-:W-:Y:S02]  /*16f620*/  @P2 LOP3.LUT R28, R28, 0x2, RZ, 0xfc, !PT ;  /* 0x000000021c1c2812 */ /* 0x000fe400078efcff */
[----:B------:R-:W-:Y:S02]  /*16f630*/  ISETP.LT.AND P2, PT, R4, UR42, !P0 ;  /* 0x0000002a04007c0c */ /* 0x000fe4000c741270 */
[----:B------:R-:W-:Y:S02]  /*16f640*/  ISETP.LT.AND P3, PT, R3, UR14, !P0 ;  /* 0x0000000e03007c0c */ /* 0x000fe4000c761270 */
[----:B------:R-:W-:-:S04]  /*16f650*/  LOP3.LUT R28, R28, 0xfffffffe, RZ, 0xc0, !PT ;  /* 0xfffffffe1c1c7812 */ /* 0x000fc800078ec0ff */
[----:B------:R-:W-:Y:S02]  /*16f660*/  @P1 LOP3.LUT R28, R28, 0x1, RZ, 0xfc, !PT ;  /* 0x000000011c1c1812 */ /* 0x000fe400078efcff */
[----:B------:R-:W-:Y:S01]  /*16f670*/  ISETP.LT.AND P1, PT, R2, UR13, !P0 ;  /* 0x0000000d02007c0c */ /* 0x000fe2000c721270 */
[----:B------:R-:W-:Y:S01]  /*16f680*/  VIADD R6, R5, 0x3 ;  /* 0x0000000305067836 */ /* 0x000fe20000000000 */
[----:B--2---:R-:W-:-:S04]  /*16f690*/  LOP3.LUT R29, R29, 0x7fffffff, RZ, 0xc0, !PT ;  /* 0x7fffffff1d1d7812 */ /* 0x004fc800078ec0ff */
[----:B------:R-:W-:-:S04]  /*16f6a0*/  @P2 LOP3.LUT R29, R29, 0x80000000, RZ, 0xfc, !PT ;  /* 0x800000001d1d2812 */ /* 0x000fc800078efcff */
[----:B------:R-:W-:Y:S02]  /*16f6b0*/  LOP3.LUT R29, R29, 0xbfffffff, RZ, 0xc0, !PT ;  /* 0xbfffffff1d1d7812 */ /* 0x000fe400078ec0ff */
[----:B------:R-:W-:Y:S02]  /*16f6c0*/  ISETP.LT.AND P2, PT, R0, UR12, !P0 ;  /* 0x0000000c00007c0c */ /* 0x000fe4000c741270 */
[----:B------:R-:W-:Y:S02]  /*16f6d0*/  @P3 LOP3.LUT R29, R29, 0x40000000, RZ, 0xfc, !PT ;  /* 0x400000001d1d3812 */ /* 0x000fe400078efcff */
[----:B------:R-:W-:Y:S02]  /*16f6e0*/  ISETP.GE.AND P0, PT, R6, UR39, PT ;  /* 0x0000002706007c0c */ /* 0x000fe4000bf06270 */
        /* <DEDUP_REMOVED lines=37> */
[----:B------:R-:W-:Y:S02]  /*16f940*/  LOP3.LUT R29, R29, 0xfffbffff, RZ, 0xc0, !PT ;  /* 0xfffbffff1d1d7812 */ /* 0x000fe400078ec0ff */
[----:B------:R-:W-:Y:S02]  /*16f950*/  ISETP.LT.AND P1, PT, R0, UR50, !P0 ;  /* 0x0000003200007c0c */ /* 0x000fe4000c721270 */
[----:B------:R-:W-:Y:S01]  /*16f960*/  @P3 LOP3.LUT R29, R29, 0x40000, RZ, 0xfc, !PT ;  /* 0x000400001d1d3812 */ /* 0x000fe200078efcff */
[----:B------:R-:W2:Y:S03]  /*16f970*/  LDL.LU R0, [R1+0x5a94] ;  /* 0x005a940001007983 */ /* 0x000ea60000300800 */
[----:B------:R-:W-:-:S04]  /*16f980*/  LOP3.LUT R29, R29, 0xfffdffff, RZ, 0xc0, !PT ;  /* 0xfffdffff1d1d7812 */ /* 0x000fc800078ec0ff */
[----:B------:R-:W-:Y:S02]  /*16f990*/  @P2 LOP3.LUT R29, R29, 0x20000, RZ, 0xfc, !PT ;  /* 0x000200001d1d2812 */ /* 0x000fe400078efcff */
[----:B------:R-:W-:Y:S02]  /*16f9a0*/  ISETP.GE.AND P0, PT, R5, UR45, PT ;  /* 0x0000002d05007c0c */ /* 0x000fe4000bf06270 */
[----:B------:R-:W3:Y:S01]  /*16f9b0*/  LDL.LU R5, [R1+0x5a90] ;  /* 0x005a900001057983 */ /* 0x000ee20000300800 */
[----:B------:R-:W-:Y:S02]  /*16f9c0*/  LOP3.LUT R29, R29, 0xfffeffff, RZ, 0xc0, !PT ;  /* 0xfffeffff1d1d7812 */ /* 0x000fe400078ec0ff */
[----:B------:R-:W-:Y:S02]  /*16f9d0*/  ISETP.LT.AND P2, PT, R4, UR49, !P0 ;  /* 0x0000003104007c0c */ /* 0x000fe4000c741270 */
[----:B------:R-:W4:Y:S01]  /*16f9e0*/  LDL.LU R4, [R1+0x5a8c] ;  /* 0x005a8c0001047983 */ /* 0x000f220000300800 */
[----:B------:R-:W-:-:S02]  /*16f9f0*/  @P1 LOP3.LUT R29, R29, 0x10000, RZ, 0xfc, !PT ;  /* 0x000100001d1d1812 */ /* 0x000fc400078efcff */
[----:B------:R-:W-:Y:S02]  /*16fa00*/  ISETP.LT.AND P1, PT, R3, UR52, !P0 ;  /* 0x0000003403007c0c */ /* 0x000fe4000c721270 */
[----:B------:R-:W-:Y:S01]  /*16fa10*/  ISETP.LT.AND P0, PT, R2, UR53, !P0 ;  /* 0x0000003502007c0c */ /* 0x000fe2000c701270 */
[----:B------:R-:W2:Y:S04]  /*16fa20*/  LDL.LU R3, [R1+0x5a88] ;  /* 0x005a880001037983 */ /* 0x000ea80000300800 */
[----:B------:R-:W2:Y:S01]  /*16fa30*/  LDL.LU R2, [R1+0x5a84] ;  /* 0x005a840001027983 */ /* 0x000ea20000300800 */
[----:B------:R-:W-:-:S04]  /*16fa40*/  LOP3.LUT R29, R29, 0xffff7fff, RZ, 0xc0, !PT ;  /* 0xffff7fff1d1d7812 */ /* 0x000fc800078ec0ff */
[----:B------:R-:W-:-:S04]  /*16fa50*/  @P2 LOP3.LUT R29, R29, 0x8000, RZ, 0xfc, !PT ;  /* 0x000080001d1d2812 */ /* 0x000fc800078efcff */
[----:B------:R-:W-:-:S04]  /*16fa60*/  LOP3.LUT R29, R29, 0xffffdfff, RZ, 0xc0, !PT ;  /* 0xffffdfff1d1d7812 */ /* 0x000fc800078ec0ff */
[----:B------:R-:W-:-:S04]  /*16fa70*/  LOP3.LUT R29, R29, 0xffffbfff, RZ, 0xc0, !PT ;  /* 0xffffbfff1d1d7812 */ /* 0x000fc800078ec0ff */
[----:B------:R-:W-:-:S04]  /*16fa80*/  @P1 LOP3.LUT R29, R29, 0x4000, RZ, 0xfc, !PT ;  /* 0x000040001d1d1812 */ /* 0x000fc800078efcff */
[----:B------:R-:W-:Y:S01]  /*16fa90*/  @P0 LOP3.LUT R29, R29, 0x2000, RZ, 0xfc, !PT ;  /* 0x000020001d1d0812 */ /* 0x000fe200078efcff */
[----:B------:R-:W2:Y:S01]  /*16faa0*/  LDL.LU R27, [R1+0x1c4] ;  /* 0x0001c400011b7983 */ /* 0x000ea20000300800 */
[----:B---3--:R-:W-:Y:S01]  /*16fab0*/  LOP3.LUT P2, RZ, R5, 0x8000000, RZ, 0xc0, !PT ;  /* 0x0800000005ff7812 */ /* 0x008fe2000784c0ff */
[----:B------:R-:W-:Y:S01]  /*16fac0*/  ULDC.64 UR22, c[0x0][0x228] ;  /* 0x00008a0000167ab9 */ /* 0x000fe20000000a00 */
[----:B------:R-:W-:Y:S01]  /*16fad0*/  ULDC.64 UR24, c[0x0][0x228] ;  /* 0x00008a0000187ab9 */ /* 0x000fe20000000a00 */
[----:B------:R-:W3:Y:S01]  /*16fae0*/  LDL.LU R6, [R1+0x199c] ;  /* 0x00199c0001067983 */ /* 0x000ee20000300800 */
[----:B------:R-:W-:Y:S01]  /*16faf0*/  ULDC.64 UR26, c[0x0][0x228] ;  /* 0x00008a00001a7ab9 */ /* 0x000fe20000000a00 */
[----:B------:R-:W-:Y:S01]  /*16fb00*/  ULDC UR38, c[0x0][0x22c] ;  /* 0x00008b0000267ab9 */ /* 0x000fe20000000800 */
[----:B------:R-:W-:Y:S01]  /*16fb10*/  ULDC.64 UR28, c[0x0][0x228] ;  /* 0x00008a00001c7ab9 */ /* 0x000fe20000000a00 */
[----:B------:R0:W-:Y:S01]  /*16fb20*/  STL [R1+0x5af8], R29 ;  /* 0x005af81d01007387 */ /* 0x0001e20000100800 */
[----:B------:R-:W-:Y:S01]  /*16fb30*/  ULDC.64 UR30, c[0x0][0x228] ;  /* 0x00008a00001e7ab9 */ /* 0x000fe20000000a00 */
[----:B------:R-:W-:Y:S01]  /*16fb40*/  ULDC.64 UR32, c[0x0][0x228] ;  /* 0x00008a0000207ab9 */ /* 0x000fe20000000a00 */
[----:B------:R-:W-:Y:S01]  /*16fb50*/  ULDC.64 UR34, c[0x0][0x228] ;  /* 0x00008a0000227ab9 */ /* 0x000fe20000000a00 */
[----:B------:R-:W-:Y:S01]  /*16fb60*/  ULDC UR44, c[0x0][0x22c] ;  /* 0x00008b00002c7ab9 */ /* 0x000fe20000000800 */
[----:B------:R-:W-:Y:S01]  /*16fb70*/  ULDC.64 UR36, c[0x0][0x228] ;  /* 0x00008a0000247ab9 */ /* 0x000fe20000000a00 */
[----:B------:R-:W-:Y:S01]  /*16fb80*/  ULDC.64 UR40, c[0x0][0x228] ;  /* 0x00008a0000287ab9 */ /* 0x000fe20000000a00 */
[----:B------:R-:W-:Y:S01]  /*16fb90*/  ULDC.64 UR42, c[0x0][0x228] ;  /* 0x00008a00002a7ab9 */ /* 0x000fe20000000a00 */
        /* <DEDUP_REMOVED lines=36> */
[----:B------:R-:W-:-:S02]  /*16fde0*/  ULDC UR61, c[0x0][0x22c] ;  /* 0x00008b00003d7ab9 */ /* 0x000fc40000000800 */
[----:B0-----:R-:W3:Y:S04]  /*16fdf0*/  LDL.LU R8, [R1+0x70c] ;  /* 0x00070c0001087983 */ /* 0x001ee80000300800 */
[----:B------:R0:W-:Y:S04]  /*16fe00*/  STL [R1+0x5ae8], R7 ;  /* 0x005ae80701007387 */ /* 0x0001e80000100800 */
[----:B0-----:R-:W3:Y:S04]  /*16fe10*/  LDL.LU R7, [R1+0x720] ;  /* 0x0007200001077983 */ /* 0x001ee80000300800 */
[----:B----4-:R0:W-:Y:S04]  /*16fe20*/  STL [R1+0x5ae4], R4 ;  /* 0x005ae40401007387 */ /* 0x0101e80000100800 */
[----:B0-----:R-:W4:Y:S04]  /*16fe30*/  LDL.LU R4, [R1+0x71c] ;  /* 0x00071c0001047983 */ /* 0x001f280000300800 */
[----:B--2---:R0:W-:Y:S04]  /*16fe40*/  STL [R1+0x5ae0], R0 ;  /* 0x005ae00001007387 */ /* 0x0041e80000100800 */
[----:B0-----:R-:W2:Y:S04]  /*16fe50*/  LDL.LU R0, [R1+0x1998] ;  /* 0x0019980001007983 */ /* 0x001ea80000300800 */
        /* <DEDUP_REMOVED lines=28> */
[----:B------:R-:W-:Y:S04]  /*170020*/  STL [R1+0x5a94], R15 ;  /* 0x005a940f01007387 */ /* 0x000fe80000100800 */
[----:B------:R0:W-:Y:S04]  /*170030*/  STL [R1+0x5a90], R14 ;  /* 0x005a900e01007387 */ /* 0x0001e80000100800 */
[----:B0-----:R-:W4:Y:S01]  /*170040*/  LDL.LU R14, [R1+0x5a80] ;  /* 0x005a8000010e7983 */ /* 0x001f220000300800 */
[----:B---3--:R-:W-:Y:S01]  /*170050*/  LOP3.LUT R6, R6, 0xffff, RZ, 0xc0, !PT ;  /* 0x0000ffff06067812 */ /* 0x008fe200078ec0ff */
[----:B------:R-:W0:Y:S02]  /*170060*/  S2R R15, SR_TID.X ;  /* 0x00000000000f7919 */ /* 0x000e240000002100 */
[----:B------:R-:W-:Y:S04]  /*170070*/  STL [R1+0x5a8c], R13 ;  /* 0x005a8c0d01007387 */ /* 0x000fe80000100800 */
[----:B------:R-:W-:Y:S04]  /*170080*/  STL [R1+0x5a88], R12 ;  /* 0x005a880c01007387 */ /* 0x000fe80000100800 */
[----:B------:R-:W-:Y:S04]  /*170090*/  STL [R1+0x5a84], R11 ;  /* 0x005a840b01007387 */ /* 0x000fe80000100800 */
[----:B------:R1:W-:Y:S01]  /*1700a0*/  STL [R1+0x5afc], R5 ;  /* 0x005afc0501007387 */ /* 0x0003e20000100800 */
[----:B0-----:R-:W-:-:S05]  /*1700b0*/  IMAD.SHL.U32 R15, R15, 0x20, RZ ;  /* 0x000000200f0f7824 */ /* 0x001fca00078e00ff */
[----:B------:R-:W-:Y:S02]  /*1700c0*/  LOP3.LUT R15, R15, 0x400, RZ, 0xc0, !PT ;  /* 0x000004000f0f7812 */ /* 0x000fe400078ec0ff */
[----:B------:R-:W-:Y:S02]  /*1700d0*/  PRMT R7, R7, 0x4210, R6 ;  /* 0x0000421007077816 */ /* 0x000fe40000000006 */
[----:B--2---:R-:W-:-:S04]  /*1700e0*/  LOP3.LUT R0, R0, 0xffff, RZ, 0xc0, !PT ;  /* 0x0000ffff00007812 */ /* 0x004fc800078ec0ff */
[----:B----4-:R-:W-:Y:S02]  /*1700f0*/  PRMT R4, R4, 0x4210, R0 ;  /* 0x0000421004047816 */ /* 0x010fe40000000000 */
[----:B-1----:R-:W-:-:S04]  /*170100*/  LOP3.LUT R5, R21, 0xffff, RZ, 0xc0, !PT ;  /* 0x0000ffff15057812 */ /* 0x002fc800078ec0ff */
[----:B------:R-:W-:Y:S02]  /*170110*/  PRMT R2, R2, 0x4210, R5 ;  /* 0x0000421002027816 */ /* 0x000fe40000000005 */
[----:B------:R-:W-:Y:S02]  /*170120*/  LOP3.LUT R12, R18, 0xffff, RZ, 0xc0, !PT ;  /* 0x0000ffff120c7812 */ /* 0x000fe400078ec0ff */
[----:B------:R-:W-:Y:S02]  /*170130*/  LOP3.LUT R11, R19, 0xffff, RZ, 0xc0, !PT ;  /* 0x0000ffff130b7812 */ /* 0x000fe400078ec0ff */
[----:B------:R-:W-:Y:S02]  /*170140*/  PRMT R9, R9, 0x4210, R12 ;  /* 0x0000421009097816 */ /* 0x000fe4000000000c */
[----:B------:R-:W-:Y:S02]  /*170150*/  PRMT R8, R8, 0x4210, R11 ;  /* 0x0000421008087816 */ /* 0x000fe4000000000b */
[----:B------:R-:W-:-:S02]  /*170160*/  LOP3.LUT R13, R17, 0xffff, RZ, 0xc0, !PT ;  /* 0x0000ffff110d7812 */ /* 0x000fc400078ec0ff */
[----:B------:R-:W-:Y:S02]  /*170170*/  R2UR UR6, R14 ;  /* 0x000000000e0672ca */ /* 0x000fe400000e0000 */
[----:B------:R-:W-:Y:S02]  /*170180*/  LOP3.LUT R14, R16, 0xffff, RZ, 0xc0, !PT ;  /* 0x0000ffff100e7812 */ /* 0x000fe400078ec0ff */
[----:B------:R-:W-:-:S03]  /*170190*/  PRMT R16, R25, 0x5410, R24 ;  /* 0x0000541019107816 */ /* 0x000fc60000000018 */
[----:B------:R0:W-:Y:S04]  /*1701a0*/  STL [R1+0x3c], R14 ;  /* 0x00003c0e01007387 */ /* 0x0001e80000100800 */
[----:B------:R1:W-:Y:S02]  /*1701b0*/  STL [R1+0x40], R13 ;  /* 0x0000400d01007387 */ /* 0x0003e40000100800 */
[----:B------:R-:W-:Y:S02]  /*1701c0*/  IADD3 R27, R27, UR6, R15 ;  /* 0x000000061b1b7c10 */ /* 0x000fe4000fffe00f */
[----:B------:R-:W-:Y:S02]  /*1701d0*/  LOP3.LUT R15, R20, 0xffff, RZ, 0xc0, !PT ;  /* 0x0000ffff140f7812 */ /* 0x000fe400078ec0ff */
[----:B0-----:R-:W-:-:S02]  /*1701e0*/  PRMT R14, R22, 0x4210, R14 ;  /* 0x00004210160e7816 */ /* 0x001fc4000000000e */
[----:B------:R-:W-:Y:S01]  /*1701f0*/  PRMT R3, R3, 0x4210, R15 ;  /* 0x0000421003037816 */ /* 0x000fe2000000000f */
[----:B------:R0:W-:Y:S01]  /*170200*/  STL [R1+0x38], R15 ;  /* 0x0000380f01007387 */ /* 0x0001e20000100800 */
[----:B-1----:R-:W-:-:S03]  /*170210*/  PRMT R13, R23, 0x4210, R13 ;  /* 0x00004210170d7816 */ /* 0x002fc6000000000d */
[----:B------:R-:W2:Y:S01]  /*170220*/  LDL.LU R18, [R1+0x1d4] ;  /* 0x0001d40001127983 */ /* 0x000ea20000300800 */
[----:B0-----:R-:W-:-:S03]  /*170230*/  PRMT R15, R28, 0x5410, R26 ;  /* 0x000054101c0f7816 */ /* 0x001fc6000000001a */
[----:B------:R0:W-:Y:S01]  /*170240*/  STL [R1+0x1818], R16 ;  /* 0x0018181001007387 */ /* 0x0001e20000100800 */
[----:B------:R-:W-:Y:S06]  /*170250*/  BAR.SYNC.DEFER_BLOCKING 0x0 ;  /* 0x0000000000007b1d */ /* 0x000fec0000010000 */
[----:B--2---:R1:W-:Y:S04]  /*170260*/  STL [R1+0x60c4], R18 ;  /* 0x0060c41201007387 */ /* 0x0043e80000100800 */
[----:B------:R2:W-:Y:S04]  /*170270*/  STL [R1+0x1814], R15 ;  /* 0x0018140f01007387 */ /* 0x0005e80000100800 */
[----:B------:R-:W3:Y:S01]  /*170280*/  LDL.LU R20, [R1+0x1d0] ;  /* 0x0001d00001147983 */ /* 0x000ee20000300800 */
[----:B0-----:R-:W-:-:S02]  /*170290*/  IMAD.MOV.U32 R16, RZ, RZ, R14 ;  /* 0x000000ffff107224 */ /* 0x001fc400078e000e */
[----:B------:R-:W-:Y:S02]  /*1702a0*/  IMAD.MOV.U32 R17, RZ, RZ, R13 ;  /* 0x000000ffff117224 */ /* 0x000fe400078e000d */
[----:B-1----:R-:W-:Y:S02]  /*1702b0*/  IMAD.MOV.U32 R18, RZ, RZ, R9 ;  /* 0x000000ffff127224 */ /* 0x002fe400078e0009 */
[----:B------:R-:W-:Y:S02]  /*1702c0*/  IMAD.MOV.U32 R19, RZ, RZ, R8 ;  /* 0x000000ffff137224 */ /* 0x000fe400078e0008 */
[----:B------:R-:W-:Y:S02]  /*1702d0*/  IMAD.MOV.U32 R21, RZ, RZ, R4 ;  /* 0x000000ffff157224 */ /* 0x000fe400078e0004 */
[----:B------:R-:W-:Y:S01]  /*1702e0*/  IMAD.MOV.U32 R22, RZ, RZ, R3 ;  /* 0x000000ffff167224 */ /* 0x000fe200078e0003 */
[----:B------:R0:W-:Y:S01]  /*1702f0*/  STSM.16.M88.4 [R27], R16 ;  /* 0x000000101b007844 */ /* 0x0001e20000000200 */
[----:B------:R-:W-:-:S03]  /*170300*/  IMAD.MOV.U32 R23, RZ, RZ, R2 ;  /* 0x000000ffff177224 */ /* 0x000fc600078e0002 */
[----:B---3--:R1:W-:Y:S04]  /*170310*/  STL [R1+0x60c0], R20 ;  /* 0x0060c01401007387 */ /* 0x0083e80000100800 */
[----:B--2---:R-:W2:Y:S04]  /*170320*/  LDL.LU R15, [R1+0x1c8] ;  /* 0x0001c800010f7983 */ /* 0x004ea80000300800 */
[----:B0-----:R-:W3:Y:S01]  /*170330*/  LDL.LU R18, [R1+0x60c4] ;  /* 0x0060c40001127983 */ /* 0x001ee20000300800 */
[----:B-1----:R-:W-:-:S03]  /*170340*/  IMAD.MOV.U32 R20, RZ, RZ, R7 ;  /* 0x000000ffff147224 */ /* 0x002fc600078e0007 */
[----:B------:R-:W4:Y:S04]  /*170350*/  LDL.LU R13, [R1+0x1e4] ;  /* 0x0001e400010d7983 */ /* 0x000f280000300800 */
[----:B------:R-:W4:Y:S04]  /*170360*/  LDL.LU R14, [R1+0x1dc] ;  /* 0x0001dc00010e7983 */ /* 0x000f280000300800 */
[----:B------:R-:W4:Y:S04]  /*170370*/  LDL.LU R19, [R1+0x1d8] ;  /* 0x0001d80001137983 */ /* 0x000f280000300800 */
[----:B------:R0:W-:Y:S04]  /*170380*/  STSM.16.M88.4 [R27+0x200], R20 ;  /* 0x000200141b007844 */ /* 0x0001e80000000200 */
[----:B0-----:R-:W4:Y:S04]  /*170390*/  LDL.LU R20, [R1+0x60c0] ;  /* 0x0060c00001147983 */ /* 0x001f280000300800 */
[----:B------:R-:W2:Y:S04]  /*1703a0*/  LDL.LU R21, [R1+0x1b0c] ;  /* 0x001b0c0001157983 */ /* 0x000ea80000300800 */
[----:B------:R-:W3:Y:S04]  /*1703b0*/  LDL.LU R22, [R1+0x1afc] ;  /* 0x001afc0001167983 */ /* 0x000ee80000300800 */
[----:B------:R-:W3:Y:S01]  /*1703c0*/  LDL.LU R23, [R1+0x1a5c] ;  /* 0x001a5c0001177983 */ /* 0x000ee20000300800 */
[----:B------:R-:W-:-:S02]  /*1703d0*/  PRMT R16, R10, 0x5210, R6 ;  /* 0x000052100a107816 */ /* 0x000fc40000000006 */
[----:B------:R-:W0:Y:S01]  /*1703e0*/  S2R R6, SR_TID.X ;  /* 0x0000000000067919 */ /* 0x000e220000002100 */
[----:B------:R-:W-:Y:S01]  /*1703f0*/  PRMT R17, R29, 0x5210, R0 ;  /* 0x000052101d117816 */ /* 0x000fe20000000000 */
[----:B------:R-:W-:Y:S06]  /*170400*/  BAR.SYNC.DEFER_BLOCKING 0x0 ;  /* 0x0000000000007b1d */ /* 0x000fec0000010000 */
[----:B---3--:R1:W-:Y:S04]  /*170410*/  STL.64 [R1+0x60a8], R22 ;  /* 0x0060a81601007387 */ /* 0x0083e80000100a00 */
[----:B-1----:R-:W4:Y:S04]  /*170420*/  LDL.LU R22, [R1+0x3c] ;  /* 0x00003c0001167983 */ /* 0x002f280000300800 */
[----:B------:R-:W3:Y:S04]  /*170430*/  LDL.LU R23, [R1+0x40] ;  /* 0x0000400001177983 */ /* 0x000ee80000300800 */
[----:B--2---:R1:W-:Y:S04]  /*170440*/  STL [R1+0x60a0], R21 ;  /* 0x0060a01501007387 */ /* 0x0043e80000100800 */
[----:B-1----:R-:W2:Y:S04]  /*170450*/  LDL.LU R21, [R1+0x38] ;  /* 0x0000380001157983 */ /* 0x002ea80000300800 */
[----:B------:R-:W4:Y:S04]  /*170460*/  LDL.LU R24, [R1+0x1a3c] ;  /* 0x001a3c0001187983 */ /* 0x000f280000300800 */
[----:B------:R-:W4:Y:S04]  /*170470*/  LDL.LU R25, [R1+0x19b4] ;  /* 0x0019b40001197983 */ /* 0x000f280000300800 */
[----:B------:R-:W4:Y:S01]  /*170480*/  LDL.LU R26, [R1+0x19ac] ;  /* 0x0019ac00011a7983 */ /* 0x000f220000300800 */
[----:B0-----:R-:W-:-:S02]  /*170490*/  LOP3.LUT R6, R6, 0x3f, RZ, 0xc0, !PT ;  /* 0x0000003f06067812 */ /* 0x001fc400078ec0ff */
[----:B--2---:R-:W-:Y:S02]  /*1704a0*/  PRMT R18, R18, 0x5210, R21 ;  /* 0x0000521012127816 */ /* 0x004fe40000000015 */
[----:B---3--:R-:W-:Y:S02]  /*1704b0*/  PRMT R21, R15, 0x5210, R23 ;  /* 0x000052100f157816 */ /* 0x008fe40000000017 */
[----:B------:R-:W-:Y:S01]  /*1704c0*/  LEA R15, R6, UR6, 0x4 ;  /* 0x00000006060f7c11 */ /* 0x000fe2000f8e20ff */
[----:B------:R-:W-:Y:S01]  /*1704d0*/  ULDC UR6, c[0x0][0x22c] ;  /* 0x00008b0000067ab9 */ /* 0x000fe20000000800 */
[----:B----4-:R-:W-:Y:S04]  /*1704e0*/  STL.64 [R1+0x60b8], R26 ;  /* 0x0060b81a01007387 */ /* 0x010fe80000100a00 */
[----:B------:R-:W-:Y:S04]  /*1704f0*/  STL.64 [R1+0x60b0], R24 ;  /* 0x0060b01801007387 */ /* 0x000fe80000100a00 */
[----:B------:R-:W0:Y:S04]  /*170500*/  LDS.128 R24, [R15] ;  /* 0x000000000f187984 */ /* 0x000e280000000c00 */
[----:B------:R-:W2:Y:S04]  /*170510*/  LDL.LU R28, [R1+0x1944] ;  /* 0x00194400011c7983 */ /* 0x000ea80000300800 */
[----:B------:R-:W3:Y:S04]  /*170520*/  LDL.LU R7, [R1+0x1940] ;  /* 0x0019400001077983 */ /* 0x000ee80000300800 */
[----:B------:R-:W4:Y:S04]  /*170530*/  LDL.LU R10, [R1+0x734] ;  /* 0x00073400010a7983 */ /* 0x000f280000300800 */
[----:B------:R-:W2:Y:S04]  /*170540*/  LDL.LU R9, [R1+0x740] ;  /* 0x0007400001097983 */ /* 0x000ea80000300800 */
[----:B------:R-:W4:Y:S04]  /*170550*/  LDL.LU R8, [R1+0x73c] ;  /* 0x00073c0001087983 */ /* 0x000f280000300800 */
[----:B------:R-:W4:Y:S04]  /*170560*/  LDL.LU R4, [R1+0x730] ;  /* 0x0007300001047983 */ /* 0x000f280000300800 */
[----:B------:R-:W4:Y:S04]  /*170570*/  LDL.LU R3, [R1+0x728] ;  /* 0x0007280001037983 */ /* 0x000f280000300800 */
[----:B------:R-:W4:Y:S04]  /*170580*/  LDL.LU R2, [R1+0x738] ;  /* 0x0007380001027983 */ /* 0x000f280000300800 */
[----:B------:R-:W4:Y:S04]  /*170590*/  LDL.LU R0, [R1+0x72c] ;  /* 0x00072c0001007983 */ /* 0x000f280000300800 */
[----:B------:R-:W4:Y:S04]  /*1705a0*/  LDL.LU R29, [R1+0x744] ;  /* 0x00074400011d7983 */ /* 0x000f280000300800 */
[----:B------:R-:W-:Y:S04]  /*1705b0*/  STL [R1+0x10], R15 ;  /* 0x0000100f01007387 */ /* 0x000fe80000100800 */
[----:B0-----:R-:W-:Y:S04]  /*1705c0*/  STL.64 [R1+0x20], R24 ;  /* 0x0000201801007387 */ /* 0x001fe80000100a00 */
[----:B------:R-:W-:Y:S04]  /*1705d0*/  STL.64 [R1+0x28], R26 ;  /* 0x0000281a01007387 */ /* 0x000fe80000100a00 */
[----:B------:R-:W0:Y:S04]  /*1705e0*/  LDS.128 R24, [R15+0x400] ;  /* 0x000400000f187984 */ /* 0x000e280000000c00 */
[----:B0-----:R-:W-:Y:S04]  /*1705f0*/  STL.64 [R1+0x80], R24 ;  /* 0x0000801801007387 */ /* 0x001fe80000100a00 */
[----:B------:R0:W-:Y:S04]  /*170600*/  STL.64 [R1+0x88], R26 ;  /* 0x0000881a01007387 */ /* 0x0001e80000100a00 */
[----:B0-----:R-:W3:Y:S01]  /*170610*/  LDL.LU.64 R26, [R1+0x60b8] ;  /* 0x0060b800011a7983 */ /* 0x001ee20000300a00 */
[----:B------:R-:W-:-:S02]  /*170620*/  PRMT R20, R20, 0x5210, R22 ;  /* 0x0000521014147816 */ /* 0x000fc40000000016 */
[----:B------:R-:W-:Y:S01]  /*170630*/  PRMT R22, R13, 0x5210, R12 ;  /* 0x000052100d167816 */ /* 0x000fe2000000000c */
[----:B------:R-:W4:Y:S01]  /*170640*/  LDL.LU.64 R24, [R1+0x60b0] ;  /* 0x0060b00001187983 */ /* 0x000f220000300a00 */
[----:B------:R-:W-:Y:S01]  /*170650*/  PRMT R23, R14, 0x5210, R11 ;  /* 0x000052100e177816 */ /* 0x000fe2000000000b */
[----:B------:R-:W-:Y:S01]  /*170660*/  BAR.SYNC.DEFER_BLOCKING 0x0 ;  /* 0x0000000000007b1d */ /* 0x000fe20000010000 */
[----:B------:R-:W-:-:S05]  /*170670*/  PRMT R19, R19, 0x5210, R5 ;  /* 0x0000521013137816 */ /* 0x000fca0000000005 */
[----:B---3--:R0:W-:Y:S04]  /*170680*/  STSM.16.M88.4 [R27], R20 ;  /* 0x000000141b007844 */ /* 0x0081e80000000200 */
[----:B0-----:R-:W3:Y:S04]  /*170690*/  LDL.LU.64 R22, [R1+0x60a8] ;  /* 0x0060a80001167983 */ /* 0x001ee80000300a00 */
[----:B------:R-:W4:Y:S04]  /*1706a0*/  LDL.LU R21, [R1+0x60a0] ;  /* 0x0060a00001157983 */ /* 0x000f280000300800 */
[----:B------:R0:W-:Y:S02]  /*1706b0*/  STSM.16.M88.4 [R27+0x200], R16 ;  /* 0x000200101b007844 */ /* 0x0001e40000000200 */
[----:B0-----:R-:W-:-:S04]  /*1706c0*/  LOP3.LUT R16, R26, 0xffff, RZ, 0xc0, !PT ;  /* 0x0000ffff1a107812 */ /* 0x001fc800078ec0ff */
[----:B--2---:R-:W-:Y:S02]  /*1706d0*/  PRMT R9, R9, 0x4210, R16 ;  /* 0x0000421009097816 */ /* 0x004fe40000000010 */
[----:B------:R-:W-:Y:S02]  /*1706e0*/  LOP3.LUT R14, R28, 0xffff, RZ, 0xc0, !PT ;  /* 0x0000ffff1c0e7812 */ /* 0x000fe400078ec0ff */
[----:B------:R-:W-:Y:S01]  /*1706f0*/  LOP3.LUT R7, R7, 0xffff, RZ, 0xc0, !PT ;  /* 0x0000ffff07077812 */ /* 0x000fe200078ec0ff */
[----:B------:R-:W-:Y:S01]  /*170700*/  BAR.SYNC.DEFER_BLOCKING 0x0 ;  /* 0x0000000000007b1d */ /* 0x000fe20000010000 */
[----:B---3--:R-:W-:Y:S02]  /*170710*/  LOP3.LUT R12, R22, 0xffff, RZ, 0xc0, !PT ;  /* 0x0000ffff160c7812 */ /* 0x008fe400078ec0ff */
[----:B----4-:R-:W-:-:S05]  /*170720*/  LOP3.LUT R13, R21, 0xffff, RZ, 0xc0, !PT ;  /* 0x0000ffff150d7812 */ /* 0x010fca00078ec0ff */
[----:B------:R-:W-:Y:S04]  /*170730*/  STL [R1+0x5c], R13 ;  /* 0x00005c0d01007387 */ /* 0x000fe80000100800 */
[----:B------:R-:W-:Y:S04]  /*170740*/  STL [R1+0x60], R12 ;  /* 0x0000600c01007387 */ /* 0x000fe80000100800 */
[----:B------:R-:W-:Y:S01]  /*170750*/  STL [R1+0x50], R16 ;  /* 0x0000501001007387 */ /* 0x000fe20000100800 */
[----:B------:R-:W-:-:S03]  /*170760*/  LOP3.LUT R11, R23, 0xffff, RZ, 0xc0, !PT ;  /* 0x0000ffff170b7812 */ /* 0x000fc600078ec0ff */
[----:B------:R-:W0:Y:S04]  /*170770*/  LDS.128 R16, [R15] ;  /* 0x000000000f107984 */ /* 0x000e280000000c00 */
[----:B------:R-:W1:Y:S04]  /*170780*/  LDS.128 R20, [R15+0x400] ;  /* 0x000400000f147984 */ /* 0x000e680000000c00 */
[----:B------:R-:W-:Y:S04]  /*170790*/  STL [R1+0x54], R14 ;  /* 0x0000540e01007387 */ /* 0x000fe80000100800 */
[----:B------:R-:W-:Y:S04]  /*1707a0*/  STL [R1+0x58], R7 ;  /* 0x0000580701007387 */ /* 0x000fe80000100800 */
[----:B0-----:R0:W-:Y:S04]  /*1707b0*/  STL.64 [R1], R16 ;  /* 0x0000001001007387 */ /* 0x0011e80000100a00 */
[----:B------:R2:W-:Y:S04]  /*1707c0*/  STL.64 [R1+0x8], R18 ;  /* 0x0000081201007387 */ /* 0x0005e80000100a00 */
[----:B0-----:R-:W3:Y:S04]  /*1707d0*/  LDL.LU R16, [R1+0x200] ;  /* 0x0002000001107983 */ /* 0x001ee80000300800 */
[----:B------:R-:W3:Y:S04]  /*1707e0*/  LDL.LU R17, [R1+0x1fc] ;  /* 0x0001fc0001117983 */ /* 0x000ee80000300800 */
[----:B-1----:R-:W-:Y:S04]  /*1707f0*/  STL.64 [R1+0x70], R20 ;  /* 0x0000701401007387 */ /* 0x002fe80000100a00 */
[----:B------:R-:W-:Y:S04]  /*170800*/  STL.64 [R1+0x78], R22 ;  /* 0x0000781601007387 */ /* 0x000fe80000100a00 */
[----:B--2---:R-:W2:Y:S04]  /*170810*/  LDL.LU R18, [R1+0x1f8] ;  /* 0x0001f80001127983 */ /* 0x004ea80000300800 */
[----:B------:R-:W2:Y:S01]  /*170820*/  LDL.LU R19, [R1+0x1f4] ;  /* 0x0001f40001137983 */ /* 0x000ea20000300800 */
[----:B------:R-:W-:-:S02]  /*170830*/  LOP3.LUT R6, R25, 0xffff, RZ, 0xc0, !PT ;  /* 0x0000ffff19067812 */ /* 0x000fc400078ec0ff */
[----:B------:R-:W-:Y:S02]  /*170840*/  PRMT R8, R8, 0x4210, R14 ;  /* 0x0000421008087816 */ /* 0x000fe4000000000e */
[----:B------:R-:W-:Y:S02]  /*170850*/  PRMT R7, R29, 0x4210, R7 ;  /* 0x000042101d077816 */ /* 0x000fe40000000007 */
[----:B------:R-:W-:Y:S02]  /*170860*/  PRMT R10, R10, 0x4210, R6 ;  /* 0x000042100a0a7816 */ /* 0x000fe40000000006 */
[----:B------:R-:W-:Y:S02]  /*170870*/  LOP3.LUT R5, R24, 0xffff, RZ, 0xc0, !PT ;  /* 0x0000ffff18057812 */ /* 0x000fe400078ec0ff */
[----:B------:R-:W-:Y:S02]  /*170880*/  PRMT R4, R4, 0x4210, R13 ;  /* 0x0000421004047816 */ /* 0x000fe4000000000d */
[----:B------:R-:W-:-:S02]  /*170890*/  PRMT R3, R3, 0x4210, R12 ;  /* 0x0000421003037816 */ /* 0x000fc4000000000c */
[----:B------:R-:W-:Y:S02]  /*1708a0*/  PRMT R2, R2, 0x4210, R11 ;  /* 0x0000421002027816 */ /* 0x000fe4000000000b */
[----:B------:R-:W-:Y:S01]  /*1708b0*/  PRMT R0, R0, 0x4210, R5 ;  /* 0x0000421000007816 */ /* 0x000fe20000000005 */
[----:B------:R-:W-:Y:S06]  /*1708c0*/  BAR.SYNC.DEFER_BLOCKING 0x0 ;  /* 0x0000000000007b1d */ /* 0x000fec0000010000 */
[----:B--2---:R0:W-:Y:S04]  /*1708d0*/  STL.64 [R1+0x6088], R18 ;  /* 0x0060881201007387 */ /* 0x0041e80000100a00 */
[----:B---3--:R1:W-:Y:S01]  /*1708e0*/  STL.64 [R1+0x6080], R16 ;  /* 0x0060801001007387 */ /* 0x0083e20000100a00 */
[----:B0-----:R-:W-:-:S02]  /*1708f0*/  IMAD.MOV.U32 R18, RZ, RZ, R8 ;  /* 0x000000ffff127224 */ /* 0x001fc400078e0008 */
[----:B------:R-:W-:Y:S02]  /*170900*/  IMAD.MOV.U32 R19, RZ, RZ, R7 ;  /* 0x000000ffff137224 */ /* 0x000fe400078e0007 */
[----:B-1----:R-:W-:Y:S02]  /*170910*/  IMAD.MOV.U32 R16, RZ, RZ, R10 ;  /* 0x000000ffff107224 */ /* 0x002fe400078e000a */
[----:B------:R-:W-:Y:S01]  /*170920*/  IMAD.MOV.U32 R17, RZ, RZ, R9 ;  /* 0x000000ffff117224 */ /* 0x000fe200078e0009 */
[----:B------:R0:W-:Y:S04]  /*170930*/  STL.64 [R1+0x6098], R18 ;  /* 0x0060981201007387 */ /* 0x0001e80000100a00 */
[----:B------:R1:W-:Y:S04]  /*170940*/  STL.64 [R1+0x6090], R16 ;  /* 0x0060901001007387 */ /* 0x0003e80000100a00 */
[----:B------:R-:W2:Y:S01]  /*170950*/  LDL.LU R20, [R1+0x1f0] ;  /* 0x0001f00001147983 */ /* 0x000ea20000300800 */
[----:B0-----:R-:W-:-:S03]  /*170960*/  IMAD.MOV.U32 R18, RZ, RZ, R2 ;  /* 0x000000ffff127224 */ /* 0x001fc600078e0002 */
[----:B------:R-:W3:Y:S01]  /*170970*/  LDL.LU R12, [R1+0x1ec] ;  /* 0x0001ec00010c7983 */ /* 0x000ee20000300800 */
[----:B------:R-:W-:Y:S02]  /*170980*/  IMAD.MOV.U32 R19, RZ, RZ, R0 ;  /* 0x000000ffff137224 */ /* 0x000fe400078e0000 */
[----:B-1----:R-:W-:Y:S01]  /*170990*/  IMAD.MOV.U32 R16, RZ, RZ, R4 ;  /* 0x000000ffff107224 */ /* 0x002fe200078e0004 */
[----:B------:R-:W4:Y:S01]  /*1709a0*/  LDL.LU R13, [R1+0x204] ;  /* 0x00020400010d7983 */ /* 0x000f220000300800 */
[----:B------:R-:W-:-:S03]  /*1709b0*/  IMAD.MOV.U32 R17, RZ, RZ, R3 ;  /* 0x000000ffff117224 */ /* 0x000fc600078e0003 */
[----:B------:R-:W3:Y:S04]  /*1709c0*/  LDL.LU R14, [R1+0x1e8] ;  /* 0x0001e800010e7983 */ /* 0x000ee80000300800 */
[----:B------:R0:W-:Y:S04]  /*1709d0*/  STSM.16.M88.4 [R27], R16 ;  /* 0x000000101b007844 */ /* 0x0001e80000000200 */
[----:B0-----:R-:W2:Y:S04]  /*1709e0*/  LDL.LU.64 R18, [R1+0x6098] ;  /* 0x0060980001127983 */ /* 0x001ea80000300a00 */
[----:B------:R-:W2:Y:S04]  /*1709f0*/  LDL.LU.64 R16, [R1+0x6090] ;  /* 0x0060900001107983 */ /* 0x000ea80000300a00 */
[----:B------:R-:W4:Y:S04]  /*170a00*/  LDL.LU R21, [R1+0x1b4c] ;  /* 0x001b4c0001157983 */ /* 0x000f280000300800 */
[----:B------:R-:W3:Y:S04]  /*170a10*/  LDL.LU R2, [R1+0x1b3c] ;  /* 0x001b3c0001027983 */ /* 0x000ee80000300800 */
[----:B------:R-:W2:Y:S04]  /*170a20*/  LDL.LU R22, [R1+0x1a74] ;  /* 0x001a740001167983 */ /* 0x000ea80000300800 */
[----:B------:R-:W2:Y:S04]  /*170a30*/  LDL.LU R23, [R1+0x1a68] ;  /* 0x001a680001177983 */ /* 0x000ea80000300800 */
[----:B--2---:R0:W-:Y:S04]  /*170a40*/  STL.64 [R1+0x6068], R22 ;  /* 0x0060681601007387 */ /* 0x0041e80000100a00 */
[----:B0-----:R-:W2:Y:S04]  /*170a50*/  LDL.LU R22, [R1+0x5c] ;  /* 0x00005c0001167983 */ /* 0x001ea80000300800 */
[----:B------:R-:W3:Y:S04]  /*170a60*/  LDL.LU R23, [R1+0x60] ;  /* 0x0000600001177983 */ /* 0x000ee80000300800 */
[----:B----4-:R0:W-:Y:S04]  /*170a70*/  STL [R1+0x6060], R21 ;  /* 0x0060601501007387 */ /* 0x0101e80000100800 */
[----:B0-----:R-:W4:Y:S04]  /*170a80*/  LDL.LU R21, [R1+0x58] ;  /* 0x0000580001157983 */ /* 0x001f280000300800 */
[----:B------:R-:W3:Y:S04]  /*170a90*/  LDL.LU R24, [R1+0x19d8] ;  /* 0x0019d80001187983 */ /* 0x000ee80000300800 */
[----:B------:R-:W3:Y:S04]  /*170aa0*/  LDL.LU R25, [R1+0x19cc] ;  /* 0x0019cc0001197983 */ /* 0x000ee80000300800 */
[----:B------:R-:W3:Y:S04]  /*170ab0*/  LDL.LU R26, [R1+0x195c] ;  /* 0x00195c00011a7983 */ /* 0x000ee80000300800 */
[----:B------:R-:W3:Y:S04]  /*170ac0*/  LDL.LU R28, [R1+0x1958] ;  /* 0x00195800011c7983 */ /* 0x000ee80000300800 */
[----:B------:R-:W2:Y:S04]  /*170ad0*/  LDL.LU R10, [R1+0x764] ;  /* 0x00076400010a7983 */ /* 0x000ea80000300800 */
[----:B------:R-:W4:Y:S04]  /*170ae0*/  LDL.LU R9, [R1+0x760] ;  /* 0x0007600001097983 */ /* 0x000f280000300800 */
[----:B------:R-:W4:Y:S04]  /*170af0*/  LDL.LU R8, [R1+0x75c] ;  /* 0x00075c0001087983 */ /* 0x000f280000300800 */
[----:B------:R-:W-:Y:S01]  /*170b00*/  STSM.16.M88.4 [R27+0x200], R16 ;  /* 0x000200101b007844 */ /* 0x000fe20000000200 */
[----:B------:R-:W-:Y:S06]  /*170b10*/  BAR.SYNC.DEFER_BLOCKING 0x0 ;  /* 0x0000000000007b1d */ /* 0x000fec0000010000 */
[----:B--2---:R0:W-:Y:S04]  /*170b20*/  STL [R1+0x6078], R10 ;  /* 0x0060780a01007387 */ /* 0x0041e80000100800 */
[----:B0-----:R-:W2:Y:S04]  /*170b30*/  LDL.LU R10, [R1+0x54] ;  /* 0x00005400010a7983 */ /* 0x001ea80000300800 */
[----:B----4-:R0:W-:Y:S04]  /*170b40*/  STL.64 [R1+0x6070], R8 ;  /* 0x0060700801007387 */ /* 0x0101e80000100a00 */
[----:B0-----:R-:W4:Y:S04]  /*170b50*/  LDL.LU R9, [R1+0x50] ;  /* 0x0000500001097983 */ /* 0x001f280000300800 */
[----:B------:R-:W3:Y:S04]  /*170b60*/  LDL.LU R7, [R1+0x758] ;  /* 0x0007580001077983 */ /* 0x000ee80000300800 */
[----:B------:R-:W3:Y:S04]  /*170b70*/  LDL.LU R4, [R1+0x754] ;  /* 0x0007540001047983 */ /* 0x000ee80000300800 */
[----:B------:R-:W3:Y:S04]  /*170b80*/  LDL.LU R3, [R1+0x750] ;  /* 0x0007500001037983 */ /* 0x000ee80000300800 */
[----:B------:R-:W3:Y:S04]  /*170b90*/  LDL.LU R0, [R1+0x74c] ;  /* 0x00074c0001007983 */ /* 0x000ee80000300800 */
[----:B------:R-:W3:Y:S04]  /*170ba0*/  LDL.LU R29, [R1+0x748] ;  /* 0x00074800011d7983 */ /* 0x000ee80000300800 */
[----:B------:R-:W2:Y:S04]  /*170bb0*/  LDL.LU.64 R18, [R1+0x6088] ;  /* 0x0060880001127983 */ /* 0x000ea80000300a00 */
[----:B------:R-:W4:Y:S01]  /*170bc0*/  LDL.LU.64 R16, [R1+0x6080] ;  /* 0x0060800001107983 */ /* 0x000f220000300a00 */
[----:B------:R-:W-:-:S02]  /*170bd0*/  PRMT R20, R20, 0x5210, R22 ;  /* 0x0000521014147816 */ /* 0x000fc40000000016 */
[----:B------:R-:W-:Y:S02]  /*170be0*/  PRMT R22, R13, 0x5210, R11 ;  /* 0x000052100d167816 */ /* 0x000fe4000000000b */
[----:B--2---:R-:W-:Y:S02]  /*170bf0*/  PRMT R18, R18, 0x5210, R10 ;  /* 0x0000521012127816 */ /* 0x004fe4000000000a */
[----:B----4-:R-:W-:Y:S02]  /*170c00*/  PRMT R17, R17, 0x5210, R9 ;  /* 0x0000521011117816 */ /* 0x010fe40000000009 */
[----:B------:R-:W0:Y:S01]  /*170c10*/  LDS.128 R8, [R15] ;  /* 0x000000000f087984 */ /* 0x000e220000000c00 */
[----:B------:R-:W-:-:S03]  /*170c20*/  PRMT R19, R19, 0x5210, R21 ;  /* 0x0000521013137816 */ /* 0x000fc60000000015 */
[----:B0-----:R-:W-:Y:S04]  /*170c30*/  STL.64 [R1+0x60], R8 ;  /* 0x0000600801007387 */ /* 0x001fe80000100a00 */
[----:B------:R-:W-:Y:S04]  /*170c40*/  STL.64 [R1+0x68], R10 ;  /* 0x0000680a01007387 */ /* 0x000fe80000100a00 */
[----:B------:R-:W0:Y:S01]  /*170c50*/  LDS.128 R8, [R15+0x400] ;  /* 0x000400000f087984 */ /* 0x000e220000000c00 */
[----:B---3--:R-:W-:Y:S02]  /*170c60*/  PRMT R21, R12, 0x5210, R23 ;  /* 0x000052100c157816 */ /* 0x008fe40000000017 */
[----:B------:R-:W-:Y:S01]  /*170c70*/  PRMT R23, R14, 0x5210, R5 ;  /* 0x000052100e177816 */ /* 0x000fe20000000005 */
[----:B------:R-:W-:Y:S06]  /*170c80*/  BAR.SYNC.DEFER_BLOCKING 0x0 ;  /* 0x0000000000007b1d */ /* 0x000fec0000010000 */
[----:B------:R-:W-:Y:S04]  /*170c90*/  STSM.16.M88.4 [R27], R20 ;  /* 0x000000141b007844 */ /* 0x000fe80000000200 */
[----:B0-----:R-:W-:Y:S04]  /*170ca0*/  STL.64 [R1+0x50], R8 ;  /* 0x0000500801007387 */ /* 0x001fe80000100a00 */
[----:B------:R0:W-:Y:S04]  /*170cb0*/  STL.64 [R1+0x58], R10 ;  /* 0x0000580a01007387 */ /* 0x0001e80000100a00 */
[----:B0-----:R-:W2:Y:S04]  /*170cc0*/  LDL.LU R10, [R1+0x6078] ;  /* 0x00607800010a7983 */ /* 0x001ea80000300800 */
[----:B------:R-:W3:Y:S04]  /*170cd0*/  LDL.LU.64 R8, [R1+0x6070] ;  /* 0x0060700001087983 */ /* 0x000ee80000300a00 */
[----:B------:R-:W4:Y:S04]  /*170ce0*/  LDL.LU.64 R22, [R1+0x6068] ;  /* 0x0060680001167983 */ /* 0x000f280000300a00 */
[----:B------:R-:W2:Y:S01]  /*170cf0*/  LDL.LU R21, [R1+0x6060] ;  /* 0x0060600001157983 */ /* 0x000ea20000300800 */
[----:B------:R-:W-:-:S05]  /*170d00*/  PRMT R16, R16, 0x5210, R6 ;  /* 0x0000521010107816 */ /* 0x000fca0000000006 */
[----:B------:R0:W-:Y:S01]  /*170d10*/  STSM.16.M88.4 [R27+0x200], R16 ;  /* 0x000200101b007844 */ /* 0x0001e20000000200 */
[----:B------:R-:W-:Y:S02]  /*170d20*/  LOP3.LUT R2, R2, 0xffff, RZ, 0xc0, !PT ;  /* 0x0000ffff02027812 */ /* 0x000fe400078ec0ff */
[----:B0-----:R-:W-:Y:S02]  /*170d30*/  LOP3.LUT R16, R25, 0xffff, RZ, 0xc0, !PT ;  /* 0x0000ffff19107812 */ /* 0x001fe400078ec0ff */
[----:B------:R-:W-:Y:S02]  /*170d40*/  LOP3.LUT R14, R26, 0xffff, RZ, 0xc0, !PT ;  /* 0x0000ffff1a0e7812 */ /* 0x000fe400078ec0ff */
[----:B------:R-:W-:Y:S01]  /*170d50*/  LOP3.LUT R13, R28, 0xffff, RZ, 0xc0, !PT ;  /* 0x0000ffff1c0d7812 */ /* 0x000fe200078ec0ff */
[----:B------:R-:W-:Y:S01]  /*170d60*/  BAR.SYNC.DEFER_BLOCKING 0x0 ;  /* 0x0000000000007b1d */ /* 0x000fe20000010000 */
[----:B---3--:R-:W-:Y:S02]  /*170d70*/  PRMT R9, R9, 0x4210, R16 ;  /* 0x0000421009097816 */ /* 0x008fe40000000010 */
[----:B--2---:R-:W-:-:S05]  /*170d80*/  LOP3.LUT R12, R21, 0xffff, RZ, 0xc0, !PT ;  /* 0x0000ffff150c7812 */ /* 0x004fca00078ec0ff */
[----:B------:R-:W-:Y:S04]  /*170d90*/  STL [R1+0xcc], R12 ;  /* 0x0000cc0c01007387 */ /* 0x000fe80000100800 */
[----:B------:R-:W-:Y:S04]  /*170da0*/  STL [R1+0xd0], R2 ;  /* 0x0000d00201007387 */ /* 0x000fe80000100800 */
[----:B------:R-:W-:Y:S01]  /*170db0*/  STL [R1+0xc0], R16 ;  /* 0x0000c01001007387 */ /* 0x000fe20000100800 */
[----:B----4-:R-:W-:-:S03]  /*170dc0*/  LOP3.LUT R11, R22, 0xffff, RZ, 0xc0, !PT ;  /* 0x0000ffff160b7812 */ /* 0x010fc600078ec0ff */
[----:B------:R-:W0:Y:S01]  /*170dd0*/  LDS.128 R16, [R15] ;  /* 0x000000000f107984 */ /* 0x000e220000000c00 */
[----:B------:R-:W-:-:S03]  /*170de0*/  LOP3.LUT R5, R23, 0xffff, RZ, 0xc0, !PT ;  /* 0x0000ffff17057812 */ /* 0x000fc600078ec0ff */
[----:B------:R-:W1:Y:S04]  /*170df0*/  LDS.128 R20, [R15+0x400] ;  /* 0x000400000f147984 */ /* 0x000e680000000c00 */
[----:B------:R-:W-:Y:S04]  /*170e00*/  STL [R1+0xc4], R14 ;  /* 0x0000c40e01007387 */ /* 0x000fe80000100800 */
[----:B------:R-:W-:Y:S04]  /*170e10*/  STL [R1+0xc8], R13 ;  /* 0x0000c80d01007387 */ /* 0x000fe80000100800 */
[----:B0-----:R0:W-:Y:S04]  /*170e20*/  STL.64 [R1+0x40], R16 ;  /* 0x0000401001007387 */ /* 0x0011e80000100a00 */
        /* <DEDUP_REMOVED lines=11> */
[----:B------:R-:W-:Y:S02]  /*170ee0*/  PRMT R3, R3, 0x4210, R2 ;  /* 0x0000421003037816 */ /* 0x000fe40000000002 */
[----:B------:R-:W-:Y:S02]  /*170ef0*/  PRMT R2, R0, 0x4210, R11 ;  /* 0x0000421000027816 */ /* 0x000fe4000000000b */
[----:B------:R-:W-:-:S02]  /*170f00*/  PRMT R4, R4, 0x4210, R12 ;  /* 0x0000421004047816 */ /* 0x000fc4000000000c */
        /* <DEDUP_REMOVED lines=72> */
[----:B0-----:R-:W-:-:S04]  /*171390*/  LOP3.LUT R16, R25, 0xffff, RZ, 0xc0, !PT ;  /* 0x0000ffff19107812 */ /* 0x001fc800078ec0ff */
[----:B------:R-:W-:Y:S02]  /*1713a0*/  PRMT R3, R3, 0x4210, R16 ;  /* 0x0000421003037816 */ /* 0x000fe40000000010 */
[----:B------:R-:W-:Y:S01]  /*1713b0*/  LOP3.LUT R14, R26, 0xffff, RZ, 0xc0, !PT ;  /* 0x0000ffff1a0e7812 */ /* 0x000fe200078ec0ff */
[----:B------:R-:W-:Y:S01]  /*1713c0*/  BAR.SYNC.DEFER_BLOCKING 0x0 ;  /* 0x0000000000007b1d */ /* 0x000fe20000010000 */
        /* <DEDUP_REMOVED lines=9> */
[----:B0-----:R0:W-:Y:S04]  /*171460*/  STL.64 [R1+0xa0], R16 ;  /* 0x0000a01001007387 */ /* 0x0011e80000100a00 */
[----:B------:R2:W-:Y:S04]  /*171470*/  STL.64 [R1+0xa8], R18 ;  /* 0x0000a81201007387 */ /* 0x0005e80000100a00 */
[----:B0-----:R-:W4:Y:S04]  /*171480*/  LDL.LU R16, [R1+0x248] ;  /* 0x0002480001107983 */ /* 0x001f280000300800 */
[----:B------:R-:W4:Y:S04]  /*171490*/  LDL.LU R17, [R1+0x244] ;  /* 0x0002440001117983 */ /* 0x000f280000300800 */
[----:B-1----:R0:W-:Y:S04]  /*1714a0*/  STL.64 [R1+0x90], R20 ;  /* 0x0000901401007387 */ /* 0x0021e80000100a00 */
[----:B------:R-:W-:Y:S04]  /*1714b0*/  STL.64 [R1+0x98], R22 ;  /* 0x0000981601007387 */ /* 0x000fe80000100a00 */
[----:B--2---:R-:W2:Y:S04]  /*1714c0*/  LDL.LU R18, [R1+0x240] ;  /* 0x0002400001127983 */ /* 0x004ea80000300800 */
[----:B0-----:R-:W4:Y:S01]  /*1714d0*/  LDL.LU R20, [R1+0x234] ;  /* 0x0002340001147983 */ /* 0x001f220000300800 */
[----:B------:R-:W-:-:S02]  /*1714e0*/  PRMT R10, R10, 0x4210, R13 ;  /* 0x000042100a0a7816 */ /* 0x000fc4000000000d */
[----:B------:R-:W-:Y:S02]  /*1714f0*/  PRMT R2, R2, 0x4210, R14 ;  /* 0x0000421002027816 */ /* 0x000fe4000000000e */
[----:B---3--:R-:W-:Y:S02]  /*171500*/  PRMT R9, R9, 0x4210, R7 ;  /* 0x0000421009097816 */ /* 0x008fe40000000007 */
[----:B------:R-:W-:Y:S01]  /*171510*/  PRMT R8, R8, 0x4210, R12 ;  /* 0x0000421008087816 */ /* 0x000fe2000000000c */
[----:B------:R-:W-:Y:S06]  /*171520*/  BAR.SYNC.DEFER_BLOCKING 0x0 ;  /* 0x0000000000007b1d */ /* 0x000fec0000010000 */
[----:B----4-:R0:W-:Y:S04]  /*171530*/  STL [R1+0x6020], R20 ;  /* 0x0060201401007387 */ /* 0x0101e80000100800 */
[----:B------:R-:W3:Y:S04]  /*171540*/  LDL.LU R13, [R1+0x23c] ;  /* 0x00023c00010d7983 */ /* 0x000ee80000300800 */
[----:B------:R-:W4:Y:S04]  /*171550*/  LDL.LU R14, [R1+0x238] ;  /* 0x00023800010e7983 */ /* 0x000f280000300800 */
[----:B------:R-:W2:Y:S01]  /*171560*/  LDL.LU R19, [R1+0x230] ;  /* 0x0002300001137983 */ /* 0x000ea20000300800 */
[----:B------:R-:W-:Y:S01]  /*171570*/  PRMT R7, R29, 0x4210, R11 ;  /* 0x000042101d077816 */ /* 0x000fe2000000000b */
[----:B0-----:R-:W-:-:S02]  /*171580*/  IMAD.MOV.U32 R20, RZ, RZ, R10 ;  /* 0x000000ffff147224 */ /* 0x001fc400078e000a */
[----:B------:R-:W-:Y:S02]  /*171590*/  IMAD.MOV.U32 R21, RZ, RZ, R9 ;  /* 0x000000ffff157224 */ /* 0x000fe400078e0009 */
[----:B------:R-:W-:Y:S02]  /*1715a0*/  IMAD.MOV.U32 R22, RZ, RZ, R8 ;  /* 0x000000ffff167224 */ /* 0x000fe400078e0008 */
[----:B------:R-:W-:-:S05]  /*1715b0*/  IMAD.MOV.U32 R23, RZ, RZ, R7 ;  /* 0x000000ffff177224 */ /* 0x000fca00078e0007 */
[----:B------:R0:W-:Y:S04]  /*1715c0*/  STSM.16.M88.4 [R27], R20 ;  /* 0x000000141b007844 */ /* 0x0001e80000000200 */
[----:B--2---:R-:W-:Y:S04]  /*1715d0*/  STL.64 [R1+0x6018], R18 ;  /* 0x0060181201007387 */ /* 0x004fe80000100a00 */
[----:B------:R-:W-:Y:S04]  /*1715e0*/  STL.64 [R1+0x6010], R16 ;  /* 0x0060101001007387 */ /* 0x000fe80000100a00 */
[----:B0-----:R-:W2:Y:S04]  /*1715f0*/  LDL.LU R20, [R1+0x6020] ;  /* 0x0060200001147983 */ /* 0x001ea80000300800 */
[----:B------:R-:W3:Y:S04]  /*171600*/  LDL.LU R21, [R1+0x1bb8] ;  /* 0x001bb80001157983 */ /* 0x000ee80000300800 */
[----:B------:R-:W4:Y:S04]  /*171610*/  LDL.LU R22, [R1+0x1b9c] ;  /* 0x001b9c0001167983 */ /* 0x000f280000300800 */
[----:B------:R-:W4:Y:S01]  /*171620*/  LDL.LU R23, [R1+0x1ad4] ;  /* 0x001ad40001177983 */ /* 0x000f220000300800 */
[----:B------:R-:W-:-:S02]  /*171630*/  LOP3.LUT R6, R24, 0xffff, RZ, 0xc0, !PT ;  /* 0x0000ffff18067812 */ /* 0x000fc400078ec0ff */
[----:B------:R-:W-:Y:S01]  /*171640*/  LOP3.LUT R5, R28, 0xffff, RZ, 0xc0, !PT ;  /* 0x0000ffff1c057812 */ /* 0x000fe200078ec0ff */
[----:B----4-:R0:W-:Y:S04]  /*171650*/  STL.64 [R1+0x5ff8], R22 ;  /* 0x005ff81601007387 */ /* 0x0101e80000100a00 */
[----:B0-----:R-:W4:Y:S04]  /*171660*/  LDL.LU R22, [R1+0x10c] ;  /* 0x00010c0001167983 */ /* 0x001f280000300800 */
[----:B------:R-:W4:Y:S04]  /*171670*/  LDL.LU R23, [R1+0x24c] ;  /* 0x00024c0001177983 */ /* 0x000f280000300800 */
[----:B---3--:R0:W-:Y:S04]  /*171680*/  STL [R1+0x5ff0], R21 ;  /* 0x005ff01501007387 */ /* 0x0081e80000100800 */
[----:B0-----:R-:W2:Y:S04]  /*171690*/  LDL.LU R21, [R1+0x108] ;  /* 0x0001080001157983 */ /* 0x001ea80000300800 */
[----:B------:R-:W3:Y:S04]  /*1716a0*/  LDL.LU R24, [R1+0x1ab8] ;  /* 0x001ab80001187983 */ /* 0x000ee80000300800 */
[----:B------:R-:W3:Y:S04]  /*1716b0*/  LDL.LU R25, [R1+0x1a1c] ;  /* 0x001a1c0001197983 */ /* 0x000ee80000300800 */
[----:B------:R-:W3:Y:S04]  /*1716c0*/  LDL.LU R26, [R1+0x1a0c] ;  /* 0x001a0c00011a7983 */ /* 0x000ee80000300800 */
[----:B------:R-:W3:Y:S04]  /*1716d0*/  LDL.LU R28, [R1+0x1994] ;  /* 0x00199400011c7983 */ /* 0x000ee80000300800 */
[----:B------:R-:W3:Y:S04]  /*1716e0*/  LDL.LU R7, [R1+0x1990] ;  /* 0x0019900001077983 */ /* 0x000ee80000300800 */
[----:B------:R-:W4:Y:S04]  /*1716f0*/  LDL.LU R10, [R1+0x79c] ;  /* 0x00079c00010a7983 */ /* 0x000f280000300800 */
[----:B------:R-:W2:Y:S04]  /*171700*/  LDL.LU R9, [R1+0x7a4] ;  /* 0x0007a40001097983 */ /* 0x000ea80000300800 */
[----:B------:R-:W2:Y:S01]  /*171710*/  LDL.LU R8, [R1+0x7a0] ;  /* 0x0007a00001087983 */ /* 0x000ea20000300800 */
[----:B------:R-:W-:-:S02]  /*171720*/  PRMT R4, R4, 0x4210, R6 ;  /* 0x0000421004047816 */ /* 0x000fc40000000006 */
[----:B------:R-:W-:Y:S01]  /*171730*/  PRMT R0, R0, 0x4210, R5 ;  /* 0x0000421000007816 */ /* 0x000fe20000000005 */
[----:B------:R-:W-:Y:S02]  /*171740*/  IMAD.MOV.U32 R17, RZ, RZ, R3 ;  /* 0x000000ffff117224 */ /* 0x000fe400078e0003 */
[----:B------:R-:W-:Y:S02]  /*171750*/  IMAD.MOV.U32 R16, RZ, RZ, R4 ;  /* 0x000000ffff107224 */ /* 0x000fe400078e0004 */
[----:B------:R-:W-:Y:S02]  /*171760*/  IMAD.MOV.U32 R18, RZ, RZ, R2 ;  /* 0x000000ffff127224 */ /* 0x000fe400078e0002 */
[----:B------:R-:W-:-:S05]  /*171770*/  IMAD.MOV.U32 R19, RZ, RZ, R0 ;  /* 0x000000ffff137224 */ /* 0x000fca00078e0000 */
[----:B------:R-:W-:Y:S01]  /*171780*/  STSM.16.M88.4 [R27+0x200], R16 ;  /* 0x000200101b007844 */ /* 0x000fe20000000200 */
[----:B------:R-:W-:Y:S06]  /*171790*/  BAR.SYNC.DEFER_BLOCKING 0x0 ;  /* 0x0000000000007b1d */ /* 0x000fec0000010000 */
[----:B----4-:R0:W-:Y:S04]  /*1717a0*/  STL [R1+0x6008], R10 ;  /* 0x0060080a01007387 */ /* 0x0101e80000100800 */
[----:B0-----:R-:W4:Y:S04]  /*1717b0*/  LDL.LU R10, [R1+0x104] ;  /* 0x00010400010a7983 */ /* 0x001f280000300800 */
[----:B--2---:R0:W-:Y:S04]  /*1717c0*/  STL.64 [R1+0x6000], R8 ;  /* 0x0060000801007387 */ /* 0x0041e80000100a00 */
[----:B0-----:R-:W2:Y:S04]  /*1717d0*/  LDL.LU R9, [R1+0x100] ;  /* 0x0001000001097983 */ /* 0x001ea80000300800 */
[----:B------:R-:W3:Y:S04]  /*1717e0*/  LDL.LU R4, [R1+0x798] ;  /* 0x0007980001047983 */ /* 0x000ee80000300800 */
[----:B------:R-:W3:Y:S04]  /*1717f0*/  LDL.LU R3, [R1+0x794] ;  /* 0x0007940001037983 */ /* 0x000ee80000300800 */
[----:B------:R-:W3:Y:S04]  /*171800*/  LDL.LU R2, [R1+0x790] ;  /* 0x0007900001027983 */ /* 0x000ee80000300800 */
[----:B------:R-:W3:Y:S04]  /*171810*/  LDL.LU R0, [R1+0x78c] ;  /* 0x00078c0001007983 */ /* 0x000ee80000300800 */
[----:B------:R-:W3:Y:S04]  /*171820*/  LDL.LU R29, [R1+0x7a8] ;  /* 0x0007a800011d7983 */ /* 0x000ee80000300800 */
[----:B------:R-:W4:Y:S04]  /*171830*/  LDL.LU.64 R18, [R1+0x6018] ;  /* 0x0060180001127983 */ /* 0x000f280000300a00 */
[----:B------:R-:W2:Y:S01]  /*171840*/  LDL.LU.64 R16, [R1+0x6010] ;  /* 0x0060100001107983 */ /* 0x000ea20000300a00 */
[----:B------:R-:W-:-:S02]  /*171850*/  PRMT R20, R20, 0x5210, R21 ;  /* 0x0000521014147816 */ /* 0x000fc40000000015 */
[----:B------:R-:W-:Y:S02]  /*171860*/  PRMT R21, R23, 0x5210, R22 ;  /* 0x0000521017157816 */ /* 0x000fe40000000016 */
[----:B------:R-:W-:Y:S02]  /*171870*/  PRMT R23, R14, 0x5210, R11 ;  /* 0x000052100e177816 */ /* 0x000fe4000000000b */
[----:B------:R-:W-:Y:S02]  /*171880*/  PRMT R22, R13, 0x5210, R12 ;  /* 0x000052100d167816 */ /* 0x000fe4000000000c */
[----:B----4-:R-:W-:Y:S02]  /*171890*/  PRMT R18, R18, 0x5210, R10 ;  /* 0x0000521012127816 */ /* 0x010fe4000000000a */
[----:B--2---:R-:W-:Y:S02]  /*1718a0*/  PRMT R17, R17, 0x5210, R9 ;  /* 0x0000521011117816 */ /* 0x004fe40000000009 */
[----:B------:R-:W0:Y:S04]  /*1718b0*/  LDS.128 R8, [R15] ;  /* 0x000000000f087984 */ /* 0x000e280000000c00 */
[----:B0-----:R-:W-:Y:S04]  /*1718c0*/  STL.64 [R1+0x120], R8 ;  /* 0x0001200801007387 */ /* 0x001fe80000100a00 */
[----:B------:R-:W-:Y:S04]  /*1718d0*/  STL.64 [R1+0x128], R10 ;  /* 0x0001280a01007387 */ /* 0x000fe80000100a00 */
[----:B------:R-:W0:Y:S01]  /*1718e0*/  LDS.128 R8, [R15+0x400] ;  /* 0x000400000f087984 */ /* 0x000e220000000c00 */
[----:B------:R-:W-:Y:S06]  /*1718f0*/  BAR.SYNC.DEFER_BLOCKING 0x0 ;  /* 0x0000000000007b1d */ /* 0x000fec0000010000 */
[----:B------:R-:W-:Y:S04]  /*171900*/  STSM.16.M88.4 [R27], R20 ;  /* 0x000000141b007844 */ /* 0x000fe80000000200 */
[----:B0-----:R-:W-:Y:S04]  /*171910*/  STL.64 [R1+0x110], R8 ;  /* 0x0001100801007387 */ /* 0x001fe80000100a00 */
[----:B------:R0:W-:Y:S04]  /*171920*/  STL.64 [R1+0x118], R10 ;  /* 0x0001180a01007387 */ /* 0x0001e80000100a00 */
[----:B0-----:R-:W2:Y:S04]  /*171930*/  LDL.LU R10, [R1+0x6008] ;  /* 0x00600800010a7983 */ /* 0x001ea80000300800 */
[----:B------:R-:W4:Y:S04]  /*171940*/  LDL.LU.64 R8, [R1+0x6000] ;  /* 0x0060000001087983 */ /* 0x000f280000300a00 */
[----:B------:R-:W2:Y:S04]  /*171950*/  LDL.LU.64 R22, [R1+0x5ff8] ;  /* 0x005ff80001167983 */ /* 0x000ea80000300a00 */
[----:B------:R-:W4:Y:S01]  /*171960*/  LDL.LU R21, [R1+0x5ff0] ;  /* 0x005ff00001157983 */ /* 0x000f220000300800 */
[----:B------:R-:W-:-:S02]  /*171970*/  PRMT R16, R16, 0x5210, R6 ;  /* 0x0000521010107816 */ /* 0x000fc40000000006 */
[----:B------:R-:W-:-:S05]  /*171980*/  PRMT R19, R19, 0x5210, R5 ;  /* 0x0000521013137816 */ /* 0x000fca0000000005 */
[----:B------:R3:W-:Y:S02]  /*171990*/  STSM.16.M88.4 [R27+0x200], R16 ;  /* 0x000200101b007844 */ /* 0x0007e40000000200 */
[----:B---3--:R-:W-:Y:S02]  /*1719a0*/  LOP3.LUT R16, R26, 0xffff, RZ, 0xc0, !PT ;  /* 0x0000ffff1a107812 */ /* 0x008fe400078ec0ff */
[----:B------:R-:W-:Y:S02]  /*1719b0*/  LOP3.LUT R14, R28, 0xffff, RZ, 0xc0, !PT ;  /* 0x0000ffff1c0e7812 */ /* 0x000fe400078ec0ff */
[----:B------:R-:W-:Y:S01]  /*1719c0*/  LOP3.LUT R7, R7, 0xffff, RZ, 0xc0, !PT ;  /* 0x0000ffff07077812 */ /* 0x000fe200078ec0ff */
[----:B------:R-:W-:Y:S01]  /*1719d0*/  BAR.SYNC.DEFER_BLOCKING 0x0 ;  /* 0x0000000000007b1d */ /* 0x000fe20000010000 */
[----:B--2---:R-:W-:Y:S02]  /*1719e0*/  LOP3.LUT R12, R22, 0xffff, RZ, 0xc0, !PT ;  /* 0x0000ffff160c7812 */ /* 0x004fe400078ec0ff */
[----:B----4-:R-:W-:-:S02]  /*1719f0*/  LOP3.LUT R13, R21, 0xffff, RZ, 0xc0, !PT ;  /* 0x0000ffff150d7812 */ /* 0x010fc400078ec0ff */
[----:B------:R-:W-:-:S03]  /*171a00*/  PRMT R9, R9, 0x4210, R16 ;  /* 0x0000421009097816 */ /* 0x000fc60000000010 */
        /* <DEDUP_REMOVED lines=1857> */
[----:B------:R-:W3:Y:S04]  /*178e20*/  LDL.LU R2, [R1+0x1e70] ;  /* 0x001e700001027983 */ /* 0x000ee80000300800 */
[----:B------:R-:W3:Y:S04]  /*178e30*/  LDL.LU R0, [R1+0x1e6c] ;  /* 0x001e6c0001007983 */ /* 0x000ee80000300800 */
[----:B------:R-:W4:Y:S04]  /*178e40*/  LDL.LU R21, [R1+0x1dfc] ;  /* 0x001dfc0001157983 */ /* 0x000f280000300800 */
        /* <DEDUP_REMOVED lines=15> */
[----:B------:R-:W2:Y:S04]  /*178f40*/  LDL.LU R9, [R1+0x1fc0] ;  /* 0x001fc00001097983 */ /* 0x000ea80000300800 */
[----:B------:R-:W4:Y:S04]  /*178f50*/  LDL.LU R10, [R1+0x818] ;  /* 0x00081800010a7983 */ /* 0x000f280000300800 */
[----:B------:R-:W-:Y:S01]  /*178f60*/  STSM.16.M88.4 [R27+0x200], R16 ;  /* 0x000200101b007844 */ /* 0x000fe20000000200 */
[----:B------:R-:W-:Y:S06]  /*178f70*/  BAR.SYNC.DEFER_BLOCKING 0x0 ;  /* 0x0000000000007b1d */ /* 0x000fec0000010000 */
[----:B----4-:R0:W-:Y:S04]  /*178f80*/  STL [R1+0x5ba8], R10 ;  /* 0x005ba80a01007387 */ /* 0x0101e80000100800 */
[----:B0-----:R-:W4:Y:S04]  /*178f90*/  LDL.LU R10, [R1+0x5e4] ;  /* 0x0005e400010a7983 */ /* 0x001f280000300800 */
[----:B--2---:R0:W-:Y:S04]  /*178fa0*/  STL.64 [R1+0x5ba0], R8 ;  /* 0x005ba00801007387 */ /* 0x0041e80000100a00 */
[----:B0-----:R-:W2:Y:S04]  /*178fb0*/  LDL.LU R9, [R1+0x5e0] ;  /* 0x0005e00001097983 */ /* 0x001ea80000300800 */
[----:B------:R-:W3:Y:S04]  /*178fc0*/  LDL.LU R29, [R1+0x1fcc] ;  /* 0x001fcc00011d7983 */ /* 0x000ee80000300800 */
[----:B------:R-:W4:Y:S04]  /*178fd0*/  LDL.LU.64 R18, [R1+0x5bb8] ;  /* 0x005bb80001127983 */ /* 0x000f280000300a00 */
[----:B------:R-:W2:Y:S01]  /*178fe0*/  LDL.LU.64 R16, [R1+0x5bb0] ;  /* 0x005bb00001107983 */ /* 0x000ea20000300a00 */
[----:B------:R-:W-:-:S02]  /*178ff0*/  PRMT R20, R20, 0x5210, R22 ;  /* 0x0000521014147816 */ /* 0x000fc40000000016 */
[----:B------:R-:W-:Y:S02]  /*179000*/  PRMT R22, R13, 0x5210, R11 ;  /* 0x000052100d167816 */ /* 0x000fe4000000000b */
[----:B----4-:R-:W-:Y:S02]  /*179010*/  PRMT R18, R18, 0x5210, R10 ;  /* 0x0000521012127816 */ /* 0x010fe4000000000a */
[----:B--2---:R-:W-:Y:S02]  /*179020*/  PRMT R17, R17, 0x5210, R9 ;  /* 0x0000521011117816 */ /* 0x004fe40000000009 */
        /* <DEDUP_REMOVED lines=16> */
[----:B------:R-:W-:Y:S01]  /*179130*/  STSM.16.M88.4 [R27+0x200], R16 ;  /* 0x000200101b007844 */ /* 0x000fe20000000200 */
[----:B------:R-:W-:Y:S06]  /*179140*/  BAR.SYNC.DEFER_BLOCKING 0x0 ;  /* 0x0000000000007b1d */ /* 0x000fec0000010000 */
[----:B------:R-:W0:Y:S01]  /*179150*/  LDS.128 R16, [R15] ;  /* 0x000000000f107984 */ /* 0x000e220000000c00 */
[----:B------:R-:W-:Y:S02]  /*179160*/  LOP3.LUT R2, R2, 0xffff, RZ, 0xc0, !PT ;  /* 0x0000ffff02027812 */ /* 0x000fe400078ec0ff */
[----:B------:R-:W-:-:S02]  /*179170*/  LOP3.LUT R0, R0, 0xffff, RZ, 0xc0, !PT ;  /* 0x0000ffff00007812 */ /* 0x000fc400078ec0ff */
[----:B------:R-:W-:Y:S02]  /*179180*/  LOP3.LUT R12, R25, 0xffff, RZ, 0xc0, !PT ;  /* 0x0000ffff190c7812 */ /* 0x000fe400078ec0ff */
[----:B------:R-:W-:Y:S02]  /*179190*/  LOP3.LUT R7, R7, 0xffff, RZ, 0xc0, !PT ;  /* 0x0000ffff07077812 */ /* 0x000fe400078ec0ff */
[----:B------:R-:W-:Y:S01]  /*1791a0*/  LOP3.LUT R13, R24, 0xffff, RZ, 0xc0, !PT ;  /* 0x0000ffff180d7812 */ /* 0x000fe200078ec0ff */
[----:B------:R1:W-:Y:S04]  /*1791b0*/  STL [R1+0x62c], R2 ;  /* 0x00062c0201007387 */ /* 0x0003e80000100800 */
[----:B------:R1:W-:Y:S04]  /*1791c0*/  STL [R1+0x630], R0 ;  /* 0x0006300001007387 */ /* 0x0003e80000100800 */
[----:B------:R-:W-:Y:S04]  /*1791d0*/  STL [R1+0x620], R13 ;  /* 0x0006200d01007387 */ /* 0x000fe80000100800 */
[----:B------:R-:W-:Y:S04]  /*1791e0*/  STL [R1+0x628], R12 ;  /* 0x0006280c01007387 */ /* 0x000fe80000100800 */
[----:B------:R-:W-:Y:S01]  /*1791f0*/  STL [R1+0x624], R7 ;  /* 0x0006240701007387 */ /* 0x000fe20000100800 */
[----:B------:R-:W-:-:S02]  /*179200*/  PRMT R4, R4, 0x4210, R2 ;  /* 0x0000421004047816 */ /* 0x000fc40000000002 */
[----:B----4-:R-:W-:Y:S02]  /*179210*/  LOP3.LUT R6, R23, 0xffff, RZ, 0xc0, !PT ;  /* 0x0000ffff17067812 */ /* 0x010fe400078ec0ff */
[----:B------:R-:W-:Y:S02]  /*179220*/  LOP3.LUT R5, R22, 0xffff, RZ, 0xc0, !PT ;  /* 0x0000ffff16057812 */ /* 0x000fe400078ec0ff */
[----:B--2---:R-:W-:Y:S02]  /*179230*/  LOP3.LUT R11, R21, 0xffff, RZ, 0xc0, !PT ;  /* 0x0000ffff150b7812 */ /* 0x004fe400078ec0ff */
[----:B------:R-:W-:Y:S02]  /*179240*/  PRMT R23, R3, 0x4210, R12 ;  /* 0x0000421003177816 */ /* 0x000fe4000000000c */
[----:B------:R-:W-:Y:S02]  /*179250*/  PRMT R22, R29, 0x4210, R7 ;  /* 0x000042101d167816 */ /* 0x000fe40000000007 */
[----:B------:R-:W-:-:S02]  /*179260*/  PRMT R20, R26, 0x4210, R6 ;  /* 0x000042101a147816 */ /* 0x000fc40000000006 */
[----:B------:R-:W-:Y:S01]  /*179270*/  PRMT R21, R28, 0x4210, R13 ;  /* 0x000042101c157816 */ /* 0x000fe2000000000d */
[----:B------:R-:W-:Y:S04]  /*179280*/  STL.64 [R1+0x5b88], R22 ;  /* 0x005b881601007387 */ /* 0x000fe80000100a00 */
[----:B------:R2:W-:Y:S04]  /*179290*/  STL.64 [R1+0x5b80], R20 ;  /* 0x005b801401007387 */ /* 0x0005e80000100a00 */
[----:B0-----:R-:W-:Y:S04]  /*1792a0*/  STL.64 [R1+0x5c0], R16 ;  /* 0x0005c01001007387 */ /* 0x001fe80000100a00 */
[----:B------:R-:W-:Y:S04]  /*1792b0*/  STL.64 [R1+0x5c8], R18 ;  /* 0x0005c81201007387 */ /* 0x000fe80000100a00 */
[----:B------:R-:W0:Y:S01]  /*1792c0*/  LDS.128 R16, [R15+0x400] ;  /* 0x000400000f107984 */ /* 0x000e220000000c00 */
[----:B---3--:R-:W-:-:S02]  /*1792d0*/  PRMT R3, R8, 0x4210, R0 ;  /* 0x0000421008037816 */ /* 0x008fc40000000000 */
[----:B-1----:R-:W-:Y:S02]  /*1792e0*/  PRMT R2, R9, 0x4210, R11 ;  /* 0x0000421009027816 */ /* 0x002fe4000000000b */
[----:B------:R-:W-:Y:S01]  /*1792f0*/  PRMT R0, R10, 0x4210, R5 ;  /* 0x000042100a007816 */ /* 0x000fe20000000005 */
[----:B--2---:R-:W-:Y:S02]  /*179300*/  IMAD.MOV.U32 R20, RZ, RZ, R4 ;  /* 0x000000ffff147224 */ /* 0x004fe400078e0004 */
[----:B------:R-:W-:Y:S02]  /*179310*/  IMAD.MOV.U32 R21, RZ, RZ, R3 ;  /* 0x000000ffff157224 */ /* 0x000fe400078e0003 */
[----:B------:R-:W-:Y:S02]  /*179320*/  IMAD.MOV.U32 R22, RZ, RZ, R2 ;  /* 0x000000ffff167224 */ /* 0x000fe400078e0002 */
[----:B------:R-:W-:Y:S01]  /*179330*/  IMAD.MOV.U32 R23, RZ, RZ, R0 ;  /* 0x000000ffff177224 */ /* 0x000fe200078e0000 */
[----:B------:R-:W-:Y:S06]  /*179340*/  BAR.SYNC.DEFER_BLOCKING 0x0 ;  /* 0x0000000000007b1d */ /* 0x000fec0000010000 */
[----:B0-----:R0:W-:Y:S04]  /*179350*/  STL.64 [R1+0x5b0], R16 ;  /* 0x0005b01001007387 */ /* 0x0011e80000100a00 */
[----:B------:R1:W-:Y:S04]  /*179360*/  STL.64 [R1+0x5b8], R18 ;  /* 0x0005b81201007387 */ /* 0x0003e80000100a00 */
[----:B0-----:R-:W2:Y:S04]  /*179370*/  LDL.LU R16, [R1+0x600] ;  /* 0x0006000001107983 */ /* 0x001ea80000300800 */
[----:B------:R-:W3:Y:S04]  /*179380*/  LDL.LU R17, [R1+0x604] ;  /* 0x0006040001117983 */ /* 0x000ee80000300800 */
[----:B-1----:R-:W4:Y:S04]  /*179390*/  LDL.LU R18, [R1+0x608] ;  /* 0x0006080001127983 */ /* 0x002f280000300800 */
[----:B------:R-:W2:Y:S04]  /*1793a0*/  LDL.LU R19, [R1+0x60c] ;  /* 0x00060c0001137983 */ /* 0x000ea80000300800 */
[----:B------:R-:W2:Y:S04]  /*1793b0*/  LDL.LU R12, [R1+0x618] ;  /* 0x00061800010c7983 */ /* 0x000ea80000300800 */
[----:B------:R-:W2:Y:S04]  /*1793c0*/  LDL.LU R13, [R1+0x614] ;  /* 0x00061400010d7983 */ /* 0x000ea80000300800 */
[----:B------:R-:W2:Y:S04]  /*1793d0*/  LDL.LU R14, [R1+0x610] ;  /* 0x00061000010e7983 */ /* 0x000ea80000300800 */
[----:B------:R0:W-:Y:S04]  /*1793e0*/  STSM.16.M88.4 [R27], R20 ;  /* 0x000000141b007844 */ /* 0x0001e80000000200 */
[----:B0-----:R-:W3:Y:S04]  /*1793f0*/  LDL.LU.64 R22, [R1+0x5b88] ;  /* 0x005b880001167983 */ /* 0x001ee80000300a00 */
[----:B------:R-:W3:Y:S04]  /*179400*/  LDL.LU.64 R20, [R1+0x5b80] ;  /* 0x005b800001147983 */ /* 0x000ee80000300a00 */
[----:B---3--:R0:W-:Y:S04]  /*179410*/  STSM.16.M88.4 [R27+0x200], R20 ;  /* 0x000200141b007844 */ /* 0x0081e80000000200 */
[----:B0-----:R-:W3:Y:S04]  /*179420*/  LDL.LU R20, [R1+0x1e8c] ;  /* 0x001e8c0001147983 */ /* 0x001ee80000300800 */
[----:B------:R-:W2:Y:S04]  /*179430*/  LDL.LU R4, [R1+0x1e88] ;  /* 0x001e880001047983 */ /* 0x000ea80000300800 */
[----:B------:R-:W2:Y:S04]  /*179440*/  LDL.LU R3, [R1+0x1e18] ;  /* 0x001e180001037983 */ /* 0x000ea80000300800 */
[----:B------:R-:W2:Y:S04]  /*179450*/  LDL.LU R2, [R1+0x1e10] ;  /* 0x001e100001027983 */ /* 0x000ea80000300800 */
[----:B------:R-:W3:Y:S04]  /*179460*/  LDL.LU R21, [R1+0x1d88] ;  /* 0x001d880001157983 */ /* 0x000ee80000300800 */
[----:B------:R-:W4:Y:S04]  /*179470*/  LDL.LU R22, [R1+0x1d7c] ;  /* 0x001d7c0001167983 */ /* 0x000f280000300800 */
[----:B------:R-:W4:Y:S01]  /*179480*/  LDL.LU R23, [R1+0x1d74] ;  /* 0x001d740001177983 */ /* 0x000f220000300800 */
[----:B------:R-:W-:Y:S06]  /*179490*/  BAR.SYNC.DEFER_BLOCKING 0x0 ;  /* 0x0000000000007b1d */ /* 0x000fec0000010000 */
[----:B----4-:R0:W-:Y:S04]  /*1794a0*/  STL.64 [R1+0x5b68], R22 ;  /* 0x005b681601007387 */ /* 0x0101e80000100a00 */
[----:B0-----:R-:W4:Y:S04]  /*1794b0*/  LDL.LU R22, [R1+0x61c] ;  /* 0x00061c0001167983 */ /* 0x001f280000300800 */
[----:B------:R-:W4:Y:S04]  /*1794c0*/  LDL.LU R23, [R1+0x630] ;  /* 0x0006300001177983 */ /* 0x000f280000300800 */
[----:B---3--:R0:W-:Y:S04]  /*1794d0*/  STL.64 [R1+0x5b60], R20 ;  /* 0x005b601401007387 */ /* 0x0081e80000100a00 */
[----:B0-----:R-:W2:Y:S04]  /*1794e0*/  LDL.LU R20, [R1+0x628] ;  /* 0x0006280001147983 */ /* 0x001ea80000300800 */
[----:B------:R-:W4:Y:S04]  /*1794f0*/  LDL.LU R21, [R1+0x62c] ;  /* 0x00062c0001157983 */ /* 0x000f280000300800 */
[----:B------:R-:W3:Y:S04]  /*179500*/  LDL.LU R24, [R1+0x1c64] ;  /* 0x001c640001187983 */ /* 0x000ee80000300800 */
[----:B------:R-:W4:Y:S04]  /*179510*/  LDL.LU R0, [R1+0x1c60] ;  /* 0x001c600001007983 */ /* 0x000f280000300800 */
[----:B------:R-:W3:Y:S04]  /*179520*/  LDL.LU R25, [R1+0x1ff4] ;  /* 0x001ff40001197983 */ /* 0x000ee80000300800 */
[----:B------:R-:W2:Y:S04]  /*179530*/  LDL.LU R26, [R1+0x1ff0] ;  /* 0x001ff000011a7983 */ /* 0x000ea80000300800 */
[----:B--2---:R0:W-:Y:S04]  /*179540*/  STL.64 [R1+0x5b78], R26 ;  /* 0x005b781a01007387 */ /* 0x0041e80000100a00 */
[----:B0-----:R-:W2:Y:S04]  /*179550*/  LDL.LU R26, [R1+0x620] ;  /* 0x00062000011a7983 */ /* 0x001ea80000300800 */
[----:B------:R-:W4:Y:S04]  /*179560*/  LDL.LU R27, [R1+0x624] ;  /* 0x00062400011b7983 */ /* 0x000f280000300800 */
[----:B---3--:R-:W-:Y:S04]  /*179570*/  STL.64 [R1+0x5b70], R24 ;  /* 0x005b701801007387 */ /* 0x008fe80000100a00 */
[----:B------:R-:W3:Y:S04]  /*179580*/  LDL.LU R28, [R1+0x1fec] ;  /* 0x001fec00011c7983 */ /* 0x000ee80000300800 */
[----:B------:R-:W3:Y:S04]  /*179590*/  LDL.LU R7, [R1+0x81c] ;  /* 0x00081c0001077983 */ /* 0x000ee80000300800 */
[----:B------:R-:W3:Y:S04]  /*1795a0*/  LDL.LU R8, [R1+0x1fe8] ;  /* 0x001fe80001087983 */ /* 0x000ee80000300800 */
[----:B------:R-:W3:Y:S04]  /*1795b0*/  LDL.LU R10, [R1+0x1fe4] ;  /* 0x001fe400010a7983 */ /* 0x000ee80000300800 */
[----:B------:R-:W3:Y:S04]  /*1795c0*/  LDL.LU R9, [R1+0x1fe0] ;  /* 0x001fe00001097983 */ /* 0x000ee80000300800 */
[----:B------:R-:W3:Y:S01]  /*1795d0*/  LDL.LU R29, [R1+0x1fdc] ;  /* 0x001fdc00011d7983 */ /* 0x000ee20000300800 */
[----:B--2---:R-:W-:-:S02]  /*1795e0*/  PRMT R17, R17, 0x5210, R26 ;  /* 0x0000521011117816 */ /* 0x004fc4000000001a */
[----:B----4-:R-:W-:Y:S02]  /*1795f0*/  PRMT R18, R18, 0x5210, R27 ;  /* 0x0000521012127816 */ /* 0x010fe4000000001b */
[----:B------:R-:W0:Y:S04]  /*179600*/  LDS.128 R24, [R15] ;  /* 0x000000000f187984 */ /* 0x000e280000000c00 */
[----:B0-----:R-:W-:Y:S04]  /*179610*/  STL.64 [R1+0x5a0], R24 ;  /* 0x0005a01801007387 */ /* 0x001fe80000100a00 */
[----:B------:R-:W-:Y:S04]  /*179620*/  STL.64 [R1+0x5a8], R26 ;  /* 0x0005a81a01007387 */ /* 0x000fe80000100a00 */
[----:B------:R-:W0:Y:S04]  /*179630*/  LDS.128 R24, [R15+0x400] ;  /* 0x000400000f187984 */ /* 0x000e280000000c00 */
[----:B0-----:R-:W-:Y:S04]  /*179640*/  STL.64 [R1+0x610], R24 ;  /* 0x0006101801007387 */ /* 0x001fe80000100a00 */
[----:B------:R0:W-:Y:S04]  /*179650*/  STL.64 [R1+0x618], R26 ;  /* 0x0006181a01007387 */ /* 0x0001e80000100a00 */
[----:B0-----:R-:W2:Y:S01]  /*179660*/  LDL.LU.64 R26, [R1+0x5b78] ;  /* 0x005b7800011a7983 */ /* 0x001ea20000300a00 */
[----:B------:R-:W-:-:S02]  /*179670*/  PRMT R19, R19, 0x5210, R20 ;  /* 0x0000521013137816 */ /* 0x000fc40000000014 */
[----:B------:R-:W-:Y:S01]  /*179680*/  PRMT R20, R22, 0x5210, R21 ;  /* 0x0000521016147816 */ /* 0x000fe20000000015 */
[----:B------:R-:W4:Y:S01]  /*179690*/  LDL.LU.64 R24, [R1+0x5b70] ;  /* 0x005b700001187983 */ /* 0x000f220000300a00 */
[----:B------:R-:W-:Y:S02]  /*1796a0*/  PRMT R21, R12, 0x5210, R23 ;  /* 0x000052100c157816 */ /* 0x000fe40000000017 */
[----:B------:R-:W-:Y:S02]  /*1796b0*/  PRMT R22, R13, 0x5210, R11 ;  /* 0x000052100d167816 */ /* 0x000fe4000000000b */
[----:B------:R-:W-:Y:S01]  /*1796c0*/  PRMT R23, R14, 0x5210, R5 ;  /* 0x000052100e177816 */ /* 0x000fe20000000005 */
[----:B------:R-:W-:Y:S01]  /*1796d0*/  BAR.SYNC.DEFER_BLOCKING 0x0 ;  /* 0x0000000000007b1d */ /* 0x000fe20000010000 */
[----:B------:R-:W-:-:S05]  /*1796e0*/  PRMT R16, R16, 0x5210, R6 ;  /* 0x0000521010107816 */ /* 0x000fca0000000006 */
[----:B--2---:R0:W-:Y:S04]  /*1796f0*/  STSM.16.M88.4 [R27], R20 ;  /* 0x000000141b007844 */ /* 0x0041e80000000200 */
[----:B0-----:R-:W2:Y:S04]  /*179700*/  LDL.LU.64 R22, [R1+0x5b68] ;  /* 0x005b680001167983 */ /* 0x001ea80000300a00 */
[----:B------:R-:W3:Y:S04]  /*179710*/  LDL.LU.64 R20, [R1+0x5b60] ;  /* 0x005b600001147983 */ /* 0x000ee80000300a00 */
[----:B------:R-:W-:Y:S01]  /*179720*/  STSM.16.M88.4 [R27+0x200], R16 ;  /* 0x000200101b007844 */ /* 0x000fe20000000200 */
[----:B------:R-:W-:Y:S06]  /*179730*/  BAR.SYNC.DEFER_BLOCKING 0x0 ;  /* 0x0000000000007b1d */ /* 0x000fec0000010000 */
[----:B------:R-:W0:Y:S04]  /*179740*/  LDS.128 R16, [R15] ;  /* 0x000000000f107984 */ /* 0x000e280000000c00 */
[----:B0-----:R-:W-:Y:S04]  /*179750*/  STL.64 [R1+0x600], R16 ;  /* 0x0006001001007387 */ /* 0x001fe80000100a00 */
[----:B------:R-:W-:Y:S04]  /*179760*/  STL.64 [R1+0x608], R18 ;  /* 0x0006081201007387 */ /* 0x000fe80000100a00 */
[----:B------:R0:W1:Y:S01]  /*179770*/  LDS.128 R16, [R15+0x400] ;  /* 0x000400000f107984 */ /* 0x0000620000000c00 */
[----:B------:R-:W-:-:S03]  /*179780*/  LOP3.LUT R2, R2, 0xffff, RZ, 0xc0, !PT ;  /* 0x0000ffff02027812 */ /* 0x000fc600078ec0ff */
[----:B------:R-:W2:Y:S04]  /*179790*/  LDL.LU R6, [R1+0x1d78] ;  /* 0x001d780001067983 */ /* 0x000ea80000300800 */
[----:B0-----:R-:W2:Y:S04]  /*1797a0*/  LDL.LU R15, [R1+0x2088] ;  /* 0x00208800010f7983 */ /* 0x001ea80000300800 */
[----:B-1----:R0:W-:Y:S04]  /*1797b0*/  STL.64 [R1+0x5f0], R16 ;  /* 0x0005f01001007387 */ /* 0x0021e80000100a00 */
[----:B------:R1:W-:Y:S04]  /*1797c0*/  STL.64 [R1+0x5f8], R18 ;  /* 0x0005f81201007387 */ /* 0x0003e80000100a00 */
[----:B0-----:R-:W2:Y:S01]  /*1797d0*/  LDL.LU R16, [R1+0x644] ;  /* 0x0006440001107983 */ /* 0x001ea20000300800 */
[----:B---3--:R-:W-:-:S04]  /*1797e0*/  LOP3.LUT R11, R20, 0xffff, RZ, 0xc0, !PT ;  /* 0x0000ffff140b7812 */ /* 0x008fc800078ec0ff */
[----:B------:R-:W-:Y:S02]  /*1797f0*/  PRMT R20, R8, 0x4210, R11 ;  /* 0x0000421008147816 */ /* 0x000fe4000000000b */
[----:B------:R-:W-:Y:S02]  /*179800*/  PRMT R8, R29, 0x4210, R2 ;  /* 0x000042101d087816 */ /* 0x000fe40000000002 */
[----:B------:R-:W3:Y:S04]  /*179810*/  LDL.LU R29, [R1+0x1c44] ;  /* 0x001c4400011d7983 */ /* 0x000ee80000300800 */
[----:B------:R-:W3:Y:S04]  /*179820*/  LDL.LU R17, [R1+0x2084] ;  /* 0x0020840001117983 */ /* 0x000ee80000300800 */
[----:B-1----:R-:W3:Y:S04]  /*179830*/  LDL.LU R18, [R1+0x640] ;  /* 0x0006400001127983 */ /* 0x002ee80000300800 */
[----:B------:R-:W3:Y:S01]  /*179840*/  LDL.LU R19, [R1+0x1e90] ;  /* 0x001e900001137983 */ /* 0x000ee20000300800 */
[----:B----4-:R-:W-:-:S02]  /*179850*/  LOP3.LUT R12, R24, 0xffff, RZ, 0xc0, !PT ;  /* 0x0000ffff180c7812 */ /* 0x010fc400078ec0ff */
[----:B------:R-:W-:Y:S02]  /*179860*/  LOP3.LUT R14, R21, 0xffff, RZ, 0xc0, !PT ;  /* 0x0000ffff150e7812 */ /* 0x000fe400078ec0ff */
[----:B--2---:R-:W-:Y:S02]  /*179870*/  LOP3.LUT R13, R22, 0xffff, RZ, 0xc0, !PT ;  /* 0x0000ffff160d7812 */ /* 0x004fe400078ec0ff */
[----:B------:R-:W-:Y:S02]  /*179880*/  PRMT R21, R28, 0x4210, R12 ;  /* 0x000042101c157816 */ /* 0x000fe4000000000c */
[----:B------:R-:W-:Y:S02]  /*179890*/  LOP3.LUT R5, R23, 0xffff, RZ, 0xc0, !PT ;  /* 0x0000ffff17057812 */ /* 0x000fe400078ec0ff */
[----:B------:R-:W-:Y:S02]  /*1798a0*/  PRMT R22, R26, 0x4210, R13 ;  /* 0x000042101a167816 */ /* 0x000fe4000000000d */
[----:B------:R-:W-:-:S02]  /*1798b0*/  LOP3.LUT R4, R4, 0xffff, RZ, 0xc0, !PT ;  /* 0x0000ffff04047812 */ /* 0x000fc400078ec0ff */
[----:B------:R-:W-:Y:S02]  /*1798c0*/  LOP3.LUT R3, R3, 0xffff, RZ, 0xc0, !PT ;  /* 0x0000ffff03037812 */ /* 0x000fe400078ec0ff */
[----:B------:R-:W-:Y:S02]  /*1798d0*/  PRMT R23, R25, 0x4210, R14 ;  /* 0x0000421019177816 */ /* 0x000fe4000000000e */
[----:B------:R-:W-:Y:S02]  /*1798e0*/  LOP3.LUT R0, R0, 0xffff, RZ, 0xc0, !PT ;  /* 0x0000ffff00007812 */ /* 0x000fe400078ec0ff */
[----:B------:R-:W-:Y:S02]  /*1798f0*/  PRMT R10, R10, 0x4210, R4 ;  /* 0x000042100a0a7816 */ /* 0x000fe40000000004 */
[----:B------:R-:W-:Y:S02]  /*179900*/  PRMT R9, R9, 0x4210, R3 ;  /* 0x0000421009097816 */ /* 0x000fe40000000003 */
[----:B------:R-:W-:Y:S01]  /*179910*/  PRMT R7, R7, 0x4210, R0 ;  /* 0x0000421007077816 */ /* 0x000fe20000000000 */
[----:B------:R-:W-:Y:S06]  /*179920*/  BAR.SYNC.DEFER_BLOCKING 0x0 ;  /* 0x0000000000007b1d */ /* 0x000fec0000010000 */
[----:B---3--:R0:W-:Y:S04]  /*179930*/  STL.64 [R1+0x5b48], R18 ;  /* 0x005b481201007387 */ /* 0x0081e80000100a00 */
[----:B------:R1:W-:Y:S04]  /*179940*/  STL.64 [R1+0x5b40], R16 ;  /* 0x005b401001007387 */ /* 0x0003e80000100a00 */
[----:B------:R-:W-:Y:S04]  /*179950*/  STL.64 [R1+0x5b58], R14 ;  /* 0x005b580e01007387 */ /* 0x000fe80000100a00 */
[----:B------:R2:W-:Y:S01]  /*179960*/  STL.64 [R1+0x5b50], R12 ;  /* 0x005b500c01007387 */ /* 0x0005e20000100a00 */
[----:B0-----:R-:W-:-:S02]  /*179970*/  IMAD.MOV.U32 R18, RZ, RZ, R21 ;  /* 0x000000ffff127224 */ /* 0x001fc400078e0015 */
[----:B-1----:R-:W-:Y:S02]  /*179980*/  IMAD.MOV.U32 R17, RZ, RZ, R22 ;  /* 0x000000ffff117224 */ /* 0x002fe400078e0016 */
[----:B------:R-:W-:Y:S02]  /*179990*/  IMAD.MOV.U32 R16, RZ, RZ, R23 ;  /* 0x000000ffff107224 */ /* 0x000fe400078e0017 */
[----:B--2---:R-:W-:Y:S02]  /*1799a0*/  IMAD.MOV.U32 R12, RZ, RZ, R20 ;  /* 0x000000ffff0c7224 */ /* 0x004fe400078e0014 */
[----:B------:R-:W2:Y:S04]  /*1799b0*/  LDL.LU R20, [R1+0x2080] ;  /* 0x0020800001147983 */ /* 0x000ea80000300800 */
[----:B------:R-:W3:Y:S04]  /*1799c0*/  LDL.LU R21, [R1+0x64c] ;  /* 0x00064c0001157983 */ /* 0x000ee80000300800 */
[----:B------:R-:W4:Y:S01]  /*1799d0*/  LDL.LU R22, [R1+0x1e94] ;  /* 0x001e940001167983 */ /* 0x000f220000300800 */
[----:B------:R-:W-:-:S03]  /*1799e0*/  IMAD.MOV.U32 R13, RZ, RZ, R10 ;  /* 0x000000ffff0d7224 */ /* 0x000fc600078e000a */
[----:B------:R-:W4:Y:S01]  /*1799f0*/  LDL.LU R23, [R1+0x207c] ;  /* 0x00207c0001177983 */ /* 0x000f220000300800 */
[----:B------:R-:W-:-:S03]  /*179a00*/  IMAD.MOV.U32 R14, RZ, RZ, R9 ;  /* 0x000000ffff0e7224 */ /* 0x000fc600078e0009 */
[----:B------:R-:W4:Y:S01]  /*179a10*/  LDL.LU R24, [R1+0x648] ;  /* 0x0006480001187983 */ /* 0x000f220000300800 */
[----:B------:R-:W-:-:S03]  /*179a20*/  IMAD.MOV.U32 R15, RZ, RZ, R8 ;  /* 0x000000ffff0f7224 */ /* 0x000fc600078e0008 */
[----:B------:R-:W4:Y:S01]  /*179a30*/  LDL.LU R25, [R1+0x1d98] ;  /* 0x001d980001197983 */ /* 0x000f220000300800 */
[----:B------:R-:W-:-:S03]  /*179a40*/  IMAD.MOV.U32 R19, RZ, RZ, R7 ;  /* 0x000000ffff137224 */ /* 0x000fc600078e0007 */
[----:B------:R-:W4:Y:S04]  /*179a50*/  LDL.LU R26, [R1+0x2078] ;  /* 0x00207800011a7983 */ /* 0x000f280000300800 */
[----:B------:R-:W4:Y:S04]  /*179a60*/  LDL.LU R28, [R1+0x654] ;  /* 0x00065400011c7983 */ /* 0x000f280000300800 */
[----:B------:R-:W4:Y:S04]  /*179a70*/  LDL.LU R7, [R1+0x1d94] ;  /* 0x001d940001077983 */ /* 0x000f280000300800 */
[----:B------:R-:W4:Y:S04]  /*179a80*/  LDL.LU R8, [R1+0x2070] ;  /* 0x0020700001087983 */ /* 0x000f280000300800 */
[----:B------:R-:W4:Y:S04]  /*179a90*/  LDL.LU R9, [R1+0x650] ;  /* 0x0006500001097983 */ /* 0x000f280000300800 */
[----:B------:R-:W4:Y:S04]  /*179aa0*/  LDL.LU R10, [R1+0x1c68] ;  /* 0x001c6800010a7983 */ /* 0x000f280000300800 */
[----:B------:R0:W-:Y:S04]  /*179ab0*/  STSM.16.M88.4 [R27], R12 ;  /* 0x0000000c1b007844 */ /* 0x0001e80000000200 */
[----:B------:R1:W-:Y:S04]  /*179ac0*/  STSM.16.M88.4 [R27+0x200], R16 ;  /* 0x000200101b007844 */ /* 0x0003e80000000200 */
[----:B0-----:R-:W2:Y:S04]  /*179ad0*/  LDL.LU.64 R14, [R1+0x5b58] ;  /* 0x005b5800010e7983 */ /* 0x001ea80000300a00 */
[----:B------:R-:W3:Y:S04]  /*179ae0*/  LDL.LU.64 R12, [R1+0x5b50] ;  /* 0x005b5000010c7983 */ /* 0x000ee80000300a00 */
[----:B------:R-:W-:Y:S04]  /*179af0*/  STL [R1+0x5b0c], R11 ;  /* 0x005b0c0b01007387 */ /* 0x000fe80000100800 */
[----:B------:R-:W-:Y:S04]  /*179b00*/  STL [R1+0x5b08], R4 ;  /* 0x005b080401007387 */ /* 0x000fe80000100800 */
[----:B------:R-:W-:Y:S04]  /*179b10*/  STL [R1+0x5b04], R3 ;  /* 0x005b040301007387 */ /* 0x000fe80000100800 */
[----:B------:R0:W-:Y:S04]  /*179b20*/  STL [R1+0x5b00], R2 ;  /* 0x005b000201007387 */ /* 0x0001e80000100800 */
[----:B-1----:R-:W4:Y:S04]  /*179b30*/  LDL.LU.64 R18, [R1+0x5b48] ;  /* 0x005b480001127983 */ /* 0x002f280000300a00 */
[----:B------:R-:W4:Y:S01]  /*179b40*/  LDL.LU.64 R16, [R1+0x5b40] ;  /* 0x005b400001107983 */ /* 0x000f220000300a00 */
[----:B------:R-:W-:-:S02]  /*179b50*/  LOP3.LUT R6, R6, 0xffff, RZ, 0xc0, !PT ;  /* 0x0000ffff06067812 */ /* 0x000fc400078ec0ff */
[----:B0-----:R-:W-:Y:S01]  /*179b60*/  LOP3.LUT R2, R29, 0xffff, RZ, 0xc0, !PT ;  /* 0x0000ffff1d027812 */ /* 0x001fe200078ec0ff */
[----:B--2---:R-:W-:Y:S01]  /*179b70*/  STL [R1+0x5b1c], R14 ;  /* 0x005b1c0e01007387 */ /* 0x004fe20000100800 */
[----:B------:R-:W-:-:S03]  /*179b80*/  PRMT R3, R15, 0x4210, R5 ;  /* 0x000042100f037816 */ /* 0x000fc60000000005 */
[----:B---3--:R-:W-:Y:S04]  /*179b90*/  STL [R1+0x5b18], R13 ;  /* 0x005b180d01007387 */ /* 0x008fe80000100800 */
[----:B------:R-:W-:Y:S04]  /*179ba0*/  STL [R1+0x5b14], R12 ;  /* 0x005b140c01007387 */ /* 0x000fe80000100800 */
[----:B------:R4:W-:Y:S04]  /*179bb0*/  STL [R1+0x5b10], R0 ;  /* 0x005b100001007387 */ /* 0x0009e80000100800 */
[----:B------:R-:W-:Y:S04]  /*179bc0*/  STL [R1+0x5ac8], R27 ;  /* 0x005ac81b01007387 */ /* 0x000fe80000100800 */
[----:B------:R0:W-:Y:S04]  /*179bd0*/  STL [R1+0x840], R3 ;  /* 0x0008400301007387 */ /* 0x0001e80000100800 */
[----:B------:R-:W2:Y:S01]  /*179be0*/  LDL.LU R29, [R1+0x206c] ;  /* 0x00206c00011d7983 */ /* 0x000ea20000300800 */
[----:B----4-:R-:W-:-:S02]  /*179bf0*/  PRMT R0, R16, 0x5210, R5 ;  /* 0x0000521010007816 */ /* 0x010fc40000000005 */
[--C-:B------:R-:W-:Y:S02]  /*179c00*/  PRMT R4, R17, 0x4210, R6.reuse ;  /* 0x0000421011047816 */ /* 0x100fe40000000006 */
[----:B0-----:R-:W-:Y:S01]  /*179c10*/  PRMT R3, R18, 0x5210, R6 ;  /* 0x0000521012037816 */ /* 0x001fe20000000006 */
[----:B------:R0:W-:Y:S04]  /*179c20*/  STL [R1+0x7f0], R0 ;  /* 0x0007f00001007387 */ /* 0x0001e80000100800 */
[----:B------:R1:W-:Y:S04]  /*179c30*/  STL [R1+0x844], R4 ;  /* 0x0008440401007387 */ /* 0x0003e80000100800 */
[----:B------:R3:W-:Y:S01]  /*179c40*/  STL [R1+0x7f4], R3 ;  /* 0x0007f40301007387 */ /* 0x0007e20000100800 */
[----:B0-----:R-:W-:-:S02]  /*179c50*/  LOP3.LUT R0, R19, 0xffff, RZ, 0xc0, !PT ;  /* 0x0000ffff13007812 */ /* 0x001fc400078ec0ff */
[--C-:B-1----:R-:W-:Y:S02]  /*179c60*/  PRMT R4, R20, 0x4210, R2.reuse ;  /* 0x0000421014047816 */ /* 0x102fe40000000002 */
[----:B---3--:R-:W-:Y:S02]  /*179c70*/  PRMT R3, R21, 0x5210, R2 ;  /* 0x0000521015037816 */ /* 0x008fe40000000002 */
[----:B------:R-:W-:Y:S01]  /*179c80*/  PRMT R2, R23, 0x4210, R0 ;  /* 0x0000421017027816 */ /* 0x000fe20000000000 */
[----:B------:R-:W-:Y:S01]  /*179c90*/  STL [R1+0x848], R4 ;  /* 0x0008480401007387 */ /* 0x000fe20000100800 */
[----:B------:R-:W-:-:S03]  /*179ca0*/  LOP3.LUT R6, R22, 0xffff, RZ, 0xc0, !PT ;  /* 0x0000ffff16067812 */ /* 0x000fc600078ec0ff */
[----:B------:R0:W-:Y:S04]  /*179cb0*/  STL [R1+0x7f8], R3 ;  /* 0x0007f80301007387 */ /* 0x0001e80000100800 */
[----:B------:R1:W-:Y:S01]  /*179cc0*/  STL [R1+0x830], R2 ;  /* 0x0008300201007387 */ /* 0x0003e20000100800 */
[----:B0-----:R-:W-:Y:S02]  /*179cd0*/  PRMT R3, R24, 0x5210, R0 ;  /* 0x0000521018037816 */ /* 0x001fe40000000000 */
[----:B------:R-:W-:Y:S02]  /*179ce0*/  LOP3.LUT R0, R25, 0xffff, RZ, 0xc0, !PT ;  /* 0x0000ffff19007812 */ /* 0x000fe400078ec0ff */
[----:B-1----:R-:W-:Y:S01]  /*179cf0*/  PRMT R2, R26, 0x4210, R6 ;  /* 0x000042101a027816 */ /* 0x002fe20000000006 */
[----:B------:R0:W-:Y:S01]  /*179d00*/  STL [R1+0x7e0], R3 ;  /* 0x0007e00301007387 */ /* 0x0001e20000100800 */
[----:B------:R-:W-:-:S03]  /*179d10*/  LOP3.LUT R27, R10, 0xffff, RZ, 0xc0, !PT ;  /* 0x0000ffff0a1b7812 */ /* 0x000fc600078ec0ff */
[----:B------:R1:W-:Y:S01]  /*179d20*/  STL [R1+0x834], R2 ;  /* 0x0008340201007387 */ /* 0x0003e20000100800 */
[----:B0-----:R-:W-:Y:S02]  /*179d30*/  PRMT R3, R28, 0x5210, R6 ;  /* 0x000052101c037816 */ /* 0x001fe40000000006 */
[--C-:B-1----:R-:W-:Y:S02]  /*179d40*/  PRMT R2, R8, 0x4210, R0.reuse ;  /* 0x0000421008027816 */ /* 0x102fe40000000000 */
[----:B------:R-:W-:Y:S01]  /*179d50*/  PRMT R0, R9, 0x5210, R0 ;  /* 0x0000521009007816 */ /* 0x000fe20000000000 */
[----:B------:R-:W-:Y:S04]  /*179d60*/  STL [R1+0x7e4], R3 ;  /* 0x0007e40301007387 */ /* 0x000fe80000100800 */
[----:B------:R-:W-:Y:S04]  /*179d70*/  STL [R1+0x7b0], R2 ;  /* 0x0007b00201007387 */ /* 0x000fe80000100800 */
[----:B------:R0:W-:Y:S04]  /*179d80*/  STL [R1+0x5b38], R27 ;  /* 0x005b381b01007387 */ /* 0x0001e80000100800 */
[----:B------:R1:W-:Y:S04]  /*179d90*/  STL [R1+0x790], R0 ;  /* 0x0007900001007387 */ /* 0x0003e80000100800 */
[----:B0-----:R-:W3:Y:S04]  /*179da0*/  LDL.LU R27, [R1+0x65c] ;  /* 0x00065c00011b7983 */ /* 0x001ee80000300800 */
[----:B-1----:R-:W4:Y:S01]  /*179db0*/  LDL.LU R0, [R1+0x664] ;  /* 0x0006640001007983 */ /* 0x002f220000300800 */
[----:B------:R-:W-:-:S04]  /*179dc0*/  LOP3.LUT R6, R7, 0xffff, RZ, 0xc0, !PT ;  /* 0x0000ffff07067812 */ /* 0x000fc800078ec0ff */
[--C-:B--2---:R-:W-:Y:S01]  /*179dd0*/  PRMT R7, R29, 0x4210, R6.reuse ;  /* 0x000042101d077816 */ /* 0x104fe20000000006 */
[----:B----4-:R0:W-:Y:S04]  /*179de0*/  STL [R1+0x5b34], R0 ;  /* 0x005b340001007387 */ /* 0x0101e80000100800 */
[----:B0-----:R-:W2:Y:S04]  /*179df0*/  LDL.LU R0, [R1+0x2068] ;  /* 0x0020680001007983 */ /* 0x001ea80000300800 */
        /* <DEDUP_REMOVED lines=23> */
[----:B---3--:R-:W-:-:S03]  /*179f70*/  PRMT R6, R27, 0x5210, R6 ;  /* 0x000052101b067816 */ /* 0x008fc60000000006 */
[----:B0-----:R-:W3:Y:S04]  /*179f80*/  LDL.LU R7, [R1+0x2048] ;  /* 0x0020480001077983 */ /* 0x001ee80000300800 */
[----:B------:R-:W3:Y:S04]  /*179f90*/  LDL.LU R8, [R1+0x680] ;  /* 0x0006800001087983 */ /* 0x000ee80000300800 */
[----:B------:R-:W3:Y:S04]  /*179fa0*/  LDL.LU R9, [R1+0x1db4] ;  /* 0x001db40001097983 */ /* 0x000ee80000300800 */
[----:B------:R-:W3:Y:S04]  /*179fb0*/  LDL.LU R29, [R1+0x2044] ;  /* 0x00204400011d7983 */ /* 0x000ee80000300800 */
[----:B------:R-:W2:Y:S04]  /*179fc0*/  LDL.LU R27, [R1+0x5b38] ;  /* 0x005b3800011b7983 */ /* 0x000ea80000300800 */
[----:B------:R0:W-:Y:S04]  /*179fd0*/  STL [R1+0x794], R6 ;  /* 0x0007940601007387 */ /* 0x0001e80000100800 */
[----:B0-----:R-:W4:Y:S01]  /*179fe0*/  LDL.LU R6, [R1+0x1c6c] ;  /* 0x001c6c0001067983 */ /* 0x001f220000300800 */
[----:B--2---:R-:W-:-:S05]  /*179ff0*/  PRMT R0, R0, 0x4210, R27 ;  /* 0x0000421000007816 */ /* 0x004fca000000001b */
[----:B------:R0:W-:Y:S04]  /*17a000*/  STL [R1+0x7b8], R0 ;  /* 0x0007b80001007387 */ /* 0x0001e80000100800 */
[----:B0-----:R-:W2:Y:S01]  /*17a010*/  LDL.LU R0, [R1+0x5b34] ;  /* 0x005b340001007983 */ /* 0x001ea20000300800 */
[----:B----4-:R-:W-:Y:S02]  /*17a020*/  LOP3.LUT R6, R6, 0xffff, RZ, 0xc0, !PT ;  /* 0x0000ffff06067812 */ /* 0x010fe400078ec0ff */
[----:B------:R-:W-:Y:S02]  /*17a030*/  LOP3.LUT R2, R2, 0xffff, RZ, 0xc0, !PT ;  /* 0x0000ffff02027812 */ /* 0x000fe400078ec0ff */
[--C-:B------:R-:W-:Y:S02]  /*17a040*/  PRMT R12, R12, 0x4210, R6.reuse ;  /* 0x000042100c0c7816 */ /* 0x100fe40000000006 */
[----:B------:R-:W-:-:S02]  /*17a050*/  PRMT R6, R13, 0x5210, R6 ;  /* 0x000052100d067816 */ /* 0x000fc40000000006 */
[--C-:B------:R-:W-:Y:S02]  /*17a060*/  PRMT R3, R3, 0x4210, R2.reuse ;  /* 0x0000421003037816 */ /* 0x100fe40000000002 */
[----:B------:R-:W-:Y:S02]  /*17a070*/  PRMT R2, R4, 0x5210, R2 ;  /* 0x0000521004027816 */ /* 0x000fe40000000002 */
[----:B--2---:R-:W-:-:S05]  /*17a080*/  PRMT R0, R0, 0x5210, R27 ;  /* 0x0000521000007816 */ /* 0x004fca000000001b */
[----:B------:R0:W-:Y:S04]  /*17a090*/  STL [R1+0x798], R0 ;  /* 0x0007980001007387 */ /* 0x0001e80000100800 */
[----:B------:R-:W-:Y:S04]  /*17a0a0*/  STL [R1+0x7bc], R12 ;  /* 0x0007bc0c01007387 */ /* 0x000fe80000100800 */
[----:B------:R1:W-:Y:S01]  /*17a0b0*/  STL [R1+0x79c], R6 ;  /* 0x00079c0601007387 */ /* 0x0003e20000100800 */
[----:B0-----:R-:W-:-:S03]  /*17a0c0*/  LOP3.LUT R0, R14, 0xffff, RZ, 0xc0, !PT ;  /* 0x0000ffff0e007812 */ /* 0x001fc600078ec0ff */
[----:B------:R0:W-:Y:S04]  /*17a0d0*/  STL [R1+0x820], R3 ;  /* 0x0008200301007387 */ /* 0x0001e80000100800 */
[----:B------:R2:W-:Y:S01]  /*17a0e0*/  STL [R1+0x7c0], R2 ;  /* 0x0007c00201007387 */ /* 0x0005e20000100800 */
[----:B-1----:R-:W-:Y:S02]  /*17a0f0*/  LOP3.LUT R6, R11, 0xffff, RZ, 0xc0, !PT ;  /* 0x0000ffff0b067812 */ /* 0x002fe400078ec0ff */
[--C-:B0-----:R-:W-:Y:S02]  /*17a100*/  PRMT R3, R5, 0x4210, R0.reuse ;  /* 0x0000421005037816 */ /* 0x101fe40000000000 */
[----:B--2---:R-:W-:-:S03]  /*17a110*/  PRMT R2, R15, 0x5210, R0 ;  /* 0x000052100f027816 */ /* 0x004fc60000000000 */
[----:B------:R0:W-:Y:S01]  /*17a120*/  STL [R1+0x824], R3 ;  /* 0x0008240301007387 */ /* 0x0001e20000100800 */
[----:B------:R-:W-:-:S03]  /*17a130*/  LOP3.LUT R0, R10, 0xffff, RZ, 0xc0, !PT ;  /* 0x0000ffff0a007812 */ /* 0x000fc600078ec0ff */
[----:B------:R-:W2:Y:S04]  /*17a140*/  LDL.LU R10, [R1+0x684] ;  /* 0x00068400010a7983 */ /* 0x000ea80000300800 */
[----:B------:R1:W-:Y:S01]  /*17a150*/  STL [R1+0x7c4], R2 ;  /* 0x0007c40201007387 */ /* 0x0003e20000100800 */
[--C-:B0-----:R-:W-:Y:S02]  /*17a160*/  PRMT R3, R17, 0x5210, R6.reuse ;  /* 0x0000521011037816 */ /* 0x101fe40000000006 */
[----:B-1----:R-:W-:Y:S02]  /*17a170*/  PRMT R2, R16, 0x4210, R6 ;  /* 0x0000421010027816 */ /* 0x002fe40000000006 */
[----:B------:R-:W-:-:S03]  /*17a180*/  LOP3.LUT R6, R18, 0xffff, RZ, 0xc0, !PT ;  /* 0x0000ffff12067812 */ /* 0x000fc600078ec0ff */
[----:B------:R0:W-:Y:S04]  /*17a190*/  STL [R1+0x810], R2 ;  /* 0x0008100201007387 */ /* 0x0001e80000100800 */
[----:B------:R1:W-:Y:S01]  /*17a1a0*/  STL [R1+0x7a0], R3 ;  /* 0x0007a00301007387 */ /* 0x0003e20000100800 */
[--C-:B0-----:R-:W-:Y:S02]  /*17a1b0*/  PRMT R2, R19, 0x4210, R0.reuse ;  /* 0x0000421013027816 */ /* 0x101fe40000000000 */
[----:B-1----:R-:W-:-:S03]  /*17a1c0*/  PRMT R3, R20, 0x5210, R0 ;  /* 0x0000521014037816 */ /* 0x002fc60000000000 */
[----:B------:R0:W-:Y:S01]  /*17a1d0*/  STL [R1+0x814], R2 ;  /* 0x0008140201007387 */ /* 0x0001e20000100800 */
[----:B------:R-:W-:-:S03]  /*17a1e0*/  LOP3.LUT R0, R21, 0xffff, RZ, 0xc0, !PT ;  /* 0x0000ffff15007812 */ /* 0x000fc600078ec0ff */
[----:B------:R1:W-:Y:S01]  /*17a1f0*/  STL [R1+0x7a4], R3 ;  /* 0x0007a40301007387 */ /* 0x0003e20000100800 */
[--C-:B0-----:R-:W-:Y:S02]  /*17a200*/  PRMT R2, R22, 0x4210, R6.reuse ;  /* 0x0000421016027816 */ /* 0x101fe40000000006 */
[----:B-1----:R-:W-:-:S03]  /*17a210*/  PRMT R3, R23, 0x5210, R6 ;  /* 0x0000521017037816 */ /* 0x002fc60000000006 */
[----:B------:R0:W-:Y:S01]  /*17a220*/  STL [R1+0x818], R2 ;  /* 0x0008180201007387 */ /* 0x0001e20000100800 */
[----:B------:R-:W-:-:S03]  /*17a230*/  LOP3.LUT R6, R24, 0xffff, RZ, 0xc0, !PT ;  /* 0x0000ffff18067812 */ /* 0x000fc600078ec0ff */
[----:B------:R-:W-:Y:S01]  /*17a240*/  STL [R1+0x7a8], R3 ;  /* 0x0007a80301007387 */ /* 0x000fe20000100800 */
[--C-:B0-----:R-:W-:Y:S02]  /*17a250*/  PRMT R2, R25, 0x4210, R0.reuse ;  /* 0x0000421019027816 */ /* 0x101fe40000000000 */
[----:B------:R-:W-:-:S03]  /*17a260*/  PRMT R0, R26, 0x5210, R0 ;  /* 0x000052101a007816 */ /* 0x000fc60000000000 */
[----:B------:R3:W-:Y:S04]  /*17a270*/  STL [R1+0x800], R2 ;  /* 0x0008000201007387 */ /* 0x0007e80000100800 */
[----:B------:R0:W-:Y:S01]  /*17a280*/  STL [R1+0x770], R0 ;  /* 0x0007700001007387 */ /* 0x0001e20000100800 */
[--C-:B---3--:R-:W-:Y:S02]  /*17a290*/  PRMT R2, R7, 0x4210, R6.reuse ;  /* 0x0000421007027816 */ /* 0x108fe40000000006 */
[----:B0-----:R-:W-:-:S03]  /*17a2a0*/  PRMT R0, R8, 0x5210, R6 ;  /* 0x0000521008007816 */ /* 0x001fc60000000006 */
[----:B------:R-:W-:Y:S04]  /*17a2b0*/  STL [R1+0x804], R2 ;  /* 0x0008040201007387 */ /* 0x000fe80000100800 */
[----:B------:R0:W-:Y:S04]  /*17a2c0*/  STL [R1+0x774], R0 ;  /* 0x0007740001007387 */ /* 0x0001e80000100800 */
[----:B0-----:R-:W3:Y:S04]  /*17a2d0*/  LDL.LU R0, [R1+0x1db8] ;  /* 0x001db80001007983 */ /* 0x001ee80000300800 */
[----:B------:R-:W4:Y:S01]  /*17a2e0*/  LDL.LU R27, [R1+0x1c90] ;  /* 0x001c9000011b7983 */ /* 0x000f220000300800 */
[----:B------:R-:W-:-:S04]  /*17a2f0*/  LOP3.LUT R5, R28, 0xffff, RZ, 0xc0, !PT ;  /* 0x0000ffff1c057812 */ /* 0x000fc800078ec0ff */
[----:B------:R-:W-:-:S05]  /*17a300*/  PRMT R2, R29, 0x4210, R5 ;  /* 0x000042101d027816 */ /* 0x000fca0000000005 */
[----:B------:R-:W-:Y:S04]  /*17a310*/  STL [R1+0x808], R2 ;  /* 0x0008080201007387 */ /* 0x000fe80000100800 */
[----:B----4-:R0:W-:Y:S04]  /*17a320*/  STL [R1+0x5b2c], R27 ;  /* 0x005b2c1b01007387 */ /* 0x0101e80000100800 */
[----:B0-----:R-:W4:Y:S01]  /*17a330*/  LDL.LU R27, [R1+0x688] ;  /* 0x00068800011b7983 */ /* 0x001f220000300800 */
[----:B--2---:R-:W-:Y:S02]  /*17a340*/  PRMT R7, R10, 0x5210, R5 ;  /* 0x000052100a077816 */ /* 0x004fe40000000005 */
[----:B------:R-:W-:Y:S01]  /*17a350*/  LOP3.LUT R6, R9, 0xffff, RZ, 0xc0, !PT ;  /* 0x0000ffff09067812 */ /* 0x000fe200078ec0ff */
        /* <DEDUP_REMOVED lines=25> */
[----:B0-----:R-:W4:Y:S04]  /*17a4f0*/  LDL.LU R7, [R1+0x6a8] ;  /* 0x0006a80001077983 */ /* 0x001f280000300800 */
[----:B------:R-:W4:Y:S04]  /*17a500*/  LDL.LU R8, [R1+0x1edc] ;  /* 0x001edc0001087983 */ /* 0x000f280000300800 */
[----:B------:R-:W4:Y:S04]  /*17a510*/  LDL.LU R9, [R1+0x2020] ;  /* 0x0020200001097983 */ /* 0x000f280000300800 */
[----:B------:R-:W4:Y:S01]  /*17a520*/  LDL.LU R10, [R1+0x6b0] ;  /* 0x0006b000010a7983 */ /* 0x000f220000300800 */
[----:B--2---:R-:W-:-:S05]  /*17a530*/  PRMT R27, R27, 0x4210, R6 ;  /* 0x000042101b1b7816 */ /* 0x004fca0000000006 */
[----:B------:R0:W-:Y:S04]  /*17a540*/  STL [R1+0x7d0], R27 ;  /* 0x0007d01b01007387 */ /* 0x0001e80000100800 */
[----:B0-----:R-:W2:Y:S01]  /*17a550*/  LDL.LU R27, [R1+0x5b30] ;  /* 0x005b3000011b7983 */ /* 0x001ea20000300800 */
[----:B---3--:R-:W-:Y:S02]  /*17a560*/  LOP3.LUT R0, R0, 0xffff, RZ, 0xc0, !PT ;  /* 0x0000ffff00007812 */ /* 0x008fe400078ec0ff */
[----:B--2---:R-:W-:Y:S02]  /*17a570*/  PRMT R6, R27, 0x5210, R6 ;  /* 0x000052101b067816 */ /* 0x004fe40000000006 */
[----:B------:R-:W2:Y:S01]  /*17a580*/  LDL.LU R27, [R1+0x5b2c] ;  /* 0x005b2c00011b7983 */ /* 0x000ea20000300800 */
[----:B----4-:R-:W-:-:S03]  /*17a590*/  PRMT R12, R12, 0x4210, R0 ;  /* 0x000042100c0c7816 */ /* 0x010fc60000000000 */
[----:B------:R-:W-:Y:S01]  /*17a5a0*/  STL [R1+0x760], R6 ;  /* 0x0007600601007387 */ /* 0x000fe20000100800 */
[----:B------:R-:W-:Y:S02]  /*17a5b0*/  PRMT R0, R13, 0x5210, R0 ;  /* 0x000052100d007816 */ /* 0x000fe40000000000 */
[----:B------:R-:W-:Y:S01]  /*17a5c0*/  LOP3.LUT R2, R2, 0xffff, RZ, 0xc0, !PT ;  /* 0x0000ffff02027812 */ /* 0x000fe200078ec0ff */
[----:B------:R-:W-:Y:S04]  /*17a5d0*/  STL [R1+0x7d4], R12 ;  /* 0x0007d40c01007387 */ /* 0x000fe80000100800 */
[----:B------:R0:W-:Y:S02]  /*17a5e0*/  STL [R1+0x764], R0 ;  /* 0x0007640001007387 */ /* 0x0001e40000100800 */
[----:B0-----:R-:W-:-:S02]  /*17a5f0*/  LOP3.LUT R0, R4, 0xffff, RZ, 0xc0, !PT ;  /* 0x0000ffff04007812 */ /* 0x001fc400078ec0ff */
[----:B--2---:R-:W-:-:S04]  /*17a600*/  LOP3.LUT R6, R27, 0xffff, RZ, 0xc0, !PT ;  /* 0x0000ffff1b067812 */ /* 0x004fc800078ec0ff */
[--C-:B------:R-:W-:Y:S02]  /*17a610*/  PRMT R12, R14, 0x4210, R6.reuse ;  /* 0x000042100e0c7816 */ /* 0x100fe40000000006 */
[----:B------:R-:W-:Y:S02]  /*17a620*/  PRMT R6, R3, 0x5210, R6 ;  /* 0x0000521003067816 */ /* 0x000fe40000000006 */
[--C-:B------:R-:W-:Y:S01]  /*17a630*/  PRMT R3, R11, 0x4210, R2.reuse ;  /* 0x000042100b037816 */ /* 0x100fe20000000002 */
[----:B------:R-:W-:Y:S01]  /*17a640*/  STL [R1+0x7d8], R12 ;  /* 0x0007d80c01007387 */ /* 0x000fe20000100800 */
[----:B------:R-:W-:-:S03]  /*17a650*/  PRMT R2, R29, 0x5210, R2 ;  /* 0x000052101d027816 */ /* 0x000fc60000000002 */
[----:B------:R0:W-:Y:S04]  /*17a660*/  STL [R1+0x768], R6 ;  /* 0x0007680601007387 */ /* 0x0001e80000100800 */
[----:B------:R-:W2:Y:S04]  /*17a670*/  LDL.LU R29, [R1+0x1ee0] ;  /* 0x001ee000011d7983 */ /* 0x000ea80000300800 */
[----:B------:R1:W-:Y:S04]  /*17a680*/  STL [R1+0x780], R3 ;  /* 0x0007800301007387 */ /* 0x0003e80000100800 */
[----:B------:R3:W-:Y:S01]  /*17a690*/  STL [R1+0x750], R2 ;  /* 0x0007500201007387 */ /* 0x0007e20000100800 */
[----:B0-----:R-:W-:-:S02]  /*17a6a0*/  LOP3.LUT R6, R5, 0xffff, RZ, 0xc0, !PT ;  /* 0x0000ffff05067812 */ /* 0x001fc400078ec0ff */
[--C-:B-1----:R-:W-:Y:S02]  /*17a6b0*/  PRMT R3, R16, 0x5210, R0.reuse ;  /* 0x0000521010037816 */ /* 0x102fe40000000000 */
[----:B---3--:R-:W-:Y:S02]  /*17a6c0*/  PRMT R2, R15, 0x4210, R0 ;  /* 0x000042100f027816 */ /* 0x008fe40000000000 */
        /* <DEDUP_REMOVED lines=19> */
[----:B------:R-:W-:Y:S02]  /*17a800*/  PRMT R0, R7, 0x5210, R0 ;  /* 0x0000521007007816 */ /* 0x000fe40000000000 */
[----:B-1----:R-:W-:Y:S01]  /*17a810*/  LOP3.LUT R3, R8, 0xffff, RZ, 0xc0, !PT ;  /* 0x0000ffff08037812 */ /* 0x002fe200078ec0ff */
[----:B------:R0:W-:Y:S04]  /*17a820*/  STL [R1+0x658], R2 ;  /* 0x0006580201007387 */ /* 0x0001e80000100800 */
[----:B------:R1:W-:Y:S04]  /*17a830*/  STL [R1+0x648], R0 ;  /* 0x0006480001007387 */ /* 0x0003e80000100800 */
[----:B------:R-:W-:Y:S01]  /*17a840*/  STL [R1+0x620], R3 ;  /* 0x0006200301007387 */ /* 0x000fe20000100800 */
[----:B0-----:R-:W-:-:S02]  /*17a850*/  PRMT R2, R9, 0x4210, R6 ;  /* 0x0000421009027816 */ /* 0x001fc40000000006 */
[----:B-1----:R-:W-:Y:S02]  /*17a860*/  PRMT R0, R10, 0x5210, R6 ;  /* 0x000052100a007816 */ /* 0x002fe40000000006 */
[----:B------:R-:W3:Y:S04]  /*17a870*/  LDL.LU R6, [R1+0x1dec] ;  /* 0x001dec0001067983 */ /* 0x000ee80000300800 */
[----:B------:R-:W-:Y:S04]  /*17a880*/  STL [R1+0x65c], R2 ;  /* 0x00065c0201007387 */ /* 0x000fe80000100800 */
[----:B---3--:R0:W-:Y:S04]  /*17a890*/  STL [R1+0x5b20], R6 ;  /* 0x005b200601007387 */ /* 0x0081e80000100800 */
[----:B------:R-:W-:Y:S04]  /*17a8a0*/  STL [R1+0x64c], R0 ;  /* 0x00064c0001007387 */ /* 0x000fe80000100800 */
[----:B0-----:R-:W3:Y:S04]  /*17a8b0*/  LDL.LU R6, [R1+0x6ac] ;  /* 0x0006ac0001067983 */ /* 0x001ee80000300800 */
[----:B---3--:R0:W-:Y:S04]  /*17a8c0*/  STL [R1+0x5b28], R6 ;  /* 0x005b280601007387 */ /* 0x0081e80000100800 */
[----:B0-----:R-:W3:Y:S04]  /*17a8d0*/  LDL.LU R6, [R1+0x2014] ;  /* 0x0020140001067983 */ /* 0x001ee80000300800 */
[----:B------:R-:W4:Y:S01]  /*17a8e0*/  LDL.LU R14, [R1+0x2018] ;  /* 0x00201800010e7983 */ /* 0x000f220000300800 */
[----:B--2---:R-:W-:-:S03]  /*17a8f0*/  LOP3.LUT R13, R29, 0xffff, RZ, 0xc0, !PT ;  /* 0x0000ffff1d0d7812 */ /* 0x004fc600078ec0ff */
[----:B----4-:R0:W-:Y:S04]  /*17a900*/  STL [R1+0x5b24], R14 ;  /* 0x005b240e01007387 */ /* 0x0101e80000100800 */
[----:B0-----:R-:W3:Y:S04]  /*17a910*/  LDL.LU R14, [R1+0x620] ;  /* 0x00062000010e7983 */ /* 0x001ee80000300800 */
        /* <DEDUP_REMOVED lines=26> */
[----:B---3--:R-:W-:-:S05]  /*17aac0*/  PRMT R6, R6, 0x4210, R14 ;  /* 0x0000421006067816 */ /* 0x008fca000000000e */
[----:B------:R0:W-:Y:S04]  /*17aad0*/  STL [R1+0x6b0], R6 ;  /* 0x0006b00601007387 */ /* 0x0001e80000100800 */
[----:B0-----:R-:W3:Y:S02]  /*17aae0*/  LDL.LU R6, [R1+0x5b28] ;  /* 0x005b280001067983 */ /* 0x001ee40000300800 */
[----:B---3--:R-:W-:Y:S02]  /*17aaf0*/  PRMT R6, R6, 0x5210, R14 ;  /* 0x0000521006067816 */ /* 0x008fe4000000000e */
[----:B------:R-:W3:Y:S04]  /*17ab00*/  LDL.LU R14, [R1+0x5b24] ;  /* 0x005b2400010e7983 */ /* 0x000ee80000300800 */
[----:B------:R0:W-:Y:S04]  /*17ab10*/  STL [R1+0x680], R6 ;  /* 0x0006800601007387 */ /* 0x0001e80000100800 */
[----:B0-----:R-:W3:Y:S01]  /*17ab20*/  LDL.LU R6, [R1+0x5b20] ;  /* 0x005b200001067983 */ /* 0x001ee20000300800 */
[----:B--2---:R-:W-:-:S02]  /*17ab30*/  PRMT R12, R12, 0x5210, R13 ;  /* 0x000052100c0c7816 */ /* 0x004fc4000000000d */
[----:B----4-:R-:W-:-:S04]  /*17ab40*/  LOP3.LUT R3, R3, 0xffff, RZ, 0xc0, !PT ;  /* 0x0000ffff03037812 */ /* 0x010fc800078ec0ff */
[--C-:B------:R-:W-:Y:S02]  /*17ab50*/  PRMT R4, R4, 0x4210, R3.reuse ;  /* 0x0000421004047816 */ /* 0x100fe40000000003 */
[----:B------:R-:W-:Y:S02]  /*17ab60*/  PRMT R2, R2, 0x5210, R3 ;  /* 0x0000521002027816 */ /* 0x000fe40000000003 */
[----:B---3--:R-:W-:-:S05]  /*17ab70*/  PRMT R14, R14, 0x4210, R13 ;  /* 0x000042100e0e7816 */ /* 0x008fca000000000d */
[----:B------:R0:W-:Y:S01]  /*17ab80*/  STL [R1+0x6b4], R14 ;  /* 0x0006b40e01007387 */ /* 0x0001e20000100800 */
[----:B------:R-:W-:-:S03]  /*17ab90*/  LOP3.LUT R6, R6, 0xffff, RZ, 0xc0, !PT ;  /* 0x0000ffff06067812 */ /* 0x000fc600078ec0ff */
[----:B0-----:R-:W2:Y:S01]  /*17aba0*/  LDL.LU R14, [R1+0x5b1c] ;  /* 0x005b1c00010e7983 */ /* 0x001ea20000300800 */
[----:B------:R-:W-:-:S03]  /*17abb0*/  PRMT R0, R0, 0x4210, R6 ;  /* 0x0000421000007816 */ /* 0x000fc60000000006 */
[----:B------:R-:W3:Y:S01]  /*17abc0*/  LDL.LU R13, [R1+0x5b18] ;  /* 0x005b1800010d7983 */ /* 0x000ee20000300800 */
[----:B------:R-:W-:-:S03]  /*17abd0*/  PRMT R6, R11, 0x5210, R6 ;  /* 0x000052100b067816 */ /* 0x000fc60000000006 */
[----:B------:R0:W-:Y:S04]  /*17abe0*/  STL [R1+0x684], R12 ;  /* 0x0006840c01007387 */ /* 0x0001e80000100800 */
[----:B0-----:R-:W4:Y:S04]  /*17abf0*/  LDL.LU R12, [R1+0x5b14] ;  /* 0x005b1400010c7983 */ /* 0x001f280000300800 */
[----:B------:R0:W-:Y:S04]  /*17ac00*/  STL [R1+0x6a0], R0 ;  /* 0x0006a00001007387 */ /* 0x0001e80000100800 */
[----:B0-----:R-:W3:Y:S04]  /*17ac10*/  LDL.LU R0, [R1+0x5b10] ;  /* 0x005b100001007983 */ /* 0x001ee80000300800 */
[----:B------:R-:W3:Y:S04]  /*17ac20*/  LDL.LU R11, [R1+0x5b0c] ;  /* 0x005b0c00010b7983 */ /* 0x000ee80000300800 */
[----:B------:R0:W-:Y:S04]  /*17ac30*/  STL [R1+0x670], R6 ;  /* 0x0006700601007387 */ /* 0x0001e80000100800 */
[----:B0-----:R-:W3:Y:S04]  /*17ac40*/  LDL.LU R6, [R1+0x1cac] ;  /* 0x001cac0001067983 */ /* 0x001ee80000300800 */
[----:B------:R0:W-:Y:S04]  /*17ac50*/  STL [R1+0x6a4], R4 ;  /* 0x0006a40401007387 */ /* 0x0001e80000100800 */
[----:B0-----:R-:W3:Y:S04]  /*17ac60*/  LDL.LU R4, [R1+0x5b08] ;  /* 0x005b080001047983 */ /* 0x001ee80000300800 */
[----:B------:R-:W3:Y:S04]  /*17ac70*/  LDL.LU R3, [R1+0x5b04] ;  /* 0x005b040001037983 */ /* 0x000ee80000300800 */
[----:B------:R0:W-:Y:S04]  /*17ac80*/  STL [R1+0x674], R2 ;  /* 0x0006740201007387 */ /* 0x0001e80000100800 */
[----:B0-----:R-:W3:Y:S01]  /*17ac90*/  LDL.LU R2, [R1+0x5b00] ;  /* 0x005b000001027983 */ /* 0x001ee20000300800 */
[----:B------:R-:W-:-:S02]  /*17aca0*/  LOP3.LUT R16, R16, 0xffff, RZ, 0xc0, !PT ;  /* 0x0000ffff10107812 */ /* 0x000fc400078ec0ff */
[----:B------:R-:W-:Y:S02]  /*17acb0*/  LOP3.LUT R15, R15, 0xffff, RZ, 0xc0, !PT ;  /* 0x0000ffff0f0f7812 */ /* 0x000fe400078ec0ff */
[----:B------:R-:W-:Y:S02]  /*17acc0*/  PRMT R18, R18, 0x5210, R16 ;  /* 0x0000521012127816 */ /* 0x000fe40000000010 */
[----:B--2---:R-:W-:Y:S02]  /*17acd0*/  PRMT R14, R24, 0x5210, R14 ;  /* 0x00005210180e7816 */ /* 0x004fe4000000000e */
[----:B----4-:R-:W-:Y:S02]  /*17ace0*/  PRMT R12, R26, 0x5210, R12 ;  /* 0x000052101a0c7816 */ /* 0x010fe4000000000c */
[----:B---3--:R-:W-:-:S04]  /*17acf0*/  LOP3.LUT R6, R6, 0xffff, RZ, 0xc0, !PT ;  /* 0x0000ffff06067812 */ /* 0x008fc800078ec0ff */
[--C-:B------:R-:W-:Y:S02]  /*17ad00*/  PRMT R5, R5, 0x4210, R6.reuse ;  /* 0x0000421005057816 */ /* 0x100fe40000000006 */
[----:B------:R-:W-:-:S03]  /*17ad10*/  PRMT R6, R29, 0x5210, R6 ;  /* 0x000052101d067816 */ /* 0x000fc60000000006 */
[----:B------:R0:W-:Y:S04]  /*17ad20*/  STL [R1+0x6a8], R5 ;  /* 0x0006a80501007387 */ /* 0x0001e80000100800 */
[----:B0-----:R-:W2:Y:S04]  /*17ad30*/  LDL.LU R5, [R1+0x5afc] ;  /* 0x005afc0001057983 */ /* 0x001ea80000300800 */
[----:B------:R-:W3:Y:S04]  /*17ad40*/  LDL.LU R29, [R1+0x5af8] ;  /* 0x005af800011d7983 */ /* 0x000ee80000300800 */
[----:B------:R0:W-:Y:S02]  /*17ad50*/  STL [R1+0x678], R6 ;  /* 0x0006780601007387 */ /* 0x0001e40000100800 */
[----:B0-----:R-:W-:-:S02]  /*17ad60*/  LOP3.LUT R6, R27, 0xffff, RZ, 0xc0, !PT ;  /* 0x0000ffff1b067812 */ /* 0x001fc400078ec0ff */
[----:B------:R-:W-:Y:S02]  /*17ad70*/  PRMT R27, R17, 0x4210, R16 ;  /* 0x00004210111b7816 */ /* 0x000fe40000000010 */
[--C-:B------:R-:W-:Y:S02]  /*17ad80*/  PRMT R17, R19, 0x4210, R6.reuse ;  /* 0x0000421013117816 */ /* 0x100fe40000000006 */
[----:B------:R-:W-:Y:S01]  /*17ad90*/  PRMT R16, R21, 0x5210, R6 ;  /* 0x0000521015107816 */ /* 0x000fe20000000006 */
[----:B------:R-:W-:Y:S01]  /*17ada0*/  STL [R1+0x690], R27 ;  /* 0x0006901b01007387 */ /* 0x000fe20000100800 */
[----:B------:R-:W-:-:S03]  /*17adb0*/  PRMT R6, R22, 0x4210, R15 ;  /* 0x0000421016067816 */ /* 0x000fc6000000000f */
[----:B------:R-:W-:Y:S01]  /*17adc0*/  STL [R1+0x660], R18 ;  /* 0x0006601201007387 */ /* 0x000fe20000100800 */
[----:B------:R-:W-:-:S03]  /*17add0*/  PRMT R15, R23, 0x5210, R15 ;  /* 0x00005210170f7816 */ /* 0x000fc6000000000f */
[----:B------:R-:W-:Y:S04]  /*17ade0*/  STL [R1+0x694], R17 ;  /* 0x0006941101007387 */ /* 0x000fe80000100800 */
[----:B------:R-:W-:Y:S04]  /*17adf0*/  STL [R1+0x664], R16 ;  /* 0x0006641001007387 */ /* 0x000fe80000100800 */
[----:B------:R0:W-:Y:S01]  /*17ae00*/  STL [R1+0x698], R6 ;  /* 0x0006980601007387 */ /* 0x0001e20000100800 */
[----:B------:R-:W-:-:S03]  /*17ae10*/  PRMT R11, R28, 0x5210, R11 ;  /* 0x000052101c0b7816 */ /* 0x000fc6000000000b */
[----:B------:R-:W-:Y:S01]  /*17ae20*/  STL [R1+0x668], R15 ;  /* 0x0006680f01007387 */ /* 0x000fe20000100800 */
[----:B0-----:R-:W-:-:S03]  /*17ae30*/  PRMT R6, R25, 0x5210, R13 ;  /* 0x0000521019067816 */ /* 0x001fc6000000000d */
[----:B------:R-:W-:Y:S01]  /*17ae40*/  STL [R1+0x630], R14 ;  /* 0x0006300e01007387 */ /* 0x000fe20000100800 */
[----:B------:R-:W-:-:S03]  /*17ae50*/  PRMT R2, R9, 0x5210, R2 ;  /* 0x0000521009027816 */ /* 0x000fc60000000002 */
[----:B------:R0:W-:Y:S04]  /*17ae60*/  STL [R1+0x634], R6 ;  /* 0x0006340601007387 */ /* 0x0001e80000100800 */
[----:B------:R-:W-:Y:S01]  /*17ae70*/  STL [R1+0x638], R12 ;  /* 0x0006380c01007387 */ /* 0x000fe20000100800 */
[----:B0-----:R-:W-:Y:S02]  /*17ae80*/  PRMT R6, R7, 0x5210, R4 ;  /* 0x0000521007067816 */ /* 0x001fe40000000004 */
[----:B------:R-:W-:Y:S01]  /*17ae90*/  PRMT R4, R8, 0x5210, R3 ;  /* 0x0000521008047816 */ /* 0x000fe20000000003 */
[----:B------:R-:W-:Y:S01]  /*17aea0*/  STL [R1+0x620], R11 ;  /* 0x0006200b01007387 */ /* 0x000fe20000100800 */
[----:B------:R-:W-:Y:S01]  /*17aeb0*/  PRMT R3, R10, 0x5210, R0 ;  /* 0x000052100a037816 */ /* 0x000fe20000000000 */
[----:B------:R-:W-:-:S02]  /*17aec0*/  VIADD R0, R20, 0x1ad ;  /* 0x000001ad14007836 */ /* 0x000fc40000000000 */
[----:B------:R-:W-:Y:S04]  /*17aed0*/  STL [R1+0x624], R6 ;  /* 0x0006240601007387 */ /* 0x000fe80000100800 */
[----:B------:R-:W-:Y:S04]  /*17aee0*/  STL [R1+0x628], R4 ;  /* 0x0006280401007387 */ /* 0x000fe80000100800 */
[----:B------:R0:W-:Y:S04]  /*17aef0*/  STL [R1+0x62c], R2 ;  /* 0x00062c0201007387 */ /* 0x0001e80000100800 */
[----:B------:R1:W-:Y:S04]  /*17af00*/  STL [R1+0x63c], R3 ;  /* 0x00063c0301007387 */ /* 0x0003e80000100800 */
[----:B------:R4:W-:Y:S01]  /*17af10*/  STL [R1+0x1810], R0 ;  /* 0x0018100001007387 */ /* 0x0009e20000100800 */
[----:B0-----:R-:W-:-:S02]  /*17af20*/  VIADD R2, R20, 0x1ae ;  /* 0x000001ae14027836 */ /* 0x001fc40000000000 */
[----:B-1----:R-:W-:-:S03]  /*17af30*/  VIADD R3, R20, 0x1b1 ;  /* 0x000001b114037836 */ /* 0x002fc60000000000 */
[----:B------:R0:W-:Y:S01]  /*17af40*/  STL [R1+0x180c], R2 ;  /* 0x00180c0201007387 */ /* 0x0001e20000100800 */
[----:B----4-:R-:W-:-:S05]  /*17af50*/  VIADD R0, R20, 0x1b0 ;  /* 0x000001b014007836 */ /* 0x010fca0000000000 */
[----:B------:R1:W-:Y:S01]  /*17af60*/  STL [R1+0x1804], R0 ;  /* 0x0018040001007387 */ /* 0x0003e20000100800 */
[----:B0-----:R-:W-:-:S03]  /*17af70*/  VIADD R2, R20, 0x1b2 ;  /* 0x000001b214027836 */ /* 0x001fc60000000000 */
[----:B------:R0:W-:Y:S01]  /*17af80*/  STL [R1+0x1800], R3 ;  /* 0x0018000301007387 */ /* 0x0001e20000100800 */
[----:B-1----:R-:W-:-:S03]  /*17af90*/  VIADD R0, R20, 0x1b3 ;  /* 0x000001b314007836 */ /* 0x002fc60000000000 */
[----:B------:R1:W-:Y:S01]  /*17afa0*/  STL [R1+0x17fc], R2 ;  /* 0x0017fc0201007387 */ /* 0x0003e20000100800 */
[----:B0-----:R-:W-:-:S03]  /*17afb0*/  VIADD R3, R20, 0x1b4 ;  /* 0x000001b414037836 */ /* 0x001fc60000000000 */
[----:B------:R0:W-:Y:S01]  /*17afc0*/  STL [R1+0x17f8], R0 ;  /* 0x0017f80001007387 */ /* 0x0001e20000100800 */
[----:B-1----:R-:W-:-:S03]  /*17afd0*/  VIADD R2, R20, 0x1b5 ;  /* 0x000001b514027836 */ /* 0x002fc60000000000 */
[----:B------:R1:W-:Y:S01]  /*17afe0*/  STL [R1+0x17f4], R3 ;  /* 0x0017f40301007387 */ /* 0x0003e20000100800 */
[----:B0-----:R-:W-:-:S03]  /*17aff0*/  VIADD R0, R20, 0x1b6 ;  /* 0x000001b614007836 */ /* 0x001fc60000000000 */
[----:B------:R0:W-:Y:S04]  /*17b000*/  STL [R1+0x17f0], R2 ;  /* 0x0017f00201007387 */ /* 0x0001e80000100800 */
[----:B------:R4:W-:Y:S01]  /*17b010*/  STL [R1+0x17ec], R0 ;  /* 0x0017ec0001007387 */ /* 0x0009e20000100800 */
[C---:B-1----:R-:W-:Y:S02]  /*17b020*/  VIADD R3, R20.reuse, 0x1b9 ;  /* 0x000001b914037836 */ /* 0x042fe40000000000 */
[C---:B0-----:R-:W-:Y:S02]  /*17b030*/  VIADD R2, R20.reuse, 0x1b8 ;  /* 0x000001b814027836 */ /* 0x041fe40000000000 */
[----:B----4-:R-:W-:-:S03]  /*17b040*/  VIADD R0, R20, 0x1ba ;  /* 0x000001ba14007836 */ /* 0x010fc60000000000 */
[----:B------:R0:W-:Y:S04]  /*17b050*/  STL [R1+0x17e4], R2 ;  /* 0x0017e40201007387 */ /* 0x0001e80000100800 */
[----:B------:R1:W-:Y:S04]  /*17b060*/  STL [R1+0x17e0], R3 ;  /* 0x0017e00301007387 */ /* 0x0003e80000100800 */
[----:B------:R4:W-:Y:S01]  /*17b070*/  STL [R1+0x17dc], R0 ;  /* 0x0017dc0001007387 */ /* 0x0009e20000100800 */
[C---:B0-----:R-:W-:Y:S02]  /*17b080*/  VIADD R2, R20.reuse, 0x1bb ;  /* 0x000001bb14027836 */ /* 0x041fe40000000000 */
[----:B-1----:R-:W-:-:S03]  /*17b090*/  VIADD R3, R20, 0x1bc ;  /* 0x000001bc14037836 */ /* 0x002fc60000000000 */
[----:B------:R0:W-:Y:S01]  /*17b0a0*/  STL [R1+0x17d8], R2 ;  /* 0x0017d80201007387 */ /* 0x0001e20000100800 */
[----:B----4-:R-:W-:-:S03]  /*17b0b0*/  VIADD R0, R20, 0x1bd ;  /* 0x000001bd14007836 */ /* 0x010fc60000000000 */
[----:B------:R1:W-:Y:S04]  /*17b0c0*/  STL [R1+0x17d4], R3 ;  /* 0x0017d40301007387 */ /* 0x0003e80000100800 */
[----:B------:R4:W-:Y:S01]  /*17b0d0*/  STL [R1+0x17d0], R0 ;  /* 0x0017d00001007387 */ /* 0x0009e20000100800 */
[C---:B0-----:R-:W-:Y:S02]  /*17b0e0*/  VIADD R2, R20.reuse, 0x1be ;  /* 0x000001be14027836 */ /* 0x041fe40000000000 */
[C---:B-1----:R-:W-:Y:S02]  /*17b0f0*/  VIADD R3, R20.reuse, 0x1c1 ;  /* 0x000001c114037836 */ /* 0x042fe40000000000 */
[C---:B----4-:R-:W-:Y:S01]  /*17b100*/  VIADD R0, R20.reuse, 0x1c0 ;  /* 0x000001c014007836 */ /* 0x050fe20000000000 */
[----:B------:R0:W-:Y:S04]  /*17b110*/  STL [R1+0x17cc], R2 ;  /* 0x0017cc0201007387 */ /* 0x0001e80000100800 */
[----:B------:R1:W-:Y:S01]  /*17b120*/  STL [R1+0x10fc], R0 ;  /* 0x0010fc0001007387 */ /* 0x0003e20000100800 */
[----:B0-----:R-:W-:-:S03]  /*17b130*/  VIADD R2, R20, 0x1c2 ;  /* 0x000001c214027836 */ /* 0x001fc60000000000 */
[----:B------:R0:W-:Y:S01]  /*17b140*/  STL [R1+0x84c], R3 ;  /* 0x00084c0301007387 */ /* 0x0001e20000100800 */
[----:B-1----:R-:W-:-:S03]  /*17b150*/  VIADD R0, R20, 0x1c3 ;  /* 0x000001c314007836 */ /* 0x002fc60000000000 */
        /* <DEDUP_REMOVED lines=41> */
[----:B----4-:R-:W-:-:S05]  /*17b3f0*/  VIADD R0, R20, 0x1d9 ;  /* 0x000001d914007836 */ /* 0x010fca0000000000 */
[----:B------:R1:W-:Y:S01]  /*17b400*/  STL [R1+0x734], R0 ;  /* 0x0007340001007387 */ /* 0x0003e20000100800 */
[----:B0-----:R-:W-:-:S03]  /*17b410*/  VIADD R3, R20, 0x1db ;  /* 0x000001db14037836 */ /* 0x001fc60000000000 */
[----:B------:R0:W-:Y:S04]  /*17b420*/  STL [R1+0x730], R2 ;  /* 0x0007300201007387 */ /* 0x0001e80000100800 */
[----:B------:R4:W-:Y:S01]  /*17b430*/  STL [R1+0x72c], R3 ;  /* 0x00072c0301007387 */ /* 0x0009e20000100800 */
[C---:B-1----:R-:W-:Y:S02]  /*17b440*/  VIADD R0, R20.reuse, 0x1dc ;  /* 0x000001dc14007836 */ /* 0x042fe40000000000 */
[----:B0-----:R-:W-:-:S03]  /*17b450*/  VIADD R2, R20, 0x1dd ;  /* 0x000001dd14027836 */ /* 0x001fc60000000000 */
[----:B------:R-:W-:Y:S01]  /*17b460*/  STL [R1+0x728], R0 ;  /* 0x0007280001007387 */ /* 0x000fe20000100800 */
[----:B----4-:R-:W-:-:S03]  /*17b470*/  VIADD R3, R20, 0x1de ;  /* 0x000001de14037836 */ /* 0x010fc60000000000 */
[----:B------:R0:W-:Y:S01]  /*17b480*/  STL [R1+0x724], R2 ;  /* 0x0007240201007387 */ /* 0x0001e20000100800 */
[----:B------:R-:W-:-:S03]  /*17b490*/  VIADD R6, R20, 0x1e2 ;  /* 0x000001e214067836 */ /* 0x000fc60000000000 */
        /* <DEDUP_REMOVED lines=9> */
[----:B----4-:R-:W-:-:S03]  /*17b530*/  VIADD R6, R20, 0x1e5 ;  /* 0x000001e514067836 */ /* 0x010fc60000000000 */
[----:B------:R-:W-:Y:S01]  /*17b540*/  STL [R1+0x708], R3 ;  /* 0x0007080301007387 */ /* 0x000fe20000100800 */
[----:B------:R-:W-:-:S03]  /*17b550*/  VIADD R11, R20, 0x1e8 ;  /* 0x000001e8140b7836 */ /* 0x000fc60000000000 */
[----:B------:R1:W-:Y:S01]  /*17b560*/  STL [R1+0x704], R6 ;  /* 0x0007040601007387 */ /* 0x0003e20000100800 */
[----:B0-----:R-:W-:-:S05]  /*17b570*/  VIADD R2, R20, 0x1e6 ;  /* 0x000001e614027836 */ /* 0x001fca0000000000 */
[----:B------:R0:W-:Y:S01]  /*17b580*/  STL [R1+0x700], R2 ;  /* 0x0007000201007387 */ /* 0x0001e20000100800 */
[----:B-1----:R-:W-:-:S03]  /*17b590*/  VIADD R6, R20, 0x1e9 ;  /* 0x000001e914067836 */ /* 0x002fc60000000000 */
[----:B------:R1:W-:Y:S04]  /*17b5a0*/  STL [R1+0x6f8], R11 ;  /* 0x0006f80b01007387 */ /* 0x0003e80000100800 */
[----:B------:R-:W4:Y:S04]  /*17b5b0*/  LDL.LU R21, [R1+0x1ec0] ;  /* 0x001ec00001157983 */ /* 0x000f280000300800 */
[----:B------:R2:W-:Y:S04]  /*17b5c0*/  STL [R1+0x6f4], R6 ;  /* 0x0006f40601007387 */ /* 0x0005e80000100800 */
[----:B------:R-:W3:Y:S01]  /*17b5d0*/  LDL.LU R22, [R1+0x1dc0] ;  /* 0x001dc00001167983 */ /* 0x000ee20000300800 */
[----:B0-----:R-:W-:-:S02]  /*17b5e0*/  VIADD R2, R20, 0x1ea ;  /* 0x000001ea14027836 */ /* 0x001fc40000000000 */
[----:B-1----:R-:W-:-:S03]  /*17b5f0*/  VIADD R11, R20, 0x1eb ;  /* 0x000001eb140b7836 */ /* 0x002fc60000000000 */
[----:B------:R0:W-:Y:S01]  /*17b600*/  STL [R1+0x6f0], R2 ;  /* 0x0006f00201007387 */ /* 0x0001e20000100800 */
[----:B--2---:R-:W-:-:S03]  /*17b610*/  VIADD R6, R20, 0x1ec ;  /* 0x000001ec14067836 */ /* 0x004fc60000000000 */
[----:B------:R1:W-:Y:S01]  /*17b620*/  STL [R1+0x6ec], R11 ;  /* 0x0006ec0b01007387 */ /* 0x0003e20000100800 */
[----:B0-----:R-:W-:-:S03]  /*17b630*/  VIADD R2, R20, 0x1ed ;  /* 0x000001ed14027836 */ /* 0x001fc60000000000 */
[----:B------:R0:W-:Y:S01]  /*17b640*/  STL [R1+0x6e8], R6 ;  /* 0x0006e80601007387 */ /* 0x0001e20000100800 */
[----:B-1----:R-:W-:-:S03]  /*17b650*/  VIADD R11, R20, 0x1ee ;  /* 0x000001ee140b7836 */ /* 0x002fc60000000000 */
[----:B------:R1:W-:Y:S01]  /*17b660*/  STL [R1+0x6e4], R2 ;  /* 0x0006e40201007387 */ /* 0x0003e20000100800 */
[C---:B------:R-:W-:Y:S02]  /*17b670*/  VIADD R27, R20.reuse, 0x1f1 ;  /* 0x000001f1141b7836 */ /* 0x040fe40000000000 */
[C---:B------:R-:W-:Y:S01]  /*17b680*/  VIADD R28, R20.reuse, 0x1f2 ;  /* 0x000001f2141c7836 */ /* 0x040fe20000000000 */
[----:B------:R-:W-:Y:S01]  /*17b690*/  STL [R1+0x6e0], R11 ;  /* 0x0006e00b01007387 */ /* 0x000fe20000100800 */
[C---:B0-----:R-:W-:Y:S02]  /*17b6a0*/  VIADD R6, R20.reuse, 0x1ef ;  /* 0x000001ef14067836 */ /* 0x041fe40000000000 */
[----:B-1----:R-:W-:-:S05]  /*17b6b0*/  VIADD R2, R20, 0x1f0 ;  /* 0x000001f014027836 */ /* 0x002fca0000000000 */
[----:B------:R-:W-:Y:S04]  /*17b6c0*/  STL [R1+0x5ad0], R2 ;  /* 0x005ad00201007387 */ /* 0x000fe80000100800 */
[----:B------:R-:W-:Y:S04]  /*17b6d0*/  STL [R1+0x6dc], R6 ;  /* 0x0006dc0601007387 */ /* 0x000fe80000100800 */
[----:B------:R0:W-:Y:S04]  /*17b6e0*/  STL [R1+0x5ad4], R27 ;  /* 0x005ad41b01007387 */ /* 0x0001e80000100800 */
[----:B------:R-:W-:Y:S01]  /*17b6f0*/  STL [R1+0x5ad8], R28 ;  /* 0x005ad81c01007387 */ /* 0x000fe20000100800 */
[C---:B------:R-:W-:Y:S01]  /*17b700*/  VIADD R10, R20.reuse, 0x1af ;  /* 0x000001af140a7836 */ /* 0x040fe20000000000 */
[C---:B------:R-:W-:Y:S01]  /*17b710*/  ISETP.LT.AND P0, PT, R20.reuse, UR23, !P2 ;  /* 0x0000001714007c0c */ /* 0x040fe2000d701270 */
[C---:B------:R-:W-:Y:S01]  /*17b720*/  VIADD R9, R20.reuse, 0x1b7 ;  /* 0x000001b714097836 */ /* 0x040fe20000000000 */
[----:B0-----:R-:W2:Y:S01]  /*17b730*/  LDL.LU R27, [R1+0x1810] ;  /* 0x00181000011b7983 */ /* 0x001ea20000300800 */
[----:B------:R-:W-:-:S02]  /*17b740*/  VIADD R8, R20, 0x1bf ;  /* 0x000001bf14087836 */ /* 0x000fc40000000000 */
[C---:B------:R-:W-:Y:S02]  /*17b750*/  VIADD R7, R20.reuse, 0x1c7 ;  /* 0x000001c714077836 */ /* 0x040fe40000000000 */
[C---:B------:R-:W-:Y:S02]  /*17b760*/  VIADD R4, R20.reuse, 0x1d7 ;  /* 0x000001d714047836 */ /* 0x040fe40000000000 */
[C---:B------:R-:W-:Y:S02]  /*17b770*/  VIADD R0, R20.reuse, 0x1df ;  /* 0x000001df14007836 */ /* 0x040fe40000000000 */
[C---:B------:R-:W-:Y:S02]  /*17b780*/  VIADD R3, R20.reuse, 0x1e7 ;  /* 0x000001e714037836 */ /* 0x040fe40000000000 */
[C---:B------:R-:W-:Y:S02]  /*17b790*/  VIADD R26, R20.reuse, 0x1f3 ;  /* 0x000001f3141a7836 */ /* 0x040fe40000000000 */
        /* <DEDUP_REMOVED lines=11> */
[----:B------:R-:W-:Y:S01]  /*17b850*/  VIADD R6, R20, 0x1ff ;  /* 0x000001ff14067836 */ /* 0x000fe20000000000 */
[----:B----4-:R-:W-:Y:S01]  /*17b860*/  LOP3.LUT R2, R21, 0xffff, RZ, 0xc0, !PT ;  /* 0x0000ffff15027812 */ /* 0x010fe200078ec0ff */
[----:B------:R-:W-:-:S04]  /*17b870*/  ULDC UR23, c[0x0][0x22c] ;  /* 0x00008b0000177ab9 */ /* 0x000fc80000000800 */
[----:B------:R0:W-:Y:S01]  /*17b880*/  STL [R1+0x1868], R2 ;  /* 0x0018680201007387 */ /* 0x0001e20000100800 */
[----:B---3--:R-:W-:-:S03]  /*17b890*/  LOP3.LUT R19, R22, 0xffff, RZ, 0xc0, !PT ;  /* 0x0000ffff16137812 */ /* 0x008fc600078ec0ff */
[----:B0-----:R-:W3:Y:S04]  /*17b8a0*/  LDL.LU R2, [R1+0x180c] ;  /* 0x00180c0001027983 */ /* 0x001ee80000300800 */
[----:B------:R0:W-:Y:S04]  /*17b8b0*/  STL [R1+0xb8], R19 ;  /* 0x0000b81301007387 */ /* 0x0001e80000100800 */
[----:B------:R-:W4:Y:S04]  /*17b8c0*/  LDL R20, [R1+0x2d08] ;  /* 0x002d080001147983 */ /* 0x000f280000100800 */
[----:B------:R-:W3:Y:S04]  /*17b8d0*/  LDL R22, [R1+0x2d00] ;  /* 0x002d000001167983 */ /* 0x000ee80000100800 */
[----:B0-----:R-:W2:Y:S04]  /*17b8e0*/  LDL R19, [R1+0x2d04] ;  /* 0x002d040001137983 */ /* 0x001ea80000100800 */
[----:B------:R-:W3:Y:S01]  /*17b8f0*/  LDL R21, [R1+0x2d0c] ;  /* 0x002d0c0001157983 */ /* 0x000ee20000100800 */
[----:B------:R-:W-:-:S02]  /*17b900*/  LOP3.LUT P2, RZ, R5, 0x2000000, RZ, 0xc0, !PT ;  /* 0x0200000005ff7812 */ /* 0x000fc4000784c0ff */
[----:B------:R-:W-:-:S04]  /*17b910*/  LOP3.LUT R29, R29, 0xffffefff, RZ, 0xc0, !PT ;  /* 0xffffefff1d1d7812 */ /* 0x000fc800078ec0ff */
[----:B------:R-:W-:-:S04]  /*17b920*/  @P0 LOP3.LUT R29, R29, 0x1000, RZ, 0xfc, !PT ;  /* 0x000010001d1d0812 */ /* 0x000fc800078efcff */
[----:B------:R-:W-:Y:S02]  /*17b930*/  LOP3.LUT R29, R29, 0xfffff7ff, RZ, 0xc0, !PT ;  /* 0xfffff7ff1d1d7812 */ /* 0x000fe400078ec0ff */
[----:B----4-:R-:W-:Y:S01]  /*17b940*/  ISETP.LT.AND P1, PT, R20, UR24, !P2 ;  /* 0x0000001814007c0c */ /* 0x010fe2000d721270 */
[----:B------:R-:W-:Y:S01]  /*17b950*/  ULDC UR24, c[0x0][0x22c] ;  /* 0x00008b0000187ab9 */ /* 0x000fe20000000800 */
[----:B--2---:R-:W-:Y:S01]  /*17b960*/  ISETP.LT.AND P0, PT, R19, UR26, !P2 ;  /* 0x0000001a13007c0c */ /* 0x004fe2000d701270 */
[----:B------:R-:W-:-:S10]  /*17b970*/  ULDC UR26, c[0x0][0x228] ;  /* 0x00008a00001a7ab9 */ /* 0x000fd40000000800 */
[----:B------:R-:W-:-:S04]  /*17b980*/  @P1 LOP3.LUT R29, R29, 0x800, RZ, 0xfc, !PT ;  /* 0x000008001d1d1812 */ /* 0x000fc800078efcff */
[----:B------:R-:W-:-:S04]  /*17b990*/  LOP3.LUT R29, R29, 0xfffffbff, RZ, 0xc0, !PT ;  /* 0xfffffbff1d1d7812 */ /* 0x000fc800078ec0ff */
[----:B------:R-:W-:Y:S02]  /*17b9a0*/  @P0 LOP3.LUT R29, R29, 0x400, RZ, 0xfc, !PT ;  /* 0x000004001d1d0812 */ /* 0x000fe400078efcff */
[----:B------:R-:W-:Y:S01]  /*17b9b0*/  ISETP.GE.AND P0, PT, R27, UR38, PT ;  /* 0x000000261b007c0c */ /* 0x000fe2000bf06270 */
[----:B------:R-:W-:-:S03]  /*17b9c0*/  ULDC.64 UR38, c[0x0][0x228] ;  /* 0x00008a0000267ab9 */ /* 0x000fc60000000a00 */
[----:B---3--:R-:W-:Y:S01]  /*17b9d0*/  ISETP.LT.AND P3, PT, R22, UR28, !P0 ;  /* 0x0000001c16007c0c */ /* 0x008fe2000c761270 */
[----:B------:R-:W-:Y:S01]  /*17b9e0*/  ULDC UR28, c[0x0][0x228] ;  /* 0x00008a00001c7ab9 */ /* 0x000fe20000000800 */
[----:B------:R-:W-:Y:S01]  /*17b9f0*/  ISETP.LT.AND P2, PT, R21, UR30, !P0 ;  /* 0x0000001e15007c0c */ /* 0x000fe2000c741270 */
[----:B------:R-:W-:Y:S01]  /*17ba00*/  ULDC UR30, c[0x0][0x22c] ;  /* 0x00008b00001e7ab9 */ /* 0x000fe20000000800 */
[----:B------:R-:W-:Y:S02]  /*17ba10*/  LOP3.LUT R29, R29, 0xfffffdff, RZ, 0xc0, !PT ;  /* 0xfffffdff1d1d7812 */ /* 0x000fe400078ec0ff */
        /* <DEDUP_REMOVED lines=11> */
[----:B------:R-:W-:Y:S01]  /*17bad0*/  ISETP.GE.AND P0, PT, R2, UR44, PT ;  /* 0x0000002c02007c0c */ /* 0x000fe2000bf06270 */
[----:B------:R-:W-:Y:S01]  /*17bae0*/  ULDC.64 UR44, c[0x0][0x228] ;  /* 0x00008a00002c7ab9 */ /* 0x000fe20000000a00 */
[----:B------:R-:W-:Y:S01]  /*17baf0*/  LOP3.LUT R29, R29, 0xffffffdf, RZ, 0xc0, !PT ;  /* 0xffffffdf1d1d7812 */ /* 0x000fe200078ec0ff */
[----:B------:R-:W2:Y:S01]  /*17bb00*/  LDL.LU R2, [R1+0x1804] ;  /* 0x0018040001027983 */ /* 0x000ea20000300800 */
        /* <DEDUP_REMOVED lines=16> */
[----:B------:R-:W-:Y:S01]  /*17bc10*/  ULDC UR30, c[0x0][0x228] ;  /* 0x00008a00001e7ab9 */ /* 0x000fe20000000800 */
[----:B------:R-:W3:Y:S04]  /*17bc20*/  LDL.LU R10, [R1+0x5af4] ;  /* 0x005af400010a7983 */ /* 0x000ee80000300800 */
[----:B------:R-:W4:Y:S01]  /*17bc30*/  LDL.LU R27, [R1+0x1800] ;  /* 0x00180000011b7983 */ /* 0x000f220000300800 */
[----:B------:R-:W-:Y:S01]  /*17bc40*/  ISETP.LT.AND P1, PT, R20, UR26, !P0 ;  /* 0x0000001a14007c0c */ /* 0x000fe2000c721270 */
[----:B------:R-:W-:Y:S01]  /*17bc50*/  ULDC UR26, c[0x0][0x228] ;  /* 0x00008a00001a7ab9 */ /* 0x000fe20000000800 */
[----:B------:R-:W-:Y:S01]  /*17bc60*/  ISETP.LT.AND P3, PT, R21, UR22, !P0 ;  /* 0x0000001615007c0c */ /* 0x000fe2000c761270 */
[----:B------:R-:W-:Y:S01]  /*17bc70*/  ULDC UR22, c[0x0][0x228] ;  /* 0x00008a0000167ab9 */ /* 0x000fe20000000800 */
[----:B------:R-:W-:Y:S01]  /*17bc80*/  ISETP.LT.AND P2, PT, R22, UR44, !P0 ;  /* 0x0000002c16007c0c */ /* 0x000fe2000c741270 */
[----:B------:R-:W-:Y:S01]  /*17bc90*/  ULDC UR44, c[0x0][0x22c] ;  /* 0x00008b00002c7ab9 */ /* 0x000fe20000000800 */
[----:B------:R-:W-:Y:S01]  /*17bca0*/  ISETP.LT.AND P0, PT, R19, UR28, !P0 ;  /* 0x0000001c13007c0c */ /* 0x000fe2000c701270 */
[----:B------:R-:W-:Y:S01]  /*17bcb0*/  ULDC UR28, c[0x0][0x228] ;  /* 0x00008a00001c7ab9 */ /* 0x000fe20000000800 */
[----:B------:R-:W-:-:S07]  /*17bcc0*/  LOP3.LUT R29, R29, 0xfffffffe, RZ, 0xc0, !PT ;  /* 0xfffffffe1d1d7812 */ /* 0x000fce00078ec0ff */
[----:B------:R-:W-:-:S04]  /*17bcd0*/  @P3 LOP3.LUT R29, R29, 0x1, RZ, 0xfc, !PT ;  /* 0x000000011d1d3812 */ /* 0x000fc800078efcff */
[----:B------:R-:W-:-:S04]  /*17bce0*/  LOP3.LUT R29, R29, 0xfffffffd, RZ, 0xc0, !PT ;  /* 0xfffffffd1d1d7812 */ /* 0x000fc800078ec0ff */
[----:B------:R-:W-:Y:S02]  /*17bcf0*/  @P2 LOP3.LUT R29, R29, 0x2, RZ, 0xfc, !PT ;  /* 0x000000021d1d2812 */ /* 0x000fe400078efcff */
[----:B---3--:R-:W-:-:S04]  /*17bd00*/  LOP3.LUT R10, R10, 0x7fffffff, RZ, 0xc0, !PT ;  /* 0x7fffffff0a0a7812 */ /* 0x008fc800078ec0ff */
[----:B------:R-:W-:-:S04]  /*17bd10*/  @P1 LOP3.LUT R10, R10, 0x80000000, RZ, 0xfc, !PT ;  /* 0x800000000a0a1812 */ /* 0x000fc800078efcff */
[----:B------:R-:W-:-:S04]  /*17bd20*/  LOP3.LUT R10, R10, 0xbfffffff, RZ, 0xc0, !PT ;  /* 0xbfffffff0a0a7812 */ /* 0x000fc800078ec0ff */
[----:B------:R-:W-:Y:S02]  /*17bd30*/  @P0 LOP3.LUT R10, R10, 0x40000000, RZ, 0xfc, !PT ;  /* 0x400000000a0a0812 */ /* 0x000fe400078efcff */
[----:B--2---:R-:W-:Y:S01]  /*17bd40*/  ISETP.GE.AND P0, PT, R2, UR32, PT ;  /* 0x0000002002007c0c */ /* 0x004fe2000bf06270 */
[----:B------:R-:W-:Y:S01]  /*17bd50*/  ULDC UR32, c[0x0][0x22c] ;  /* 0x00008b0000207ab9 */ /* 0x000fe20000000800 */
        /* <DEDUP_REMOVED lines=55> */
[----:B---3--:R-:W-:Y:S01]  /*17c0d0*/  ISETP.GE.AND P0, PT, R27, UR36, PT ;  /* 0x000000241b007c0c */ /* 0x008fe2000bf06270 */
        /* <DEDUP_REMOVED lines=56> */
[----:B--2---:R-:W-:Y:S01]  /*17c460*/  ISETP.GE.AND P0, PT, R2, UR42, PT ;  /* 0x0000002a02007c0c */ /* 0x004fe2000bf06270 */
[----:B------:R-:W-:Y:S01]  /*17c470*/  ULDC UR42, c[0x0][0x228] ;  /* 0x00008a00002a7ab9 */ /* 0x000fe20000000800 */
[----:B------:R-:W2:Y:S02]  /*17c480*/  LDL.LU R2, [R1+0x17e4] ;  /* 0x0017e40001027983 */ /* 0x000ea40000300800 */
        /* <DEDUP_REMOVED lines=483> */
[----:B------:R-:W-:-:S05]  /*17e2c0*/  LOP3.LUT R5, R5, 0x7fffffff, RZ, 0xc0, !PT ;  /* 0x7fffffff05057812 */ /* 0x000fca00078ec0ff */
[----:B------:R-:W-:-:S04]  /*17e2d0*/  @P1 LOP3.LUT R5, R5, 0x80000000, RZ, 0xfc, !PT ;  /* 0x8000000005051812 */ /* 0x000fc800078efcff */
[----:B------:R-:W-:-:S04]  /*17e2e0*/  LOP3.LUT R5, R5, 0xbfffffff, RZ, 0xc0, !PT ;  /* 0xbfffffff05057812 */ /* 0x000fc800078ec0ff */
[----:B------:R-:W-:Y:S02]  /*17e2f0*/  @P0 LOP3.LUT R5, R5, 0x40000000, RZ, 0xfc, !PT ;  /* 0x4000000005050812 */ /* 0x000fe400078efcff */
        /* <DEDUP_REMOVED lines=8> */
[----:B------:R-:W-:Y:S02]  /*17e380*/  @P2 LOP3.LUT R7, R7, 0x1, RZ, 0xfc, !PT ;  /* 0x0000000107072812 */ /* 0x000fe400078efcff */
[----:B------:R-:W-:Y:S01]  /*17e390*/  ISETP.LT.AND P2, PT, R21, UR42, !P0 ;  /* 0x0000002a15007c0c */ /* 0x000fe2000c741270 */
[----:B------:R-:W-:Y:S01]  /*17e3a0*/  ULDC UR42, c[0x0][0x228] ;  /* 0x00008a00002a7ab9 */ /* 0x000fe20000000800 */
[----:B------:R-:W-:-:S02]  /*17e3b0*/  LOP3.LUT R5, R5, 0xdfffffff, RZ, 0xc0, !PT ;  /* 0xdfffffff05057812 */ /* 0x000fc400078ec0ff */
[----:B------:R-:W-:Y:S01]  /*17e3c0*/  ISETP.LT.AND P1, PT, R20, UR44, !P0 ;  /* 0x0000002c14007c0c */ /* 0x000fe2000c721270 */
[----:B------:R-:W-:-:S04]  /*17e3d0*/  ULDC UR44, c[0x0][0x228] ;  /* 0x00008a00002c7ab9 */ /* 0x000fc80000000800 */
        /* <DEDUP_REMOVED lines=490> */
[----:B------:R-:W4:Y:S01]  /*180280*/  LDL.LU R28, [R1+0x6e4] ;  /* 0x0006e400011c7983 */ /* 0x000f220000300800 */
[----:B------:R-:W-:Y:S01]  /*180290*/  LOP3.LUT R3, R3, 0xffdfffff, RZ, 0xc0, !PT ;  /* 0xffdfffff03037812 */ /* 0x000fe200078ec0ff */
[----:B------:R-:W-:Y:S01]  /*1802a0*/  ULDC UR48, c[0x0][0x228] ;  /* 0x00008a0000307ab9 */ /* 0x000fe20000000800 */
        /* <DEDUP_REMOVED lines=13> */
[----:B------:R-:W-:Y:S01]  /*180380*/  LOP3.LUT R3, R3, 0xfffdffff, RZ, 0xc0, !PT ;  /* 0xfffdffff03037812 */ /* 0x000fe200078ec0ff */
[----:B------:R-:W3:Y:S01]  /*180390*/  LDL.LU R27, [R1+0x6e0] ;  /* 0x0006e000011b7983 */ /* 0x000ee20000300800 */
        /* <DEDUP_REMOVED lines=36> */
[----:B------:R-:W-:Y:S01]  /*1805e0*/  LOP3.LUT R3, R3, 0xfffffdff, RZ, 0xc0, !PT ;  /* 0xfffffdff03037812 */ /* 0x000fe200078ec0ff */
[----:B------:R-:W4:Y:S01]  /*1805f0*/  LDL.LU R28, [R1+0x5ad8] ;  /* 0x005ad800011c7983 */ /* 0x000f220000300800 */
[----:B------:R-:W-:Y:S01]  /*180600*/  ISETP.LT.AND P1, PT, R22, UR23, !P0 ;  /* 0x0000001716007c0c */ /* 0x000fe2000c721270 */
[----:B------:R-:W-:Y:S01]  /*180610*/  ULDC UR23, c[0x0][0x22c] ;  /* 0x00008b0000177ab9 */ /* 0x000fe20000000800 */
[----:B------:R-:W-:-:S11]  /*180620*/  ISETP.LT.AND P3, PT, R21, UR6, !P0 ;  /* 0x0000000615007c0c */ /* 0x000fd6000c761270 */
[----:B------:R-:W-:Y:S02]  /*180630*/  @P1 LOP3.LUT R3, R3, 0x200, RZ, 0xfc, !PT ;  /* 0x0000020003031812 */ /* 0x000fe400078efcff */
[----:B------:R-:W-:Y:S02]  /*180640*/  ISETP.LT.AND P1, PT, R20, UR20, !P0 ;  /* 0x0000001414007c0c */ /* 0x000fe4000c721270 */
[----:B------:R-:W-:-:S04]  /*180650*/  LOP3.LUT R3, R3, 0xfffffeff, RZ, 0xc0, !PT ;  /* 0xfffffeff03037812 */ /* 0x000fc800078ec0ff */
[----:B------:R-:W-:Y:S02]  /*180660*/  @P3 LOP3.LUT R3, R3, 0x100, RZ, 0xfc, !PT ;  /* 0x0000010003033812 */ /* 0x000fe400078efcff */
[----:B------:R-:W-:Y:S02]  /*180670*/  ISETP.LT.AND P2, PT, R19, UR26, !P0 ;  /* 0x0000001a13007c0c */ /* 0x000fe4000c741270 */
[----:B------:R-:W-:Y:S02]  /*180680*/  LOP3.LUT R3, R3, 0xffffff7f, RZ, 0xc0, !PT ;  /* 0xffffff7f03037812 */ /* 0x000fe400078ec0ff */
[----:B---3--:R-:W-:Y:S01]  /*180690*/  ISETP.GE.AND P0, PT, R27, UR23, PT ;  /* 0x000000171b007c0c */ /* 0x008fe2000bf06270 */
[----:B------:R-:W-:Y:S01]  /*1806a0*/  ULDC UR23, c[0x0][0x22c] ;  /* 0x00008b0000177ab9 */ /* 0x000fe20000000800 */
[----:B------:R-:W-:Y:S01]  /*1806b0*/  @P1 LOP3.LUT R3, R3, 0x80, RZ, 0xfc, !PT ;  /* 0x0000008003031812 */ /* 0x000fe200078efcff */
[----:B------:R-:W3:Y:S01]  /*1806c0*/  LDL.LU R27, [R1+0x5ad4] ;  /* 0x005ad400011b7983 */ /* 0x000ee20000300800 */
[----:B------:R-:W-:-:S02]  /*1806d0*/  ISETP.LT.AND P1, PT, R22, UR22, !P0 ;  /* 0x0000001616007c0c */ /* 0x000fc4000c721270 */
[----:B------:R-:W-:-:S04]  /*1806e0*/  LOP3.LUT R3, R3, 0xffffffbf, RZ, 0xc0, !PT ;  /* 0xffffffbf03037812 */ /* 0x000fc800078ec0ff */
[----:B------:R-:W-:-:S04]  /*1806f0*/  @P2 LOP3.LUT R3, R3, 0x40, RZ, 0xfc, !PT ;  /* 0x0000004003032812 */ /* 0x000fc800078efcff */
[----:B------:R-:W-:Y:S02]  /*180700*/  LOP3.LUT R3, R3, 0xffffffdf, RZ, 0xc0, !PT ;  /* 0xffffffdf03037812 */ /* 0x000fe400078ec0ff */
[----:B------:R-:W-:Y:S02]  /*180710*/  ISETP.LT.AND P3, PT, R21, UR21, !P0 ;  /* 0x0000001515007c0c */ /* 0x000fe4000c761270 */
[----:B------:R-:W-:Y:S02]  /*180720*/  @P1 LOP3.LUT R3, R3, 0x20, RZ, 0xfc, !PT ;  /* 0x0000002003031812 */ /* 0x000fe400078efcff */
[----:B------:R-:W-:Y:S02]  /*180730*/  ISETP.LT.AND P1, PT, R20, UR61, !P0 ;  /* 0x0000003d14007c0c */ /* 0x000fe4000c721270 */
        /* <DEDUP_REMOVED lines=18> */
[----:B------:R-:W-:Y:S02]  /*180860*/  @P3 LOP3.LUT R3, R3, 0x1, RZ, 0xfc, !PT ;  /* 0x0000000103033812 */ /* 0x000fe400078efcff */
[----:B------:R-:W-:Y:S02]  /*180870*/  ISETP.LT.AND P3, PT, R21, UR40, !P0 ;  /* 0x0000002815007c0c */ /* 0x000fe4000c761270 */
[----:B------:R-:W-:Y:S02]  /*180880*/  ISETP.GE.AND P4, PT, R12, UR41, PT ;  /* 0x000000290c007c0c */ /* 0x000fe4000bf86270 */
[----:B------:R-:W-:Y:S02]  /*180890*/  ISETP.GE.AND P5, PT, R11, UR43, PT ;  /* 0x0000002b0b007c0c */ /* 0x000fe4000bfa6270 */
[----:B--2---:R-:W-:-:S04]  /*1808a0*/  LOP3.LUT R2, R2, 0x7fffffff, RZ, 0xc0, !PT ;  /* 0x7fffffff02027812 */ /* 0x004fc800078ec0ff */
[----:B------:R-:W-:Y:S02]  /*1808b0*/  @P2 LOP3.LUT R2, R2, 0x80000000, RZ, 0xfc, !PT ;  /* 0x8000000002022812 */ /* 0x000fe400078efcff */
[----:B------:R-:W-:Y:S02]  /*1808c0*/  ISETP.LT.AND P2, PT, R22, UR58, !P0 ;  /* 0x0000003a16007c0c */ /* 0x000fe4000c741270 */
[----:B------:R-:W-:-:S04]  /*1808d0*/  LOP3.LUT R2, R2, 0xbfffffff, RZ, 0xc0, !PT ;  /* 0xbfffffff02027812 */ /* 0x000fc800078ec0ff */
[----:B------:R-:W-:-:S04]  /*1808e0*/  @P1 LOP3.LUT R2, R2, 0x40000000, RZ, 0xfc, !PT ;  /* 0x4000000002021812 */ /* 0x000fc800078efcff */
[----:B------:R-:W-:-:S04]  /*1808f0*/  LOP3.LUT R2, R2, 0xdfffffff, RZ, 0xc0, !PT ;  /* 0xdfffffff02027812 */ /* 0x000fc800078ec0ff */
[----:B------:R-:W-:Y:S02]  /*180900*/  @P2 LOP3.LUT R2, R2, 0x20000000, RZ, 0xfc, !PT ;  /* 0x2000000002022812 */ /* 0x000fe400078efcff */
[----:B------:R-:W-:Y:S02]  /*180910*/  ISETP.LT.AND P1, PT, R20, UR28, !P0 ;  /* 0x0000001c14007c0c */ /* 0x000fe4000c721270 */
[----:B------:R-:W-:-:S04]  /*180920*/  LOP3.LUT R2, R2, 0xefffffff, RZ, 0xc0, !PT ;  /* 0xefffffff02027812 */ /* 0x000fc800078ec0ff */
[----:B------:R-:W-:Y:S02]  /*180930*/  @P3 LOP3.LUT R2, R2, 0x10000000, RZ, 0xfc, !PT ;  /* 0x1000000002023812 */ /* 0x000fe400078efcff */
[----:B------:R-:W-:Y:S02]  /*180940*/  ISETP.LT.AND P2, PT, R19, UR8, !P0 ;  /* 0x0000000813007c0c */ /* 0x000fe4000c741270 */
[----:B------:R-:W-:Y:S02]  /*180950*/  LOP3.LUT R2, R2, 0xf7ffffff, RZ, 0xc0, !PT ;  /* 0xf7ffffff02027812 */ /* 0x000fe400078ec0ff */
[----:B---3--:R-:W-:Y:S02]  /*180960*/  ISETP.GE.AND P0, PT, R27, UR14, PT ;  /* 0x0000000e1b007c0c */ /* 0x008fe4000bf06270 */
[----:B------:R-:W-:Y:S01]  /*180970*/  @P1 LOP3.LUT R2, R2, 0x8000000, RZ, 0xfc, !PT ;  /* 0x0800000002021812 */ /* 0x000fe200078efcff */
[----:B------:R-:W2:Y:S01]  /*180980*/  LDL.LU R27, [R1+0x5ac8] ;  /* 0x005ac800011b7983 */ /* 0x000ea20000300800 */
[----:B------:R-:W-:-:S02]  /*180990*/  ISETP.LT.AND P1, PT, R22, UR57, !P0 ;  /* 0x0000003916007c0c */ /* 0x000fc4000c721270 */
[----:B------:R-:W-:-:S04]  /*1809a0*/  LOP3.LUT R2, R2, 0xfbffffff, RZ, 0xc0, !PT ;  /* 0xfbffffff02027812 */ /* 0x000fc800078ec0ff */
[----:B------:R-:W-:Y:S02]  /*1809b0*/  @P2 LOP3.LUT R2, R2, 0x4000000, RZ, 0xfc, !PT ;  /* 0x0400000002022812 */ /* 0x000fe400078efcff */
[----:B------:R-:W-:Y:S02]  /*1809c0*/  ISETP.LT.AND P3, PT, R21, UR56, !P0 ;  /* 0x0000003815007c0c */ /* 0x000fe4000c761270 */
[----:B------:R-:W-:-:S04]  /*1809d0*/  LOP3.LUT R2, R2, 0xfdffffff, RZ, 0xc0, !PT ;  /* 0xfdffffff02027812 */ /* 0x000fc800078ec0ff */
[----:B------:R-:W-:Y:S02]  /*1809e0*/  @P1 LOP3.LUT R2, R2, 0x2000000, RZ, 0xfc, !PT ;  /* 0x0200000002021812 */ /* 0x000fe400078efcff */
[----:B------:R-:W-:Y:S02]  /*1809f0*/  ISETP.LT.AND P2, PT, R20, UR55, !P0 ;  /* 0x0000003714007c0c */ /* 0x000fe4000c741270 */
[----:B------:R-:W-:-:S04]  /*180a00*/  LOP3.LUT R2, R2, 0xfeffffff, RZ, 0xc0, !PT ;  /* 0xfeffffff02027812 */ /* 0x000fc800078ec0ff */
[----:B------:R-:W-:Y:S02]  /*180a10*/  @P3 LOP3.LUT R2, R2, 0x1000000, RZ, 0xfc, !PT ;  /* 0x0100000002023812 */ /* 0x000fe400078efcff */
[----:B------:R-:W-:Y:S02]  /*180a20*/  ISETP.LT.AND P1, PT, R19, UR24, !P0 ;  /* 0x0000001813007c0c */ /* 0x000fe4000c721270 */
[----:B------:R-:W-:Y:S02]  /*180a30*/  LOP3.LUT R2, R2, 0xff7fffff, RZ, 0xc0, !PT ;  /* 0xff7fffff02027812 */ /* 0x000fe400078ec0ff */
[----:B----4-:R-:W-:Y:S02]  /*180a40*/  ISETP.GE.AND P0, PT, R28, UR15, PT ;  /* 0x0000000f1c007c0c */ /* 0x010fe4000bf06270 */
[----:B------:R-:W-:Y:S01]  /*180a50*/  @P2 LOP3.LUT R2, R2, 0x800000, RZ, 0xfc, !PT ;  /* 0x0080000002022812 */ /* 0x000fe200078efcff */
[----:B------:R-:W3:Y:S01]  /*180a60*/  LDL.LU R28, [R1+0x5ac4] ;  /* 0x005ac400011c7983 */ /* 0x000ee20000300800 */
        /* <DEDUP_REMOVED lines=11> */
[----:B------:R-:W-:Y:S02]  /*180b20*/  ISETP.GE.AND P0, PT, R26, UR16, PT ;  /* 0x000000101a007c0c */ /* 0x000fe4000bf06270 */
[----:B------:R-:W-:Y:S01]  /*180b30*/  @P1 LOP3.LUT R2, R2, 0x80000, RZ, 0xfc, !PT ;  /* 0x0008000002021812 */ /* 0x000fe200078efcff */
[----:B------:R-:W4:Y:S01]  /*180b40*/  LDL.LU R26, [R1+0x5ac0] ;  /* 0x005ac000011a7983 */ /* 0x000f220000300800 */
        /* <DEDUP_REMOVED lines=44> */
[----:B------:R-:W2:Y:S03]  /*180e10*/  LDL.LU R22, [R1+0x5ab0] ;  /* 0x005ab00001167983 */ /* 0x000ea60000300800 */
[----:B------:R-:W-:Y:S02]  /*180e20*/  @P1 LOP3.LUT R2, R2, 0x40, RZ, 0xfc, !PT ;  /* 0x0000004002021812 */ /* 0x000fe400078efcff */
[----:B------:R-:W-:Y:S02]  /*180e30*/  ISETP.LT.AND P1, PT, R21, UR38, !P0 ;  /* 0x0000002615007c0c */ /* 0x000fe4000c721270 */
[----:B------:R-:W-:Y:S01]  /*180e40*/  LOP3.LUT R2, R2, 0xffffffdf, RZ, 0xc0, !PT ;  /* 0xffffffdf02027812 */ /* 0x000fe200078ec0ff */
[----:B------:R-:W2:Y:S03]  /*180e50*/  LDL.LU R21, [R1+0x5aac] ;  /* 0x005aac0001157983 */ /* 0x000ea60000300800 */
[----:B------:R-:W-:-:S02]  /*180e60*/  @P3 LOP3.LUT R2, R2, 0x20, RZ, 0xfc, !PT ;  /* 0x0000002002023812 */ /* 0x000fc400078efcff */
[----:B------:R-:W-:Y:S02]  /*180e70*/  ISETP.LT.AND P2, PT, R20, UR42, !P0 ;  /* 0x0000002a14007c0c */ /* 0x000fe4000c741270 */
[----:B------:R-:W-:Y:S01]  /*180e80*/  LOP3.LUT R2, R2, 0xffffffef, RZ, 0xc0, !PT ;  /* 0xffffffef02027812 */ /* 0x000fe200078ec0ff */
[----:B------:R-:W2:Y:S03]  /*180e90*/  LDL.LU R20, [R1+0x5aa8] ;  /* 0x005aa80001147983 */ /* 0x000ea60000300800 */
[----:B------:R-:W-:Y:S02]  /*180ea0*/  @P1 LOP3.LUT R2, R2, 0x10, RZ, 0xfc, !PT ;  /* 0x0000001002021812 */ /* 0x000fe400078efcff */
[----:B------:R-:W-:Y:S02]  /*180eb0*/  ISETP.LT.AND P0, PT, R19, UR44, !P0 ;  /* 0x0000002c13007c0c */ /* 0x000fe4000c701270 */
[----:B------:R-:W-:Y:S01]  /*180ec0*/  LOP3.LUT R2, R2, 0xfffffff7, RZ, 0xc0, !PT ;  /* 0xfffffff702027812 */ /* 0x000fe200078ec0ff */
[----:B------:R-:W2:Y:S03]  /*180ed0*/  LDL.LU R19, [R1+0x5aa4] ;  /* 0x005aa40001137983 */ /* 0x000ea60000300800 */
[----:B------:R-:W-:-:S02]  /*180ee0*/  @P2 LOP3.LUT R2, R2, 0x8, RZ, 0xfc, !PT ;  /* 0x0000000802022812 */ /* 0x000fc400078efcff */
[----:B------:R-:W-:Y:S02]  /*180ef0*/  ISETP.GE.AND P1, PT, R18, UR29, PT ;  /* 0x0000001d12007c0c */ /* 0x000fe4000bf26270 */
[----:B------:R-:W-:Y:S01]  /*180f00*/  LOP3.LUT R2, R2, 0xfffffffb, RZ, 0xc0, !PT ;  /* 0xfffffffb02027812 */ /* 0x000fe200078ec0ff */
[----:B------:R-:W2:Y:S03]  /*180f10*/  LDL.LU R18, [R1+0x5aa0] ;  /* 0x005aa00001127983 */ /* 0x000ea60000300800 */
[----:B------:R-:W-:Y:S02]  /*180f20*/  @P0 LOP3.LUT R2, R2, 0x4, RZ, 0xfc, !PT ;  /* 0x0000000402020812 */ /* 0x000fe400078efcff */
[----:B------:R-:W-:Y:S02]  /*180f30*/  ISETP.GE.AND P2, PT, R17, UR31, PT ;  /* 0x0000001f11007c0c */ /* 0x000fe4000bf46270 */
[----:B------:R-:W-:Y:S01]  /*180f40*/  LOP3.LUT R2, R2, 0xfffffffd, RZ, 0xc0, !PT ;  /* 0xfffffffd02027812 */ /* 0x000fe200078ec0ff */
[----:B------:R-:W2:Y:S03]  /*180f50*/  LDL.LU R17, [R1+0x5a9c] ;  /* 0x005a9c0001117983 */ /* 0x000ea60000300800 */
[----:B------:R-:W-:-:S04]  /*180f60*/  @P1 LOP3.LUT R2, R2, 0x2, RZ, 0xfc, !PT ;  /* 0x0000000202021812 */ /* 0x000fc800078efcff */
[----:B------:R-:W-:Y:S02]  /*180f70*/  LOP3.LUT R2, R2, 0xfffffffe, RZ, 0xc0, !PT ;  /* 0xfffffffe02027812 */ /* 0x000fe400078ec0ff */
[----:B------:R-:W-:Y:S02]  /*180f80*/  ISETP.GE.AND P0, PT, R16, UR33, PT ;  /* 0x0000002110007c0c */ /* 0x000fe4000bf06270 */
[----:B------:R-:W2:Y:S01]  /*180f90*/  LDL.LU R16, [R1+0x5a98] ;  /* 0x005a980001107983 */ /* 0x000ea20000300800 */
[----:B------:R-:W-:Y:S02]  /*180fa0*/  ISETP.GE.AND P1, PT, R15, UR35, PT ;  /* 0x000000230f007c0c */ /* 0x000fe4000bf26270 */
[----:B------:R-:W-:Y:S01]  /*180fb0*/  @P2 LOP3.LUT R2, R2, 0x1, RZ, 0xfc, !PT ;  /* 0x0000000102022812 */ /* 0x000fe200078efcff */
[----:B------:R-:W2:Y:S01]  /*180fc0*/  LDL.LU R15, [R1+0x5a94] ;  /* 0x005a9400010f7983 */ /* 0x000ea20000300800 */
[----:B------:R-:W-:Y:S02]  /*180fd0*/  ISETP.GE.AND P2, PT, R14, UR37, PT ;  /* 0x000000250e007c0c */ /* 0x000fe4000bf46270 */
[----:B------:R-:W-:Y:S01]  /*180fe0*/  ISETP.GE.AND P3, PT, R13, UR39, PT ;  /* 0x000000270d007c0c */ /* 0x000fe2000bf66270 */
[----:B------:R-:W2:Y:S04]  /*180ff0*/  LDL.LU R14, [R1+0x5a90] ;  /* 0x005a9000010e7983 */ /* 0x000ea80000300800 */
[----:B------:R-:W2:Y:S04]  /*181000*/  LDL.LU R13, [R1+0x5a8c] ;  /* 0x005a8c00010d7983 */ /* 0x000ea80000300800 */
[----:B------:R-:W2:Y:S04]  /*181010*/  LDL.LU R12, [R1+0x5a88] ;  /* 0x005a8800010c7983 */ /* 0x000ea80000300800 */
[----:B------:R-:W2:Y:S01]  /*181020*/  LDL.LU R11, [R1+0x5a84] ;  /* 0x005a8400010b7983 */ /* 0x000ea20000300800 */
[----:B------:R-:W-:-:S03]  /*181030*/  ISETP.GE.AND P6, PT, R6, UR45, PT ;  /* 0x0000002d06007c0c */ /* 0x000fc6000bfc6270 */
[----:B----4-:R0:W-:Y:S01]  /*181040*/  STL [R1+0x6364], R26 ;  /* 0x0063641a01007387 */ /* 0x0101e20000100800 */
[----:B------:R-:W-:Y:S01]  /*181050*/  LOP3.LUT R6, R6, 0xffffffef, RZ, 0xc0, !PT ;  /* 0xffffffef06067812 */ /* 0x000fe200078ec0ff */
[----:B------:R-:W-:Y:S01]  /*181060*/  ULDC UR6, c[0x0][0x228] ;  /* 0x00008a0000067ab9 */ /* 0x000fe20000000800 */
[----:B------:R-:W-:Y:S01]  /*181070*/  ULDC UR7, c[0x0][0x228] ;  /* 0x00008a0000077ab9 */ /* 0x000fe20000000800 */
[----:B------:R-:W-:Y:S01]  /*181080*/  ULDC UR8, c[0x0][0x228] ;  /* 0x00008a0000087ab9 */ /* 0x000fe20000000800 */
[----:B0-----:R-:W4:Y:S04]  /*181090*/  LDL.LU R26, [R1+0x3d4] ;  /* 0x0003d400011a7983 */ /* 0x001f280000300800 */
[----:B---3--:R-:W-:Y:S04]  /*1810a0*/  STL [R1+0x6360], R28 ;  /* 0x0063601c01007387 */ /* 0x008fe80000100800 */
[----:B--2---:R0:W-:Y:S04]  /*1810b0*/  STL [R1+0x6310], R25 ;  /* 0x0063101901007387 */ /* 0x0041e80000100800 */
[----:B0-----:R-:W2:Y:S04]  /*1810c0*/  LDL.LU R25, [R1+0x230] ;  /* 0x0002300001197983 */ /* 0x001ea80000300800 */
[----:B------:R0:W-:Y:S04]  /*1810d0*/  STL [R1+0x62f0], R24 ;  /* 0x0062f01801007387 */ /* 0x0001e80000100800 */
[----:B0-----:R-:W2:Y:S04]  /*1810e0*/  LDL.LU R24, [R1+0x4a0] ;  /* 0x0004a00001187983 */ /* 0x001ea80000300800 */
[----:B------:R-:W3:Y:S04]  /*1810f0*/  LDL.LU R28, [R1+0x298] ;  /* 0x00029800011c7983 */ /* 0x000ee80000300800 */
[----:B------:R0:W-:Y:S04]  /*181100*/  STL.64 [R1+0x6298], R22 ;  /* 0x0062981601007387 */ /* 0x0001e80000100a00 */
[----:B0-----:R-:W3:Y:S04]  /*181110*/  LDL.LU R23, [R1+0x334] ;  /* 0x0003340001177983 */ /* 0x001ee80000300800 */
[----:B------:R-:W4:Y:S04]  /*181120*/  LDL.LU R22, [R1+0x1968] ;  /* 0x0019680001167983 */ /* 0x000f280000300800 */
[----:B------:R0:W-:Y:S04]  /*181130*/  STL.64 [R1+0x6218], R20 ;  /* 0x0062181401007387 */ /* 0x0001e80000100a00 */
[----:B0-----:R-:W2:Y:S04]  /*181140*/  LDL.LU R21, [R1+0x2010] ;  /* 0x0020100001157983 */ /* 0x001ea80000300800 */
[----:B------:R-:W-:Y:S04]  /*181150*/  STL [R1+0x61d8], R15 ;  /* 0x0061d80f01007387 */ /* 0x000fe80000100800 */
[----:B------:R-:W-:Y:S04]  /*181160*/  STL.64 [R1+0x61c0], R18 ;  /* 0x0061c01201007387 */ /* 0x000fe80000100a00 */
[----:B------:R-:W-:Y:S04]  /*181170*/  STL [R1+0x6154], R14 ;  /* 0x0061540e01007387 */ /* 0x000fe80000100800 */
[----:B------:R0:W-:Y:S04]  /*181180*/  STL.64 [R1+0x6148], R16 ;  /* 0x0061481001007387 */ /* 0x0001e80000100a00 */
[----:B0-----:R-:W3:Y:S04]  /*181190*/  LDL R17, [R1+0x10] ;  /* 0x0000100001117983 */ /* 0x001ee80000100800 */
[----:B------:R-:W4:Y:S04]  /*1811a0*/  LDL.LU R16, [R1+0x10f8] ;  /* 0x0010f80001107983 */ /* 0x000f280000300800 */
[----:B------:R0:W-:Y:S04]  /*1811b0*/  STL.64 [R1+0x60e0], R12 ;  /* 0x0060e00c01007387 */ /* 0x0001e80000100a00 */
[----:B0-----:R-:W2:Y:S01]  /*1811c0*/  LDL.LU R12, [R1+0x1868] ;  /* 0x00186800010c7983 */ /* 0x001ea20000300800 */
[----:B------:R-:W-:-:S04]  /*1811d0*/  @P0 LOP3.LUT R6, R6, 0x10, RZ, 0xfc, !PT ;  /* 0x0000001006060812 */ /* 0x000fc800078efcff */
[----:B------:R-:W-:-:S04]  /*1811e0*/  LOP3.LUT R6, R6, 0xfffffff7, RZ, 0xc0, !PT ;  /* 0xfffffff706067812 */ /* 0x000fc800078ec0ff */
[----:B------:R-:W-:-:S04]  /*1811f0*/  @P1 LOP3.LUT R6, R6, 0x8, RZ, 0xfc, !PT ;  /* 0x0000000806061812 */ /* 0x000fc800078efcff */
[----:B------:R-:W-:-:S04]  /*181200*/  LOP3.LUT R6, R6, 0xfffffffb, RZ, 0xc0, !PT ;  /* 0xfffffffb06067812 */ /* 0x000fc800078ec0ff */
[----:B------:R-:W-:-:S04]  /*181210*/  @P2 LOP3.LUT R6, R6, 0x4, RZ, 0xfc, !PT ;  /* 0x0000000406062812 */ /* 0x000fc800078efcff */
[----:B------:R-:W-:-:S04]  /*181220*/  LOP3.LUT R6, R6, 0xfffffffd, RZ, 0xc0, !PT ;  /* 0xfffffffd06067812 */ /* 0x000fc800078ec0ff */
[----:B------:R-:W-:-:S04]  /*181230*/  @P3 LOP3.LUT R6, R6, 0x2, RZ, 0xfc, !PT ;  /* 0x0000000206063812 */ /* 0x000fc800078efcff */
[----:B------:R-:W-:-:S04]  /*181240*/  LOP3.LUT R6, R6, 0xfffffffe, RZ, 0xc0, !PT ;  /* 0xfffffffe06067812 */ /* 0x000fc800078ec0ff */
[----:B------:R-:W-:Y:S01]  /*181250*/  @P4 LOP3.LUT R6, R6, 0x1, RZ, 0xfc, !PT ;  /* 0x0000000106064812 */ /* 0x000fe200078efcff */
[----:B------:R-:W-:Y:S01]  /*181260*/  BAR.SYNC.DEFER_BLOCKING 0x0 ;  /* 0x0000000000007b1d */ /* 0x000fe20000010000 */
[----:B------:R-:W-:-:S05]  /*181270*/  LOP3.LUT P4, RZ, R29, 0x2000000, RZ, 0xc0, !PT ;  /* 0x020000001dff7812 */ /* 0x000fca000788c0ff */
[----:B--2---:R-:W-:Y:S04]  /*181280*/  STL [R1+0x6498], R12 ;  /* 0x0064980c01007387 */ /* 0x004fe80000100800 */
[----:B------:R-:W-:Y:S04]  /*181290*/  STL [R1+0x5be0], R10 ;  /* 0x005be00a01007387 */ /* 0x000fe80000100800 */
[----:B------:R-:W-:Y:S04]  /*1812a0*/  STL [R1+0x5bb0], R9 ;  /* 0x005bb00901007387 */ /* 0x000fe80000100800 */
[----:B------:R-:W-:Y:S04]  /*1812b0*/  STL [R1+0x5b80], R8 ;  /* 0x005b800801007387 */ /* 0x000fe80000100800 */
[----:B------:R-:W-:Y:S04]  /*1812c0*/  STL [R1+0x6454], R11 ;  /* 0x0064540b01007387 */ /* 0x000fe80000100800 */
[----:B------:R-:W-:Y:S04]  /*1812d0*/  STL [R1+0x5b6c], R7 ;  /* 0x005b6c0701007387 */ /* 0x000fe80000100800 */
[----:B------:R-:W-:Y:S04]  /*1812e0*/  STL [R1+0x5b38], R5 ;  /* 0x005b380501007387 */ /* 0x000fe80000100800 */
[----:B------:R-:W-:Y:S04]  /*1812f0*/  STL [R1+0x5b04], R4 ;  /* 0x005b040401007387 */ /* 0x000fe80000100800 */
[----:B------:R0:W-:Y:S01]  /*181300*/  STL [R1+0x5ae0], R0 ;  /* 0x005ae00001007387 */ /* 0x0001e20000100800 */
[----:B----4-:R-:W-:-:S03]  /*181310*/  LOP3.LUT R16, R16, 0xfffbffff, RZ, 0xc0, !PT ;  /* 0xfffbffff10107812 */ /* 0x010fc600078ec0ff */
[----:B---3--:R-:W1:Y:S04]  /*181320*/  LDS.128 R8, [R17] ;  /* 0x0000000011087984 */ /* 0x008e680000000c00 */
[----:B0-----:R-:W2:Y:S01]  /*181330*/  LDL.LU R0, [R1+0xb8] ;  /* 0x0000b80001007983 */ /* 0x001ea20000300800 */
[C---:B------:R-:W-:Y:S02]  /*181340*/  LOP3.LUT P0, RZ, R29.reuse, 0x4000, RZ, 0xc0, !PT ;  /* 0x000040001dff7812 */ /* 0x040fe4000780c0ff */
[C---:B------:R-:W-:Y:S01]  /*181350*/  LOP3.LUT P1, RZ, R29.reuse, 0x2000, RZ, 0xc0, !PT ;  /* 0x000020001dff7812 */ /* 0x040fe2000782c0ff */
[----:B------:R-:W-:Y:S01]  /*181360*/  STL [R1+0x5ab8], R3 ;  /* 0x005ab80301007387 */ /* 0x000fe20000100800 */
[----:B------:R-:W-:-:S03]  /*181370*/  LOP3.LUT P2, RZ, R29, 0x1000, RZ, 0xc0, !PT ;  /* 0x000010001dff7812 */ /* 0x000fc6000784c0ff */
[----:B------:R-:W-:Y:S04]  /*181380*/  STL [R1+0x5aa0], R2 ;  /* 0x005aa00201007387 */ /* 0x000fe80000100800 */
[----:B------:R0:W-:Y:S04]  /*181390*/  STL [R1+0x5b08], R6 ;  /* 0x005b080601007387 */ /* 0x0001e80000100800 */
[----:B------:R-:W3:Y:S04]  /*1813a0*/  LDL.LU R4, [R1+0x630] ;  /* 0x0006300001047983 */ /* 0x000ee80000300800 */
[----:B------:R-:W3:Y:S04]  /*1813b0*/  LDL.LU R5, [R1+0x634] ;  /* 0x0006340001057983 */ /* 0x000ee80000300800 */
[----:B0-----:R-:W3:Y:S04]  /*1813c0*/  LDL.LU R6, [R1+0x638] ;  /* 0x0006380001067983 */ /* 0x001ee80000300800 */
[----:B------:R-:W3:Y:S04]  /*1813d0*/  LDL.LU R7, [R1+0x63c] ;  /* 0x00063c0001077983 */ /* 0x000ee80000300800 */
[----:B------:R-:W4:Y:S04]  /*1813e0*/  LDL.LU R12, [R1+0x620] ;  /* 0x00062000010c7983 */ /* 0x000f280000300800 */
[----:B------:R-:W4:Y:S04]  /*1813f0*/  LDL.LU R13, [R1+0x624] ;  /* 0x00062400010d7983 */ /* 0x000f280000300800 */
[----:B------:R-:W4:Y:S04]  /*181400*/  LDL.LU R14, [R1+0x628] ;  /* 0x00062800010e7983 */ /* 0x000f280000300800 */
[----:B------:R-:W4:Y:S04]  /*181410*/  LDL.LU R15, [R1+0x62c] ;  /* 0x00062c00010f7983 */ /* 0x000f280000300800 */
[----:B------:R-:W2:Y:S01]  /*181420*/  LDL.LU R20, [R1+0x10f4] ;  /* 0x0010f40001147983 */ /* 0x000ea20000300800 */
[----:B------:R-:W-:-:S02]  /*181430*/  @P4 LOP3.LUT R16, R16, 0x40000, RZ, 0xfc, !PT ;  /* 0x0004000010104812 */ /* 0x000fc400078efcff */
[----:B------:R-:W-:Y:S02]  /*181440*/  LOP3.LUT P4, RZ, R29, 0x400000, RZ, 0xc0, !PT ;  /* 0x004000001dff7812 */ /* 0x000fe4000788c0ff */
[----:B------:R-:W-:-:S11]  /*181450*/  LOP3.LUT R16, R16, 0xfff7ffff, RZ, 0xc0, !PT ;  /* 0xfff7ffff10107812 */ /* 0x000fd600078ec0ff */
[----:B------:R-:W-:Y:S02]  /*181460*/  @P4 LOP3.LUT R16, R16, 0x80000, RZ, 0xfc, !PT ;  /* 0x0008000010104812 */ /* 0x000fe400078efcff */
        /* <DEDUP_REMOVED lines=18> */
[----:B------:R-:W-:-:S03]  /*181590*/  LOP3.LUT P4, RZ, R29, 0x8000, RZ, 0xc0, !PT ;  /* 0x000080001dff7812 */ /* 0x000fc6000788c0ff */
[----:B------:R-:W-:Y:S04]  /*1815a0*/  STL [R1+0x6398], R16 ;  /* 0x0063981001007387 */ /* 0x000fe80000100800 */
[----:B------:R-:W-:Y:S01]  /*1815b0*/  STL [R1+0x6368], R29 ;  /* 0x0063681d01007387 */ /* 0x000fe20000100800 */
[----:B--2---:R-:W-:-:S04]  /*1815c0*/  LOP3.LUT R20, R20, 0x7fffffff, RZ, 0xc0, !PT ;  /* 0x7fffffff14147812 */ /* 0x004fc800078ec0ff */
[----:B------:R-:W-:Y:S02]  /*1815d0*/  @P6 LOP3.LUT R20, R20, 0x80000000, RZ, 0xfc, !PT ;  /* 0x8000000014146812 */ /* 0x000fe400078efcff */
[----:B------:R-:W-:Y:S02]  /*1815e0*/  LOP3.LUT P6, RZ, R29, 0x1000000, RZ, 0xc0, !PT ;  /* 0x010000001dff7812 */ /* 0x000fe400078cc0ff */
[----:B------:R-:W-:-:S04]  /*1815f0*/  LOP3.LUT R20, R20, 0xbfffffff, RZ, 0xc0, !PT ;  /* 0xbfffffff14147812 */ /* 0x000fc800078ec0ff */
[----:B------:R-:W-:Y:S02]  /*181600*/  @P5 LOP3.LUT R20, R20, 0x40000000, RZ, 0xfc, !PT ;  /* 0x4000000014145812 */ /* 0x000fe400078efcff */
[----:B------:R-:W-:-:S03]  /*181610*/  LOP3.LUT P5, RZ, R29, 0x800000, RZ, 0xc0, !PT ;  /* 0x008000001dff7812 */ /* 0x000fc600078ac0ff */
[----:B------:R-:W-:Y:S04]  /*181620*/  STL [R1+0x10f4], R20 ;  /* 0x0010f41401007387 */ /* 0x000fe80000100800 */
[----:B-1----:R0:W-:Y:S04]  /*181630*/  STL.64 [R1+0x740], R8 ;  /* 0x0007400801007387 */ /* 0x0021e80000100a00 */
[----:B------:R-:W-:Y:S04]  /*181640*/  STL.64 [R1+0x748], R10 ;  /* 0x0007480a01007387 */ /* 0x000fe80000100a00 */
[----:B0-----:R-:W2:Y:S04]  /*181650*/  LDL.LU R8, [R1+0x6b0] ;  /* 0x0006b00001087983 */ /* 0x001ea80000300800 */
[----:B------:R-:W2:Y:S04]  /*181660*/  LDL.LU R9, [R1+0x6b4] ;  /* 0x0006b40001097983 */ /* 0x000ea80000300800 */
[----:B--2---:R-:W-:Y:S04]  /*181670*/  STL.64 [R1+0x6468], R8 ;  /* 0x0064680801007387 */ /* 0x004fe80000100a00 */
[----:B------:R-:W0:Y:S01]  /*181680*/  LDS.128 R8, [R17+0x400] ;  /* 0x0004000011087984 */ /* 0x000e220000000c00 */
[----:B------:R-:W-:Y:S06]  /*181690*/  BAR.SYNC.DEFER_BLOCKING 0x0 ;  /* 0x0000000000007b1d */ /* 0x000fec0000010000 */
[----:B----4-:R-:W-:Y:S04]  /*1816a0*/  STSM.16.M88.4 [R27], R12 ;  /* 0x0000000c1b007844 */ /* 0x010fe80000000200 */
[----:B0-----:R0:W-:Y:S04]  /*1816b0*/  STL.64 [R1+0x730], R8 ;  /* 0x0007300801007387 */ /* 0x0011e80000100a00 */
[----:B------:R1:W-:Y:S04]  /*1816c0*/  STL.64 [R1+0x738], R10 ;  /* 0x0007380a01007387 */ /* 0x0003e80000100a00 */
[----:B0-----:R-:W2:Y:S04]  /*1816d0*/  LDL.LU R8, [R1+0x660] ;  /* 0x0006600001087983 */ /* 0x001ea80000300800 */
[----:B------:R-:W2:Y:S04]  /*1816e0*/  LDL.LU R9, [R1+0x664] ;  /* 0x0006640001097983 */ /* 0x000ea80000300800 */
[----:B-1----:R-:W4:Y:S04]  /*1816f0*/  LDL.LU R10, [R1+0x668] ;  /* 0x00066800010a7983 */ /* 0x002f280000300800 */
[----:B------:R-:W2:Y:S04]  /*181700*/  LDL.LU R12, [R1+0x6498] ;  /* 0x00649800010c7983 */ /* 0x000ea80000300800 */
[----:B------:R-:W4:Y:S04]  /*181710*/  LDL.LU R11, [R1+0x183c] ;  /* 0x00183c00010b7983 */ /* 0x000f280000300800 */
[----:B---3--:R-:W-:Y:S01]  /*181720*/  STSM.16.M88.4 [R27+0x200], R4 ;  /* 0x000200041b007844 */ /* 0x008fe20000000200 */
[----:B------:R-:W-:Y:S06]  /*181730*/  BAR.SYNC.DEFER_BLOCKING 0x0 ;  /* 0x0000000000007b1d */ /* 0x000fec0000010000 */
[----:B------:R-:W0:Y:S01]  /*181740*/  LDS.128 R4, [R17] ;  /* 0x0000000011047984 */ /* 0x000e220000000c00 */
[----:B--2---:R-:W-:-:S03]  /*181750*/  PRMT R2, R21, 0x4210, R12 ;  /* 0x0000421015027816 */ /* 0x004fc6000000000c */
[----:B----4-:R-:W-:Y:S04]  /*181760*/  STL.64 [R1+0x6480], R10 ;  /* 0x0064800a01007387 */ /* 0x010fe80000100a00 */
[----:B------:R1:W-:Y:S04]  /*181770*/  STL.64 [R1+0x6478], R8 ;  /* 0x0064780801007387 */ /* 0x0003e80000100a00 */
[----:B-1----:R-:W2:Y:S04]  /*181780*/  LDL.LU R8, [R1+0x6a0] ;  /* 0x0006a00001087983 */ /* 0x002ea80000300800 */
[----:B------:R-:W2:Y:S04]  /*181790*/  LDL.LU R9, [R1+0x6a4] ;  /* 0x0006a40001097983 */ /* 0x000ea80000300800 */
[----:B------:R-:W3:Y:S01]  /*1817a0*/  LDL.LU R10, [R1+0x6a8] ;  /* 0x0006a800010a7983 */ /* 0x000ee20000300800 */
[----:B------:R-:W-:-:S03]  /*1817b0*/  PRMT R11, R22, 0x4210, R0 ;  /* 0x00004210160b7816 */ /* 0x000fc60000000000 */
[----:B------:R-:W4:Y:S04]  /*1817c0*/  LDL.LU R13, [R1+0x181c] ;  /* 0x00181c00010d7983 */ /* 0x000f280000300800 */
[----:B------:R-:W4:Y:S04]  /*1817d0*/  LDL.LU R20, [R1+0x1ed8] ;  /* 0x001ed80001147983 */ /* 0x000f280000300800 */
[----:B---3--:R-:W-:Y:S04]  /*1817e0*/  STL.64 [R1+0x6490], R10 ;  /* 0x0064900a01007387 */ /* 0x008fe80000100a00 */
[----:B--2---:R1:W-:Y:S04]  /*1817f0*/  STL.64 [R1+0x6488], R8 ;  /* 0x0064880801007387 */ /* 0x0043e80000100a00 */
[----:B-1----:R-:W2:Y:S04]  /*181800*/  LDL.LU R8, [R1+0x690] ;  /* 0x0006900001087983 */ /* 0x002ea80000300800 */
[----:B------:R-:W2:Y:S04]  /*181810*/  LDL.LU R9, [R1+0x694] ;  /* 0x0006940001097983 */ /* 0x000ea80000300800 */
[----:B------:R-:W2:Y:S04]  /*181820*/  LDL.LU R10, [R1+0x698] ;  /* 0x00069800010a7983 */ /* 0x000ea80000300800 */
[----:B------:R-:W3:Y:S04]  /*181830*/  LDL.LU R14, [R1+0x1ed4] ;  /* 0x001ed400010e7983 */ /* 0x000ee80000300800 */
[----:B------:R-:W3:Y:S04]  /*181840*/  LDL.LU R21, [R1+0x197c] ;  /* 0x00197c0001157983 */ /* 0x000ee80000300800 */
[----:B------:R-:W3:Y:S04]  /*181850*/  LDL.LU R22, [R1+0x186c] ;  /* 0x00186c0001167983 */ /* 0x000ee80000300800 */
[----:B0-----:R-:W-:Y:S04]  /*181860*/  STL.64 [R1+0x720], R4 ;  /* 0x0007200401007387 */ /* 0x001fe80000100a00 */
[----:B------:R-:W-:Y:S04]  /*181870*/  STL.64 [R1+0x728], R6 ;  /* 0x0007280601007387 */ /* 0x000fe80000100a00 */
[----:B------:R-:W0:Y:S04]  /*181880*/  LDS.128 R4, [R17+0x400] ;  /* 0x0004000011047984 */ /* 0x000e280000000c00 */
[----:B0-----:R0:W-:Y:S04]  /*181890*/  STL.64 [R1+0x710], R4 ;  /* 0x0007100401007387 */ /* 0x0011e80000100a00 */
[----:B------:R1:W-:Y:S04]  /*1818a0*/  STL.64 [R1+0x718], R6 ;  /* 0x0007180601007387 */ /* 0x0003e80000100a00 */
[----:B0-----:R-:W4:Y:S04]  /*1818b0*/  LDL.LU R4, [R1+0x650] ;  /* 0x0006500001047983 */ /* 0x001f280000300800 */
[----:B------:R-:W4:Y:S04]  /*1818c0*/  LDL.LU R5, [R1+0x654] ;  /* 0x0006540001057983 */ /* 0x000f280000300800 */
[----:B-1----:R-:W2:Y:S04]  /*1818d0*/  LDL.LU R6, [R1+0x658] ;  /* 0x0006580001067983 */ /* 0x002ea80000300800 */
[----:B------:R-:W2:Y:S01]  /*1818e0*/  LDL.LU R7, [R1+0x65c] ;  /* 0x00065c0001077983 */ /* 0x000ea20000300800 */
[----:B------:R-:W-:Y:S01]  /*1818f0*/  IMAD.MOV.U32 R11, RZ, RZ, R2 ;  /* 0x000000ffff0b7224 */ /* 0x000fe200078e0002 */
[----:B------:R-:W-:Y:S06]  /*181900*/  BAR.SYNC.DEFER_BLOCKING 0x0 ;  /* 0x0000000000007b1d */ /* 0x000fec0000010000 */
[----:B--2---:R-:W-:Y:S04]  /*181910*/  STL.64 [R1+0x6460], R6 ;  /* 0x0064600601007387 */ /* 0x004fe80000100a00 */
[----:B----4-:R0:W-:Y:S04]  /*181920*/  STL.64 [R1+0x6458], R4 ;  /* 0x0064580401007387 */ /* 0x0101e80000100a00 */
[----:B0-----:R-:W2:Y:S04]  /*181930*/  LDL.LU R4, [R1+0x670] ;  /* 0x0006700001047983 */ /* 0x001ea80000300800 */
[----:B------:R-:W2:Y:S04]  /*181940*/  LDL.LU R5, [R1+0x674] ;  /* 0x0006740001057983 */ /* 0x000ea80000300800 */
[----:B------:R-:W2:Y:S04]  /*181950*/  LDL.LU R6, [R1+0x678] ;  /* 0x0006780001067983 */ /* 0x000ea80000300800 */
[----:B------:R-:W4:Y:S04]  /*181960*/  LDL.LU R18, [R1+0x1824] ;  /* 0x0018240001127983 */ /* 0x000f280000300800 */
[----:B------:R-:W4:Y:S04]  /*181970*/  LDL.LU R19, [R1+0x1820] ;  /* 0x0018200001137983 */ /* 0x000f280000300800 */
[----:B------:R-:W3:Y:S04]  /*181980*/  LDL.LU R15, [R1+0x1eec] ;  /* 0x001eec00010f7983 */ /* 0x000ee80000300800 */
[----:B------:R0:W-:Y:S04]  /*181990*/  STSM.16.M88.4 [R27], R8 ;  /* 0x000000081b007844 */ /* 0x0001e80000000200 */
[----:B---3--:R-:W-:Y:S04]  /*1819a0*/  STL [R1+0x6470], R15 ;  /* 0x0064700f01007387 */ /* 0x008fe80000100800 */
[----:B0-----:R-:W3:Y:S04]  /*1819b0*/  LDL.LU.64 R10, [R1+0x6490] ;  /* 0x00649000010a7983 */ /* 0x001ee80000300a00 */
[----:B------:R-:W3:Y:S04]  /*1819c0*/  LDL.LU.64 R8, [R1+0x6488] ;  /* 0x0064880001087983 */ /* 0x000ee80000300a00 */
[----:B---3--:R0:W-:Y:S04]  /*1819d0*/  STSM.16.M88.4 [R27+0x200], R8 ;  /* 0x000200081b007844 */ /* 0x0081e80000000200 */
[----:B0-----:R-:W3:Y:S04]  /*1819e0*/  LDL.LU.64 R10, [R1+0x6480] ;  /* 0x00648000010a7983 */ /* 0x001ee80000300a00 */
[----:B------:R-:W2:Y:S01]  /*1819f0*/  LDL.LU.64 R8, [R1+0x6478] ;  /* 0x0064780001087983 */ /* 0x000ea20000300a00 */
[----:B------:R-:W-:-:S03]  /*181a00*/  LOP3.LUT R2, R20, 0xffff, RZ, 0xc0, !PT ;  /* 0x0000ffff14027812 */ /* 0x000fc600078ec0ff */
[----:B------:R-:W4:Y:S01]  /*181a10*/  LDL.LU R20, [R1+0x1df0] ;  /* 0x001df00001147983 */ /* 0x000f220000300800 */
[----:B------:R-:W-:Y:S01]  /*181a20*/  BAR.SYNC.DEFER_BLOCKING 0x0 ;  /* 0x0000000000007b1d */ /* 0x000fe20000010000 */
[----:B---3--:R-:W-:Y:S02]  /*181a30*/  PRMT R7, R11, 0x5210, R0 ;  /* 0x000052100b077816 */ /* 0x008fe40000000000 */
[----:B------:R-:W-:Y:S02]  /*181a40*/  PRMT R11, R13, 0x5210, R12 ;  /* 0x000052100d0b7816 */ /* 0x000fe4000000000c */
[----:B------:R-:W-:Y:S02]  /*181a50*/  LOP3.LUT R0, R14, 0xffff, RZ, 0xc0, !PT ;  /* 0x0000ffff0e007812 */ /* 0x000fe400078ec0ff */
[----:B------:R-:W0:Y:S04]  /*181a60*/  LDS.128 R12, [R17] ;  /* 0x00000000110c7984 */ /* 0x000e280000000c00 */
[----:B0-----:R-:W-:Y:S04]  /*181a70*/  STL.64 [R1+0x700], R12 ;  /* 0x0007000c01007387 */ /* 0x001fe80000100a00 */
[----:B------:R-:W-:Y:S04]  /*181a80*/  STL.64 [R1+0x708], R14 ;  /* 0x0007080e01007387 */ /* 0x000fe80000100a00 */
[----:B------:R-:W0:Y:S01]  /*181a90*/  LDS.128 R12, [R17+0x400] ;  /* 0x00040000110c7984 */ /* 0x000e220000000c00 */
[----:B------:R-:W-:Y:S06]  /*181aa0*/  BAR.SYNC.DEFER_BLOCKING 0x0 ;  /* 0x0000000000007b1d */ /* 0x000fec0000010000 */
[----:B--2---:R1:W-:Y:S04]  /*181ab0*/  STSM.16.M88.4 [R27], R8 ;  /* 0x000000081b007844 */ /* 0x0043e80000000200 */
[----:B------:R-:W-:Y:S01]  /*181ac0*/  STSM.16.M88.4 [R27+0x200], R4 ;  /* 0x000200041b007844 */ /* 0x000fe20000000200 */
[----:B------:R-:W-:Y:S06]  /*181ad0*/  BAR.SYNC.DEFER_BLOCKING 0x0 ;  /* 0x0000000000007b1d */ /* 0x000fec0000010000 */
[----:B------:R-:W2:Y:S01]  /*181ae0*/  LDS.128 R4, [R17] ;  /* 0x0000000011047984 */ /* 0x000ea20000000c00 */
[----:B-1----:R-:W-:-:S03]  /*181af0*/  PRMT R10, R21, 0x4210, R2 ;  /* 0x00004210150a7816 */ /* 0x002fc60000000002 */
[----:B0-----:R-:W-:Y:S01]  /*181b00*/  STL.64 [R1+0x6f0], R12 ;  /* 0x0006f00c01007387 */ /* 0x001fe20000100a00 */
[----:B------:R-:W-:-:S03]  /*181b10*/  PRMT R11, R22, 0x4210, R0 ;  /* 0x00004210160b7816 */ /* 0x000fc60000000000 */
[----:B------:R0:W-:Y:S04]  /*181b20*/  STL.64 [R1+0x6f8], R14 ;  /* 0x0006f80e01007387 */ /* 0x0001e80000100a00 */
[----:B0-----:R-:W3:Y:S04]  /*181b30*/  LDL.LU R15, [R1+0x6470] ;  /* 0x00647000010f7983 */ /* 0x001ee80000300800 */
[----:B------:R-:W4:Y:S04]  /*181b40*/  LDL.LU.64 R8, [R1+0x6468] ;  /* 0x0064680001087983 */ /* 0x000f280000300a00 */
[----:B------:R-:W3:Y:S04]  /*181b50*/  LDL.LU R21, [R1+0x1870] ;  /* 0x0018700001157983 */ /* 0x000ee80000300800 */
[----:B------:R-:W3:Y:S04]  /*181b60*/  LDL.LU R22, [R1+0x198c] ;  /* 0x00198c0001167983 */ /* 0x000ee80000300800 */
[----:B--2---:R-:W-:Y:S04]  /*181b70*/  STL.64 [R1+0x6e0], R4 ;  /* 0x0006e00401007387 */ /* 0x004fe80000100a00 */
[----:B------:R-:W-:Y:S04]  /*181b80*/  STL.64 [R1+0x6e8], R6 ;  /* 0x0006e80601007387 */ /* 0x000fe80000100a00 */
[----:B------:R-:W0:Y:S01]  /*181b90*/  LDS.128 R4, [R17+0x400] ;  /* 0x0004000011047984 */ /* 0x000e220000000c00 */
[----:B------:R-:W-:Y:S06]  /*181ba0*/  BAR.SYNC.DEFER_BLOCKING 0x0 ;  /* 0x0000000000007b1d */ /* 0x000fec0000010000 */
[----:B0-----:R-:W-:Y:S04]  /*181bb0*/  STL.64 [R1+0x6d0], R4 ;  /* 0x0006d00401007387 */ /* 0x001fe80000100a00 */
[----:B------:R0:W-:Y:S04]  /*181bc0*/  STL.64 [R1+0x6d8], R6 ;  /* 0x0006d80601007387 */ /* 0x0001e80000100a00 */
[----:B0-----:R-:W2:Y:S04]  /*181bd0*/  LDL.LU.64 R6, [R1+0x6460] ;  /* 0x0064600001067983 */ /* 0x001ea80000300a00 */
[----:B------:R-:W2:Y:S04]  /*181be0*/  LDL.LU.64 R4, [R1+0x6458] ;  /* 0x0064580001047983 */ /* 0x000ea80000300a00 */
[----:B----4-:R0:W-:Y:S01]  /*181bf0*/  STSM.16.M88.4 [R27], R8 ;  /* 0x000000081b007844 */ /* 0x0101e20000000200 */
[----:B---3--:R-:W-:-:S03]  /*181c00*/  LOP3.LUT R15, R15, 0xffff, RZ, 0xc0, !PT ;  /* 0x0000ffff0f0f7812 */ /* 0x008fc600078ec0ff */
[----:B0-----:R-:W3:Y:S04]  /*181c10*/  LDL.LU R11, [R1+0x6454] ;  /* 0x00645400010b7983 */ /* 0x001ee80000300800 */
[----:B------:R-:W-:Y:S04]  /*181c20*/  STL [R1+0x6450], R15 ;  /* 0x0064500f01007387 */ /* 0x000fe80000100800 */
[----:B------:R-:W4:Y:S04]  /*181c30*/  LDL.LU R12, [R1+0x680] ;  /* 0x00068000010c7983 */ /* 0x000f280000300800 */
[----:B------:R-:W4:Y:S04]  /*181c40*/  LDL.LU R13, [R1+0x684] ;  /* 0x00068400010d7983 */ /* 0x000f280000300800 */
[----:B--2---:R-:W-:Y:S01]  /*181c50*/  STSM.16.M88.4 [R27+0x200], R4 ;  /* 0x000200041b007844 */ /* 0x004fe20000000200 */
[----:B------:R-:W-:Y:S06]  /*181c60*/  BAR.SYNC.DEFER_BLOCKING 0x0 ;  /* 0x0000000000007b1d */ /* 0x000fec0000010000 */
[----:B------:R-:W0:Y:S04]  /*181c70*/  LDS.128 R4, [R17] ;  /* 0x0000000011047984 */ /* 0x000e280000000c00 */
[----:B0-----:R-:W-:Y:S04]  /*181c80*/  STL.64 [R1+0x6c0], R4 ;  /* 0x0006c00401007387 */ /* 0x001fe80000100a00 */
[----:B------:R-:W-:Y:S04]  /*181c90*/  STL.64 [R1+0x6c8], R6 ;  /* 0x0006c80601007387 */ /* 0x000fe80000100a00 */
[----:B------:R-:W0:Y:S04]  /*181ca0*/  LDS.128 R4, [R17+0x400] ;  /* 0x0004000011047984 */ /* 0x000e280000000c00 */
[----:B0-----:R0:W-:Y:S01]  /*181cb0*/  STL [R1+0x6b0], R4 ;  /* 0x0006b00401007387 */ /* 0x0011e20000100800 */
[----:B------:R-:W-:-:S03]  /*181cc0*/  IMAD.MOV.U32 R10, RZ, RZ, R5 ;  /* 0x000000ffff0a7224 */ /* 0x000fc600078e0005 */
[----:B------:R1:W-:Y:S04]  /*181cd0*/  STL.64 [R1+0x6b8], R6 ;  /* 0x0006b80601007387 */ /* 0x0003e80000100a00 */
[----:B0-----:R-:W2:Y:S04]  /*181ce0*/  LDL.LU R4, [R1+0x810] ;  /* 0x0008100001047983 */ /* 0x001ea80000300800 */
[----:B------:R-:W2:Y:S04]  /*181cf0*/  LDL.LU R5, [R1+0x814] ;  /* 0x0008140001057983 */ /* 0x000ea80000300800 */
[----:B-1----:R-:W3:Y:S01]  /*181d00*/  LDL.LU R6, [R1+0x818] ;  /* 0x0008180001067983 */ /* 0x002ee20000300800 */
[----:B------:R-:W-:-:S05]  /*181d10*/  PRMT R2, R18, 0x5210, R2 ;  /* 0x0000521012027816 */ /* 0x000fca0000000002 */
[----:B------:R-:W-:Y:S01]  /*181d20*/  IMAD.MOV.U32 R14, RZ, RZ, R2 ;  /* 0x000000ffff0e7224 */ /* 0x000fe200078e0002 */
[----:B------:R-:W-:Y:S02]  /*181d30*/  LOP3.LUT R2, R20, 0xffff, RZ, 0xc0, !PT ;  /* 0x0000ffff14027812 */ /* 0x000fe400078ec0ff */
[----:B------:R-:W4:Y:S01]  /*181d40*/  LDL.LU R20, [R1+0x1840] ;  /* 0x0018400001147983 */ /* 0x000f220000300800 */
[----:B------:R-:W-:Y:S01]  /*181d50*/  PRMT R0, R19, 0x5210, R0 ;  /* 0x0000521013007816 */ /* 0x000fe20000000000 */
[----:B------:R-:W-:Y:S06]  /*181d60*/  BAR.SYNC.DEFER_BLOCKING 0x0 ;  /* 0x0000000000007b1d */ /* 0x000fec0000010000 */
[----:B---3--:R-:W-:Y:S04]  /*181d70*/  STL [R1+0x6428], R6 ;  /* 0x0064280601007387 */ /* 0x008fe80000100800 */
[----:B--2---:R0:W-:Y:S04]  /*181d80*/  STL.64 [R1+0x6420], R4 ;  /* 0x0064200401007387 */ /* 0x0041e80000100a00 */
[----:B0-----:R-:W2:Y:S04]  /*181d90*/  LDL.LU R4, [R1+0x640] ;  /* 0x0006400001047983 */ /* 0x001ea80000300800 */
[----:B------:R-:W2:Y:S04]  /*181da0*/  LDL.LU R5, [R1+0x644] ;  /* 0x0006440001057983 */ /* 0x000ea80000300800 */
[----:B------:R-:W2:Y:S04]  /*181db0*/  LDL.LU R6, [R1+0x648] ;  /* 0x0006480001067983 */ /* 0x000ea80000300800 */
[----:B------:R-:W2:Y:S01]  /*181dc0*/  LDL.LU R7, [R1+0x64c] ;  /* 0x00064c0001077983 */ /* 0x000ea20000300800 */
[----:B------:R-:W-:-:S05]  /*181dd0*/  IMAD.MOV.U32 R15, RZ, RZ, R0 ;  /* 0x000000ffff0f7224 */ /* 0x000fca00078e0000 */
[----:B----4-:R0:W-:Y:S04]  /*181de0*/  STSM.16.M88.4 [R27], R12 ;  /* 0x0000000c1b007844 */ /* 0x0101e80000000200 */
[----:B------:R-:W-:Y:S04]  /*181df0*/  STL [R1+0x5c08], R10 ;  /* 0x005c080a01007387 */ /* 0x000fe80000100800 */
[----:B0-----:R-:W3:Y:S04]  /*181e00*/  LDL.LU R15, [R1+0x6450] ;  /* 0x00645000010f7983 */ /* 0x001ee80000300800 */
[----:B------:R-:W-:Y:S04]  /*181e10*/  STL.64 [R1+0x6448], R26 ;  /* 0x0064481a01007387 */ /* 0x000fe80000100a00 */
[----:B------:R-:W-:Y:S04]  /*181e20*/  STL.64 [R1+0x6440], R24 ;  /* 0x0064401801007387 */ /* 0x000fe80000100a00 */
[----:B--2---:R-:W-:Y:S01]  /*181e30*/  STSM.16.M88.4 [R27+0x200], R4 ;  /* 0x000200041b007844 */ /* 0x004fe20000000200 */
[----:B------:R-:W-:Y:S06]  /*181e40*/  BAR.SYNC.DEFER_BLOCKING 0x0 ;  /* 0x0000000000007b1d */ /* 0x000fec0000010000 */
[----:B------:R-:W0:Y:S04]  /*181e50*/  LDS.128 R4, [R17] ;  /* 0x0000000011047984 */ /* 0x000e280000000c00 */
[----:B------:R-:W1:Y:S04]  /*181e60*/  LDS.128 R24, [R17+0x400] ;  /* 0x0004000011187984 */ /* 0x000e680000000c00 */
[----:B0-----:R0:W-:Y:S01]  /*181e70*/  STL.64 [R1+0x6a0], R4 ;  /* 0x0006a00401007387 */ /* 0x0011e20000100a00 */
[----:B------:R-:W-:-:S03]  /*181e80*/  IMAD.MOV.U32 R10, RZ, RZ, R7 ;  /* 0x000000ffff0a7224 */ /* 0x000fc600078e0007 */
[----:B------:R2:W-:Y:S04]  /*181e90*/  STL [R1+0x6a8], R6 ;  /* 0x0006a80601007387 */ /* 0x0005e80000100800 */
[----:B------:R-:W4:Y:S04]  /*181ea0*/  LDL.LU R3, [R1+0x1828] ;  /* 0x0018280001037983 */ /* 0x000f280000300800 */
[----:B------:R-:W4:Y:S04]  /*181eb0*/  LDL.LU R0, [R1+0x1f00] ;  /* 0x001f000001007983 */ /* 0x000f280000300800 */
[----:B------:R-:W2:Y:S01]  /*181ec0*/  LDL.LU R7, [R1+0x1e08] ;  /* 0x001e080001077983 */ /* 0x000ea20000300800 */
[----:B------:R-:W-:-:S02]  /*181ed0*/  PRMT R9, R21, 0x4210, R2 ;  /* 0x0000421015097816 */ /* 0x000fc40000000002 */
[----:B---3--:R-:W-:Y:S01]  /*181ee0*/  PRMT R8, R22, 0x4210, R15 ;  /* 0x0000421016087816 */ /* 0x008fe2000000000f */
[----:B------:R-:W-:Y:S06]  /*181ef0*/  BAR.SYNC.DEFER_BLOCKING 0x0 ;  /* 0x0000000000007b1d */ /* 0x000fec0000010000 */
[----:B--2---:R2:W-:Y:S04]  /*181f00*/  STL [R1+0x642c], R7 ;  /* 0x00642c0701007387 */ /* 0x0045e80000100800 */
[----:B0-----:R-:W3:Y:S04]  /*181f10*/  LDL.LU R4, [R1+0x7d0] ;  /* 0x0007d00001047983 */ /* 0x001ee80000300800 */
[----:B------:R-:W3:Y:S04]  /*181f20*/  LDL.LU R5, [R1+0x7d4] ;  /* 0x0007d40001057983 */ /* 0x000ee80000300800 */
[----:B------:R-:W4:Y:S01]  /*181f30*/  LDL.LU R6, [R1+0x7d8] ;  /* 0x0007d80001067983 */ /* 0x000f220000300800 */
[----:B--2---:R-:W-:-:S05]  /*181f40*/  IMAD.MOV.U32 R7, RZ, RZ, R9 ;  /* 0x000000ffff077224 */ /* 0x004fca00078e0009 */
[----:B----4-:R-:W-:Y:S04]  /*181f50*/  STL.64 [R1+0x6438], R6 ;  /* 0x0064380601007387 */ /* 0x010fe80000100a00 */
[----:B---3--:R0:W-:Y:S04]  /*181f60*/  STL.64 [R1+0x6430], R4 ;  /* 0x0064300401007387 */ /* 0x0081e80000100a00 */
[----:B0-----:R-:W2:Y:S04]  /*181f70*/  LDL.LU R4, [R1+0x780] ;  /* 0x0007800001047983 */ /* 0x001ea80000300800 */
[----:B------:R-:W2:Y:S01]  /*181f80*/  LDL.LU R5, [R1+0x784] ;  /* 0x0007840001057983 */ /* 0x000ea20000300800 */
[----:B------:R-:W-:-:S03]  /*181f90*/  IMAD.MOV.U32 R7, RZ, RZ, R8 ;  /* 0x000000ffff077224 */ /* 0x000fc600078e0008 */
[----:B------:R-:W2:Y:S04]  /*181fa0*/  LDL.LU R6, [R1+0x788] ;  /* 0x0007880001067983 */ /* 0x000ea80000300800 */
[----:B------:R-:W3:Y:S04]  /*181fb0*/  LDL.LU R21, [R1+0x2074] ;  /* 0x0020740001157983 */ /* 0x000ee80000300800 */
[----:B------:R-:W4:Y:S04]  /*181fc0*/  LDL.LU R22, [R1+0x19b8] ;  /* 0x0019b80001167983 */ /* 0x000f280000300800 */
[----:B------:R0:W-:Y:S04]  /*181fd0*/  STL.64 [R1+0x6080], R10 ;  /* 0x0060800a01007387 */ /* 0x0001e80000100a00 */
[----:B------:R-:W4:Y:S04]  /*181fe0*/  LDL.LU R8, [R1+0x760] ;  /* 0x0007600001087983 */ /* 0x000f280000300800 */
[----:B------:R-:W4:Y:S04]  /*181ff0*/  LDL.LU R9, [R1+0x764] ;  /* 0x0007640001097983 */ /* 0x000f280000300800 */
[----:B0-----:R-:W4:Y:S04]  /*182000*/  LDL.LU R10, [R1+0x768] ;  /* 0x00076800010a7983 */ /* 0x001f280000300800 */
[----:B-1----:R-:W-:Y:S04]  /*182010*/  STL.64 [R1+0x690], R24 ;  /* 0x0006901801007387 */ /* 0x002fe80000100a00 */
[----:B------:R0:W-:Y:S04]  /*182020*/  STL.64 [R1+0x698], R26 ;  /* 0x0006981a01007387 */ /* 0x0001e80000100a00 */
[----:B0-----:R-:W2:Y:S04]  /*182030*/  LDL.LU.64 R26, [R1+0x6448] ;  /* 0x00644800011a7983 */ /* 0x001ea80000300a00 */
[----:B------:R-:W4:Y:S04]  /*182040*/  LDL.LU.64 R24, [R1+0x6440] ;  /* 0x0064400001187983 */ /* 0x000f280000300a00 */
[----:B------:R-:W3:Y:S04]  /*182050*/  LDL.LU R12, [R1+0x7a0] ;  /* 0x0007a000010c7983 */ /* 0x000ee80000300800 */
[----:B------:R-:W3:Y:S04]  /*182060*/  LDL.LU R13, [R1+0x7a4] ;  /* 0x0007a400010d7983 */ /* 0x000ee80000300800 */
[----:B------:R-:W4:Y:S04]  /*182070*/  LDL.LU R14, [R1+0x7a8] ;  /* 0x0007a800010e7983 */ /* 0x000f280000300800 */
[----:B--2---:R0:W-:Y:S04]  /*182080*/  STSM.16.M88.4 [R27], R4 ;  /* 0x000000041b007844 */ /* 0x0041e80000000200 */
[----:B0-----:R-:W2:Y:S04]  /*182090*/  LDL.LU.64 R6, [R1+0x6438] ;  /* 0x0064380001067983 */ /* 0x001ea80000300a00 */
[----:B------:R-:W2:Y:S04]  /*1820a0*/  LDL.LU.64 R4, [R1+0x6430] ;  /* 0x0064300001047983 */ /* 0x000ea80000300a00 */
[----:B--2---:R0:W-:Y:S04]  /*1820b0*/  STSM.16.M88.4 [R27+0x200], R4 ;  /* 0x000200041b007844 */ /* 0x0041e80000000200 */
[----:B0-----:R-:W2:Y:S01]  /*1820c0*/  LDL.LU R7, [R1+0x642c] ;  /* 0x00642c0001077983 */ /* 0x001ea20000300800 */
[----:B------:R-:W-:-:S03]  /*1820d0*/  PRMT R4, R20, 0x5210, R15 ;  /* 0x0000521014047816 */ /* 0x000fc6000000000f */
[----:B------:R-:W4:Y:S01]  /*1820e0*/  LDL.LU R15, [R1+0x1844] ;  /* 0x00184400010f7983 */ /* 0x000f220000300800 */
[----:B------:R-:W-:Y:S02]  /*1820f0*/  PRMT R11, R3, 0x5210, R2 ;  /* 0x00005210030b7816 */ /* 0x000fe40000000002 */
[----:B------:R-:W-:Y:S01]  /*182100*/  LOP3.LUT R0, R0, 0xffff, RZ, 0xc0, !PT ;  /* 0x0000ffff00007812 */ /* 0x000fe200078ec0ff */
[----:B------:R-:W-:Y:S06]  /*182110*/  BAR.SYNC.DEFER_BLOCKING 0x0 ;  /* 0x0000000000007b1d */ /* 0x000fec0000010000 */
[----:B----4-:R-:W-:Y:S04]  /*182120*/  STL.64 [R1+0x6418], R14 ;  /* 0x0064180e01007387 */ /* 0x010fe80000100a00 */
[----:B---3--:R0:W-:Y:S04]  /*182130*/  STL.64 [R1+0x6410], R12 ;  /* 0x0064100c01007387 */ /* 0x0081e80000100a00 */
[----:B0-----:R-:W3:Y:S04]  /*182140*/  LDL.LU R12, [R1+0x750] ;  /* 0x00075000010c7983 */ /* 0x001ee80000300800 */
[----:B------:R-:W3:Y:S04]  /*182150*/  LDL.LU R13, [R1+0x754] ;  /* 0x00075400010d7983 */ /* 0x000ee80000300800 */
[----:B------:R-:W3:Y:S01]  /*182160*/  LDL.LU R14, [R1+0x758] ;  /* 0x00075800010e7983 */ /* 0x000ee20000300800 */
[----:B------:R-:W-:Y:S01]  /*182170*/  IMAD.MOV.U32 R15, RZ, RZ, R4 ;  /* 0x000000ffff0f7224 */ /* 0x000fe200078e0004 */
[----:B--2---:R-:W-:-:S02]  /*182180*/  LOP3.LUT R2, R7, 0xffff, RZ, 0xc0, !PT ;  /* 0x0000ffff07027812 */ /* 0x004fc400078ec0ff */
[----:B------:R-:W0:Y:S04]  /*182190*/  LDS.128 R4, [R17] ;  /* 0x0000000011047984 */ /* 0x000e280000000c00 */
[----:B------:R-:W2:Y:S04]  /*1821a0*/  LDL.LU R18, [R1+0x182c] ;  /* 0x00182c0001127983 */ /* 0x000ea80000300800 */
[----:B------:R-:W4:Y:S04]  /*1821b0*/  LDL.LU R19, [R1+0x1f18] ;  /* 0x001f180001137983 */ /* 0x000f280000300800 */
[----:B------:R-:W4:Y:S04]  /*1821c0*/  LDL.LU R20, [R1+0x1f10] ;  /* 0x001f100001147983 */ /* 0x000f280000300800 */
[----:B0-----:R-:W-:Y:S04]  /*1821d0*/  STL.64 [R1+0x680], R4 ;  /* 0x0006800401007387 */ /* 0x001fe80000100a00 */
[----:B------:R-:W-:Y:S04]  /*1821e0*/  STL.64 [R1+0x688], R6 ;  /* 0x0006880601007387 */ /* 0x000fe80000100a00 */
[----:B------:R-:W0:Y:S01]  /*1821f0*/  LDS.128 R4, [R17+0x400] ;  /* 0x0004000011047984 */ /* 0x000e220000000c00 */
[----:B------:R-:W-:Y:S01]  /*182200*/  BAR.SYNC.DEFER_BLOCKING 0x0 ;  /* 0x0000000000007b1d */ /* 0x000fe20000010000 */
[----:B------:R-:W-:-:S05]  /*182210*/  PRMT R3, R21, 0x4210, R0 ;  /* 0x0000421015037816 */ /* 0x000fca0000000000 */
[----:B0-----:R-:W-:Y:S04]  /*182220*/  STL.64 [R1+0x670], R4 ;  /* 0x0006700401007387 */ /* 0x001fe80000100a00 */
[----:B------:R0:W-:Y:S04]  /*182230*/  STL.64 [R1+0x678], R6 ;  /* 0x0006780601007387 */ /* 0x0001e80000100a00 */
[----:B0-----:R-:W2:Y:S01]  /*182240*/  LDL.LU R6, [R1+0x6428] ;  /* 0x0064280001067983 */ /* 0x001ea20000300800 */
[----:B------:R-:W-:-:S03]  /*182250*/  PRMT R7, R22, 0x4210, R2 ;  /* 0x0000421016077816 */ /* 0x000fc60000000002 */
[----:B------:R-:W2:Y:S04]  /*182260*/  LDL.LU.64 R4, [R1+0x6420] ;  /* 0x0064200001047983 */ /* 0x000ea80000300a00 */
[----:B------:R-:W4:Y:S04]  /*182270*/  LDL.LU R21, [R1+0x19c4] ;  /* 0x0019c40001157983 */ /* 0x000f280000300800 */
[----:B---3--:R-:W-:Y:S04]  /*182280*/  STSM.16.M88.4 [R27], R12 ;  /* 0x0000000c1b007844 */ /* 0x008fe80000000200 */
[----:B------:R-:W-:Y:S01]  /*182290*/  STSM.16.M88.4 [R27+0x200], R8 ;  /* 0x000200081b007844 */ /* 0x000fe20000000200 */
[----:B------:R-:W-:Y:S06]  /*1822a0*/  BAR.SYNC.DEFER_BLOCKING 0x0 ;  /* 0x0000000000007b1d */ /* 0x000fec0000010000 */
[----:B------:R-:W0:Y:S04]  /*1822b0*/  LDS.128 R8, [R17] ;  /* 0x0000000011087984 */ /* 0x000e280000000c00 */
[----:B------:R-:W1:Y:S04]  /*1822c0*/  LDS.128 R12, [R17+0x400] ;  /* 0x00040000110c7984 */ /* 0x000e680000000c00 */
[----:B0-----:R1:W-:Y:S04]  /*1822d0*/  STL [R1+0x660], R8 ;  /* 0x0006600801007387 */ /* 0x0013e80000100800 */
[----:B------:R-:W-:Y:S04]  /*1822e0*/  STL.64 [R1+0x668], R10 ;  /* 0x0006680a01007387 */ /* 0x000fe80000100a00 */
[----:B------:R-:W3:Y:S01]  /*1822f0*/  LDL.LU R22, [R1+0x1874] ;  /* 0x0018740001167983 */ /* 0x000ee20000300800 */
[----:B-1----:R-:W-:-:S03]  /*182300*/  IMAD.MOV.U32 R8, RZ, RZ, R14 ;  /* 0x000000ffff087224 */ /* 0x002fc600078e000e */
[----:B------:R-:W-:Y:S04]  /*182310*/  STL.64 [R1+0x650], R12 ;  /* 0x0006500c01007387 */ /* 0x000fe80000100a00 */
[----:B------:R0:W-:Y:S04]  /*182320*/  STL [R1+0x65c], R15 ;  /* 0x00065c0f01007387 */ /* 0x0001e80000100800 */
[----:B0-----:R-:W4:Y:S04]  /*182330*/  LDL.LU.64 R14, [R1+0x6418] ;  /* 0x00641800010e7983 */ /* 0x001f280000300a00 */
[----:B------:R-:W3:Y:S04]  /*182340*/  LDL.LU.64 R12, [R1+0x6410] ;  /* 0x00641000010c7983 */ /* 0x000ee80000300a00 */
[----:B------:R0:W-:Y:S04]  /*182350*/  STL.64 [R1+0x5bb8], R8 ;  /* 0x005bb80801007387 */ /* 0x0001e80000100a00 */
[----:B0-----:R-:W2:Y:S04]  /*182360*/  LDL.LU R8, [R1+0x800] ;  /* 0x0008000001087983 */ /* 0x001ea80000300800 */
[----:B------:R-:W2:Y:S04]  /*182370*/  LDL.LU R9, [R1+0x804] ;  /* 0x0008040001097983 */ /* 0x000ea80000300800 */
[----:B------:R-:W2:Y:S01]  /*182380*/  LDL.LU R10, [R1+0x808] ;  /* 0x00080800010a7983 */ /* 0x000ea20000300800 */
[----:B------:R-:W-:Y:S01]  /*182390*/  IMAD.MOV.U32 R11, RZ, RZ, R3 ;  /* 0x000000ffff0b7224 */ /* 0x000fe200078e0003 */
[----:B------:R-:W-:Y:S06]  /*1823a0*/  BAR.SYNC.DEFER_BLOCKING 0x0 ;  /* 0x0000000000007b1d */ /* 0x000fec0000010000 */
[----:B--2---:R-:W-:Y:S04]  /*1823b0*/  STSM.16.M88.4 [R27], R8 ;  /* 0x000000081b007844 */ /* 0x004fe80000000200 */
[----:B------:R-:W-:Y:S01]  /*1823c0*/  STSM.16.M88.4 [R27+0x200], R4 ;  /* 0x000200041b007844 */ /* 0x000fe20000000200 */
[----:B------:R-:W-:Y:S06]  /*1823d0*/  BAR.SYNC.DEFER_BLOCKING 0x0 ;  /* 0x0000000000007b1d */ /* 0x000fec0000010000 */
[----:B------:R-:W0:Y:S04]  /*1823e0*/  LDS.128 R4, [R17] ;  /* 0x0000000011047984 */ /* 0x000e280000000c00 */
[----:B------:R-:W1:Y:S04]  /*1823f0*/  LDS.128 R8, [R17+0x400] ;  /* 0x0004000011087984 */ /* 0x000e680000000c00 */
[----:B0-----:R-:W-:Y:S04]  /*182400*/  STL [R1+0x760], R4 ;  /* 0x0007600401007387 */ /* 0x001fe80000100800 */
[----:B------:R0:W-:Y:S02]  /*182410*/  STL.64 [R1+0x768], R6 ;  /* 0x0007680601007387 */ /* 0x0001e40000100a00 */
[----:B0-----:R-:W-:-:S05]  /*182420*/  IMAD.MOV.U32 R7, RZ, RZ, R5 ;  /* 0x000000ffff077224 */ /* 0x001fca00078e0005 */
[----:B------:R-:W-:Y:S04]  /*182430*/  STL [R1+0x5bc8], R7 ;  /* 0x005bc80701007387 */ /* 0x000fe80000100800 */
[----:B------:R-:W2:Y:S04]  /*182440*/  LDL.LU R4, [R1+0x770] ;  /* 0x0007700001047983 */ /* 0x000ea80000300800 */
[----:B------:R-:W2:Y:S04]  /*182450*/  LDL.LU R5, [R1+0x774] ;  /* 0x0007740001057983 */ /* 0x000ea80000300800 */
[----:B------:R-:W2:Y:S04]  /*182460*/  LDL.LU R6, [R1+0x778] ;  /* 0x0007780001067983 */ /* 0x000ea80000300800 */
[----:B-1----:R0:W-:Y:S04]  /*182470*/  STL.64 [R1+0x780], R8 ;  /* 0x0007800801007387 */ /* 0x0021e80000100a00 */
[----:B------:R1:W-:Y:S04]  /*182480*/  STL.64 [R1+0x788], R10 ;  /* 0x0007880a01007387 */ /* 0x0003e80000100a00 */
[----:B0-----:R-:W3:Y:S04]  /*182490*/  LDL.LU R8, [R1+0x840] ;  /* 0x0008400001087983 */ /* 0x001ee80000300800 */
[----:B------:R-:W3:Y:S04]  /*1824a0*/  LDL.LU R9, [R1+0x844] ;  /* 0x0008440001097983 */ /* 0x000ee80000300800 */
[----:B-1----:R-:W3:Y:S01]  /*1824b0*/  LDL.LU R10, [R1+0x848] ;  /* 0x00084800010a7983 */ /* 0x002ee20000300800 */
[----:B------:R-:W-:-:S02]  /*1824c0*/  PRMT R3, R18, 0x5210, R0 ;  /* 0x0000521012037816 */ /* 0x000fc40000000000 */
[----:B----4-:R-:W-:-:S03]  /*1824d0*/  PRMT R15, R15, 0x5210, R2 ;  /* 0x000052100f0f7816 */ /* 0x010fc60000000002 */
[----:B------:R-:W-:Y:S01]  /*1824e0*/  IMAD.MOV.U32 R7, RZ, RZ, R3 ;  /* 0x000000ffff077224 */ /* 0x000fe200078e0003 */
[----:B------:R-:W-:Y:S01]  /*1824f0*/  BAR.SYNC.DEFER_BLOCKING 0x0 ;  /* 0x0000000000007b1d */ /* 0x000fe20000010000 */
[----:B------:R-:W-:Y:S02]  /*182500*/  LOP3.LUT R2, R19, 0xffff, RZ, 0xc0, !PT ;  /* 0x0000ffff13027812 */ /* 0x000fe400078ec0ff */
[----:B------:R-:W-:-:S03]  /*182510*/  LOP3.LUT R0, R20, 0xffff, RZ, 0xc0, !PT ;  /* 0x0000ffff14007812 */ /* 0x000fc600078ec0ff */
[----:B--2---:R0:W-:Y:S04]  /*182520*/  STSM.16.M88.4 [R27], R4 ;  /* 0x000000041b007844 */ /* 0x0041e80000000200 */
[----:B---3--:R-:W-:Y:S04]  /*182530*/  STSM.16.M88.4 [R27+0x200], R12 ;  /* 0x0002000c1b007844 */ /* 0x008fe80000000200 */
[----:B------:R-:W-:Y:S04]  /*182540*/  STL [R1+0x63e0], R10 ;  /* 0x0063e00a01007387 */ /* 0x000fe80000100800 */
[----:B------:R-:W-:Y:S01]  /*182550*/  STL.64 [R1+0x63d8], R8 ;  /* 0x0063d80801007387 */ /* 0x000fe20000100a00 */
[----:B------:R-:W-:Y:S01]  /*182560*/  BAR.SYNC.DEFER_BLOCKING 0x0 ;  /* 0x0000000000007b1d */ /* 0x000fe20000010000 */
[----:B0-----:R-:W-:-:S05]  /*182570*/  PRMT R4, R21, 0x4210, R2 ;  /* 0x0000421015047816 */ /* 0x001fca0000000002 */
[----:B------:R-:W2:Y:S04]  /*182580*/  LDL.LU R20, [R1+0x1834] ;  /* 0x0018340001147983 */ /* 0x000ea80000300800 */
[----:B------:R-:W3:Y:S04]  /*182590*/  LDL.LU R21, [R1+0x1830] ;  /* 0x0018300001157983 */ /* 0x000ee80000300800 */
[----:B------:R-:W0:Y:S04]  /*1825a0*/  LDS.128 R8, [R17] ;  /* 0x0000000011087984 */ /* 0x000e280000000c00 */
[----:B0-----:R0:W-:Y:S04]  /*1825b0*/  STL.64 [R1+0x750], R8 ;  /* 0x0007500801007387 */ /* 0x0011e80000100a00 */
[----:B------:R1:W-:Y:S04]  /*1825c0*/  STL.64 [R1+0x758], R10 ;  /* 0x0007580a01007387 */ /* 0x0003e80000100a00 */
[----:B------:R-:W4:Y:S04]  /*1825d0*/  LDL.LU R13, [R1+0x1e24] ;  /* 0x001e2400010d7983 */ /* 0x000f280000300800 */
[----:B------:R-:W2:Y:S04]  /*1825e0*/  LDL.LU R14, [R1+0x1f34] ;  /* 0x001f3400010e7983 */ /* 0x000ea80000300800 */
[----:B------:R-:W3:Y:S04]  /*1825f0*/  LDL.LU R18, [R1+0x1f30] ;  /* 0x001f300001127983 */ /* 0x000ee80000300800 */
[----:B0-----:R-:W4:Y:S04]  /*182600*/  LDL.LU R8, [R1+0x790] ;  /* 0x0007900001087983 */ /* 0x001f280000300800 */
[----:B------:R-:W4:Y:S04]  /*182610*/  LDL.LU R9, [R1+0x794] ;  /* 0x0007940001097983 */ /* 0x000f280000300800 */
[----:B-1----:R-:W2:Y:S04]  /*182620*/  LDL.LU R10, [R1+0x798] ;  /* 0x00079800010a7983 */ /* 0x002ea80000300800 */
[----:B------:R-:W2:Y:S04]  /*182630*/  LDL.LU R11, [R1+0x79c] ;  /* 0x00079c00010b7983 */ /* 0x000ea80000300800 */
[----:B--2---:R-:W-:Y:S04]  /*182640*/  STL.64 [R1+0x63f0], R10 ;  /* 0x0063f00a01007387 */ /* 0x004fe80000100a00 */
[----:B----4-:R0:W-:Y:S04]  /*182650*/  STL.64 [R1+0x63e8], R8 ;  /* 0x0063e80801007387 */ /* 0x0101e80000100a00 */
[----:B0-----:R-:W2:Y:S04]  /*182660*/  LDL.LU R8, [R1+0x7c0] ;  /* 0x0007c00001087983 */ /* 0x001ea80000300800 */
[----:B------:R-:W2:Y:S01]  /*182670*/  LDL.LU R9, [R1+0x7c4] ;  /* 0x0007c40001097983 */ /* 0x000ea20000300800 */
[----:B------:R-:W-:-:S03]  /*182680*/  IMAD.MOV.U32 R10, RZ, RZ, R4 ;  /* 0x000000ffff0a7224 */ /* 0x000fc600078e0004 */
[----:B------:R-:W0:Y:S01]  /*182690*/  LDS.128 R4, [R17+0x400] ;  /* 0x0004000011047984 */ /* 0x000e220000000c00 */
[----:B------:R-:W-:-:S03]  /*1826a0*/  PRMT R3, R22, 0x4210, R0 ;  /* 0x0000421016037816 */ /* 0x000fc60000000000 */
[----:B--2---:R1:W-:Y:S04]  /*1826b0*/  STL.64 [R1+0x6408], R8 ;  /* 0x0064080801007387 */ /* 0x0043e80000100a00 */
[----:B-1----:R-:W2:Y:S04]  /*1826c0*/  LDL.LU R8, [R1+0x820] ;  /* 0x0008200001087983 */ /* 0x002ea80000300800 */
[----:B------:R-:W2:Y:S04]  /*1826d0*/  LDL.LU R9, [R1+0x824] ;  /* 0x0008240001097983 */ /* 0x000ea80000300800 */
[----:B0-----:R-:W-:Y:S04]  /*1826e0*/  STL [R1+0x770], R4 ;  /* 0x0007700401007387 */ /* 0x001fe80000100800 */
[----:B------:R-:W-:Y:S04]  /*1826f0*/  STL.64 [R1+0x778], R6 ;  /* 0x0007780601007387 */ /* 0x000fe80000100a00 */
[----:B------:R-:W4:Y:S01]  /*182700*/  LDL.LU R15, [R1+0x1878] ;  /* 0x00187800010f7983 */ /* 0x000f220000300800 */
[----:B------:R-:W-:Y:S01]  /*182710*/  IMAD.MOV.U32 R11, RZ, RZ, R3 ;  /* 0x000000ffff0b7224 */ /* 0x000fe200078e0003 */
[----:B------:R-:W-:Y:S06]  /*182720*/  BAR.SYNC.DEFER_BLOCKING 0x0 ;  /* 0x0000000000007b1d */ /* 0x000fec0000010000 */
[----:B----4-:R-:W-:Y:S04]  /*182730*/  STL.64 [R1+0x6400], R14 ;  /* 0x0064000e01007387 */ /* 0x010fe80000100a00 */
[----:B------:R0:W-:Y:S04]  /*182740*/  STL [R1+0x63f8], R13 ;  /* 0x0063f80d01007387 */ /* 0x0001e80000100800 */
[----:B------:R-:W4:Y:S04]  /*182750*/  LDL.LU R12, [R1+0x7b0] ;  /* 0x0007b000010c7983 */ /* 0x000f280000300800 */
[----:B0-----:R-:W4:Y:S04]  /*182760*/  LDL.LU R13, [R1+0x7b4] ;  /* 0x0007b400010d7983 */ /* 0x001f280000300800 */
[----:B------:R-:W4:Y:S04]  /*182770*/  LDL.LU R14, [R1+0x7b8] ;  /* 0x0007b800010e7983 */ /* 0x000f280000300800 */
[----:B------:R-:W4:Y:S04]  /*182780*/  LDL.LU R15, [R1+0x7bc] ;  /* 0x0007bc00010f7983 */ /* 0x000f280000300800 */
[----:B------:R-:W4:Y:S04]  /*182790*/  LDL.LU R22, [R1+0x2090] ;  /* 0x0020900001167983 */ /* 0x000f280000300800 */
[----:B--2---:R0:W-:Y:S04]  /*1827a0*/  STSM.16.M88.4 [R27], R8 ;  /* 0x000000081b007844 */ /* 0x0041e80000000200 */
[----:B0-----:R-:W2:Y:S04]  /*1827b0*/  LDL.LU.64 R8, [R1+0x6408] ;  /* 0x0064080001087983 */ /* 0x001ea80000300a00 */
[----:B------:R-:W2:Y:S01]  /*1827c0*/  LDL.LU R19, [R1+0x19e0] ;  /* 0x0019e00001137983 */ /* 0x000ea20000300800 */
[----:B---3--:R-:W-:-:S02]  /*1827d0*/  PRMT R11, R21, 0x5210, R0 ;  /* 0x00005210150b7816 */ /* 0x008fc40000000000 */
[----:B------:R-:W-:Y:S01]  /*1827e0*/  PRMT R10, R20, 0x5210, R2 ;  /* 0x00005210140a7816 */ /* 0x000fe20000000002 */
[----:B----4-:R-:W-:Y:S01]  /*1827f0*/  STSM.16.M88.4 [R27+0x200], R12 ;  /* 0x0002000c1b007844 */ /* 0x010fe20000000200 */
[----:B------:R-:W-:Y:S06]  /*182800*/  BAR.SYNC.DEFER_BLOCKING 0x0 ;  /* 0x0000000000007b1d */ /* 0x000fec0000010000 */
[----:B------:R-:W0:Y:S04]  /*182810*/  LDS.128 R12, [R17] ;  /* 0x00000000110c7984 */ /* 0x000e280000000c00 */
[----:B0-----:R-:W-:Y:S01]  /*182820*/  STL.64 [R1+0x7a0], R12 ;  /* 0x0007a00c01007387 */ /* 0x001fe20000100a00 */
[----:B------:R-:W-:-:S03]  /*182830*/  IMAD.MOV.U32 R6, RZ, RZ, R14 ;  /* 0x000000ffff067224 */ /* 0x000fc600078e000e */
[----:B------:R-:W-:Y:S04]  /*182840*/  STL [R1+0x7ac], R15 ;  /* 0x0007ac0f01007387 */ /* 0x000fe80000100800 */
[----:B------:R-:W0:Y:S01]  /*182850*/  LDS.128 R12, [R17+0x400] ;  /* 0x00040000110c7984 */ /* 0x000e220000000c00 */
[----:B------:R-:W-:Y:S06]  /*182860*/  BAR.SYNC.DEFER_BLOCKING 0x0 ;  /* 0x0000000000007b1d */ /* 0x000fec0000010000 */
[----:B------:R-:W-:Y:S04]  /*182870*/  STL [R1+0x5b20], R6 ;  /* 0x005b200601007387 */ /* 0x000fe80000100800 */
[----:B--2---:R-:W-:Y:S04]  /*182880*/  STSM.16.M88.4 [R27], R8 ;  /* 0x000000081b007844 */ /* 0x004fe80000000200 */
[----:B0-----:R-:W-:Y:S01]  /*182890*/  STL.64 [R1+0x7d0], R12 ;  /* 0x0007d00c01007387 */ /* 0x001fe20000100a00 */
[----:B------:R-:W-:-:S03]  /*1828a0*/  IMAD.MOV.U32 R0, RZ, RZ, R14 ;  /* 0x000000ffff007224 */ /* 0x000fc600078e000e */
[----:B------:R0:W-:Y:S04]  /*1828b0*/  STL [R1+0x7dc], R15 ;  /* 0x0007dc0f01007387 */ /* 0x0001e80000100800 */
[----:B0-----:R-:W2:Y:S04]  /*1828c0*/  LDL.LU.64 R14, [R1+0x6400] ;  /* 0x00640000010e7983 */ /* 0x001ea80000300a00 */
[----:B------:R-:W3:Y:S04]  /*1828d0*/  LDL.LU R13, [R1+0x63f8] ;  /* 0x0063f800010d7983 */ /* 0x000ee80000300800 */
[----:B------:R0:W-:Y:S04]  /*1828e0*/  STL [R1+0x63c0], R23 ;  /* 0x0063c01701007387 */ /* 0x0001e80000100800 */
[----:B------:R-:W4:Y:S04]  /*1828f0*/  LDL.LU R20, [R1+0x830] ;  /* 0x0008300001147983 */ /* 0x000f280000300800 */
[----:B------:R-:W4:Y:S04]  /*182900*/  LDL.LU R21, [R1+0x834] ;  /* 0x0008340001157983 */ /* 0x000f280000300800 */
[----:B------:R-:W-:Y:S04]  /*182910*/  STL [R1+0x5af0], R0 ;  /* 0x005af00001007387 */ /* 0x000fe80000100800 */
[----:B------:R-:W2:Y:S04]  /*182920*/  LDL.LU.64 R10, [R1+0x63f0] ;  /* 0x0063f000010a7983 */ /* 0x000ea80000300a00 */
[----:B------:R-:W2:Y:S01]  /*182930*/  LDL.LU.64 R8, [R1+0x63e8] ;  /* 0x0063e80001087983 */ /* 0x000ea20000300a00 */
[----:B------:R-:W-:-:S04]  /*182940*/  LOP3.LUT R7, R18, 0xffff, RZ, 0xc0, !PT ;  /* 0x0000ffff12077812 */ /* 0x000fc800078ec0ff */
[----:B0-----:R-:W-:Y:S01]  /*182950*/  PRMT R23, R19, 0x4210, R7 ;  /* 0x0000421013177816 */ /* 0x001fe20000000007 */
[----:B--2---:R0:W-:Y:S04]  /*182960*/  STSM.16.M88.4 [R27+0x200], R8 ;  /* 0x000200081b007844 */ /* 0x0041e80000000200 */
[----:B0-----:R-:W2:Y:S04]  /*182970*/  LDL.LU R10, [R1+0x63e0] ;  /* 0x0063e000010a7983 */ /* 0x001ea80000300800 */
[----:B------:R-:W2:Y:S04]  /*182980*/  LDL.LU.64 R8, [R1+0x63d8] ;  /* 0x0063d80001087983 */ /* 0x000ea80000300a00 */
[----:B------:R-:W-:Y:S04]  /*182990*/  STL.64 [R1+0x63d0], R26 ;  /* 0x0063d01a01007387 */ /* 0x000fe80000100a00 */
[----:B------:R-:W-:Y:S01]  /*1829a0*/  STL.64 [R1+0x63c8], R24 ;  /* 0x0063c81801007387 */ /* 0x000fe20000100a00 */
[----:B------:R-:W-:Y:S01]  /*1829b0*/  BAR.SYNC.DEFER_BLOCKING 0x0 ;  /* 0x0000000000007b1d */ /* 0x000fe20000010000 */
[----:B---3--:R-:W-:-:S05]  /*1829c0*/  LOP3.LUT R3, R13, 0xffff, RZ, 0xc0, !PT ;  /* 0x0000ffff0d037812 */ /* 0x008fca00078ec0ff */
[----:B------:R-:W3:Y:S04]  /*1829d0*/  LDL.LU R18, [R1+0x1848] ;  /* 0x0018480001127983 */ /* 0x000ee80000300800 */
[----:B------:R-:W0:Y:S01]  /*1829e0*/  LDS.128 R24, [R17] ;  /* 0x0000000011187984 */ /* 0x000e220000000c00 */
[----:B------:R-:W-:-:S03]  /*1829f0*/  PRMT R11, R15, 0x4210, R3 ;  /* 0x000042100f0b7816 */ /* 0x000fc60000000003 */
[----:B------:R-:W3:Y:S04]  /*182a00*/  LDL.LU R15, [R1+0x184c] ;  /* 0x00184c00010f7983 */ /* 0x000ee80000300800 */
[----:B------:R-:W3:Y:S04]  /*182a10*/  LDL.LU R19, [R1+0x1838] ;  /* 0x0018380001137983 */ /* 0x000ee80000300800 */
[----:B0-----:R-:W-:Y:S01]  /*182a20*/  STL [R1+0x7b4], R25 ;  /* 0x0007b41901007387 */ /* 0x001fe20000100800 */
[----:B------:R-:W-:Y:S02]  /*182a30*/  IMAD.MOV.U32 R6, RZ, RZ, R24 ;  /* 0x000000ffff067224 */ /* 0x000fe400078e0018 */
[----:B------:R-:W-:Y:S01]  /*182a40*/  IMAD.MOV.U32 R4, RZ, RZ, R26 ;  /* 0x000000ffff047224 */ /* 0x000fe200078e001a */
[----:B------:R-:W-:Y:S04]  /*182a50*/  STL [R1+0x7bc], R27 ;  /* 0x0007bc1b01007387 */ /* 0x000fe80000100800 */
[----:B------:R-:W0:Y:S04]  /*182a60*/  LDS.128 R24, [R17+0x400] ;  /* 0x0004000011187984 */ /* 0x000e280000000c00 */
[----:B------:R-:W-:Y:S04]  /*182a70*/  STL [R1+0x5b68], R6 ;  /* 0x005b680601007387 */ /* 0x000fe80000100800 */
[----:B------:R1:W-:Y:S04]  /*182a80*/  STL.64 [R1+0x5b40], R4 ;  /* 0x005b400401007387 */ /* 0x0003e80000100a00 */
[----:B-1----:R-:W3:Y:S04]  /*182a90*/  LDL.LU R4, [R1+0x7f0] ;  /* 0x0007f00001047983 */ /* 0x002ee80000300800 */
[----:B------:R-:W3:Y:S04]  /*182aa0*/  LDL.LU R5, [R1+0x7f4] ;  /* 0x0007f40001057983 */ /* 0x000ee80000300800 */
[----:B------:R-:W3:Y:S04]  /*182ab0*/  LDL.LU R6, [R1+0x7f8] ;  /* 0x0007f80001067983 */ /* 0x000ee80000300800 */
[----:B0-----:R-:W-:Y:S04]  /*182ac0*/  STL [R1+0x7c4], R25 ;  /* 0x0007c41901007387 */ /* 0x001fe80000100800 */
[----:B------:R0:W-:Y:S04]  /*182ad0*/  STL.64 [R1+0x7c8], R26 ;  /* 0x0007c81a01007387 */ /* 0x0001e80000100a00 */
[----:B0-----:R-:W4:Y:S01]  /*182ae0*/  LDL.LU.64 R26, [R1+0x63d0] ;  /* 0x0063d000011a7983 */ /* 0x001f220000300a00 */
[----:B------:R-:W-:Y:S01]  /*182af0*/  LOP3.LUT R2, R14, 0xffff, RZ, 0xc0, !PT ;  /* 0x0000ffff0e027812 */ /* 0x000fe200078ec0ff */
[----:B------:R-:W-:-:S02]  /*182b00*/  IMAD.MOV.U32 R0, RZ, RZ, R24 ;  /* 0x000000ffff007224 */ /* 0x000fc400078e0018 */
[----:B------:R-:W2:Y:S01]  /*182b10*/  LDL.LU.64 R24, [R1+0x63c8] ;  /* 0x0063c80001187983 */ /* 0x000ea20000300a00 */
[----:B------:R-:W-:Y:S01]  /*182b20*/  PRMT R22, R22, 0x4210, R2 ;  /* 0x0000421016167816 */ /* 0x000fe20000000002 */
[----:B------:R-:W-:Y:S06]  /*182b30*/  BAR.SYNC.DEFER_BLOCKING 0x0 ;  /* 0x0000000000007b1d */ /* 0x000fec0000010000 */
[----:B------:R-:W-:Y:S04]  /*182b40*/  STL [R1+0x5c8c], R0 ;  /* 0x005c8c0001007387 */ /* 0x000fe80000100800 */
[----:B----4-:R0:W-:Y:S04]  /*182b50*/  STSM.16.M88.4 [R27], R20 ;  /* 0x000000141b007844 */ /* 0x0101e80000000200 */
[----:B0-----:R-:W4:Y:S01]  /*182b60*/  LDL.LU R23, [R1+0x63c0] ;  /* 0x0063c00001177983 */ /* 0x001f220000300800 */
[----:B--2---:R-:W-:-:S02]  /*182b70*/  IMAD.MOV.U32 R22, RZ, RZ, R25 ;  /* 0x000000ffff167224 */ /* 0x004fc400078e0019 */
[----:B------:R-:W-:Y:S01]  /*182b80*/  IMAD.MOV.U32 R25, RZ, RZ, R26 ;  /* 0x000000ffff197224 */ /* 0x000fe200078e001a */
[----:B------:R-:W2:Y:S04]  /*182b90*/  LDL.LU R29, [R1+0x1f68] ;  /* 0x001f6800011d7983 */ /* 0x000ea80000300800 */
[----:B------:R-:W2:Y:S04]  /*182ba0*/  LDL.LU R26, [R1+0x1f64] ;  /* 0x001f6400011a7983 */ /* 0x000ea80000300800 */
[----:B------:R0:W-:Y:S01]  /*182bb0*/  STSM.16.M88.4 [R27+0x200], R8 ;  /* 0x000200081b007844 */ /* 0x0001e20000000200 */
[----:B---3--:R-:W-:Y:S01]  /*182bc0*/  PRMT R0, R15, 0x5210, R7 ;  /* 0x000052100f007816 */ /* 0x008fe20000000007 */
[----:B----4-:R-:W-:-:S02]  /*182bd0*/  IMAD.MOV.U32 R21, RZ, RZ, R23 ;  /* 0x000000ffff157224 */ /* 0x010fc400078e0017 */
[----:B------:R-:W-:Y:S02]  /*182be0*/  IMAD.MOV.U32 R23, RZ, RZ, R28 ;  /* 0x000000ffff177224 */ /* 0x000fe400078e001c */
[----:B------:R-:W3:Y:S04]  /*182bf0*/  LDL.LU R28, [R1+0x1f44] ;  /* 0x001f4400011c7983 */ /* 0x000ee80000300800 */
[----:B0-----:R-:W4:Y:S04]  /*182c00*/  LDL.LU R9, [R1+0x1f40] ;  /* 0x001f400001097983 */ /* 0x001f280000300800 */
[----:B------:R-:W2:Y:S01]  /*182c10*/  LDL.LU R20, [R1+0x1eb8] ;  /* 0x001eb80001147983 */ /* 0x000ea20000300800 */
[----:B------:R-:W-:-:S03]  /*182c20*/  PRMT R7, R19, 0x5210, R3 ;  /* 0x0000521013077816 */ /* 0x000fc60000000003 */
[----:B------:R-:W-:Y:S01]  /*182c30*/  STL.64 [R1+0x63b8], R22 ;  /* 0x0063b81601007387 */ /* 0x000fe20000100a00 */
[----:B------:R-:W-:Y:S01]  /*182c40*/  PRMT R2, R18, 0x5210, R2 ;  /* 0x0000521012027816 */ /* 0x000fe20000000002 */
[----:B------:R-:W-:Y:S06]  /*182c50*/  BAR.SYNC.DEFER_BLOCKING 0x0 ;  /* 0x0000000000007b1d */ /* 0x000fec0000010000 */
[----:B--2---:R-:W-:Y:S04]  /*182c60*/  STL.64 [R1+0x63b0], R20 ;  /* 0x0063b01401007387 */ /* 0x004fe80000100a00 */
[----:B------:R-:W2:Y:S04]  /*182c70*/  LDL.LU R10, [R1+0x1eb4] ;  /* 0x001eb400010a7983 */ /* 0x000ea80000300800 */
[----:B------:R-:W3:Y:S04]  /*182c80*/  LDL.LU R16, [R1+0x1e60] ;  /* 0x001e600001107983 */ /* 0x000ee80000300800 */
[----:B------:R-:W3:Y:S04]  /*182c90*/  LDL.LU R18, [R1+0x1e54] ;  /* 0x001e540001127983 */ /* 0x000ee80000300800 */
[----:B------:R-:W4:Y:S04]  /*182ca0*/  LDL.LU R15, [R1+0x20a8] ;  /* 0x0020a800010f7983 */ /* 0x000f280000300800 */
[----:B------:R-:W-:Y:S04]  /*182cb0*/  STL.64 [R1+0x63a8], R6 ;  /* 0x0063a80601007387 */ /* 0x000fe80000100a00 */
[----:B------:R0:W-:Y:S04]  /*182cc0*/  STL.64 [R1+0x63a0], R4 ;  /* 0x0063a00401007387 */ /* 0x0001e80000100a00 */
[----:B------:R-:W1:Y:S04]  /*182cd0*/  LDS.128 R20, [R17] ;  /* 0x0000000011147984 */ /* 0x000e680000000c00 */
[----:B0-----:R-:W2:Y:S04]  /*182ce0*/  LDL.LU R4, [R1+0x7e0] ;  /* 0x0007e00001047983 */ /* 0x001ea80000300800 */
[----:B------:R-:W2:Y:S04]  /*182cf0*/  LDL.LU R5, [R1+0x7e4] ;  /* 0x0007e40001057983 */ /* 0x000ea80000300800 */
[----:B------:R-:W3:Y:S04]  /*182d00*/  LDL.LU R19, [R1+0x20a4] ;  /* 0x0020a40001137983 */ /* 0x000ee80000300800 */
[----:B------:R-:W3:Y:S04]  /*182d10*/  LDL.LU R11, [R1+0x20a0] ;  /* 0x0020a000010b7983 */ /* 0x000ee80000300800 */
[----:B-1----:R-:W-:Y:S04]  /*182d20*/  STL.64 [R1+0x790], R20 ;  /* 0x0007901401007387 */ /* 0x002fe80000100a00 */
[----:B------:R-:W-:Y:S04]  /*182d30*/  STL.64 [R1+0x798], R22 ;  /* 0x0007981601007387 */ /* 0x000fe80000100a00 */
[----:B------:R-:W0:Y:S01]  /*182d40*/  LDS.128 R20, [R17+0x400] ;  /* 0x0004000011147984 */ /* 0x000e220000000c00 */
[----:B------:R-:W-:-:S03]  /*182d50*/  IMAD.MOV.U32 R6, RZ, RZ, R2 ;  /* 0x000000ffff067224 */ /* 0x000fc600078e0002 */
[----:B------:R-:W3:Y:S01]  /*182d60*/  LDL.LU R3, [R1+0x209c] ;  /* 0x00209c0001037983 */ /* 0x000ee20000300800 */
[----:B------:R-:W-:Y:S01]  /*182d70*/  IMAD.MOV.U32 R7, RZ, RZ, R0 ;  /* 0x000000ffff077224 */ /* 0x000fe200078e0000 */
[----:B------:R-:W-:Y:S06]  /*182d80*/  BAR.SYNC.DEFER_BLOCKING 0x0 ;  /* 0x0000000000007b1d */ /* 0x000fec0000010000 */
[----:B------:R-:W3:Y:S04]  /*182d90*/  LDL.LU R12, [R1+0x2098] ;  /* 0x00209800010c7983 */ /* 0x000ee80000300800 */
[----:B0-----:R-:W-:Y:S01]  /*182da0*/  STL.64 [R1+0x640], R20 ;  /* 0x0006401401007387 */ /* 0x001fe20000100a00 */
[----:B------:R-:W-:-:S03]  /*182db0*/  IMAD.MOV.U32 R2, RZ, RZ, R22 ;  /* 0x000000ffff027224 */ /* 0x000fc600078e0016 */
[----:B------:R0:W-:Y:S04]  /*182dc0*/  STL [R1+0x64c], R23 ;  /* 0x00064c1701007387 */ /* 0x0001e80000100800 */
[----:B0-----:R-:W3:Y:S04]  /*182dd0*/  LDL.LU.64 R22, [R1+0x63b8] ;  /* 0x0063b80001167983 */ /* 0x001ee80000300a00 */
[----:B------:R-:W4:Y:S04]  /*182de0*/  LDL.LU.64 R20, [R1+0x63b0] ;  /* 0x0063b00001147983 */ /* 0x000f280000300a00 */
[----:B------:R-:W3:Y:S04]  /*182df0*/  LDL.LU R14, [R1+0x2094] ;  /* 0x00209400010e7983 */ /* 0x000ee80000300800 */
[----:B------:R-:W3:Y:S04]  /*182e00*/  LDL.LU R13, [R1+0x1880] ;  /* 0x00188000010d7983 */ /* 0x000ee80000300800 */
[----:B------:R-:W-:Y:S04]  /*182e10*/  STL [R1+0x5aa4], R2 ;  /* 0x005aa40201007387 */ /* 0x000fe80000100800 */
[----:B--2---:R0:W-:Y:S04]  /*182e20*/  STSM.16.M88.4 [R27], R4 ;  /* 0x000000041b007844 */ /* 0x0041e80000000200 */
[----:B0-----:R-:W2:Y:S04]  /*182e30*/  LDL.LU.64 R6, [R1+0x63a8] ;  /* 0x0063a80001067983 */ /* 0x001ea80000300a00 */
[----:B------:R-:W2:Y:S04]  /*182e40*/  LDL.LU.64 R4, [R1+0x63a0] ;  /* 0x0063a00001047983 */ /* 0x000ea80000300a00 */
[----:B--2---:R4:W-:Y:S02]  /*182e50*/  STSM.16.M88.4 [R27+0x200], R4 ;  /* 0x000200041b007844 */ /* 0x0049e40000000200 */
[----:B----4-:R-:W-:-:S02]  /*182e60*/  LOP3.LUT R4, R20, 0xffff, RZ, 0xc0, !PT ;  /* 0x0000ffff14047812 */ /* 0x010fc400078ec0ff */
[----:B------:R-:W2:Y:S01]  /*182e70*/  LDL.LU R20, [R1+0x20] ;  /* 0x0000200001147983 */ /* 0x000ea20000300800 */
[----:B------:R-:W-:Y:S02]  /*182e80*/  LOP3.LUT R5, R10, 0xffff, RZ, 0xc0, !PT ;  /* 0x0000ffff0a057812 */ /* 0x000fe400078ec0ff */
[----:B------:R-:W-:Y:S02]  /*182e90*/  PRMT R8, R15, 0x4210, R4 ;  /* 0x000042100f087816 */ /* 0x000fe40000000004 */
[----:B------:R-:W-:Y:S02]  /*182ea0*/  LOP3.LUT R29, R29, 0xffff, RZ, 0xc0, !PT ;  /* 0x0000ffff1d1d7812 */ /* 0x000fe400078ec0ff */
[----:B------:R-:W-:Y:S02]  /*182eb0*/  LOP3.LUT R0, R9, 0xffff, RZ, 0xc0, !PT ;  /* 0x0000ffff09007812 */ /* 0x000fe400078ec0ff */
[----:B---3--:R-:W-:Y:S02]  /*182ec0*/  LOP3.LUT R28, R28, 0xffff, RZ, 0xc0, !PT ;  /* 0x0000ffff1c1c7812 */ /* 0x008fe400078ec0ff */
[----:B------:R-:W-:-:S02]  /*182ed0*/  LOP3.LUT R6, R16, 0xffff, RZ, 0xc0, !PT ;  /* 0x0000ffff10067812 */ /* 0x000fc400078ec0ff */
[----:B------:R-:W-:Y:S02]  /*182ee0*/  PRMT R16, R19, 0x4210, R5 ;  /* 0x0000421013107816 */ /* 0x000fe40000000005 */
[----:B------:R-:W-:Y:S02]  /*182ef0*/  PRMT R10, R12, 0x4210, R29 ;  /* 0x000042100c0a7816 */ /* 0x000fe4000000001d */
[----:B------:R-:W-:Y:S01]  /*182f00*/  LOP3.LUT R26, R26, 0xffff, RZ, 0xc0, !PT ;  /* 0x0000ffff1a1a7812 */ /* 0x000fe200078ec0ff */
[----:B------:R-:W-:Y:S06]  /*182f10*/  BAR.SYNC.DEFER_BLOCKING 0x0 ;  /* 0x0000000000007b1d */ /* 0x000fec0000010000 */
[----:B--2---:R0:W-:Y:S04]  /*182f20*/  STL [R1+0x636c], R20 ;  /* 0x00636c1401007387 */ /* 0x0041e80000100800 */
[----:B------:R-:W2:Y:S04]  /*182f30*/  LDL.LU R15, [R1+0x187c] ;  /* 0x00187c00010f7983 */ /* 0x000ea80000300800 */
[----:B------:R-:W3:Y:S01]  /*182f40*/  LDL.LU R9, [R1+0x1850] ;  /* 0x0018500001097983 */ /* 0x000ee20000300800 */
[----:B0-----:R-:W-:-:S03]  /*182f50*/  LOP3.LUT R20, R18, 0xffff, RZ, 0xc0, !PT ;  /* 0x0000ffff12147812 */ /* 0x001fc600078ec0ff */
[----:B------:R-:W4:Y:S01]  /*182f60*/  LDL.LU R18, [R1+0x1854] ;  /* 0x0018540001127983 */ /* 0x000f220000300800 */
[----:B------:R-:W-:-:S03]  /*182f70*/  PRMT R2, R3, 0x4210, R20 ;  /* 0x0000421003027816 */ /* 0x000fc60000000014 */
[----:B------:R-:W4:Y:S01]  /*182f80*/  LDL.LU R19, [R1+0x185c] ;  /* 0x00185c0001137983 */ /* 0x000f220000300800 */
[----:B------:R-:W-:-:S03]  /*182f90*/  PRMT R3, R13, 0x4210, R28 ;  /* 0x000042100d037816 */ /* 0x000fc6000000001c */
[----:B------:R-:W2:Y:S04]  /*182fa0*/  LDL.LU R7, [R1+0x1858] ;  /* 0x0018580001077983 */ /* 0x000ea80000300800 */
[----:B------:R-:W3:Y:S04]  /*182fb0*/  LDL.LU R12, [R1+0x1860] ;  /* 0x00186000010c7983 */ /* 0x000ee80000300800 */
[----:B------:R-:W3:Y:S01]  /*182fc0*/  LDL.LU R13, [R1+0x1864] ;  /* 0x00186400010d7983 */ /* 0x000ee20000300800 */
[----:B------:R-:W-:-:S03]  /*182fd0*/  PRMT R11, R11, 0x4210, R6 ;  /* 0x000042100b0b7816 */ /* 0x000fc60000000006 */
[----:B---3--:R0:W-:Y:S02]  /*182fe0*/  STL.64 [R1+0x6390], R12 ;  /* 0x0063900c01007387 */ /* 0x0081e40000100a00 */
[----:B0-----:R-:W-:Y:S02]  /*182ff0*/  IMAD.MOV.U32 R13, RZ, RZ, R10 ;  /* 0x000000ffff0d7224 */ /* 0x001fe400078e000a */
[----:B------:R-:W-:Y:S01]  /*183000*/  IMAD.MOV.U32 R12, RZ, RZ, R11 ;  /* 0x000000ffff0c7224 */ /* 0x000fe200078e000b */
[----:B------:R-:W3:Y:S04]  /*183010*/  LDL.LU R10, [R1+0x1818] ;  /* 0x00181800010a7983 */ /* 0x000ee80000300800 */
[----:B------:R-:W3:Y:S01]  /*183020*/  LDL.LU R11, [R1+0x1814] ;  /* 0x00181400010b7983 */ /* 0x000ee20000300800 */
[----:B------:R-:W-:-:S03]  /*183030*/  PRMT R14, R14, 0x4210, R26 ;  /* 0x000042100e0e7816 */ /* 0x000fc6000000001a */
[----:B---3--:R-:W-:Y:S04]  /*183040*/  STL.64 [R1+0x6378], R10 ;  /* 0x0063780a01007387 */ /* 0x008fe80000100a00 */
[----:B------:R0:W-:Y:S02]  /*183050*/  STL [R1+0x6370], R9 ;  /* 0x0063700901007387 */ /* 0x0001e40000100800 */
[----:B0-----:R-:W-:Y:S02]  /*183060*/  IMAD.MOV.U32 R9, RZ, RZ, R16 ;  /* 0x000000ffff097224 */ /* 0x001fe400078e0010 */
[----:B------:R-:W3:Y:S01]  /*183070*/  LDL.LU R16, [R1+0x6398] ;  /* 0x0063980001107983 */ /* 0x000ee20000300800 */
[----:B------:R-:W-:-:S03]  /*183080*/  IMAD.MOV.U32 R10, RZ, RZ, R12 ;  /* 0x000000ffff0a7224 */ /* 0x000fc600078e000c */
[----:B--2---:R0:W-:Y:S04]  /*183090*/  STL.64 [R1+0x6388], R6 ;  /* 0x0063880601007387 */ /* 0x0041e80000100a00 */
[----:B------:R1:W-:Y:S01]  /*1830a0*/  STL.64 [R1+0x6380], R4 ;  /* 0x0063800401007387 */ /* 0x0003e20000100a00 */
[----:B0-----:R-:W-:Y:S01]  /*1830b0*/  PRMT R7, R15, 0x4210, R0 ;  /* 0x000042100f077816 */ /* 0x001fe20000000000 */
[----:B-1----:R-:W-:Y:S02]  /*1830c0*/  IMAD.MOV.U32 R4, RZ, RZ, R13 ;  /* 0x000000ffff047224 */ /* 0x002fe400078e000d */
[----:B------:R-:W-:Y:S02]  /*1830d0*/  IMAD.MOV.U32 R5, RZ, RZ, R14 ;  /* 0x000000ffff057224 */ /* 0x000fe400078e000e */
[----:B------:R-:W0:Y:S01]  /*1830e0*/  LDS.128 R12, [R17] ;  /* 0x00000000110c7984 */ /* 0x000e220000000c00 */
[----:B------:R-:W-:-:S03]  /*1830f0*/  IMAD.MOV.U32 R6, RZ, RZ, R3 ;  /* 0x000000ffff067224 */ /* 0x000fc600078e0003 */
[----:B0-----:R-:W-:Y:S01]  /*183100*/  STL [R1+0x630], R12 ;  /* 0x0006300c01007387 */ /* 0x001fe20000100800 */
[----:B------:R-:W-:-:S03]  /*183110*/  IMAD.MOV.U32 R3, RZ, RZ, R13 ;  /* 0x000000ffff037224 */ /* 0x000fc600078e000d */
[----:B------:R-:W-:Y:S04]  /*183120*/  STL.64 [R1+0x638], R14 ;  /* 0x0006380e01007387 */ /* 0x000fe80000100a00 */
[----:B------:R-:W0:Y:S01]  /*183130*/  LDS.128 R12, [R17+0x400] ;  /* 0x00040000110c7984 */ /* 0x000e220000000c00 */
[----:B------:R-:W-:Y:S01]  /*183140*/  IMAD.MOV.U32 R11, RZ, RZ, R2 ;  /* 0x000000ffff0b7224 */ /* 0x000fe200078e0002 */
[----:B------:R-:W-:Y:S06]  /*183150*/  BAR.SYNC.DEFER_BLOCKING 0x0 ;  /* 0x0000000000007b1d */ /* 0x000fec0000010000 */
[----:B0-----:R0:W-:Y:S01]  /*183160*/  STL.64 [R1+0x620], R12 ;  /* 0x0006200c01007387 */ /* 0x0011e20000100a00 */
[----:B------:R-:W-:-:S03]  /*183170*/  IMAD.MOV.U32 R2, RZ, RZ, R15 ;  /* 0x000000ffff027224 */ /* 0x000fc600078e000f */
[----:B------:R1:W-:Y:S04]  /*183180*/  STL [R1+0x628], R14 ;  /* 0x0006280e01007387 */ /* 0x0003e80000100800 */
[----:B0-----:R-:W2:Y:S04]  /*183190*/  LDL.LU.64 R12, [R1+0x6390] ;  /* 0x00639000010c7983 */ /* 0x001ea80000300a00 */
[----:B-1----:R-:W4:Y:S04]  /*1831a0*/  LDL.LU.64 R14, [R1+0x1138] ;  /* 0x00113800010e7983 */ /* 0x002f280000300a00 */
[----:B------:R0:W-:Y:S04]  /*1831b0*/  STSM.16.M88.4 [R27], R4 ;  /* 0x000000041b007844 */ /* 0x0001e80000000200 */
[----:B------:R1:W-:Y:S01]  /*1831c0*/  STSM.16.M88.4 [R27+0x200], R8 ;  /* 0x000200081b007844 */ /* 0x0003e20000000200 */
[----:B------:R-:W-:Y:S06]  /*1831d0*/  BAR.SYNC.DEFER_BLOCKING 0x0 ;  /* 0x0000000000007b1d */ /* 0x000fec0000010000 */
[----:B----4-:R4:W-:Y:S04]  /*1831e0*/  STL.64 [R1+0x6338], R14 ;  /* 0x0063380e01007387 */ /* 0x0109e80000100a00 */
[----:B------:R3:W-:Y:S04]  /*1831f0*/  STL.64 [R1+0x5ac0], R2 ;  /* 0x005ac00201007387 */ /* 0x0007e80000100a00 */
[----:B0-----:R-:W2:Y:S04]  /*183200*/  LDL.LU.64 R6, [R1+0x6388] ;  /* 0x0063880001067983 */ /* 0x001ea80000300a00 */
[----:B------:R-:W4:Y:S04]  /*183210*/  LDL.LU.64 R4, [R1+0x6380] ;  /* 0x0063800001047983 */ /* 0x000f280000300a00 */
[----:B-1----:R-:W3:Y:S04]  /*183220*/  LDL.LU.64 R10, [R1+0x6378] ;  /* 0x00637800010a7983 */ /* 0x002ee80000300a00 */
[----:B------:R-:W3:Y:S01]  /*183230*/  LDL.LU R9, [R1+0x6370] ;  /* 0x0063700001097983 */ /* 0x000ee20000300800 */
[----:B--2---:R-:W-:-:S02]  /*183240*/  PRMT R6, R19, 0x5210, R6 ;  /* 0x0000521013067816 */ /* 0x004fc40000000006 */
[----:B----4-:R-:W-:Y:S02]  /*183250*/  PRMT R5, R18, 0x5210, R5 ;  /* 0x0000521012057816 */ /* 0x010fe40000000005 */
[----:B---3--:R-:W-:Y:S02]  /*183260*/  PRMT R4, R9, 0x5210, R4 ;  /* 0x0000521009047816 */ /* 0x008fe40000000004 */
[----:B------:R-:W2:Y:S04]  /*183270*/  LDL.LU.64 R8, [R1+0x1130] ;  /* 0x0011300001087983 */ /* 0x000ea80000300a00 */
[----:B------:R-:W3:Y:S01]  /*183280*/  LDL.LU.64 R18, [R1+0x1108] ;  /* 0x0011080001127983 */ /* 0x000ee20000300a00 */
[----:B------:R-:W-:Y:S02]  /*183290*/  PRMT R7, R7, 0x5210, R20 ;  /* 0x0000521007077816 */ /* 0x000fe40000000014 */
[----:B------:R-:W-:-:S02]  /*1832a0*/  PRMT R12, R12, 0x5210, R29 ;  /* 0x000052100c0c7816 */ /* 0x000fc4000000001d */
[----:B------:R-:W-:Y:S02]  /*1832b0*/  PRMT R13, R13, 0x5210, R26 ;  /* 0x000052100d0d7816 */ /* 0x000fe4000000001a */
[----:B------:R-:W-:Y:S02]  /*1832c0*/  PRMT R14, R10, 0x5210, R28 ;  /* 0x000052100a0e7816 */ /* 0x000fe4000000001c */
[----:B------:R-:W-:Y:S01]  /*1832d0*/  PRMT R15, R11, 0x5210, R0 ;  /* 0x000052100b0f7816 */ /* 0x000fe20000000000 */
[----:B---3--:R-:W-:Y:S04]  /*1832e0*/  STL.64 [R1+0x6348], R18 ;  /* 0x0063481201007387 */ /* 0x008fe80000100a00 */
[----:B------:R-:W-:Y:S04]  /*1832f0*/  STL [R1+0x6340], R16 ;  /* 0x0063401001007387 */ /* 0x000fe80000100800 */
[----:B------:R-:W3:Y:S04]  /*183300*/  LDL.LU R20, [R1+0x636c] ;  /* 0x00636c0001147983 */ /* 0x000ee80000300800 */
[----:B------:R-:W-:Y:S04]  /*183310*/  STL.64 [R1+0x6358], R6 ;  /* 0x0063580601007387 */ /* 0x000fe80000100a00 */
[----:B------:R-:W-:Y:S04]  /*183320*/  STL.64 [R1+0x6350], R4 ;  /* 0x0063500401007387 */ /* 0x000fe80000100a00 */
[----:B------:R-:W0:Y:S04]  /*183330*/  LDS.128 R4, [R17] ;  /* 0x0000000011047984 */ /* 0x000e280000000c00 */
[----:B------:R-:W1:Y:S04]  /*183340*/  LDS.128 R16, [R17+0x400] ;  /* 0x0004000011107984 */ /* 0x000e680000000c00 */
[----:B------:R-:W4:Y:S04]  /*183350*/  LDL.LU R29, [R1+0x6368] ;  /* 0x00636800011d7983 */ /* 0x000f280000300800 */
[----:B------:R-:W2:Y:S04]  /*183360*/  LDL.LU R26, [R1+0x6364] ;  /* 0x00636400011a7983 */ /* 0x000ea80000300800 */
[----:B------:R-:W2:Y:S04]  /*183370*/  LDL.LU R28, [R1+0x6360] ;  /* 0x00636000011c7983 */ /* 0x000ea80000300800 */
[----:B------:R-:W2:Y:S04]  /*183380*/  LDL.LU.64 R10, [R1+0x1100] ;  /* 0x00110000010a7983 */ /* 0x000ea80000300a00 */
[----:B------:R-:W2:Y:S01]  /*183390*/  LDL R3, [R1] ;  /* 0x0000000001037983 */ /* 0x000ea20000100800 */
[----:B------:R-:W-:Y:S06]  /*1833a0*/  BAR.SYNC.DEFER_BLOCKING 0x0 ;  /* 0x0000000000007b1d */ /* 0x000fec0000010000 */
[----:B0-----:R-:W-:Y:S04]  /*1833b0*/  STL.64 [R1+0x7e0], R4 ;  /* 0x0007e00401007387 */ /* 0x001fe80000100a00 */
[----:B------:R0:W-:Y:S04]  /*1833c0*/  STL.64 [R1+0x7e8], R6 ;  /* 0x0007e80601007387 */ /* 0x0001e80000100a00 */
[----:B0-----:R-:W2:Y:S04]  /*1833d0*/  LDL.LU.64 R6, [R1+0x6358] ;  /* 0x0063580001067983 */ /* 0x001ea80000300a00 */
[----:B------:R-:W2:Y:S04]  /*1833e0*/  LDL.LU.64 R4, [R1+0x6350] ;  /* 0x0063500001047983 */ /* 0x000ea80000300a00 */
[----:B-1----:R-:W-:Y:S04]  /*1833f0*/  STL.64 [R1+0x7f0], R16 ;  /* 0x0007f01001007387 */ /* 0x002fe80000100a00 */
[----:B------:R0:W-:Y:S04]  /*183400*/  STL.64 [R1+0x7f8], R18 ;  /* 0x0007f81201007387 */ /* 0x0001e80000100a00 */
[----:B------:R1:W-:Y:S04]  /*183410*/  STSM.16.M88.4 [R27], R12 ;  /* 0x0000000c1b007844 */ /* 0x0003e80000000200 */
[----:B0-----:R-:W2:Y:S04]  /*183420*/  LDL.LU.64 R18, [R1+0x6348] ;  /* 0x0063480001127983 */ /* 0x001ea80000300a00 */
[----:B------:R-:W2:Y:S04]  /*183430*/  LDL.LU R16, [R1+0x6340] ;  /* 0x0063400001107983 */ /* 0x000ea80000300800 */
[----:B-1----:R-:W2:Y:S04]  /*183440*/  LDL.LU.64 R14, [R1+0x6338] ;  /* 0x00633800010e7983 */ /* 0x002ea80000300a00 */
[----:B------:R-:W2:Y:S01]  /*183450*/  LDL.LU.64 R12, [R1+0x1178] ;  /* 0x00117800010c7983 */ /* 0x000ea20000300a00 */
[----:B---3--:R-:W-:-:S02]  /*183460*/  PRMT R0, R20, 0x7770, RZ ;  /* 0x0000777014007816 */ /* 0x008fc400000000ff */
[----:B----4-:R-:W-:Y:S01]  /*183470*/  LOP3.LUT P3, RZ, R29, 0x4000000, RZ, 0xc0, !PT ;  /* 0x040000001dff7812 */ /* 0x010fe2000786c0ff */
[----:B--2---:R-:W-:Y:S04]  /*183480*/  STL.64 [R1+0x62d0], R26 ;  /* 0x0062d01a01007387 */ /* 0x004fe80000100a00 */
[----:B------:R-:W-:Y:S01]  /*183490*/  STSM.16.M88.4 [R27+0x200], R4 ;  /* 0x000200041b007844 */ /* 0x000fe20000000200 */
[----:B------:R-:W-:Y:S06]  /*1834a0*/  BAR.SYNC.DEFER_BLOCKING 0x0 ;  /* 0x0000000000007b1d */ /* 0x000fec0000010000 */
[----:B------:R0:W-:Y:S02]  /*1834b0*/  @P2 STG.E.U8 desc[UR4][R14.64], R0 ;  /* 0x000000000e002986 */ /* 0x0001e4000c101104 */
[----:B0-----:R-:W-:-:S02]  /*1834c0*/  PRMT R0, R20, 0x7771, RZ ;  /* 0x0000777114007816 */ /* 0x001fc400000000ff */
[----:B------:R-:W2:Y:S04]  /*1834d0*/  LDL.LU.64 R14, [R1+0x1170] ;  /* 0x00117000010e7983 */ /* 0x000ea80000300a00 */
[----:B------:R0:W-:Y:S01]  /*1834e0*/  @P1 STG.E.U8 desc[UR4][R8.64], R0 ;  /* 0x0000000008001986 */ /* 0x0001e2000c101104 */
[C---:B------:R-:W-:Y:S02]  /*1834f0*/  LOP3.LUT P2, RZ, R29.reuse, 0x8000000, RZ, 0xc0, !PT ;  /* 0x080000001dff7812 */ /* 0x040fe4000784c0ff */
[----:B------:R-:W-:Y:S02]  /*183500*/  LOP3.LUT P1, RZ, R29, 0x10000000, RZ, 0xc0, !PT ;  /* 0x100000001dff7812 */ /* 0x000fe4000782c0ff */
[----:B0-----:R-:W-:-:S05]  /*183510*/  PRMT R0, R20, 0x7772, RZ ;  /* 0x0000777214007816 */ /* 0x001fca00000000ff */
[----:B------:R0:W-:Y:S01]  /*183520*/  @P0 STG.E.U8 desc[UR4][R18.64], R0 ;  /* 0x0000000012000986 */ /* 0x0001e2000c101104 */
[----:B------:R-:W-:-:S03]  /*183530*/  LOP3.LUT P0, RZ, R29, 0x20000000, RZ, 0xc0, !PT ;  /* 0x200000001dff7812 */ /* 0x000fc6000780c0ff */
[----:B0-----:R-:W3:Y:S04]  /*183540*/  LDL.LU.64 R18, [R1+0x1168] ;  /* 0x0011680001127983 */ /* 0x001ee80000300a00 */
[----:B------:R-:W4:Y:S04]  /*183550*/  LDL.LU R0, [R1+0x24] ;  /* 0x0000240001007983 */ /* 0x000f280000300800 */
[----:B------:R0:W-:Y:S04]  /*183560*/  STL.64 [R1+0x6320], R28 ;  /* 0x0063201c01007387 */ /* 0x0001e80000100a00 */
[----:B0-----:R-:W2:Y:S04]  /*183570*/  LDL.LU.64 R28, [R1+0x11b0] ;  /* 0x0011b000011c7983 */ /* 0x001ea80000300a00 */
[----:B--2---:R0:W-:Y:S04]  /*183580*/  STL.64 [R1+0x6328], R28 ;  /* 0x0063281c01007387 */ /* 0x0041e80000100a00 */
[----:B0-----:R-:W2:Y:S01]  /*183590*/  LDL.LU.64 R28, [R1+0x11b8] ;  /* 0x0011b800011c7983 */ /* 0x001ea20000300a00 */
[----:B------:R-:W-:-:S05]  /*1835a0*/  PRMT R2, R20, 0x7773, RZ ;  /* 0x0000777314027816 */ /* 0x000fca00000000ff */
[----:B------:R0:W-:Y:S01]  /*1835b0*/  @P4 STG.E.U8 desc[UR4][R10.64], R2 ;  /* 0x000000020a004986 */ /* 0x0001e2000c101104 */
[----:B------:R-:W-:Y:S02]  /*1835c0*/  LOP3.LUT P4, RZ, R16, 0x2000000, RZ, 0xc0, !PT ;  /* 0x0200000010ff7812 */ /* 0x000fe4000788c0ff */
[----:B0-----:R-:W-:-:S11]  /*1835d0*/  PRMT R2, R3, 0x7770, RZ ;  /* 0x0000777003027816 */ /* 0x001fd600000000ff */
[----:B------:R-:W-:Y:S01]  /*1835e0*/  @P4 STG.E.U8 desc[UR4][R12.64], R2 ;  /* 0x000000020c004986 */ /* 0x000fe2000c101104 */
[----:B------:R-:W-:-:S03]  /*1835f0*/  LOP3.LUT P4, RZ, R16, 0x1000000, RZ, 0xc0, !PT ;  /* 0x0100000010ff7812 */ /* 0x000fc6000788c0ff */
[----:B--2---:R0:W-:Y:S04]  /*183600*/  STL.64 [R1+0x6330], R28 ;  /* 0x0063301c01007387 */ /* 0x0041e80000100a00 */
[----:B0-----:R-:W2:Y:S01]  /*183610*/  LDL.LU.64 R28, [R1+0x1160] ;  /* 0x00116000011c7983 */ /* 0x001ea20000300a00 */
[----:B------:R-:W-:-:S03]  /*183620*/  PRMT R2, R3, 0x7771, RZ ;  /* 0x0000777103027816 */ /* 0x000fc600000000ff */
[----:B------:R-:W4:Y:S04]  /*183630*/  LDL.LU.64 R26, [R1+0x1198] ;  /* 0x00119800011a7983 */ /* 0x000f280000300a00 */
[----:B------:R0:W-:Y:S01]  /*183640*/  @P4 STG.E.U8 desc[UR4][R14.64], R2 ;  /* 0x000000020e004986 */ /* 0x0001e2000c101104 */
[----:B------:R-:W-:-:S03]  /*183650*/  LOP3.LUT P4, RZ, R16, 0x800000, RZ, 0xc0, !PT ;  /* 0x0080000010ff7812 */ /* 0x000fc6000788c0ff */
[----:B------:R-:W4:Y:S04]  /*183660*/  LDL R20, [R1+0x4] ;  /* 0x0000040001147983 */ /* 0x000f280000100800 */
[----:B------:R-:W4:Y:S01]  /*183670*/  LDL.LU R17, [R1+0x28] ;  /* 0x0000280001117983 */ /* 0x000f220000300800 */
[----:B0-----:R-:W-:-:S03]  /*183680*/  PRMT R2, R3, 0x7772, RZ ;  /* 0x0000777203027816 */ /* 0x001fc600000000ff */
[----:B------:R-:W4:Y:S04]  /*183690*/  LDL.LU.64 R4, [R1+0x1190] ;  /* 0x0011900001047983 */ /* 0x000f280000300a00 */
[----:B---3--:R0:W-:Y:S01]  /*1836a0*/  @P4 STG.E.U8 desc[UR4][R18.64], R2 ;  /* 0x0000000212004986 */ /* 0x0081e2000c101104 */
[----:B------:R-:W-:-:S03]  /*1836b0*/  LOP3.LUT P4, RZ, R16, 0x400000, RZ, 0xc0, !PT ;  /* 0x0040000010ff7812 */ /* 0x000fc6000788c0ff */
[----:B------:R-:W3:Y:S04]  /*1836c0*/  LDL.LU.64 R6, [R1+0x11d8] ;  /* 0x0011d80001067983 */ /* 0x000ee80000300a00 */
[----:B------:R-:W3:Y:S01]  /*1836d0*/  LDL.LU.64 R8, [R1+0x11d0] ;  /* 0x0011d00001087983 */ /* 0x000ee20000300a00 */
[----:B0-----:R-:W-:-:S03]  /*1836e0*/  PRMT R2, R3, 0x7773, RZ ;  /* 0x0000777303027816 */ /* 0x001fc600000000ff */
[----:B------:R-:W3:Y:S04]  /*1836f0*/  LDL.LU.64 R10, [R1+0x11c8] ;  /* 0x0011c800010a7983 */ /* 0x000ee80000300a00 */
[----:B------:R-:W3:Y:S04]  /*183700*/  LDL.LU.64 R12, [R1+0x11c0] ;  /* 0x0011c000010c7983 */ /* 0x000ee80000300a00 */
[----:B------:R-:W3:Y:S04]  /*183710*/  LDL.LU.64 R14, [R1+0x1238] ;  /* 0x00123800010e7983 */ /* 0x000ee80000300a00 */
[----:B------:R-:W3:Y:S04]  /*183720*/  LDL.LU.64 R18, [R1+0x1230] ;  /* 0x0012300001127983 */ /* 0x000ee80000300a00 */
[----:B--2---:R0:W-:Y:S04]  /*183730*/  @P4 STG.E.U8 desc[UR4][R28.64], R2 ;  /* 0x000000021c004986 */ /* 0x0041e8000c101104 */
[----:B0-----:R-:W2:Y:S01]  /*183740*/  LDL.LU.64 R28, [R1+0x6330] ;  /* 0x00633000011c7983 */ /* 0x001ea20000300a00 */
[----:B------:R-:W-:-:S02]  /*183750*/  LOP3.LUT P4, RZ, R16, 0x200000, RZ, 0xc0, !PT ;  /* 0x0020000010ff7812 */ /* 0x000fc4000788c0ff */
[----:B----4-:R-:W-:-:S11]  /*183760*/  PRMT R2, R0, 0x7770, RZ ;  /* 0x0000777000027816 */ /* 0x010fd600000000ff */
[----:B--2---:R0:W-:Y:S04]  /*183770*/  @P4 STG.E.U8 desc[UR4][R28.64], R2 ;  /* 0x000000021c004986 */ /* 0x0041e8000c101104 */
[----:B0-----:R-:W2:Y:S01]  /*183780*/  LDL.LU.64 R28, [R1+0x6328] ;  /* 0x00632800011c7983 */ /* 0x001ea20000300a00 */
[----:B------:R-:W-:Y:S02]  /*183790*/  LOP3.LUT P4, RZ, R16, 0x100000, RZ, 0xc0, !PT ;  /* 0x0010000010ff7812 */ /* 0x000fe4000788c0ff */
[----:B------:R-:W-:-:S11]  /*1837a0*/  PRMT R2, R0, 0x7771, RZ ;  /* 0x0000777100027816 */ /* 0x000fd600000000ff */
[----:B--2---:R0:W-:Y:S04]  /*1837b0*/  @P4 STG.E.U8 desc[UR4][R28.64], R2 ;  /* 0x000000021c004986 */ /* 0x0041e8000c101104 */
[----:B0-----:R-:W2:Y:S01]  /*1837c0*/  LDL.LU.64 R28, [R1+0x6320] ;  /* 0x00632000011c7983 */ /* 0x001ea20000300a00 */
[----:B------:R-:W-:Y:S02]  /*1837d0*/  LOP3.LUT P4, RZ, R16, 0x80000, RZ, 0xc0, !PT ;  /* 0x0008000010ff7812 */ /* 0x000fe4000788c0ff */
[C---:B------:R-:W-:Y:S02]  /*1837e0*/  PRMT R2, R0.reuse, 0x7772, RZ ;  /* 0x0000777200027816 */ /* 0x040fe400000000ff */
[----:B------:R-:W-:-:S09]  /*1837f0*/  PRMT R0, R0, 0x7773, RZ ;  /* 0x0000777300007816 */ /* 0x000fd200000000ff */
[----:B------:R-:W-:Y:S01]  /*183800*/  @P4 STG.E.U8 desc[UR4][R26.64], R2 ;  /* 0x000000021a004986 */ /* 0x000fe2000c101104 */
[----:B------:R-:W-:-:S03]  /*183810*/  LOP3.LUT P4, RZ, R16, 0x40000, RZ, 0xc0, !PT ;  /* 0x0004000010ff7812 */ /* 0x000fc6000788c0ff */
[----:B------:R0:W-:Y:S02]  /*183820*/  @P5 STG.E.U8 desc[UR4][R4.64], R0 ;  /* 0x0000000004005986 */ /* 0x0001e4000c101104 */
[----:B0-----:R-:W-:-:S05]  /*183830*/  PRMT R0, R20, 0x7770, RZ ;  /* 0x0000777014007816 */ /* 0x001fca00000000ff */
[----:B---3--:R0:W-:Y:S02]  /*183840*/  @P6 STG.E.U8 desc[UR4][R6.64], R0 ;  /* 0x0000000006006986 */ /* 0x0081e4000c101104 */
[----:B0-----:R-:W-:-:S05]  /*183850*/  PRMT R0, R20, 0x7771, RZ ;  /* 0x0000777114007816 */ /* 0x001fca00000000ff */
[----:B------:R0:W-:Y:S02]  /*183860*/  @P4 STG.E.U8 desc[UR4][R8.64], R0 ;  /* 0x0000000008004986 */ /* 0x0001e4000c101104 */
[----:B0-----:R-:W-:-:S05]  /*183870*/  PRMT R0, R20, 0x7772, RZ ;  /* 0x0000777214007816 */ /* 0x001fca00000000ff */
[----:B------:R0:W-:Y:S02]  /*183880*/  @P3 STG.E.U8 desc[UR4][R10.64], R0 ;  /* 0x000000000a003986 */ /* 0x0001e4000c101104 */
[----:B0-----:R-:W-:-:S05]  /*183890*/  PRMT R0, R20, 0x7773, RZ ;  /* 0x0000777314007816 */ /* 0x001fca00000000ff */
[----:B------:R0:W-:Y:S02]  /*1838a0*/  @P2 STG.E.U8 desc[UR4][R12.64], R0 ;  /* 0x000000000c002986 */ /* 0x0001e4000c101104 */
[----:B0-----:R-:W-:-:S05]  /*1838b0*/  PRMT R0, R17, 0x7770, RZ ;  /* 0x0000777011007816 */ /* 0x001fca00000000ff */
[----:B------:R0:W-:Y:S02]  /*1838c0*/  @P1 STG.E.U8 desc[UR4][R14.64], R0 ;  /* 0x000000000e001986 */ /* 0x0001e4000c101104 */
[----:B0-----:R-:W-:Y:S02]  /*1838d0*/  PRMT R0, R17, 0x7771, RZ ;  /* 0x0000777111007816 */ /* 0x001fe400000000ff */
[----:B------:R-:W3:Y:S04]  /*1838e0*/  LDL.LU.64 R14, [R1+0x11f8] ;  /* 0x0011f800010e7983 */ /* 0x000ee80000300a00 */
[----:B------:R-:W4:Y:S04]  /*1838f0*/  LDL.LU.64 R12, [R1+0x11f0] ;  /* 0x0011f000010c7983 */ /* 0x000f280000300a00 */
[----:B------:R0:W-:Y:S04]  /*183900*/  @P0 STG.E.U8 desc[UR4][R18.64], R0 ;  /* 0x0000000012000986 */ /* 0x0001e8000c101104 */
[----:B------:R-:W4:Y:S04]  /*183910*/  LDL.LU.64 R8, [R1+0x1258] ;  /* 0x0012580001087983 */ /* 0x000f280000300a00 */
[----:B0-----:R-:W4:Y:S04]  /*183920*/  LDL.LU.64 R18, [R1+0x1250] ;  /* 0x0012500001127983 */ /* 0x001f280000300a00 */
[----:B------:R-:W4:Y:S04]  /*183930*/  LDL.LU.64 R10, [R1+0x1248] ;  /* 0x00124800010a7983 */ /* 0x000f280000300a00 */
[----:B------:R-:W4:Y:S01]  /*183940*/  LDL R20, [R1+0x8] ;  /* 0x0000080001147983 */ /* 0x000f220000100800 */
[----:B------:R-:W-:-:S02]  /*183950*/  LOP3.LUT R16, R16, 0xfffffbff, RZ, 0xc0, !PT ;  /* 0xfffffbff10107812 */ /* 0x000fc400078ec0ff */
[----:B------:R-:W-:Y:S01]  /*183960*/  PRMT R2, R17, 0x7772, RZ ;  /* 0x0000777211027816 */ /* 0x000fe200000000ff */
[----:B------:R-:W4:Y:S01]  /*183970*/  LDL.LU R0, [R1+0x2c] ;  /* 0x00002c0001007983 */ /* 0x000f220000300800 */
[----:B--2---:R-:W-:-:S13]  /*183980*/  LOP3.LUT P5, RZ, R28, 0x400, RZ, 0xc0, !PT ;  /* 0x000004001cff7812 */ /* 0x004fda00078ac0ff */
        /* <DEDUP_REMOVED lines=11> */
[----:B------:R-:W-:Y:S02]  /*183a40*/  LOP3.LUT R16, R16, 0xffffbfff, RZ, 0xc0, !PT ;  /* 0xffffbfff10107812 */ /* 0x000fe400078ec0ff */
[----:B------:R-:W-:-:S09]  /*183a50*/  LOP3.LUT P3, RZ, R29, 0x40000000, RZ, 0xc0, !PT ;  /* 0x400000001dff7812 */ /* 0x000fd2000786c0ff */
[----:B------:R-:W-:Y:S02]  /*183a60*/  @P5 LOP3.LUT R16, R16, 0x4000, RZ, 0xfc, !PT ;  /* 0x0000400010105812 */ /* 0x000fe400078efcff */
[----:B------:R-:W-:Y:S02]  /*183a70*/  LOP3.LUT P5, RZ, R28, 0x20, RZ, 0xc0, !PT ;  /* 0x000000201cff7812 */ /* 0x000fe400078ac0ff */
[----:B------:R-:W-:Y:S02]  /*183a80*/  LOP3.LUT R16, R16, 0xffff7fff, RZ, 0xc0, !PT ;  /* 0xffff7fff10107812 */ /* 0x000fe400078ec0ff */
[----:B------:R-:W-:Y:S02]  /*183a90*/  LOP3.LUT P2, RZ, R29, 0x80000000, RZ, 0xc0, !PT ;  /* 0x800000001dff7812 */ /* 0x000fe4000784c0ff */
[----:B------:R-:W-:-:S07]  /*183aa0*/  LOP3.LUT P1, RZ, R28, 0x1, RZ, 0xc0, !PT ;  /* 0x000000011cff7812 */ /* 0x000fce000782c0ff */
[----:B------:R-:W-:Y:S02]  /*183ab0*/  @P5 LOP3.LUT R16, R16, 0x8000, RZ, 0xfc, !PT ;  /* 0x0000800010105812 */ /* 0x000fe400078efcff */
[----:B------:R-:W-:Y:S02]  /*183ac0*/  LOP3.LUT P5, RZ, R28, 0x10, RZ, 0xc0, !PT ;  /* 0x000000101cff7812 */ /* 0x000fe400078ac0ff */
[----:B------:R-:W-:Y:S02]  /*183ad0*/  LOP3.LUT R16, R16, 0xfffeffff, RZ, 0xc0, !PT ;  /* 0xfffeffff10107812 */ /* 0x000fe400078ec0ff */
[----:B------:R-:W-:-:S09]  /*183ae0*/  LOP3.LUT P0, RZ, R28, 0x2, RZ, 0xc0, !PT ;  /* 0x000000021cff7812 */ /* 0x000fd2000780c0ff */
[----:B------:R-:W-:Y:S02]  /*183af0*/  @P5 LOP3.LUT R16, R16, 0x10000, RZ, 0xfc, !PT ;  /* 0x0001000010105812 */ /* 0x000fe400078efcff */
[----:B------:R-:W-:Y:S01]  /*183b00*/  LOP3.LUT P5, RZ, R28, 0x8, RZ, 0xc0, !PT ;  /* 0x000000081cff7812 */ /* 0x000fe200078ac0ff */
[----:B---3--:R0:W-:Y:S02]  /*183b10*/  @P3 STG.E.U8 desc[UR4][R14.64], R2 ;  /* 0x000000020e003986 */ /* 0x0081e4000c101104 */
[----:B0-----:R-:W-:-:S05]  /*183b20*/  PRMT R2, R17, 0x7773, RZ ;  /* 0x0000777311027816 */ /* 0x001fca00000000ff */
[----:B----4-:R0:W-:Y:S01]  /*183b30*/  @P2 STG.E.U8 desc[UR4][R12.64], R2 ;  /* 0x000000020c002986 */ /* 0x0101e2000c101104 */
[----:B------:R-:W-:Y:S02]  /*183b40*/  LOP3.LUT R16, R16, 0xfffdffff, RZ, 0xc0, !PT ;  /* 0xfffdffff10107812 */ /* 0x000fe400078ec0ff */
[----:B0-----:R-:W-:Y:S01]  /*183b50*/  PRMT R2, R20, 0x7770, RZ ;  /* 0x0000777014027816 */ /* 0x001fe200000000ff */
[----:B------:R-:W-:Y:S04]  /*183b60*/  STL [R1+0x6068], R29 ;  /* 0x0060681d01007387 */ /* 0x000fe80000100800 */
[----:B------:R0:W-:Y:S01]  /*183b70*/  @P1 STG.E.U8 desc[UR4][R8.64], R2 ;  /* 0x0000000208001986 */ /* 0x0001e2000c101104 */
[----:B------:R-:W-:-:S03]  /*183b80*/  @P5 LOP3.LUT R16, R16, 0x20000, RZ, 0xfc, !PT ;  /* 0x0002000010105812 */ /* 0x000fc600078efcff */
[----:B------:R-:W2:Y:S01]  /*183b90*/  LDL.LU.64 R14, [R1+0x1240] ;  /* 0x00124000010e7983 */ /* 0x000ea20000300a00 */
[----:B0-----:R-:W-:-:S03]  /*183ba0*/  PRMT R2, R20, 0x7771, RZ ;  /* 0x0000777114027816 */ /* 0x001fc600000000ff */
[----:B------:R-:W3:Y:S01]  /*183bb0*/  LDL.LU.64 R12, [R1+0x29b8] ;  /* 0x0029b800010c7983 */ /* 0x000ee20000300a00 */
[----:B------:R-:W-:-:S03]  /*183bc0*/  LOP3.LUT P5, RZ, R28, 0x4, RZ, 0xc0, !PT ;  /* 0x000000041cff7812 */ /* 0x000fc600078ac0ff */
[----:B------:R0:W-:Y:S01]  /*183bd0*/  @P0 STG.E.U8 desc[UR4][R18.64], R2 ;  /* 0x0000000212000986 */ /* 0x0001e2000c101104 */
[C---:B------:R-:W-:Y:S02]  /*183be0*/  LOP3.LUT P6, RZ, R28.reuse, 0x800, RZ, 0xc0, !PT ;  /* 0x000008001cff7812 */ /* 0x040fe400078cc0ff */
[C---:B------:R-:W-:Y:S02]  /*183bf0*/  LOP3.LUT P4, RZ, R28.reuse, 0x1000, RZ, 0xc0, !PT ;  /* 0x000010001cff7812 */ /* 0x040fe4000788c0ff */
[C---:B------:R-:W-:Y:S02]  /*183c00*/  LOP3.LUT P3, RZ, R28.reuse, 0x2000, RZ, 0xc0, !PT ;  /* 0x000020001cff7812 */ /* 0x040fe4000786c0ff */
[C---:B------:R-:W-:Y:S02]  /*183c10*/  LOP3.LUT P2, RZ, R28.reuse, 0x4000, RZ, 0xc0, !PT ;  /* 0x000040001cff7812 */ /* 0x040fe4000784c0ff */
[C---:B------:R-:W-:Y:S01]  /*183c20*/  LOP3.LUT P1, RZ, R28.reuse, 0x8000, RZ, 0xc0, !PT ;  /* 0x000080001cff7812 */ /* 0x040fe2000782c0ff */
[----:B0-----:R-:W4:Y:S01]  /*183c30*/  LDL.LU.64 R18, [R1+0x29b0] ;  /* 0x0029b00001127983 */ /* 0x001f220000300a00 */
[----:B------:R-:W-:-:S03]  /*183c40*/  LOP3.LUT P0, RZ, R28, 0x10000, RZ, 0xc0, !PT ;  /* 0x000100001cff7812 */ /* 0x000fc6000780c0ff */
[----:B------:R-:W4:Y:S04]  /*183c50*/  LDL R17, [R1+0xc] ;  /* 0x00000c0001117983 */ /* 0x000f280000100800 */
[----:B------:R0:W-:Y:S04]  /*183c60*/  STL [R1+0x6300], R28 ;  /* 0x0063001c01007387 */ /* 0x0001e80000100800 */
        /* <DEDUP_REMOVED lines=8> */
[----:B------:R-:W-:Y:S02]  /*183cf0*/  LOP3.LUT P5, RZ, R16, 0x10000, RZ, 0xc0, !PT ;  /* 0x0001000010ff7812 */ /* 0x000fe400078ac0ff */
[----:B------:R-:W-:Y:S01]  /*183d00*/  PRMT R6, R0, 0x7770, RZ ;  /* 0x0000777000067816 */ /* 0x000fe200000000ff */
[----:B--2---:R0:W-:Y:S04]  /*183d10*/  STL.64 [R1+0x6318], R28 ;  /* 0x0063181c01007387 */ /* 0x0041e80000100a00 */
[----:B0-----:R-:W2:Y:S06]  /*183d20*/  LDL.LU.64 R28, [R1+0x29a8] ;  /* 0x0029a800011c7983 */ /* 0x001eac0000300a00 */
[----:B---3--:R0:W-:Y:S01]  /*183d30*/  @P5 STG.E.U8 desc[UR4][R12.64], R6 ;  /* 0x000000060c005986 */ /* 0x0081e2000c101104 */
[----:B------:R-:W-:-:S03]  /*183d40*/  LOP3.LUT P5, RZ, R16, 0x8000, RZ, 0xc0, !PT ;  /* 0x0000800010ff7812 */ /* 0x000fc600078ac0ff */
[----:B------:R-:W3:Y:S01]  /*183d50*/  LDL.LU.64 R26, [R1+0x2998] ;  /* 0x00299800011a7983 */ /* 0x000ee20000300a00 */
[----:B------:R-:W-:-:S03]  /*183d60*/  IMAD.MOV.U32 R20, RZ, RZ, R25 ;  /* 0x000000ffff147224 */ /* 0x000fc600078e0019 */
[----:B------:R-:W3:Y:S01]  /*183d70*/  LDL.LU.64 R2, [R1+0x2990] ;  /* 0x0029900001027983 */ /* 0x000ee20000300a00 */
[----:B0-----:R-:W-:-:S03]  /*183d80*/  PRMT R12, R0, 0x7771, RZ ;  /* 0x00007771000c7816 */ /* 0x001fc600000000ff */
[----:B------:R-:W3:Y:S04]  /*183d90*/  LDL.LU.64 R4, [R1+0x12b8] ;  /* 0x0012b80001047983 */ /* 0x000ee80000300a00 */
[----:B----4-:R0:W-:Y:S01]  /*183da0*/  @P5 STG.E.U8 desc[UR4][R18.64], R12 ;  /* 0x0000000c12005986 */ /* 0x0101e2000c101104 */
[----:B------:R-:W-:Y:S02]  /*183db0*/  LOP3.LUT P5, RZ, R16, 0x4000, RZ, 0xc0, !PT ;  /* 0x0000400010ff7812 */ /* 0x000fe400078ac0ff */
[----:B------:R-:W-:Y:S01]  /*183dc0*/  PRMT R25, R0, 0x7772, RZ ;  /* 0x0000777200197816 */ /* 0x000fe200000000ff */
[----:B------:R-:W4:Y:S04]  /*183dd0*/  LDL.LU R15, [R1+0x80] ;  /* 0x00008000010f7983 */ /* 0x000f280000300800 */
[----:B------:R-:W4:Y:S04]  /*183de0*/  LDL.LU R14, [R1+0x70] ;  /* 0x00007000010e7983 */ /* 0x000f280000300800 */
[----:B------:R-:W4:Y:S04]  /*183df0*/  LDL.LU.64 R6, [R1+0x2988] ;  /* 0x0029880001067983 */ /* 0x000f280000300a00 */
[----:B------:R-:W4:Y:S04]  /*183e00*/  LDL.LU.64 R8, [R1+0x2980] ;  /* 0x0029800001087983 */ /* 0x000f280000300a00 */
[----:B------:R-:W4:Y:S04]  /*183e10*/  LDL.LU.64 R10, [R1+0x2978] ;  /* 0x00297800010a7983 */ /* 0x000f280000300a00 */
[----:B0-----:R-:W4:Y:S04]  /*183e20*/  LDL.LU.64 R12, [R1+0x12d0] ;  /* 0x0012d000010c7983 */ /* 0x001f280000300a00 */
[----:B------:R-:W4:Y:S04]  /*183e30*/  LDL.LU.64 R18, [R1+0x2970] ;  /* 0x0029700001127983 */ /* 0x000f280000300a00 */
[----:B--2---:R0:W-:Y:S04]  /*183e40*/  @P5 STG.E.U8 desc[UR4][R28.64], R25 ;  /* 0x000000191c005986 */ /* 0x0041e8000c101104 */
[----:B0-----:R-:W2:Y:S01]  /*183e50*/  LDL.LU.64 R28, [R1+0x6318] ;  /* 0x00631800011c7983 */ /* 0x001ea20000300a00 */
[----:B------:R-:W-:-:S02]  /*183e60*/  LOP3.LUT P5, RZ, R16, 0x2000, RZ, 0xc0, !PT ;  /* 0x0000200010ff7812 */ /* 0x000fc400078ac0ff */
[----:B------:R-:W-:Y:S01]  /*183e70*/  PRMT R0, R0, 0x7773, RZ ;  /* 0x0000777300007816 */ /* 0x000fe200000000ff */
[----:B------:R-:W4:Y:S10]  /*183e80*/  LDL.LU R25, [R1+0x6310] ;  /* 0x0063100001197983 */ /* 0x000f340000300800 */
[----:B--2---:R0:W-:Y:S04]  /*183e90*/  @P5 STG.E.U8 desc[UR4][R28.64], R0 ;  /* 0x000000001c005986 */ /* 0x0041e8000c101104 */
[----:B0-----:R-:W2:Y:S01]  /*183ea0*/  LDL.LU.64 R28, [R1+0x6308] ;  /* 0x00630800011c7983 */ /* 0x001ea20000300a00 */
[----:B------:R-:W-:-:S02]  /*183eb0*/  LOP3.LUT P5, RZ, R16, 0x1000, RZ, 0xc0, !PT ;  /* 0x0000100010ff7812 */ /* 0x000fc400078ac0ff */
[----:B------:R-:W-:-:S11]  /*183ec0*/  PRMT R0, R17, 0x7770, RZ ;  /* 0x0000777011007816 */ /* 0x000fd600000000ff */
[----:B--2---:R0:W-:Y:S04]  /*183ed0*/  @P5 STG.E.U8 desc[UR4][R28.64], R0 ;  /* 0x000000001c005986 */ /* 0x0041e8000c101104 */
[----:B0-----:R-:W2:Y:S01]  /*183ee0*/  LDL.LU R28, [R1+0x6300] ;  /* 0x00630000011c7983 */ /* 0x001ea20000300800 */
[----:B------:R-:W-:Y:S02]  /*183ef0*/  LOP3.LUT P5, RZ, R16, 0x800, RZ, 0xc0, !PT ;  /* 0x0000080010ff7812 */ /* 0x000fe400078ac0ff */
[----:B------:R-:W-:-:S11]  /*183f00*/  PRMT R0, R17, 0x7771, RZ ;  /* 0x0000777111007816 */ /* 0x000fd600000000ff */
[----:B---3--:R0:W-:Y:S01]  /*183f10*/  @P5 STG.E.U8 desc[UR4][R26.64], R0 ;  /* 0x000000001a005986 */ /* 0x0081e2000c101104 */
[----:B------:R-:W-:Y:S02]  /*183f20*/  LOP3.LUT P5, RZ, R16, 0x400, RZ, 0xc0, !PT ;  /* 0x0000040010ff7812 */ /* 0x000fe400078ac0ff */
[----:B0-----:R-:W-:-:S11]  /*183f30*/  PRMT R0, R17, 0x7772, RZ ;  /* 0x0000777211007816 */ /* 0x001fd600000000ff */
[----:B------:R0:W-:Y:S02]  /*183f40*/  @P5 STG.E.U8 desc[UR4][R2.64], R0 ;  /* 0x0000000002005986 */ /* 0x0001e4000c101104 */
[----:B0-----:R-:W-:-:S05]  /*183f50*/  PRMT R0, R17, 0x7773, RZ ;  /* 0x0000777311007816 */ /* 0x001fca00000000ff */
[----:B------:R4:W-:Y:S02]  /*183f60*/  @P6 STG.E.U8 desc[UR4][R4.64], R0 ;  /* 0x0000000004006986 */ /* 0x0009e4000c101104 */
[----:B----4-:R-:W-:-:S05]  /*183f70*/  PRMT R0, R15, 0x7770, RZ ;  /* 0x000077700f007816 */ /* 0x010fca00000000ff */
[----:B------:R0:W-:Y:S02]  /*183f80*/  @P4 STG.E.U8 desc[UR4][R6.64], R0 ;  /* 0x0000000006004986 */ /* 0x0001e4000c101104 */
[----:B0-----:R-:W-:-:S05]  /*183f90*/  PRMT R0, R15, 0x7771, RZ ;  /* 0x000077710f007816 */ /* 0x001fca00000000ff */
[----:B------:R0:W-:Y:S02]  /*183fa0*/  @P3 STG.E.U8 desc[UR4][R8.64], R0 ;  /* 0x0000000008003986 */ /* 0x0001e4000c101104 */
[C---:B0-----:R-:W-:Y:S02]  /*183fb0*/  PRMT R0, R15.reuse, 0x7772, RZ ;  /* 0x000077720f007816 */ /* 0x041fe400000000ff */
[----:B------:R-:W3:Y:S04]  /*183fc0*/  LDL.LU.64 R8, [R1+0x2968] ;  /* 0x0029680001087983 */ /* 0x000ee80000300a00 */
[----:B------:R0:W-:Y:S02]  /*183fd0*/  @P2 STG.E.U8 desc[UR4][R10.64], R0 ;  /* 0x000000000a002986 */ /* 0x0001e4000c101104 */
[----:B0-----:R-:W-:-:S02]  /*183fe0*/  PRMT R0, R15, 0x7773, RZ ;  /* 0x000077730f007816 */ /* 0x001fc400000000ff */
[----:B------:R-:W4:Y:S04]  /*183ff0*/  LDL.LU.64 R10, [R1+0x2960] ;  /* 0x00296000010a7983 */ /* 0x000f280000300a00 */
[----:B------:R0:W-:Y:S02]  /*184000*/  @P1 STG.E.U8 desc[UR4][R12.64], R0 ;  /* 0x000000000c001986 */ /* 0x0001e4000c101104 */
[----:B0-----:R-:W-:Y:S02]  /*184010*/  PRMT R0, R14, 0x7770, RZ ;  /* 0x000077700e007816 */ /* 0x001fe400000000ff */
[----:B------:R-:W4:Y:S04]  /*184020*/  LDL.LU.64 R12, [R1+0x12d8] ;  /* 0x0012d800010c7983 */ /* 0x000f280000300a00 */
[----:B------:R0:W-:Y:S04]  /*184030*/  @P0 STG.E.U8 desc[UR4][R18.64], R0 ;  /* 0x0000000012000986 */ /* 0x0001e8000c101104 */
[----:B0-----:R-:W4:Y:S04]  /*184040*/  LDL.LU.64 R18, [R1+0x2958] ;  /* 0x0029580001127983 */ /* 0x001f280000300a00 */
[----:B------:R-:W4:Y:S04]  /*184050*/  LDL.LU.64 R6, [R1+0x2950] ;  /* 0x0029500001067983 */ /* 0x000f280000300a00 */
[----:B------:R-:W4:Y:S01]  /*184060*/  LDL.LU R15, [R1+0x84] ;  /* 0x00008400010f7983 */ /* 0x000f220000300800 */
[----:B------:R-:W-:-:S02]  /*184070*/  LOP3.LUT R16, R16, 0xfffffffb, RZ, 0xc0, !PT ;  /* 0xfffffffb10107812 */ /* 0x000fc400078ec0ff */
[C---:B------:R-:W-:Y:S02]  /*184080*/  PRMT R0, R14.reuse, 0x7771, RZ ;  /* 0x000077710e007816 */ /* 0x040fe400000000ff */
[----:B------:R-:W-:Y:S02]  /*184090*/  PRMT R2, R14, 0x7772, RZ ;  /* 0x000077720e027816 */ /* 0x000fe400000000ff */
        /* <DEDUP_REMOVED lines=16> */
[C---:B------:R-:W-:Y:S02]  /*1841a0*/  LOP3.LUT P3, RZ, R28.reuse, 0x20000, RZ, 0xc0, !PT ;  /* 0x000200001cff7812 */ /* 0x040fe4000786c0ff */
[----:B------:R-:W-:-:S07]  /*1841b0*/  LOP3.LUT P2, RZ, R28, 0x40000, RZ, 0xc0, !PT ;  /* 0x000400001cff7812 */ /* 0x000fce000784c0ff */
[----:B------:R-:W-:Y:S02]  /*1841c0*/  @P5 LOP3.LUT R16, R16, 0x80, RZ, 0xfc, !PT ;  /* 0x0000008010105812 */ /* 0x000fe400078efcff */
[C---:B------:R-:W-:Y:S02]  /*1841d0*/  LOP3.LUT P5, RZ, R28.reuse, 0x800000, RZ, 0xc0, !PT ;  /* 0x008000001cff7812 */ /* 0x040fe400078ac0ff */
[----:B------:R-:W-:Y:S02]  /*1841e0*/  LOP3.LUT P1, RZ, R28, 0x80000, RZ, 0xc0, !PT ;  /* 0x000800001cff7812 */ /* 0x000fe4000782c0ff */
[----:B------:R-:W-:Y:S01]  /*1841f0*/  LOP3.LUT R16, R16, 0xfffffeff, RZ, 0xc0, !PT ;  /* 0xfffffeff10107812 */ /* 0x000fe200078ec0ff */
[----:B---3--:R0:W-:Y:S01]  /*184200*/  @P3 STG.E.U8 desc[UR4][R8.64], R0 ;  /* 0x0000000008003986 */ /* 0x0081e2000c101104 */
[----:B------:R-:W-:-:S07]  /*184210*/  LOP3.LUT P0, RZ, R28, 0x100000, RZ, 0xc0, !PT ;  /* 0x001000001cff7812 */ /* 0x000fce000780c0ff */
[----:B------:R-:W-:Y:S02]  /*184220*/  @P5 LOP3.LUT R16, R16, 0x100, RZ, 0xfc, !PT ;  /* 0x0000010010105812 */ /* 0x000fe400078efcff */
[----:B------:R-:W-:Y:S01]  /*184230*/  LOP3.LUT P5, RZ, R28, 0x400000, RZ, 0xc0, !PT ;  /* 0x004000001cff7812 */ /* 0x000fe200078ac0ff */
[----:B0-----:R-:W2:Y:S04]  /*184240*/  LDL.LU.64 R8, [R1+0x2948] ;  /* 0x0029480001087983 */ /* 0x001ea80000300a00 */
[----:B----4-:R0:W-:Y:S01]  /*184250*/  @P2 STG.E.U8 desc[UR4][R10.64], R2 ;  /* 0x000000020a002986 */ /* 0x0101e2000c101104 */
[----:B------:R-:W-:-:S03]  /*184260*/  LOP3.LUT R16, R16, 0xfffffdff, RZ, 0xc0, !PT ;  /* 0xfffffdff10107812 */ /* 0x000fc600078ec0ff */
[----:B------:R-:W3:Y:S01]  /*184270*/  LDL.LU R0, [R1+0x74] ;  /* 0x0000740001007983 */ /* 0x000ee20000300800 */
[----:B0-----:R-:W-:-:S03]  /*184280*/  PRMT R2, R14, 0x7773, RZ ;  /* 0x000077730e027816 */ /* 0x001fc600000000ff */
[----:B------:R-:W-:Y:S04]  /*184290*/  STL [R1+0x6150], R28 ;  /* 0x0061501c01007387 */ /* 0x000fe80000100800 */
[----:B------:R0:W-:Y:S01]  /*1842a0*/  @P1 STG.E.U8 desc[UR4][R12.64], R2 ;  /* 0x000000020c001986 */ /* 0x0001e2000c101104 */
[----:B------:R-:W-:-:S03]  /*1842b0*/  @P5 LOP3.LUT R16, R16, 0x200, RZ, 0xfc, !PT ;  /* 0x0000020010105812 */ /* 0x000fc600078efcff */
[----:B------:R-:W4:Y:S01]  /*1842c0*/  LDL.LU.64 R10, [R1+0x12e0] ;  /* 0x0012e000010a7983 */ /* 0x000f220000300a00 */
[C---:B------:R-:W-:Y:S02]  /*1842d0*/  LOP3.LUT P5, RZ, R28.reuse, 0x200000, RZ, 0xc0, !PT ;  /* 0x002000001cff7812 */ /* 0x040fe400078ac0ff */
[C---:B------:R-:W-:Y:S02]  /*1842e0*/  LOP3.LUT P6, RZ, R28.reuse, 0x40000000, RZ, 0xc0, !PT ;  /* 0x400000001cff7812 */ /* 0x040fe400078cc0ff */
[----:B------:R-:W-:Y:S01]  /*1842f0*/  LOP3.LUT P4, RZ, R28, 0x80000000, RZ, 0xc0, !PT ;  /* 0x800000001cff7812 */ /* 0x000fe2000788c0ff */
[----:B0-----:R-:W4:Y:S01]  /*184300*/  LDL.LU.64 R12, [R1+0x2940] ;  /* 0x00294000010c7983 */ /* 0x001f220000300a00 */
[----:B------:R-:W-:-:S05]  /*184310*/  PRMT R2, R15, 0x7770, RZ ;  /* 0x000077700f027816 */ /* 0x000fca00000000ff */
[----:B------:R0:W-:Y:S04]  /*184320*/  @P0 STG.E.U8 desc[UR4][R18.64], R2 ;  /* 0x0000000212000986 */ /* 0x0001e8000c101104 */
[----:B0-----:R-:W4:Y:S04]  /*184330*/  LDL.LU.64 R18, [R1+0x2938] ;  /* 0x0029380001127983 */ /* 0x001f280000300a00 */
[----:B------:R-:W2:Y:S01]  /*184340*/  LDL.LU.64 R28, [R1+0x12e8] ;  /* 0x0012e800011c7983 */ /* 0x000ea20000300a00 */
[----:B------:R-:W-:-:S05]  /*184350*/  PRMT R2, R15, 0x7771, RZ ;  /* 0x000077710f027816 */ /* 0x000fca00000000ff */
[----:B------:R0:W-:Y:S01]  /*184360*/  @P5 STG.E.U8 desc[UR4][R6.64], R2 ;  /* 0x0000000206005986 */ /* 0x0001e2000c101104 */
[C---:B------:R-:W-:Y:S02]  /*184370*/  LOP3.LUT P5, RZ, R16.reuse, 0x200, RZ, 0xc0, !PT ;  /* 0x0000020010ff7812 */ /* 0x040fe400078ac0ff */
[C---:B0-----:R-:W-:Y:S02]  /*184380*/  PRMT R2, R15.reuse, 0x7772, RZ ;  /* 0x000077720f027816 */ /* 0x041fe400000000ff */
[----:B------:R-:W-:Y:S01]  /*184390*/  PRMT R6, R15, 0x7773, RZ ;  /* 0x000077730f067816 */ /* 0x000fe200000000ff */
[----:B--2---:R0:W-:Y:S04]  /*1843a0*/  STL.64 [R1+0x62f8], R28 ;  /* 0x0062f81c01007387 */ /* 0x0041e80000100a00 */
[----:B0-----:R-:W2:Y:S04]  /*1843b0*/  LDL.LU.64 R28, [R1+0x2930] ;  /* 0x00293000011c7983 */ /* 0x001ea80000300a00 */
[----:B------:R0:W-:Y:S01]  /*1843c0*/  @P5 STG.E.U8 desc[UR4][R8.64], R2 ;  /* 0x0000000208005986 */ /* 0x0001e2000c101104 */
[----:B------:R-:W-:-:S02]  /*1843d0*/  LOP3.LUT P5, RZ, R16, 0x100, RZ, 0xc0, !PT ;  /* 0x0000010010ff7812 */ /* 0x000fc400078ac0ff */
[----:B---3--:R-:W-:Y:S01]  /*1843e0*/  PRMT R15, R0, 0x7771, RZ ;  /* 0x00007771000f7816 */ /* 0x008fe200000000ff */
[----:B------:R-:W3:Y:S04]  /*1843f0*/  LDL.LU R17, [R1+0x88] ;  /* 0x0000880001117983 */ /* 0x000ee80000300800 */
[----:B------:R-:W3:Y:S04]  /*184400*/  LDL.LU.64 R26, [R1+0x2928] ;  /* 0x00292800011a7983 */ /* 0x000ee80000300a00 */
[----:B0-----:R-:W3:Y:S04]  /*184410*/  LDL.LU.64 R2, [R1+0x2920] ;  /* 0x0029200001027983 */ /* 0x001ee80000300a00 */
[----:B----4-:R0:W-:Y:S01]  /*184420*/  @P5 STG.E.U8 desc[UR4][R10.64], R6 ;  /* 0x000000060a005986 */ /* 0x0101e2000c101104 */
[----:B------:R-:W-:-:S03]  /*184430*/  LOP3.LUT P5, RZ, R16, 0x80, RZ, 0xc0, !PT ;  /* 0x0000008010ff7812 */ /* 0x000fc600078ac0ff */
[----:B------:R-:W4:Y:S04]  /*184440*/  LDL.LU R14, [R1+0x78] ;  /* 0x00007800010e7983 */ /* 0x000f280000300800 */
[----:B------:R-:W4:Y:S01]  /*184450*/  LDL.LU.64 R4, [R1+0x2918] ;  /* 0x0029180001047983 */ /* 0x000f220000300a00 */
[----:B0-----:R-:W-:-:S03]  /*184460*/  PRMT R10, R0, 0x7770, RZ ;  /* 0x00007770000a7816 */ /* 0x001fc600000000ff */
[----:B------:R-:W4:Y:S04]  /*184470*/  LDL.LU.64 R6, [R1+0x12f0] ;  /* 0x0012f00001067983 */ /* 0x000f280000300a00 */
[----:B------:R0:W-:Y:S01]  /*184480*/  @P5 STG.E.U8 desc[UR4][R12.64], R10 ;  /* 0x0000000a0c005986 */ /* 0x0001e2000c101104 */
[----:B------:R-:W-:-:S03]  /*184490*/  LOP3.LUT P5, RZ, R16, 0x40, RZ, 0xc0, !PT ;  /* 0x0000004010ff7812 */ /* 0x000fc600078ac0ff */
[----:B------:R-:W4:Y:S04]  /*1844a0*/  LDL.LU.64 R8, [R1+0x2910] ;  /* 0x0029100001087983 */ /* 0x000f280000300a00 */
[----:B0-----:R-:W4:Y:S06]  /*1844b0*/  LDL.LU.64 R10, [R1+0x2908] ;  /* 0x00290800010a7983 */ /* 0x001f2c0000300a00 */
[----:B------:R0:W-:Y:S01]  /*1844c0*/  @P5 STG.E.U8 desc[UR4][R18.64], R15 ;  /* 0x0000000f12005986 */ /* 0x0001e2000c101104 */
[----:B------:R-:W-:-:S03]  /*1844d0*/  LOP3.LUT P5, RZ, R16, 0x20, RZ, 0xc0, !PT ;  /* 0x0000002010ff7812 */ /* 0x000fc600078ac0ff */
[----:B------:R-:W4:Y:S01]  /*1844e0*/  LDL.LU.64 R12, [R1+0x2900] ;  /* 0x00290000010c7983 */ /* 0x000f220000300a00 */
[----:B0-----:R-:W-:-:S03]  /*1844f0*/  IMAD.MOV.U32 R15, RZ, RZ, R20 ;  /* 0x000000ffff0f7224 */ /* 0x001fc600078e0014 */
[----:B------:R-:W4:Y:S01]  /*184500*/  LDL.LU.64 R18, [R1+0x12f8] ;  /* 0x0012f80001127983 */ /* 0x000f220000300a00 */
[----:B------:R-:W-:Y:S02]  /*184510*/  IMAD.MOV.U32 R20, RZ, RZ, R21 ;  /* 0x000000ffff147224 */ /* 0x000fe400078e0015 */
[----:B------:R-:W-:Y:S02]  /*184520*/  IMAD.MOV.U32 R21, RZ, RZ, R23 ;  /* 0x000000ffff157224 */ /* 0x000fe400078e0017 */
[----:B------:R-:W-:Y:S01]  /*184530*/  IMAD.MOV.U32 R23, RZ, RZ, R24 ;  /* 0x000000ffff177224 */ /* 0x000fe200078e0018 */
[----:B------:R-:W-:-:S05]  /*184540*/  PRMT R24, R0, 0x7772, RZ ;  /* 0x0000777200187816 */ /* 0x000fca00000000ff */
[----:B--2---:R0:W-:Y:S04]  /*184550*/  @P5 STG.E.U8 desc[UR4][R28.64], R24 ;  /* 0x000000181c005986 */ /* 0x0041e8000c101104 */
[----:B0-----:R-:W2:Y:S01]  /*184560*/  LDL.LU.64 R28, [R1+0x62f8] ;  /* 0x0062f800011c7983 */ /* 0x001ea20000300a00 */
[----:B------:R-:W-:Y:S02]  /*184570*/  LOP3.LUT P5, RZ, R16, 0x10, RZ, 0xc0, !PT ;  /* 0x0000001010ff7812 */ /* 0x000fe400078ac0ff */
[----:B------:R-:W-:Y:S01]  /*184580*/  PRMT R0, R0, 0x7773, RZ ;  /* 0x0000777300007816 */ /* 0x000fe200000000ff */
[----:B------:R-:W4:Y:S01]  /*184590*/  LDL.LU R24, [R1+0x62f0] ;  /* 0x0062f00001187983 */ /* 0x000f220000300800 */
[C---:B------:R-:W-:Y:S02]  /*1845a0*/  LOP3.LUT P3, RZ, R25.reuse, 0x1, RZ, 0xc0, !PT ;  /* 0x0000000119ff7812 */ /* 0x040fe4000786c0ff */
[----:B------:R-:W-:-:S02]  /*1845b0*/  LOP3.LUT P2, RZ, R25, 0x2, RZ, 0xc0, !PT ;  /* 0x0000000219ff7812 */ /* 0x000fc4000784c0ff */
[C---:B------:R-:W-:Y:S02]  /*1845c0*/  LOP3.LUT P1, RZ, R25.reuse, 0x4, RZ, 0xc0, !PT ;  /* 0x0000000419ff7812 */ /* 0x040fe4000782c0ff */
[----:B------:R-:W-:-:S03]  /*1845d0*/  LOP3.LUT P0, RZ, R25, 0x8, RZ, 0xc0, !PT ;  /* 0x0000000819ff7812 */ /* 0x000fc6000780c0ff */
[----:B--2---:R3:W-:Y:S01]  /*1845e0*/  @P5 STG.E.U8 desc[UR4][R28.64], R0 ;  /* 0x000000001c005986 */ /* 0x0047e2000c101104 */
[----:B------:R-:W-:Y:S02]  /*1845f0*/  LOP3.LUT P5, RZ, R16, 0x8, RZ, 0xc0, !PT ;  /* 0x0000000810ff7812 */ /* 0x000fe400078ac0ff */
[----:B---3--:R-:W-:-:S11]  /*184600*/  PRMT R0, R17, 0x7770, RZ ;  /* 0x0000777011007816 */ /* 0x008fd600000000ff */
[----:B------:R0:W-:Y:S01]  /*184610*/  @P5 STG.E.U8 desc[UR4][R26.64], R0 ;  /* 0x000000001a005986 */ /* 0x0001e2000c101104 */
[----:B------:R-:W-:Y:S02]  /*184620*/  LOP3.LUT P5, RZ, R16, 0x4, RZ, 0xc0, !PT ;  /* 0x0000000410ff7812 */ /* 0x000fe400078ac0ff */
[----:B0-----:R-:W-:-:S11]  /*184630*/  PRMT R0, R17, 0x7771, RZ ;  /* 0x0000777111007816 */ /* 0x001fd600000000ff */
[----:B------:R0:W-:Y:S02]  /*184640*/  @P5 STG.E.U8 desc[UR4][R2.64], R0 ;  /* 0x0000000002005986 */ /* 0x0001e4000c101104 */
[----:B0-----:R-:W-:-:S05]  /*184650*/  PRMT R0, R17, 0x7772, RZ ;  /* 0x0000777211007816 */ /* 0x001fca00000000ff */
[----:B----4-:R0:W-:Y:S04]  /*184660*/  @P6 STG.E.U8 desc[UR4][R4.64], R0 ;  /* 0x0000000004006986 */ /* 0x0101e8000c101104 */
[----:B0-----:R-:W2:Y:S01]  /*184670*/  LDL.LU R0, [R1+0xc] ;  /* 0x00000c0001007983 */ /* 0x001ea20000300800 */
[----:B------:R-:W-:-:S05]  /*184680*/  PRMT R2, R17, 0x7773, RZ ;  /* 0x0000777311027816 */ /* 0x000fca00000000ff */
[----:B------:R0:W-:Y:S02]  /*184690*/  @P4 STG.E.U8 desc[UR4][R6.64], R2 ;  /* 0x0000000206004986 */ /* 0x0001e4000c101104 */
[----:B0-----:R-:W-:-:S05]  /*1846a0*/  PRMT R2, R14, 0x7770, RZ ;  /* 0x000077700e027816 */ /* 0x001fca00000000ff */
[----:B------:R0:W-:Y:S02]  /*1846b0*/  @P3 STG.E.U8 desc[UR4][R8.64], R2 ;  /* 0x0000000208003986 */ /* 0x0001e4000c101104 */
[----:B0-----:R-:W-:-:S05]  /*1846c0*/  PRMT R2, R14, 0x7771, RZ ;  /* 0x000077710e027816 */ /* 0x001fca00000000ff */
[----:B------:R0:W-:Y:S02]  /*1846d0*/  @P2 STG.E.U8 desc[UR4][R10.64], R2 ;  /* 0x000000020a002986 */ /* 0x0001e4000c101104 */
[C---:B0-----:R-:W-:Y:S02]  /*1846e0*/  PRMT R2, R14.reuse, 0x7772, RZ ;  /* 0x000077720e027816 */ /* 0x041fe400000000ff */
[----:B------:R-:W3:Y:S04]  /*1846f0*/  LDL.LU.64 R10, [R1+0x2b80] ;  /* 0x002b8000010a7983 */ /* 0x000ee80000300a00 */
[----:B------:R0:W-:Y:S04]  /*184700*/  @P1 STG.E.U8 desc[UR4][R12.64], R2 ;  /* 0x000000020c001986 */ /* 0x0001e8000c101104 */
[----:B0-----:R-:W4:Y:S01]  /*184710*/  LDL.LU.64 R12, [R1+0x2b78] ;  /* 0x002b7800010c7983 */ /* 0x001f220000300a00 */
[----:B------:R-:W-:-:S03]  /*184720*/  PRMT R2, R14, 0x7773, RZ ;  /* 0x000077730e027816 */ /* 0x000fc600000000ff */
[----:B------:R-:W4:Y:S04]  /*184730*/  LDL.LU.64 R6, [R1+0x2b70] ;  /* 0x002b700001067983 */ /* 0x000f280000300a00 */
[----:B------:R-:W3:Y:S04]  /*184740*/  LDL.LU R14, [R1+0x8c] ;  /* 0x00008c00010e7983 */ /* 0x000ee80000300800 */
[----:B------:R0:W-:Y:S04]  /*184750*/  @P0 STG.E.U8 desc[UR4][R18.64], R2 ;  /* 0x0000000212000986 */ /* 0x0001e8000c101104 */
[----:B0-----:R-:W4:Y:S01]  /*184760*/  LDL.LU.64 R18, [R1+0x1310] ;  /* 0x0013100001127983 */ /* 0x001f220000300a00 */
[----:B------:R-:W-:-:S02]  /*184770*/  LOP3.LUT P5, RZ, R25, 0x10000, RZ, 0xc0, !PT ;  /* 0x0001000019ff7812 */ /* 0x000fc400078ac0ff */
[C---:B------:R-:W-:Y:S01]  /*184780*/  LOP3.LUT P3, RZ, R25.reuse, 0x10, RZ, 0xc0, !PT ;  /* 0x0000001019ff7812 */ /* 0x040fe2000786c0ff */
[----:B------:R-:W4:Y:S01]  /*184790*/  LDL.LU.64 R8, [R1+0x2b68] ;  /* 0x002b680001087983 */ /* 0x000f220000300a00 */
[C---:B------:R-:W-:Y:S02]  /*1847a0*/  LOP3.LUT P2, RZ, R25.reuse, 0x20, RZ, 0xc0, !PT ;  /* 0x0000002019ff7812 */ /* 0x040fe4000784c0ff */
[C---:B------:R-:W-:Y:S01]  /*1847b0*/  LOP3.LUT P1, RZ, R25.reuse, 0x40, RZ, 0xc0, !PT ;  /* 0x0000004019ff7812 */ /* 0x040fe2000782c0ff */
[----:B------:R-:W4:Y:S01]  /*1847c0*/  LDL.LU R17, [R1+0x7c] ;  /* 0x00007c0001117983 */ /* 0x000f220000300800 */
[----:B------:R-:W-:Y:S02]  /*1847d0*/  LOP3.LUT R16, R16, 0xfffffffe, RZ, 0xc0, !PT ;  /* 0xfffffffe10107812 */ /* 0x000fe400078ec0ff */
[C---:B------:R-:W-:Y:S02]  /*1847e0*/  LOP3.LUT P0, RZ, R25.reuse, 0x80, RZ, 0xc0, !PT ;  /* 0x0000008019ff7812 */ /* 0x040fe4000780c0ff */
[----:B------:R-:W-:-:S02]  /*1847f0*/  LOP3.LUT P6, RZ, R25, 0x20000, RZ, 0xc0, !PT ;  /* 0x0002000019ff7812 */ /* 0x000fc400078cc0ff */
[----:B------:R-:W-:Y:S02]  /*184800*/  LOP3.LUT P4, RZ, R25, 0x40000, RZ, 0xc0, !PT ;  /* 0x0004000019ff7812 */ /* 0x000fe4000788c0ff */
[----:B--2---:R-:W-:-:S04]  /*184810*/  LOP3.LUT R0, R0, 0xfbffffff, RZ, 0xc0, !PT ;  /* 0xfbffffff00007812 */ /* 0x004fc800078ec0ff */
        /* <DEDUP_REMOVED lines=17> */
[----:B---3--:R-:W-:-:S05]  /*184930*/  PRMT R2, R14, 0x7770, RZ ;  /* 0x000077700e027816 */ /* 0x008fca00000000ff */
[----:B------:R0:W-:Y:S06]  /*184940*/  @P3 STG.E.U8 desc[UR4][R10.64], R2 ;  /* 0x000000020a003986 */ /* 0x0001ec000c101104 */
[----:B------:R-:W-:Y:S02]  /*184950*/  @P5 LOP3.LUT R16, R16, 0x1, RZ, 0xfc, !PT ;  /* 0x0000000110105812 */ /* 0x000fe400078efcff */
[----:B0-----:R-:W-:Y:S01]  /*184960*/  PRMT R2, R14, 0x7771, RZ ;  /* 0x000077710e027816 */ /* 0x001fe200000000ff */
[----:B------:R-:W2:Y:S01]  /*184970*/  LDL.LU.64 R10, [R1+0x2b60] ;  /* 0x002b6000010a7983 */ /* 0x000ea20000300a00 */
[----:B------:R-:W-:-:S03]  /*184980*/  LOP3.LUT P5, RZ, R25, 0x200, RZ, 0xc0, !PT ;  /* 0x0000020019ff7812 */ /* 0x000fc600078ac0ff */
[----:B----4-:R0:W-:Y:S01]  /*184990*/  @P2 STG.E.U8 desc[UR4][R12.64], R2 ;  /* 0x000000020c002986 */ /* 0x0101e2000c101104 */
[----:B------:R-:W-:Y:S02]  /*1849a0*/  LOP3.LUT R16, R16, 0xfffffffd, RZ, 0xc0, !PT ;  /* 0xfffffffd10107812 */ /* 0x000fe400078ec0ff */
[----:B0-----:R-:W-:Y:S01]  /*1849b0*/  PRMT R2, R14, 0x7772, RZ ;  /* 0x000077720e027816 */ /* 0x001fe200000000ff */
[----:B------:R-:W3:Y:S04]  /*1849c0*/  LDL.LU.64 R12, [R1+0x2b58] ;  /* 0x002b5800010c7983 */ /* 0x000ee80000300a00 */
[----:B------:R0:W-:Y:S02]  /*1849d0*/  @P1 STG.E.U8 desc[UR4][R6.64], R2 ;  /* 0x0000000206001986 */ /* 0x0001e4000c101104 */
[----:B------:R-:W-:-:S02]  /*1849e0*/  @P5 LOP3.LUT R16, R16, 0x2, RZ, 0xfc, !PT ;  /* 0x0000000210105812 */ /* 0x000fc400078efcff */
[C---:B------:R-:W-:Y:S02]  /*1849f0*/  LOP3.LUT P5, RZ, R25.reuse, 0x100, RZ, 0xc0, !PT ;  /* 0x0000010019ff7812 */ /* 0x040fe400078ac0ff */
[C---:B------:R-:W-:Y:S02]  /*184a00*/  LOP3.LUT P3, RZ, R25.reuse, 0x80000, RZ, 0xc0, !PT ;  /* 0x0008000019ff7812 */ /* 0x040fe4000786c0ff */
[----:B0-----:R-:W-:Y:S01]  /*184a10*/  PRMT R2, R14, 0x7773, RZ ;  /* 0x000077730e027816 */ /* 0x001fe200000000ff */
[----:B------:R-:W4:Y:S01]  /*184a20*/  LDL.LU R6, [R1+0x60] ;  /* 0x0000600001067983 */ /* 0x000f220000300800 */
[----:B------:R-:W-:-:S03]  /*184a30*/  LOP3.LUT P2, RZ, R25, 0x100000, RZ, 0xc0, !PT ;  /* 0x0010000019ff7812 */ /* 0x000fc6000784c0ff */
[----:B------:R0:W-:Y:S01]  /*184a40*/  @P0 STG.E.U8 desc[UR4][R18.64], R2 ;  /* 0x0000000212000986 */ /* 0x0001e2000c101104 */
[C---:B------:R-:W-:Y:S02]  /*184a50*/  LOP3.LUT P1, RZ, R25.reuse, 0x200000, RZ, 0xc0, !PT ;  /* 0x0020000019ff7812 */ /* 0x040fe4000782c0ff */
[----:B------:R-:W-:Y:S01]  /*184a60*/  LOP3.LUT P0, RZ, R25, 0x400000, RZ, 0xc0, !PT ;  /* 0x0040000019ff7812 */ /* 0x000fe2000780c0ff */
[----:B0-----:R-:W4:Y:S04]  /*184a70*/  LDL.LU.64 R18, [R1+0x1318] ;  /* 0x0013180001127983 */ /* 0x001f280000300a00 */
        /* <DEDUP_REMOVED lines=13> */
[----:B------:R-:W2:Y:S04]  /*184b50*/  LDL.LU.64 R26, [R1+0x1330] ;  /* 0x00133000011a7983 */ /* 0x000ea80000300a00 */
[----:B---3--:R0:W-:Y:S01]  /*184b60*/  @P5 STG.E.U8 desc[UR4][R12.64], R2 ;  /* 0x000000020c005986 */ /* 0x0081e2000c101104 */
[----:B------:R-:W-:-:S03]  /*184b70*/  LOP3.LUT P5, RZ, R0, 0x80000000, RZ, 0xc0, !PT ;  /* 0x8000000000ff7812 */ /* 0x000fc600078ac0ff */
[----:B------:R-:W3:Y:S04]  /*184b80*/  LDL.LU R14, [R1+0x40] ;  /* 0x00004000010e7983 */ /* 0x000ee80000300800 */
[----:B------:R-:W3:Y:S01]  /*184b90*/  LDL.LU R7, [R1+0x64] ;  /* 0x0000640001077983 */ /* 0x000ee20000300800 */
[----:B0-----:R-:W-:-:S03]  /*184ba0*/  PRMT R2, R17, 0x7773, RZ ;  /* 0x0000777311027816 */ /* 0x001fc600000000ff */
[----:B------:R-:W3:Y:S04]  /*184bb0*/  LDL.LU.64 R28, [R1+0x2b38] ;  /* 0x002b3800011c7983 */ /* 0x000ee80000300a00 */
[----:B----4-:R0:W-:Y:S01]  /*184bc0*/  @P5 STG.E.U8 desc[UR4][R18.64], R2 ;  /* 0x0000000212005986 */ /* 0x0101e2000c101104 */
[----:B------:R-:W-:-:S03]  /*184bd0*/  LOP3.LUT P5, RZ, R0, 0x40000000, RZ, 0xc0, !PT ;  /* 0x4000000000ff7812 */ /* 0x000fc600078ac0ff */
[----:B------:R-:W4:Y:S04]  /*184be0*/  LDL.LU.64 R4, [R1+0x2b30] ;  /* 0x002b300001047983 */ /* 0x000f280000300a00 */
[----:B------:R-:W4:Y:S01]  /*184bf0*/  LDL.LU.64 R8, [R1+0x2b28] ;  /* 0x002b280001087983 */ /* 0x000f220000300a00 */
[----:B0-----:R-:W-:-:S03]  /*184c00*/  PRMT R2, R6, 0x7770, RZ ;  /* 0x0000777006027816 */ /* 0x001fc600000000ff */
[----:B------:R-:W4:Y:S04]  /*184c10*/  LDL.LU.64 R10, [R1+0x1338] ;  /* 0x00133800010a7983 */ /* 0x000f280000300a00 */
[----:B------:R-:W4:Y:S04]  /*184c20*/  LDL.LU.64 R12, [R1+0x2b20] ;  /* 0x002b2000010c7983 */ /* 0x000f280000300a00 */
[----:B------:R-:W4:Y:S04]  /*184c30*/  LDL.LU.64 R16, [R1+0x2b18] ;  /* 0x002b180001107983 */ /* 0x000f280000300a00 */
[----:B------:R-:W4:Y:S04]  /*184c40*/  LDL.LU.64 R18, [R1+0x2b10] ;  /* 0x002b100001127983 */ /* 0x000f280000300a00 */
[----:B--2---:R0:W-:Y:S04]  /*184c50*/  @P5 STG.E.U8 desc[UR4][R24.64], R2 ;  /* 0x0000000218005986 */ /* 0x0041e8000c101104 */
[----:B0-----:R-:W2:Y:S01]  /*184c60*/  LDL.LU.64 R24, [R1+0x62e8] ;  /* 0x0062e80001187983 */ /* 0x001ea20000300a00 */
[----:B------:R-:W-:-:S02]  /*184c70*/  LOP3.LUT P5, RZ, R0, 0x20000000, RZ, 0xc0, !PT ;  /* 0x2000000000ff7812 */ /* 0x000fc400078ac0ff */
[----:B------:R-:W-:-:S11]  /*184c80*/  PRMT R2, R6, 0x7771, RZ ;  /* 0x0000777106027816 */ /* 0x000fd600000000ff */
[----:B--2---:R0:W-:Y:S04]  /*184c90*/  @P5 STG.E.U8 desc[UR4][R24.64], R2 ;  /* 0x0000000218005986 */ /* 0x0041e8000c101104 */
[----:B0-----:R-:W2:Y:S01]  /*184ca0*/  LDL.LU.64 R24, [R1+0x62e0] ;  /* 0x0062e00001187983 */ /* 0x001ea20000300a00 */
[----:B------:R-:W-:Y:S02]  /*184cb0*/  LOP3.LUT P5, RZ, R0, 0x10000000, RZ, 0xc0, !PT ;  /* 0x1000000000ff7812 */ /* 0x000fe400078ac0ff */
[----:B------:R-:W-:-:S11]  /*184cc0*/  PRMT R2, R6, 0x7772, RZ ;  /* 0x0000777206027816 */ /* 0x000fd600000000ff */
[----:B--2---:R0:W-:Y:S01]  /*184cd0*/  @P5 STG.E.U8 desc[UR4][R24.64], R2 ;  /* 0x0000000218005986 */ /* 0x0041e2000c101104 */
[----:B------:R-:W-:Y:S02]  /*184ce0*/  LOP3.LUT P5, RZ, R0, 0x8000000, RZ, 0xc0, !PT ;  /* 0x0800000000ff7812 */ /* 0x000fe400078ac0ff */
[----:B0-----:R-:W-:Y:S01]  /*184cf0*/  PRMT R2, R6, 0x7773, RZ ;  /* 0x0000777306027816 */ /* 0x001fe200000000ff */
[----:B------:R-:W2:Y:S10]  /*184d00*/  LDL.LU.64 R24, [R1+0x62d8] ;  /* 0x0062d80001187983 */ /* 0x000eb40000300a00 */
[----:B------:R3:W-:Y:S01]  /*184d10*/  @P5 STG.E.U8 desc[UR4][R26.64], R2 ;  /* 0x000000021a005986 */ /* 0x0007e2000c101104 */
[----:B------:R-:W-:-:S02]  /*184d20*/  LOP3.LUT P5, RZ, R0, 0x4000000, RZ, 0xc0, !PT ;  /* 0x0400000000ff7812 */ /* 0x000fc400078ac0ff */
[C---:B---3--:R-:W-:Y:S01]  /*184d30*/  PRMT R2, R14.reuse, 0x7770, RZ ;  /* 0x000077700e027816 */ /* 0x048fe200000000ff */
[----:B------:R-:W3:Y:S10]  /*184d40*/  LDL.LU.64 R26, [R1+0x62d0] ;  /* 0x0062d000011a7983 */ /* 0x000ef40000300a00 */
[----:B------:R0:W-:Y:S02]  /*184d50*/  @P5 STG.E.U8 desc[UR4][R28.64], R2 ;  /* 0x000000021c005986 */ /* 0x0001e4000c101104 */
[----:B0-----:R-:W-:-:S05]  /*184d60*/  PRMT R2, R14, 0x7771, RZ ;  /* 0x000077710e027816 */ /* 0x001fca00000000ff */
[----:B----4-:R0:W-:Y:S02]  /*184d70*/  @P6 STG.E.U8 desc[UR4][R4.64], R2 ;  /* 0x0000000204006986 */ /* 0x0101e4000c101104 */
[----:B0-----:R-:W-:-:S05]  /*184d80*/  PRMT R2, R14, 0x7772, RZ ;  /* 0x000077720e027816 */ /* 0x001fca00000000ff */
[----:B------:R0:W-:Y:S02]  /*184d90*/  @P4 STG.E.U8 desc[UR4][R8.64], R2 ;  /* 0x0000000208004986 */ /* 0x0001e4000c101104 */
[----:B0-----:R-:W-:-:S05]  /*184da0*/  PRMT R2, R14, 0x7773, RZ ;  /* 0x000077730e027816 */ /* 0x001fca00000000ff */
[----:B------:R0:W-:Y:S02]  /*184db0*/  @P3 STG.E.U8 desc[UR4][R10.64], R2 ;  /* 0x000000020a003986 */ /* 0x0001e4000c101104 */
[----:B0-----:R-:W-:-:S05]  /*184dc0*/  PRMT R2, R7, 0x7770, RZ ;  /* 0x0000777007027816 */ /* 0x001fca00000000ff */
[----:B------:R0:W-:Y:S02]  /*184dd0*/  @P2 STG.E.U8 desc[UR4][R12.64], R2 ;  /* 0x000000020c002986 */ /* 0x0001e4000c101104 */
[C---:B0-----:R-:W-:Y:S02]  /*184de0*/  PRMT R2, R7.reuse, 0x7771, RZ ;  /* 0x0000777107027816 */ /* 0x041fe400000000ff */
[----:B------:R-:W4:Y:S04]  /*184df0*/  LDL.LU.64 R12, [R1+0x1350] ;  /* 0x00135000010c7983 */ /* 0x000f280000300a00 */
[----:B------:R0:W-:Y:S02]  /*184e00*/  @P1 STG.E.U8 desc[UR4][R16.64], R2 ;  /* 0x0000000210001986 */ /* 0x0001e4000c101104 */
[----:B0-----:R-:W-:-:S02]  /*184e10*/  PRMT R2, R7, 0x7772, RZ ;  /* 0x0000777207027816 */ /* 0x001fc400000000ff */
[----:B------:R-:W4:Y:S04]  /*184e20*/  LDL.LU.64 R16, [R1+0x2b08] ;  /* 0x002b080001107983 */ /* 0x000f280000300a00 */
[----:B------:R0:W-:Y:S04]  /*184e30*/  @P0 STG.E.U8 desc[UR4][R18.64], R2 ;  /* 0x0000000212000986 */ /* 0x0001e8000c101104 */
[----:B------:R-:W4:Y:S04]  /*184e40*/  LDL.LU.64 R8, [R1+0x2b00] ;  /* 0x002b000001087983 */ /* 0x000f280000300a00 */
[----:B0-----:R-:W4:Y:S04]  /*184e50*/  LDL.LU.64 R18, [R1+0x2af8] ;  /* 0x002af80001127983 */ /* 0x001f280000300a00 */
[----:B------:R-:W4:Y:S01]  /*184e60*/  LDL.LU R14, [R1+0x44] ;  /* 0x00004400010e7983 */ /* 0x000f220000300800 */
[----:B------:R-:W-:-:S02]  /*184e70*/  LOP3.LUT R0, R0, 0xfffbffff, RZ, 0xc0, !PT ;  /* 0xfffbffff00007812 */ /* 0x000fc400078ec0ff */
[----:B------:R-:W-:Y:S01]  /*184e80*/  PRMT R2, R7, 0x7773, RZ ;  /* 0x0000777307027816 */ /* 0x000fe200000000ff */
[----:B------:R-:W4:Y:S04]  /*184e90*/  LDL.LU.64 R10, [R1+0x1358] ;  /* 0x00135800010a7983 */ /* 0x000f280000300a00 */
[----:B------:R-:W4:Y:S01]  /*184ea0*/  LDL.LU R3, [R1+0x68] ;  /* 0x0000680001037983 */ /* 0x000f220000300800 */
[C---:B--2---:R-:W-:Y:S02]  /*184eb0*/  LOP3.LUT P3, RZ, R25.reuse, 0x800000, RZ, 0xc0, !PT ;  /* 0x0080000019ff7812 */ /* 0x044fe4000786c0ff */
[----:B------:R-:W-:Y:S02]  /*184ec0*/  LOP3.LUT P2, RZ, R25, 0x1000000, RZ, 0xc0, !PT ;  /* 0x0100000019ff7812 */ /* 0x000fe4000784c0ff */
[----:B---3--:R-:W-:-:S02]  /*184ed0*/  LOP3.LUT P5, RZ, R26, 0x8, RZ, 0xc0, !PT ;  /* 0x000000081aff7812 */ /* 0x008fc400078ac0ff */
[----:B------:R-:W-:-:S11]  /*184ee0*/  LOP3.LUT P1, RZ, R25, 0x2000000, RZ, 0xc0, !PT ;  /* 0x0200000019ff7812 */ /* 0x000fd6000782c0ff */
[----:B------:R-:W-:Y:S02]  /*184ef0*/  @P5 LOP3.LUT R0, R0, 0x40000, RZ, 0xfc, !PT ;  /* 0x0004000000005812 */ /* 0x000fe400078efcff */
[----:B------:R-:W-:Y:S02]  /*184f00*/  LOP3.LUT P5, RZ, R26, 0x4, RZ, 0xc0, !PT ;  /* 0x000000041aff7812 */ /* 0x000fe400078ac0ff */
[----:B------:R-:W-:Y:S02]  /*184f10*/  LOP3.LUT R0, R0, 0xfff7ffff, RZ, 0xc0, !PT ;  /* 0xfff7ffff00007812 */ /* 0x000fe400078ec0ff */
[----:B------:R-:W-:-:S09]  /*184f20*/  LOP3.LUT P0, RZ, R25, 0x4000000, RZ, 0xc0, !PT ;  /* 0x0400000019ff7812 */ /* 0x000fd2000780c0ff */
[----:B------:R-:W-:Y:S02]  /*184f30*/  @P5 LOP3.LUT R0, R0, 0x80000, RZ, 0xfc, !PT ;  /* 0x0008000000005812 */ /* 0x000fe400078efcff */
[----:B------:R-:W-:Y:S01]  /*184f40*/  LOP3.LUT P5, RZ, R26, 0x2, RZ, 0xc0, !PT ;  /* 0x000000021aff7812 */ /* 0x000fe200078ac0ff */
[----:B------:R-:W-:Y:S01]  /*184f50*/  STL [R1+0x6220], R25 ;  /* 0x0062201901007387 */ /* 0x000fe20000100800 */
[----:B------:R-:W-:-:S03]  /*184f60*/  LOP3.LUT R0, R0, 0xffefffff, RZ, 0xc0, !PT ;  /* 0xffefffff00007812 */ /* 0x000fc600078ec0ff */
[----:B------:R-:W-:Y:S01]  /*184f70*/  STL [R1+0x6250], R24 ;  /* 0x0062501801007387 */ /* 0x000fe20000100800 */
[C---:B------:R-:W-:Y:S02]  /*184f80*/  LOP3.LUT P6, RZ, R26.reuse, 0x10, RZ, 0xc0, !PT ;  /* 0x000000101aff7812 */ /* 0x040fe400078cc0ff */
[----:B------:R-:W-:-:S05]  /*184f90*/  LOP3.LUT P4, RZ, R26, 0x20, RZ, 0xc0, !PT ;  /* 0x000000201aff7812 */ /* 0x000fca000788c0ff */
[----:B------:R-:W-:Y:S02]  /*184fa0*/  @P5 LOP3.LUT R0, R0, 0x100000, RZ, 0xfc, !PT ;  /* 0x0010000000005812 */ /* 0x000fe400078efcff */
[C---:B------:R-:W-:Y:S01]  /*184fb0*/  LOP3.LUT P5, RZ, R26.reuse, 0x1, RZ, 0xc0, !PT ;  /* 0x000000011aff7812 */ /* 0x040fe200078ac0ff */
[----:B----4-:R0:W-:Y:S01]  /*184fc0*/  @P3 STG.E.U8 desc[UR4][R12.64], R2 ;  /* 0x000000020c003986 */ /* 0x0101e2000c101104 */
[----:B------:R-:W-:-:S03]  /*184fd0*/  LOP3.LUT P3, RZ, R26, 0x40, RZ, 0xc0, !PT ;  /* 0x000000401aff7812 */ /* 0x000fc6000786c0ff */
[----:B0-----:R-:W2:Y:S01]  /*184fe0*/  LDL.LU.64 R12, [R1+0x2af0] ;  /* 0x002af000010c7983 */ /* 0x001ea20000300a00 */
[----:B------:R-:W-:-:S05]  /*184ff0*/  PRMT R2, R14, 0x7770, RZ ;  /* 0x000077700e027816 */ /* 0x000fca00000000ff */
[----:B------:R0:W-:Y:S02]  /*185000*/  @P2 STG.E.U8 desc[UR4][R16.64], R2 ;  /* 0x0000000210002986 */ /* 0x0001e4000c101104 */
[----:B0-----:R-:W-:Y:S02]  /*185010*/  PRMT R2, R14, 0x7771, RZ ;  /* 0x000077710e027816 */ /* 0x001fe400000000ff */
[----:B------:R-:W3:Y:S04]  /*185020*/  LDL.LU.64 R16, [R1+0x2ae8] ;  /* 0x002ae80001107983 */ /* 0x000ee80000300a00 */
[----:B------:R0:W-:Y:S01]  /*185030*/  @P1 STG.E.U8 desc[UR4][R8.64], R2 ;  /* 0x0000000208001986 */ /* 0x0001e2000c101104 */
[C---:B------:R-:W-:Y:S02]  /*185040*/  LOP3.LUT P2, RZ, R26.reuse, 0x80, RZ, 0xc0, !PT ;  /* 0x000000801aff7812 */ /* 0x040fe4000784c0ff */
[----:B------:R-:W-:-:S02]  /*185050*/  LOP3.LUT P1, RZ, R26, 0x100, RZ, 0xc0, !PT ;  /* 0x000001001aff7812 */ /* 0x000fc4000782c0ff */
[----:B0-----:R-:W-:-:S05]  /*185060*/  PRMT R2, R14, 0x7772, RZ ;  /* 0x000077720e027816 */ /* 0x001fca00000000ff */
[----:B------:R0:W-:Y:S01]  /*185070*/  @P0 STG.E.U8 desc[UR4][R18.64], R2 ;  /* 0x0000000212000986 */ /* 0x0001e2000c101104 */
[----:B------:R-:W-:-:S03]  /*185080*/  LOP3.LUT P0, RZ, R26, 0x200, RZ, 0xc0, !PT ;  /* 0x000002001aff7812 */ /* 0x000fc6000780c0ff */
[----:B0-----:R-:W4:Y:S04]  /*185090*/  LDL.LU.64 R18, [R1+0x2ae0] ;  /* 0x002ae00001127983 */ /* 0x001f280000300a00 */
[----:B------:R-:W4:Y:S04]  /*1850a0*/  LDL.LU R6, [R1+0x48] ;  /* 0x0000480001067983 */ /* 0x000f280000300800 */
[----:B------:R0:W-:Y:S04]  /*1850b0*/  STL.64 [R1+0x62b8], R26 ;  /* 0x0062b81a01007387 */ /* 0x0001e80000100a00 */
[----:B0-----:R-:W2:Y:S04]  /*1850c0*/  LDL.LU.64 R26, [R1+0x2ad0] ;  /* 0x002ad000011a7983 */ /* 0x001ea80000300a00 */
[----:B--2---:R0:W-:Y:S04]  /*1850d0*/  STL.64 [R1+0x62c0], R26 ;  /* 0x0062c01a01007387 */ /* 0x0041e80000100a00 */
[----:B0-----:R-:W2:Y:S01]  /*1850e0*/  LDL.LU.64 R26, [R1+0x2ad8] ;  /* 0x002ad800011a7983 */ /* 0x001ea20000300a00 */
[----:B------:R-:W-:-:S04]  /*1850f0*/  LOP3.LUT R0, R0, 0xffdfffff, RZ, 0xc0, !PT ;  /* 0xffdfffff00007812 */ /* 0x000fc800078ec0ff */
        /* <DEDUP_REMOVED lines=12> */
[----:B------:R-:W-:-:S09]  /*1851c0*/  PRMT R2, R14, 0x7773, RZ ;  /* 0x000077730e027816 */ /* 0x000fd200000000ff */
[----:B------:R-:W-:Y:S02]  /*1851d0*/  @P5 LOP3.LUT R0, R0, 0x2000000, RZ, 0xfc, !PT ;  /* 0x0200000000005812 */ /* 0x000fe400078efcff */
[----:B------:R-:W-:Y:S01]  /*1851e0*/  LOP3.LUT P5, RZ, R25, 0x8000000, RZ, 0xc0, !PT ;  /* 0x0800000019ff7812 */ /* 0x000fe200078ac0ff */
[----:B--2---:R0:W-:Y:S04]  /*1851f0*/  STL.64 [R1+0x62c8], R26 ;  /* 0x0062c81a01007387 */ /* 0x0041e80000100a00 */
[----:B0-----:R-:W2:Y:S08]  /*185200*/  LDL.LU.64 R26, [R1+0x1370] ;  /* 0x00137000011a7983 */ /* 0x001eb00000300a00 */
[----:B------:R0:W-:Y:S01]  /*185210*/  @P5 STG.E.U8 desc[UR4][R10.64], R2 ;  /* 0x000000020a005986 */ /* 0x0001e2000c101104 */
[----:B------:R-:W-:-:S03]  /*185220*/  LOP3.LUT P5, RZ, R0, 0x2000000, RZ, 0xc0, !PT ;  /* 0x0200000000ff7812 */ /* 0x000fc600078ac0ff */
[----:B------:R-:W2:Y:S04]  /*185230*/  LDL.LU.64 R24, [R1+0x2ac8] ;  /* 0x002ac80001187983 */ /* 0x000ea80000300a00 */
[----:B------:R-:W2:Y:S01]  /*185240*/  LDL.LU R14, [R1+0x6c] ;  /* 0x00006c00010e7983 */ /* 0x000ea20000300800 */
[----:B0-----:R-:W-:-:S03]  /*185250*/  PRMT R2, R3, 0x7770, RZ ;  /* 0x0000777003027816 */ /* 0x001fc600000000ff */
[----:B------:R-:W2:Y:S04]  /*185260*/  LDL.LU R7, [R1+0x4c] ;  /* 0x00004c0001077983 */ /* 0x000ea80000300800 */
[----:B------:R0:W-:Y:S01]  /*185270*/  @P5 STG.E.U8 desc[UR4][R12.64], R2 ;  /* 0x000000020c005986 */ /* 0x0001e2000c101104 */
[----:B------:R-:W-:-:S03]  /*185280*/  LOP3.LUT P5, RZ, R0, 0x1000000, RZ, 0xc0, !PT ;  /* 0x0100000000ff7812 */ /* 0x000fc600078ac0ff */
[----:B------:R-:W2:Y:S04]  /*185290*/  LDL.LU.64 R28, [R1+0x1378] ;  /* 0x00137800011c7983 */ /* 0x000ea80000300a00 */
[----:B------:R-:W2:Y:S01]  /*1852a0*/  LDL.LU.64 R4, [R1+0x2ac0] ;  /* 0x002ac00001047983 */ /* 0x000ea20000300a00 */
[----:B0-----:R-:W-:-:S03]  /*1852b0*/  PRMT R2, R3, 0x7771, RZ ;  /* 0x0000777103027816 */ /* 0x001fc600000000ff */
[----:B------:R-:W2:Y:S04]  /*1852c0*/  LDL.LU.64 R8, [R1+0x2ab8] ;  /* 0x002ab80001087983 */ /* 0x000ea80000300a00 */
[----:B---3--:R0:W-:Y:S01]  /*1852d0*/  @P5 STG.E.U8 desc[UR4][R16.64], R2 ;  /* 0x0000000210005986 */ /* 0x0081e2000c101104 */
[----:B------:R-:W-:-:S03]  /*1852e0*/  LOP3.LUT P5, RZ, R0, 0x800000, RZ, 0xc0, !PT ;  /* 0x0080000000ff7812 */ /* 0x000fc600078ac0ff */
[----:B------:R-:W3:Y:S04]  /*1852f0*/  LDL.LU.64 R10, [R1+0x2ab0] ;  /* 0x002ab000010a7983 */ /* 0x000ee80000300a00 */
[----:B------:R-:W3:Y:S01]  /*185300*/  LDL.LU.64 R12, [R1+0x13a0] ;  /* 0x0013a000010c7983 */ /* 0x000ee20000300a00 */
[----:B0-----:R-:W-:-:S03]  /*185310*/  PRMT R2, R3, 0x7772, RZ ;  /* 0x0000777203027816 */ /* 0x001fc600000000ff */
[----:B------:R-:W3:Y:S04]  /*185320*/  LDL.LU.64 R16, [R1+0x2aa8] ;  /* 0x002aa80001107983 */ /* 0x000ee80000300a00 */
[----:B----4-:R0:W-:Y:S01]  /*185330*/  @P5 STG.E.U8 desc[UR4][R18.64], R2 ;  /* 0x0000000212005986 */ /* 0x0101e2000c101104 */
[C---:B------:R-:W-:Y:S02]  /*185340*/  LOP3.LUT P5, RZ, R0.reuse, 0x400000, RZ, 0xc0, !PT ;  /* 0x0040000000ff7812 */ /* 0x040fe400078ac0ff */
[----:B0-----:R-:W-:Y:S01]  /*185350*/  PRMT R2, R3, 0x7773, RZ ;  /* 0x0000777303027816 */ /* 0x001fe200000000ff */
[----:B------:R-:W4:Y:S10]  /*185360*/  LDL.LU.64 R18, [R1+0x2aa0] ;  /* 0x002aa00001127983 */ /* 0x000f340000300a00 */
        /* <DEDUP_REMOVED lines=8> */
[----:B--2---:R0:W-:Y:S04]  /*1853f0*/  @P5 STG.E.U8 desc[UR4][R26.64], R2 ;  /* 0x000000021a005986 */ /* 0x0041e8000c101104 */
[----:B0-----:R-:W2:Y:S01]  /*185400*/  LDL.LU.64 R26, [R1+0x62b8] ;  /* 0x0062b800011a7983 */ /* 0x001ea20000300a00 */
[----:B------:R-:W-:Y:S02]  /*185410*/  LOP3.LUT P5, RZ, R0, 0x80000, RZ, 0xc0, !PT ;  /* 0x0008000000ff7812 */ /* 0x000fe400078ac0ff */
[----:B------:R-:W-:-:S11]  /*185420*/  PRMT R2, R6, 0x7772, RZ ;  /* 0x0000777206027816 */ /* 0x000fd600000000ff */
[----:B------:R0:W-:Y:S01]  /*185430*/  @P5 STG.E.U8 desc[UR4][R24.64], R2 ;  /* 0x0000000218005986 */ /* 0x0001e2000c101104 */
[----:B------:R-:W-:Y:S02]  /*185440*/  LOP3.LUT P5, RZ, R0, 0x40000, RZ, 0xc0, !PT ;  /* 0x0004000000ff7812 */ /* 0x000fe400078ac0ff */
[----:B0-----:R-:W-:-:S11]  /*185450*/  PRMT R2, R6, 0x7773, RZ ;  /* 0x0000777306027816 */ /* 0x001fd600000000ff */
[----:B------:R0:W-:Y:S02]  /*185460*/  @P5 STG.E.U8 desc[UR4][R28.64], R2 ;  /* 0x000000021c005986 */ /* 0x0001e4000c101104 */
[----:B0-----:R-:W-:-:S05]  /*185470*/  PRMT R2, R14, 0x7770, RZ ;  /* 0x000077700e027816 */ /* 0x001fca00000000ff */
[----:B------:R0:W-:Y:S02]  /*185480*/  @P6 STG.E.U8 desc[UR4][R4.64], R2 ;  /* 0x0000000204006986 */ /* 0x0001e4000c101104 */
[----:B0-----:R-:W-:-:S05]  /*185490*/  PRMT R2, R14, 0x7771, RZ ;  /* 0x000077710e027816 */ /* 0x001fca00000000ff */
        /* <DEDUP_REMOVED lines=8> */
[----:B----4-:R0:W-:Y:S02]  /*185520*/  @P0 STG.E.U8 desc[UR4][R18.64], R2 ;  /* 0x0000000212000986 */ /* 0x0101e4000c101104 */
[----:B0-----:R-:W-:Y:S02]  /*185530*/  IMAD.MOV.U32 R19, RZ, RZ, R15 ;  /* 0x000000ffff137224 */ /* 0x001fe400078e000f */
[----:B------:R-:W-:Y:S02]  /*185540*/  IMAD.MOV.U32 R18, RZ, RZ, R20 ;  /* 0x000000ffff127224 */ /* 0x000fe400078e0014 */
[----:B------:R-:W-:Y:S02]  /*185550*/  IMAD.MOV.U32 R15, RZ, RZ, R22 ;  /* 0x000000ffff0f7224 */ /* 0x000fe400078e0016 */
[----:B------:R-:W-:Y:S02]  /*185560*/  IMAD.MOV.U32 R20, RZ, RZ, R23 ;  /* 0x000000ffff147224 */ /* 0x000fe400078e0017 */
[----:B------:R-:W3:Y:S04]  /*185570*/  LDL.LU.64 R22, [R1+0x2a98] ;  /* 0x002a980001167983 */ /* 0x000ee80000300a00 */
[----:B------:R-:W4:Y:S04]  /*185580*/  LDL.LU.64 R12, [R1+0x13a8] ;  /* 0x0013a800010c7983 */ /* 0x000f280000300a00 */
[----:B------:R-:W4:Y:S04]  /*185590*/  LDL.LU.64 R10, [R1+0x2a90] ;  /* 0x002a9000010a7983 */ /* 0x000f280000300a00 */
[----:B------:R-:W4:Y:S04]  /*1855a0*/  LDL.LU.64 R16, [R1+0x2a88] ;  /* 0x002a880001107983 */ /* 0x000f280000300a00 */
[----:B------:R-:W4:Y:S04]  /*1855b0*/  LDL.LU.64 R8, [R1+0x2a80] ;  /* 0x002a800001087983 */ /* 0x000f280000300a00 */
[----:B------:R-:W4:Y:S01]  /*1855c0*/  LDL.LU R14, [R1+0x50] ;  /* 0x00005000010e7983 */ /* 0x000f220000300800 */
        /* <DEDUP_REMOVED lines=20> */
[C---:B------:R-:W-:Y:S02]  /*185710*/  LOP3.LUT P2, RZ, R26.reuse, 0x800, RZ, 0xc0, !PT ;  /* 0x000008001aff7812 */ /* 0x040fe4000784c0ff */
[----:B------:R-:W-:-:S07]  /*185720*/  LOP3.LUT P1, RZ, R26, 0x1000, RZ, 0xc0, !PT ;  /* 0x000010001aff7812 */ /* 0x000fce000782c0ff */
        /* <DEDUP_REMOVED lines=10> */
[----:B------:R-:W-:Y:S01]  /*1857d0*/  LOP3.LUT P5, RZ, R26, 0x4000, RZ, 0xc0, !PT ;  /* 0x000040001aff7812 */ /* 0x000fe200078ac0ff */
[----:B---3--:R0:W-:Y:S02]  /*1857e0*/  @P3 STG.E.U8 desc[UR4][R22.64], R2 ;  /* 0x0000000216003986 */ /* 0x0081e4000c101104 */
[----:B0-----:R-:W-:Y:S02]  /*1857f0*/  PRMT R2, R7, 0x7773, RZ ;  /* 0x0000777307027816 */ /* 0x001fe400000000ff */
[----:B------:R-:W2:Y:S04]  /*185800*/  LDL.LU.64 R22, [R1+0x13d0] ;  /* 0x0013d00001167983 */ /* 0x000ea80000300a00 */
[----:B----4-:R0:W-:Y:S02]  /*185810*/  @P2 STG.E.U8 desc[UR4][R12.64], R2 ;  /* 0x000000020c002986 */ /* 0x0101e4000c101104 */
[----:B0-----:R-:W-:-:S02]  /*185820*/  PRMT R2, R14, 0x7770, RZ ;  /* 0x000077700e027816 */ /* 0x001fc400000000ff */
[----:B------:R-:W3:Y:S04]  /*185830*/  LDL.LU.64 R12, [R1+0x2a78] ;  /* 0x002a7800010c7983 */ /* 0x000ee80000300a00 */
[----:B------:R0:W-:Y:S01]  /*185840*/  @P1 STG.E.U8 desc[UR4][R10.64], R2 ;  /* 0x000000020a001986 */ /* 0x0001e2000c101104 */
[C---:B------:R-:W-:Y:S02]  /*185850*/  LOP3.LUT P3, RZ, R26.reuse, 0x2000000, RZ, 0xc0, !PT ;  /* 0x020000001aff7812 */ /* 0x040fe4000786c0ff */
[----:B------:R-:W-:Y:S02]  /*185860*/  LOP3.LUT P2, RZ, R26, 0x4000000, RZ, 0xc0, !PT ;  /* 0x040000001aff7812 */ /* 0x000fe4000784c0ff */
[----:B0-----:R-:W-:Y:S02]  /*185870*/  PRMT R2, R14, 0x7771, RZ ;  /* 0x000077710e027816 */ /* 0x001fe400000000ff */
[----:B------:R-:W-:-:S03]  /*185880*/  LOP3.LUT P1, RZ, R26, 0x8000000, RZ, 0xc0, !PT ;  /* 0x080000001aff7812 */ /* 0x000fc6000782c0ff */
        /* <DEDUP_REMOVED lines=20> */
[----:B------:R-:W3:Y:S04]  /*1859d0*/  LDL.LU.64 R24, [R1+0x2a50] ;  /* 0x002a500001187983 */ /* 0x000ee80000300a00 */
[----:B------:R-:W3:Y:S01]  /*1859e0*/  LDL.LU.64 R28, [R1+0x13e0] ;  /* 0x0013e000011c7983 */ /* 0x000ee20000300a00 */
[----:B0-----:R-:W-:-:S03]  /*1859f0*/  PRMT R2, R3, 0x7771, RZ ;  /* 0x0000777103027816 */ /* 0x001fc600000000ff */
[----:B------:R-:W3:Y:S04]  /*185a00*/  LDL.LU R11, [R1+0x34] ;  /* 0x00003400010b7983 */ /* 0x000ee80000300800 */
[----:B----4-:R0:W-:Y:S01]  /*185a10*/  @P5 STG.E.U8 desc[UR4][R16.64], R2 ;  /* 0x0000000210005986 */ /* 0x0101e2000c101104 */
[----:B------:R-:W-:-:S03]  /*185a20*/  LOP3.LUT P5, RZ, R0, 0x4000, RZ, 0xc0, !PT ;  /* 0x0000400000ff7812 */ /* 0x000fc600078ac0ff */
[----:B------:R-:W4:Y:S04]  /*185a30*/  LDL.LU R14, [R1+0x58] ;  /* 0x00005800010e7983 */ /* 0x000f280000300800 */
        /* <DEDUP_REMOVED lines=18> */
[----:B------:R0:W-:Y:S04]  /*185b60*/  @P5 STG.E.U8 desc[UR4][R22.64], R2 ;  /* 0x0000000216005986 */ /* 0x0001e8000c101104 */
[----:B0-----:R-:W2:Y:S01]  /*185b70*/  LDL.LU.64 R22, [R1+0x6298] ;  /* 0x0062980001167983 */ /* 0x001ea20000300a00 */
[----:B------:R-:W-:-:S02]  /*185b80*/  LOP3.LUT P5, RZ, R0, 0x400, RZ, 0xc0, !PT ;  /* 0x0000040000ff7812 */ /* 0x000fc400078ac0ff */
[----:B------:R-:W-:-:S11]  /*185b90*/  PRMT R2, R10, 0x7772, RZ ;  /* 0x000077720a027816 */ /* 0x000fd600000000ff */
[----:B---3--:R0:W-:Y:S02]  /*185ba0*/  @P5 STG.E.U8 desc[UR4][R24.64], R2 ;  /* 0x0000000218005986 */ /* 0x0081e4000c101104 */
[----:B0-----:R-:W-:-:S05]  /*185bb0*/  PRMT R2, R10, 0x7773, RZ ;  /* 0x000077730a027816 */ /* 0x001fca00000000ff */
[----:B------:R0:W-:Y:S02]  /*185bc0*/  @P6 STG.E.U8 desc[UR4][R28.64], R2 ;  /* 0x000000021c006986 */ /* 0x0001e4000c101104 */
[----:B0-----:R-:W-:-:S05]  /*185bd0*/  PRMT R2, R11, 0x7770, RZ ;  /* 0x000077700b027816 */ /* 0x001fca00000000ff */
[----:B----4-:R0:W-:Y:S02]  /*185be0*/  @P4 STG.E.U8 desc[UR4][R4.64], R2 ;  /* 0x0000000204004986 */ /* 0x0101e4000c101104 */
        /* <DEDUP_REMOVED lines=31> */
[----:B------:R-:W-:Y:S02]  /*185de0*/  LOP3.LUT P3, RZ, R26, 0x20000000, RZ, 0xc0, !PT ;  /* 0x200000001aff7812 */ /* 0x000fe4000786c0ff */
[----:B------:R-:W-:Y:S02]  /*185df0*/  LOP3.LUT R0, R0, 0xffffff7f, RZ, 0xc0, !PT ;  /* 0xffffff7f00007812 */ /* 0x000fe400078ec0ff */
[----:B------:R-:W-:-:S07]  /*185e00*/  LOP3.LUT P2, RZ, R26, 0x40000000, RZ, 0xc0, !PT ;  /* 0x400000001aff7812 */ /* 0x000fce000784c0ff */
[----:B------:R-:W-:Y:S02]  /*185e10*/  @P5 LOP3.LUT R0, R0, 0x80, RZ, 0xfc, !PT ;  /* 0x0000008000005812 */ /* 0x000fe400078efcff */
[----:B------:R-:W-:Y:S01]  /*185e20*/  LOP3.LUT P5, RZ, R22, 0x8, RZ, 0xc0, !PT ;  /* 0x0000000816ff7812 */ /* 0x000fe200078ac0ff */
[----:B---3--:R0:W-:Y:S01]  /*185e30*/  @P3 STG.E.U8 desc[UR4][R6.64], R2 ;  /* 0x0000000206003986 */ /* 0x0081e2000c101104 */
[----:B------:R-:W-:Y:S02]  /*185e40*/  LOP3.LUT P1, RZ, R26, 0x80000000, RZ, 0xc0, !PT ;  /* 0x800000001aff7812 */ /* 0x000fe4000782c0ff */
[----:B------:R-:W-:Y:S02]  /*185e50*/  LOP3.LUT R0, R0, 0xfffffeff, RZ, 0xc0, !PT ;  /* 0xfffffeff00007812 */ /* 0x000fe400078ec0ff */
[----:B------:R-:W-:Y:S02]  /*185e60*/  LOP3.LUT P0, RZ, R22, 0x1, RZ, 0xc0, !PT ;  /* 0x0000000116ff7812 */ /* 0x000fe4000780c0ff */
[----:B0-----:R-:W-:-:S05]  /*185e70*/  PRMT R2, R14, 0x7772, RZ ;  /* 0x000077720e027816 */ /* 0x001fca00000000ff */
[----:B------:R-:W-:Y:S02]  /*185e80*/  @P5 LOP3.LUT R0, R0, 0x100, RZ, 0xfc, !PT ;  /* 0x0000010000005812 */ /* 0x000fe400078efcff */
[----:B------:R-:W-:Y:S01]  /*185e90*/  LOP3.LUT P5, RZ, R22, 0x4, RZ, 0xc0, !PT ;  /* 0x0000000416ff7812 */ /* 0x000fe200078ac0ff */
[----:B----4-:R0:W-:Y:S01]  /*185ea0*/  @P2 STG.E.U8 desc[UR4][R10.64], R2 ;  /* 0x000000020a002986 */ /* 0x0101e2000c101104 */
[----:B------:R-:W-:-:S03]  /*185eb0*/  LOP3.LUT R0, R0, 0xfffffdff, RZ, 0xc0, !PT ;  /* 0xfffffdff00007812 */ /* 0x000fc600078ec0ff */
[----:B------:R-:W-:Y:S01]  /*185ec0*/  STL [R1+0x6098], R26 ;  /* 0x0060981a01007387 */ /* 0x000fe20000100800 */
[----:B0-----:R-:W-:-:S03]  /*185ed0*/  PRMT R2, R14, 0x7773, RZ ;  /* 0x000077730e027816 */ /* 0x001fc600000000ff */
[----:B------:R-:W-:Y:S04]  /*185ee0*/  STL [R1+0x60e8], R27 ;  /* 0x0060e81b01007387 */ /* 0x000fe80000100800 */
[----:B------:R0:W-:Y:S04]  /*185ef0*/  @P1 STG.E.U8 desc[UR4][R12.64], R2 ;  /* 0x000000020c001986 */ /* 0x0001e8000c101104 */
[----:B------:R-:W2:Y:S01]  /*185f00*/  LDL.LU.64 R6, [R1+0x2a08] ;  /* 0x002a080001067983 */ /* 0x000ea20000300a00 */
[----:B------:R-:W-:-:S03]  /*185f10*/  @P5 LOP3.LUT R0, R0, 0x200, RZ, 0xfc, !PT ;  /* 0x0000020000005812 */ /* 0x000fc600078efcff */
[----:B------:R-:W3:Y:S01]  /*185f20*/  LDL.LU R4, [R1+0x5c] ;  /* 0x00005c0001047983 */ /* 0x000ee20000300800 */
[----:B0-----:R-:W-:-:S03]  /*185f30*/  PRMT R2, R9, 0x7770, RZ ;  /* 0x0000777009027816 */ /* 0x001fc600000000ff */
[----:B------:R-:W4:Y:S01]  /*185f40*/  LDL.LU.64 R10, [R1+0x13f8] ;  /* 0x0013f800010a7983 */ /* 0x000f220000300a00 */
[----:B------:R-:W-:-:S03]  /*185f50*/  LOP3.LUT P5, RZ, R22, 0x2, RZ, 0xc0, !PT ;  /* 0x0000000216ff7812 */ /* 0x000fc600078ac0ff */
[----:B------:R-:W3:Y:S01]  /*185f60*/  LDL.LU.64 R12, [R1+0x2a00] ;  /* 0x002a0000010c7983 */ /* 0x000ee20000300a00 */
[----:B------:R-:W-:-:S03]  /*185f70*/  LOP3.LUT P6, RZ, R22, 0x400, RZ, 0xc0, !PT ;  /* 0x0000040016ff7812 */ /* 0x000fc600078cc0ff */
[----:B------:R0:W-:Y:S01]  /*185f80*/  @P0 STG.E.U8 desc[UR4][R16.64], R2 ;  /* 0x0000000210000986 */ /* 0x0001e2000c101104 */
[C---:B------:R-:W-:Y:S02]  /*185f90*/  LOP3.LUT P4, RZ, R22.reuse, 0x800, RZ, 0xc0, !PT ;  /* 0x0000080016ff7812 */ /* 0x040fe4000788c0ff */
[C---:B------:R-:W-:Y:S02]  /*185fa0*/  LOP3.LUT P3, RZ, R22.reuse, 0x1000, RZ, 0xc0, !PT ;  /* 0x0000100016ff7812 */ /* 0x040fe4000786c0ff */
[C---:B------:R-:W-:Y:S02]  /*185fb0*/  LOP3.LUT P2, RZ, R22.reuse, 0x2000, RZ, 0xc0, !PT ;  /* 0x0000200016ff7812 */ /* 0x040fe4000784c0ff */
[C---:B------:R-:W-:Y:S02]  /*185fc0*/  LOP3.LUT P1, RZ, R22.reuse, 0x4000, RZ, 0xc0, !PT ;  /* 0x0000400016ff7812 */ /* 0x040fe4000782c0ff */
[----:B------:R-:W-:Y:S01]  /*185fd0*/  LOP3.LUT P0, RZ, R22, 0x8000, RZ, 0xc0, !PT ;  /* 0x0000800016ff7812 */ /* 0x000fe2000780c0ff */
[----:B0-----:R-:W3:Y:S04]  /*185fe0*/  LDL.LU.64 R16, [R1+0x29f8] ;  /* 0x0029f80001107983 */ /* 0x001ee80000300a00 */
[----:B------:R0:W-:Y:S04]  /*185ff0*/  STL.64 [R1+0x6288], R22 ;  /* 0x0062881601007387 */ /* 0x0001e80000100a00 */
[----:B0-----:R-:W2:Y:S01]  /*186000*/  LDL.LU.64 R22, [R1+0x1400] ;  /* 0x0014000001167983 */ /* 0x001ea20000300a00 */
[----:B------:R-:W-:-:S05]  /*186010*/  PRMT R2, R9, 0x7771, RZ ;  /* 0x0000777109027816 */ /* 0x000fca00000000ff */
[----:B------:R0:W-:Y:S01]  /*186020*/  @P5 STG.E.U8 desc[UR4][R28.64], R2 ;  /* 0x000000021c005986 */ /* 0x0001e2000c101104 */
[C---:B------:R-:W-:Y:S02]  /*186030*/  LOP3.LUT P5, RZ, R0.reuse, 0x200, RZ, 0xc0, !PT ;  /* 0x0000020000ff7812 */ /* 0x040fe400078ac0ff */
[----:B0-----:R-:W-:Y:S01]  /*186040*/  PRMT R2, R9, 0x7772, RZ ;  /* 0x0000777209027816 */ /* 0x001fe200000000ff */
[----:B--2---:R0:W-:Y:S04]  /*186050*/  STL.64 [R1+0x6290], R22 ;  /* 0x0062901601007387 */ /* 0x0041e80000100a00 */
[----:B0-----:R-:W2:Y:S06]  /*186060*/  LDL.LU.64 R22, [R1+0x29f0] ;  /* 0x0029f00001167983 */ /* 0x001eac0000300a00 */
[----:B------:R0:W-:Y:S01]  /*186070*/  @P5 STG.E.U8 desc[UR4][R6.64], R2 ;  /* 0x0000000206005986 */ /* 0x0001e2000c101104 */
[----:B------:R-:W-:-:S03]  /*186080*/  LOP3.LUT P5, RZ, R0, 0x100, RZ, 0xc0, !PT ;  /* 0x0000010000ff7812 */ /* 0x000fc600078ac0ff */
[----:B------:R-:W2:Y:S04]  /*186090*/  LDL.LU R5, [R1+0x3c] ;  /* 0x00003c0001057983 */ /* 0x000ea80000300800 */
[----:B------:R-:W2:Y:S01]  /*1860a0*/  LDL.LU.64 R26, [R1+0x29e8] ;  /* 0x0029e800011a7983 */ /* 0x000ea20000300a00 */
[----:B0-----:R-:W-:-:S03]  /*1860b0*/  PRMT R2, R9, 0x7773, RZ ;  /* 0x0000777309027816 */ /* 0x001fc600000000ff */
[----:B------:R-:W2:Y:S04]  /*1860c0*/  LDL.LU.64 R24, [R1+0x29e0] ;  /* 0x0029e00001187983 */ /* 0x000ea80000300a00 */
[----:B----4-:R3:W-:Y:S01]  /*1860d0*/  @P5 STG.E.U8 desc[UR4][R10.64], R2 ;  /* 0x000000020a005986 */ /* 0x0107e2000c101104 */
[----:B------:R-:W-:-:S03]  /*1860e0*/  LOP3.LUT P5, RZ, R0, 0x80, RZ, 0xc0, !PT ;  /* 0x0000008000ff7812 */ /* 0x000fc600078ac0ff */
[----:B------:R-:W4:Y:S04]  /*1860f0*/  LDL.LU R14, [R1+0xd0] ;  /* 0x0000d000010e7983 */ /* 0x000f280000300800 */
[----:B------:R-:W4:Y:S01]  /*186100*/  LDL.LU.64 R28, [R1+0x29d8] ;  /* 0x0029d800011c7983 */ /* 0x000f220000300a00 */
[----:B---3--:R-:W-:-:S03]  /*186110*/  PRMT R2, R4, 0x7770, RZ ;  /* 0x0000777004027816 */ /* 0x008fc600000000ff */
[----:B------:R-:W3:Y:S04]  /*186120*/  LDL.LU.64 R6, [R1+0x1408] ;  /* 0x0014080001067983 */ /* 0x000ee80000300a00 */
[----:B------:R0:W-:Y:S01]  /*186130*/  @P5 STG.E.U8 desc[UR4][R12.64], R2 ;  /* 0x000000020c005986 */ /* 0x0001e2000c101104 */
[----:B------:R-:W-:-:S03]  /*186140*/  LOP3.LUT P5, RZ, R0, 0x40, RZ, 0xc0, !PT ;  /* 0x0000004000ff7812 */ /* 0x000fc600078ac0ff */
[----:B------:R-:W3:Y:S04]  /*186150*/  LDL.LU.64 R8, [R1+0x29d0] ;  /* 0x0029d00001087983 */ /* 0x000ee80000300a00 */
[----:B------:R-:W3:Y:S01]  /*186160*/  LDL.LU.64 R10, [R1+0x29c8] ;  /* 0x0029c800010a7983 */ /* 0x000ee20000300a00 */
[----:B0-----:R-:W-:-:S03]  /*186170*/  PRMT R2, R4, 0x7771, RZ ;  /* 0x0000777104027816 */ /* 0x001fc600000000ff */
[----:B------:R-:W3:Y:S04]  /*186180*/  LDL.LU.64 R12, [R1+0x29c0] ;  /* 0x0029c000010c7983 */ /* 0x000ee80000300a00 */
[----:B------:R0:W-:Y:S01]  /*186190*/  @P5 STG.E.U8 desc[UR4][R16.64], R2 ;  /* 0x0000000210005986 */ /* 0x0001e2000c101104 */
[----:B------:R-:W-:Y:S02]  /*1861a0*/  LOP3.LUT P5, RZ, R0, 0x20, RZ, 0xc0, !PT ;  /* 0x0000002000ff7812 */ /* 0x000fe400078ac0ff */
[----:B0-----:R-:W-:Y:S01]  /*1861b0*/  PRMT R2, R4, 0x7772, RZ ;  /* 0x0000777204027816 */ /* 0x001fe200000000ff */
[----:B------:R-:W3:Y:S10]  /*1861c0*/  LDL.LU.64 R16, [R1+0x1410] ;  /* 0x0014100001107983 */ /* 0x000ef40000300a00 */
[----:B--2---:R0:W-:Y:S04]  /*1861d0*/  @P5 STG.E.U8 desc[UR4][R22.64], R2 ;  /* 0x0000000216005986 */ /* 0x0041e8000c101104 */
[----:B0-----:R-:W2:Y:S01]  /*1861e0*/  LDL.LU.64 R22, [R1+0x6290] ;  /* 0x0062900001167983 */ /* 0x001ea20000300a00 */
[----:B------:R-:W-:-:S02]  /*1861f0*/  LOP3.LUT P5, RZ, R0, 0x10, RZ, 0xc0, !PT ;  /* 0x0000001000ff7812 */ /* 0x000fc400078ac0ff */
[----:B------:R-:W-:-:S11]  /*186200*/  PRMT R2, R4, 0x7773, RZ ;  /* 0x0000777304027816 */ /* 0x000fd600000000ff */
[----:B--2---:R0:W-:Y:S04]  /*186210*/  @P5 STG.E.U8 desc[UR4][R22.64], R2 ;  /* 0x0000000216005986 */ /* 0x0041e8000c101104 */
[----:B0-----:R-:W2:Y:S04]  /*186220*/  LDL.LU.64 R22, [R1+0x6288] ;  /* 0x0062880001167983 */ /* 0x001ea80000300a00 */
[----:B------:R-:W2:Y:S01]  /*186230*/  LDL.LU R4, [R1+0x8] ;  /* 0x0000080001047983 */ /* 0x000ea20000300800 */
[----:B------:R-:W-:Y:S02]  /*186240*/  LOP3.LUT P5, RZ, R0, 0x8, RZ, 0xc0, !PT ;  /* 0x0000000800ff7812 */ /* 0x000fe400078ac0ff */
[----:B------:R-:W-:-:S11]  /*186250*/  PRMT R2, R5, 0x7770, RZ ;  /* 0x0000777005027816 */ /* 0x000fd600000000ff */
[----:B------:R0:W-:Y:S01]  /*186260*/  @P5 STG.E.U8 desc[UR4][R26.64], R2 ;  /* 0x000000021a005986 */ /* 0x0001e2000c101104 */
[----:B------:R-:W-:Y:S02]  /*186270*/  LOP3.LUT P5, RZ, R0, 0x4, RZ, 0xc0, !PT ;  /* 0x0000000400ff7812 */ /* 0x000fe400078ac0ff */
[----:B0-----:R-:W-:-:S11]  /*186280*/  PRMT R2, R5, 0x7771, RZ ;  /* 0x0000777105027816 */ /* 0x001fd600000000ff */
[----:B------:R0:W-:Y:S02]  /*186290*/  @P5 STG.E.U8 desc[UR4][R24.64], R2 ;  /* 0x0000000218005986 */ /* 0x0001e4000c101104 */
[----:B0-----:R-:W-:-:S05]  /*1862a0*/  PRMT R2, R5, 0x7772, RZ ;  /* 0x0000777205027816 */ /* 0x001fca00000000ff */
[----:B----4-:R0:W-:Y:S02]  /*1862b0*/  @P6 STG.E.U8 desc[UR4][R28.64], R2 ;  /* 0x000000021c006986 */ /* 0x0101e4000c101104 */
[----:B0-----:R-:W-:-:S05]  /*1862c0*/  PRMT R2, R5, 0x7773, RZ ;  /* 0x0000777305027816 */ /* 0x001fca00000000ff */
[----:B---3--:R0:W-:Y:S02]  /*1862d0*/  @P4 STG.E.U8 desc[UR4][R6.64], R2 ;  /* 0x0000000206004986 */ /* 0x0081e4000c101104 */
[C---:B0-----:R-:W-:Y:S02]  /*1862e0*/  PRMT R2, R14.reuse, 0x7770, RZ ;  /* 0x000077700e027816 */ /* 0x041fe400000000ff */
[----:B------:R-:W3:Y:S04]  /*1862f0*/  LDL.LU.64 R6, [R1+0x2d58] ;  /* 0x002d580001067983 */ /* 0x000ee80000300a00 */
[----:B------:R0:W-:Y:S02]  /*186300*/  @P3 STG.E.U8 desc[UR4][R8.64], R2 ;  /* 0x0000000208003986 */ /* 0x0001e4000c101104 */
[----:B0-----:R-:W-:-:S05]  /*186310*/  PRMT R2, R14, 0x7771, RZ ;  /* 0x000077710e027816 */ /* 0x001fca00000000ff */
[----:B------:R0:W-:Y:S02]  /*186320*/  @P2 STG.E.U8 desc[UR4][R10.64], R2 ;  /* 0x000000020a002986 */ /* 0x0001e4000c101104 */
[C---:B0-----:R-:W-:Y:S02]  /*186330*/  PRMT R2, R14.reuse, 0x7772, RZ ;  /* 0x000077720e027816 */ /* 0x041fe400000000ff */
[----:B------:R-:W4:Y:S04]  /*186340*/  LDL.LU.64 R10, [R1+0x2d50] ;  /* 0x002d5000010a7983 */ /* 0x000f280000300a00 */
[----:B------:R0:W-:Y:S04]  /*186350*/  @P1 STG.E.U8 desc[UR4][R12.64], R2 ;  /* 0x000000020c001986 */ /* 0x0001e8000c101104 */
[----:B------:R-:W4:Y:S01]  /*186360*/  LDL.LU.64 R8, [R1+0x2d48] ;  /* 0x002d480001087983 */ /* 0x000f220000300a00 */
[----:B0-----:R-:W-:-:S03]  /*186370*/  PRMT R2, R14, 0x7773, RZ ;  /* 0x000077730e027816 */ /* 0x001fc600000000ff */
[----:B------:R-:W3:Y:S04]  /*186380*/  LDL.LU R14, [R1+0xa0] ;  /* 0x0000a000010e7983 */ /* 0x000ee80000300800 */
[----:B------:R0:W-:Y:S04]  /*186390*/  @P0 STG.E.U8 desc[UR4][R16.64], R2 ;  /* 0x0000000210000986 */ /* 0x0001e8000c101104 */
[----:B0-----:R-:W4:Y:S01]  /*1863a0*/  LDL.LU.64 R16, [R1+0x1418] ;  /* 0x0014180001107983 */ /* 0x001f220000300a00 */
[----:B------:R-:W-:-:S03]  /*1863b0*/  LOP3.LUT R0, R0, 0xfffffffe, RZ, 0xc0, !PT ;  /* 0xfffffffe00007812 */ /* 0x000fc600078ec0ff */
[----:B------:R-:W4:Y:S04]  /*1863c0*/  LDL.LU.64 R28, [R1+0x2d40] ;  /* 0x002d4000011c7983 */ /* 0x000f280000300a00 */
[----:B------:R-:W4:Y:S01]  /*1863d0*/  LDL.LU R13, [R1+0xd4] ;  /* 0x0000d400010d7983 */ /* 0x000f220000300800 */
[----:B--2---:R-:W-:Y:S02]  /*1863e0*/  LOP3.LUT P5, RZ, R22, 0x10000000, RZ, 0xc0, !PT ;  /* 0x1000000016ff7812 */ /* 0x004fe400078ac0ff */
        /* <DEDUP_REMOVED lines=14> */
[C---:B------:R-:W-:Y:S02]  /*1864d0*/  LOP3.LUT P5, RZ, R22.reuse, 0x800000, RZ, 0xc0, !PT ;  /* 0x0080000016ff7812 */ /* 0x040fe400078ac0ff */
[----:B------:R-:W-:Y:S02]  /*1864e0*/  LOP3.LUT P3, RZ, R22, 0x10000, RZ, 0xc0, !PT ;  /* 0x0001000016ff7812 */ /* 0x000fe4000786c0ff */
[----:B------:R-:W-:Y:S02]  /*1864f0*/  LOP3.LUT R4, R4, 0x7fffffff, RZ, 0xc0, !PT ;  /* 0x7fffffff04047812 */ /* 0x000fe400078ec0ff */
[----:B------:R-:W-:-:S07]  /*186500*/  LOP3.LUT P2, RZ, R22, 0x20000, RZ, 0xc0, !PT ;  /* 0x0002000016ff7812 */ /* 0x000fce000784c0ff */
[----:B------:R-:W-:Y:S02]  /*186510*/  @P5 LOP3.LUT R4, R4, 0x80000000, RZ, 0xfc, !PT ;  /* 0x8000000004045812 */ /* 0x000fe400078efcff */
[C---:B------:R-:W-:Y:S02]  /*186520*/  LOP3.LUT P5, RZ, R22.reuse, 0x400000, RZ, 0xc0, !PT ;  /* 0x0040000016ff7812 */ /* 0x040fe400078ac0ff */
[C---:B------:R-:W-:Y:S02]  /*186530*/  LOP3.LUT P1, RZ, R22.reuse, 0x40000, RZ, 0xc0, !PT ;  /* 0x0004000016ff7812 */ /* 0x040fe4000782c0ff */
[----:B------:R-:W-:-:S09]  /*186540*/  LOP3.LUT P0, RZ, R22, 0x80000, RZ, 0xc0, !PT ;  /* 0x0008000016ff7812 */ /* 0x000fd2000780c0ff */
[----:B------:R-:W-:Y:S02]  /*186550*/  @P5 LOP3.LUT R0, R0, 0x1, RZ, 0xfc, !PT ;  /* 0x0000000100005812 */ /* 0x000fe400078efcff */
[----:B------:R-:W-:Y:S02]  /*186560*/  LOP3.LUT P5, RZ, R22, 0x200000, RZ, 0xc0, !PT ;  /* 0x0020000016ff7812 */ /* 0x000fe400078ac0ff */
[----:B------:R-:W-:Y:S02]  /*186570*/  LOP3.LUT R0, R0, 0xfffffffd, RZ, 0xc0, !PT ;  /* 0xfffffffd00007812 */ /* 0x000fe400078ec0ff */
[----:B------:R-:W-:Y:S02]  /*186580*/  LOP3.LUT P6, RZ, R22, 0x20000000, RZ, 0xc0, !PT ;  /* 0x2000000016ff7812 */ /* 0x000fe400078cc0ff */
[----:B---3--:R-:W-:-:S05]  /*186590*/  PRMT R2, R14, 0x7770, RZ ;  /* 0x000077700e027816 */ /* 0x008fca00000000ff */
[----:B------:R0:W-:Y:S02]  /*1865a0*/  @P3 STG.E.U8 desc[UR4][R6.64], R2 ;  /* 0x0000000206003986 */ /* 0x0001e4000c101104 */
[C---:B0-----:R-:W-:Y:S02]  /*1865b0*/  PRMT R2, R14.reuse, 0x7771, RZ ;  /* 0x000077710e027816 */ /* 0x041fe400000000ff */
[----:B------:R-:W2:Y:S04]  /*1865c0*/  LDL.LU.64 R6, [R1+0x2d38] ;  /* 0x002d380001067983 */ /* 0x000ea80000300a00 */
[----:B----4-:R0:W-:Y:S02]  /*1865d0*/  @P2 STG.E.U8 desc[UR4][R10.64], R2 ;  /* 0x000000020a002986 */ /* 0x0101e4000c101104 */
[----:B0-----:R-:W-:-:S02]  /*1865e0*/  PRMT R2, R14, 0x7772, RZ ;  /* 0x000077720e027816 */ /* 0x001fc400000000ff */
[----:B------:R-:W3:Y:S04]  /*1865f0*/  LDL.LU.64 R10, [R1+0x2d30] ;  /* 0x002d3000010a7983 */ /* 0x000ee80000300a00 */
[----:B------:R0:W-:Y:S01]  /*186600*/  @P1 STG.E.U8 desc[UR4][R8.64], R2 ;  /* 0x0000000208001986 */ /* 0x0001e2000c101104 */
[----:B------:R-:W-:Y:S02]  /*186610*/  @P5 LOP3.LUT R0, R0, 0x2, RZ, 0xfc, !PT ;  /* 0x0000000200005812 */ /* 0x000fe400078efcff */
[C---:B------:R-:W-:Y:S02]  /*186620*/  LOP3.LUT P5, RZ, R22.reuse, 0x100000, RZ, 0xc0, !PT ;  /* 0x0010000016ff7812 */ /* 0x040fe400078ac0ff */
[----:B------:R-:W-:Y:S02]  /*186630*/  LOP3.LUT P4, RZ, R22, 0x40000000, RZ, 0xc0, !PT ;  /* 0x4000000016ff7812 */ /* 0x000fe4000788c0ff */
[----:B0-----:R-:W-:Y:S01]  /*186640*/  PRMT R2, R14, 0x7773, RZ ;  /* 0x000077730e027816 */ /* 0x001fe200000000ff */
[----:B------:R-:W4:Y:S01]  /*186650*/  LDL.LU R8, [R1+0xa4] ;  /* 0x0000a40001087983 */ /* 0x000f220000300800 */
[----:B------:R-:W-:-:S03]  /*186660*/  LOP3.LUT P3, RZ, R22, 0x80000000, RZ, 0xc0, !PT ;  /* 0x8000000016ff7812 */ /* 0x000fc6000786c0ff */
[----:B------:R0:W-:Y:S01]  /*186670*/  @P0 STG.E.U8 desc[UR4][R16.64], R2 ;  /* 0x0000000210000986 */ /* 0x0001e2000c101104 */
[C---:B------:R-:W-:Y:S02]  /*186680*/  LOP3.LUT P2, RZ, R23.reuse, 0x1, RZ, 0xc0, !PT ;  /* 0x0000000117ff7812 */ /* 0x040fe4000784c0ff */
        /* <DEDUP_REMOVED lines=18> */
[----:B------:R-:W3:Y:S04]  /*1867b0*/  LDL.LU.64 R26, [R1+0x1448] ;  /* 0x00144800011a7983 */ /* 0x000ee80000300a00 */
[----:B------:R-:W3:Y:S01]  /*1867c0*/  LDL.LU R14, [R1+0xd8] ;  /* 0x0000d800010e7983 */ /* 0x000ee20000300800 */
[----:B0-----:R-:W-:-:S03]  /*1867d0*/  PRMT R0, R13, 0x7773, RZ ;  /* 0x000077730d007816 */ /* 0x001fc600000000ff */
[----:B------:R-:W3:Y:S04]  /*1867e0*/  LDL.LU R9, [R1+0xa8] ;  /* 0x0000a80001097983 */ /* 0x000ee80000300800 */
        /* <DEDUP_REMOVED lines=22> */
[----:B---3--:R0:W-:Y:S01]  /*186950*/  @P5 STG.E.U8 desc[UR4][R26.64], R0 ;  /* 0x000000001a005986 */ /* 0x0081e2000c101104 */
[----:B------:R-:W-:Y:S02]  /*186960*/  LOP3.LUT P5, RZ, R4, 0x4000000, RZ, 0xc0, !PT ;  /* 0x0400000004ff7812 */ /* 0x000fe400078ac0ff */
[----:B0-----:R-:W-:-:S11]  /*186970*/  PRMT R0, R14, 0x7770, RZ ;  /* 0x000077700e007816 */ /* 0x001fd600000000ff */
[----:B----4-:R0:W-:Y:S02]  /*186980*/  @P5 STG.E.U8 desc[UR4][R24.64], R0 ;  /* 0x0000000018005986 */ /* 0x0101e4000c101104 */
        /* <DEDUP_REMOVED lines=11> */
[----:B------:R0:W-:Y:S04]  /*186a40*/  @P0 STG.E.U8 desc[UR4][R16.64], R0 ;  /* 0x0000000010000986 */ /* 0x0001e8000c101104 */
[----:B0-----:R-:W3:Y:S04]  /*186a50*/  LDL.LU.64 R16, [R1+0x1468] ;  /* 0x0014680001107983 */ /* 0x001ee80000300a00 */
[----:B------:R-:W4:Y:S04]  /*186a60*/  LDL.LU.64 R10, [R1+0x2cd0] ;  /* 0x002cd000010a7983 */ /* 0x000f280000300a00 */
[----:B------:R-:W4:Y:S04]  /*186a70*/  LDL.LU.64 R2, [R1+0x2cc8] ;  /* 0x002cc80001027983 */ /* 0x000f280000300a00 */
[----:B------:R-:W4:Y:S04]  /*186a80*/  LDL.LU.64 R12, [R1+0x2cc0] ;  /* 0x002cc000010c7983 */ /* 0x000f280000300a00 */
[----:B------:R-:W4:Y:S01]  /*186a90*/  LDL.LU R14, [R1+0xdc] ;  /* 0x0000dc00010e7983 */ /* 0x000f220000300800 */
[----:B------:R-:W-:-:S02]  /*186aa0*/  LOP3.LUT R4, R4, 0xfffbffff, RZ, 0xc0, !PT ;  /* 0xfffbffff04047812 */ /* 0x000fc400078ec0ff */
[----:B------:R-:W-:Y:S01]  /*186ab0*/  PRMT R0, R9, 0x7773, RZ ;  /* 0x0000777309007816 */ /* 0x000fe200000000ff */
[----:B------:R-:W4:Y:S04]  /*186ac0*/  LDL.LU.64 R6, [R1+0x1480] ;  /* 0x0014800001067983 */ /* 0x000f280000300a00 */
[----:B------:R-:W4:Y:S01]  /*186ad0*/  LDL.LU.64 R8, [R1+0x2cb8] ;  /* 0x002cb80001087983 */ /* 0x000f220000300a00 */
        /* <DEDUP_REMOVED lines=12> */
[----:B------:R-:W-:Y:S02]  /*186ba0*/  LOP3.LUT R4, R4, 0xffbfffff, RZ, 0xc0, !PT ;  /* 0xffbfffff04047812 */ /* 0x000fe400078ec0ff */
[----:B------:R-:W-:-:S09]  /*186bb0*/  LOP3.LUT P3, RZ, R23, 0x8, RZ, 0xc0, !PT ;  /* 0x0000000817ff7812 */ /* 0x000fd2000786c0ff */
[----:B------:R-:W-:Y:S02]  /*186bc0*/  @P5 LOP3.LUT R4, R4, 0x400000, RZ, 0xfc, !PT ;  /* 0x0040000004045812 */ /* 0x000fe400078efcff */
[C---:B------:R-:W-:Y:S02]  /*186bd0*/  LOP3.LUT P5, RZ, R23.reuse, 0x400, RZ, 0xc0, !PT ;  /* 0x0000040017ff7812 */ /* 0x040fe400078ac0ff */
[----:B------:R-:W-:Y:S02]  /*186be0*/  LOP3.LUT R4, R4, 0xff7fffff, RZ, 0xc0, !PT ;  /* 0xff7fffff04047812 */ /* 0x000fe400078ec0ff */
[C---:B------:R-:W-:Y:S02]  /*186bf0*/  LOP3.LUT P2, RZ, R23.reuse, 0x10, RZ, 0xc0, !PT ;  /* 0x0000001017ff7812 */ /* 0x040fe4000784c0ff */
[----:B------:R-:W-:-:S07]  /*186c00*/  LOP3.LUT P1, RZ, R23, 0x20, RZ, 0xc0, !PT ;  /* 0x0000002017ff7812 */ /* 0x000fce000782c0ff */
        /* <DEDUP_REMOVED lines=10> */
[----:B------:R-:W-:Y:S01]  /*186cb0*/  LOP3.LUT P5, RZ, R23, 0x80, RZ, 0xc0, !PT ;  /* 0x0000008017ff7812 */ /* 0x000fe200078ac0ff */
[----:B---3--:R4:W-:Y:S02]  /*186cc0*/  @P3 STG.E.U8 desc[UR4][R16.64], R0 ;  /* 0x0000000010003986 */ /* 0x0089e4000c101104 */
[C---:B----4-:R-:W-:Y:S02]  /*186cd0*/  PRMT R0, R14.reuse, 0x7770, RZ ;  /* 0x000077700e007816 */ /* 0x050fe400000000ff */
[----:B------:R-:W2:Y:S04]  /*186ce0*/  LDL.LU R17, [R1+0xac] ;  /* 0x0000ac0001117983 */ /* 0x000ea80000300800 */
[----:B------:R0:W-:Y:S02]  /*186cf0*/  @P2 STG.E.U8 desc[UR4][R10.64], R0 ;  /* 0x000000000a002986 */ /* 0x0001e4000c101104 */
[----:B0-----:R-:W-:-:S02]  /*186d00*/  PRMT R0, R14, 0x7771, RZ ;  /* 0x000077710e007816 */ /* 0x001fc400000000ff */
[----:B------:R-:W3:Y:S04]  /*186d10*/  LDL.LU.64 R10, [R1+0x2cb0] ;  /* 0x002cb000010a7983 */ /* 0x000ee80000300a00 */
[----:B------:R0:W-:Y:S01]  /*186d20*/  @P1 STG.E.U8 desc[UR4][R2.64], R0 ;  /* 0x0000000002001986 */ /* 0x0001e2000c101104 */
[C---:B------:R-:W-:Y:S02]  /*186d30*/  LOP3.LUT P3, RZ, R23.reuse, 0x40000, RZ, 0xc0, !PT ;  /* 0x0004000017ff7812 */ /* 0x040fe4000786c0ff */
[C---:B------:R-:W-:Y:S02]  /*186d40*/  LOP3.LUT P2, RZ, R23.reuse, 0x80000, RZ, 0xc0, !PT ;  /* 0x0008000017ff7812 */ /* 0x040fe4000784c0ff */
        /* <DEDUP_REMOVED lines=11> */
[----:B------:R-:W-:Y:S01]  /*186e00*/  @P5 STG.E.U8 desc[UR4][R6.64], R0 ;  /* 0x0000000006005986 */ /* 0x000fe2000c101104 */
[----:B------:R-:W-:Y:S02]  /*186e10*/  LOP3.LUT P5, RZ, R4, 0x2000000, RZ, 0xc0, !PT ;  /* 0x0200000004ff7812 */ /* 0x000fe400078ac0ff */
[----:B------:R-:W-:-:S11]  /*186e20*/  PRMT R2, R17, 0x7770, RZ ;  /* 0x0000777011027816 */ /* 0x000fd600000000ff */
[----:B------:R0:W-:Y:S01]  /*186e30*/  @P5 STG.E.U8 desc[UR4][R8.64], R2 ;  /* 0x0000000208005986 */ /* 0x0001e2000c101104 */
[C---:B------:R-:W-:Y:S02]  /*186e40*/  LOP3.LUT P5, RZ, R4.reuse, 0x1000000, RZ, 0xc0, !PT ;  /* 0x0100000004ff7812 */ /* 0x040fe400078ac0ff */
[----:B0-----:R-:W-:Y:S01]  /*186e50*/  PRMT R2, R17, 0x7771, RZ ;  /* 0x0000777111027816 */ /* 0x001fe200000000ff */
        /* <DEDUP_REMOVED lines=27> */
[C---:B------:R-:W-:Y:S02]  /*187010*/  LOP3.LUT P5, RZ, R4.reuse, 0x80000, RZ, 0xc0, !PT ;  /* 0x0008000004ff7812 */ /* 0x040fe400078ac0ff */
[----:B0-----:R-:W-:Y:S01]  /*187020*/  PRMT R2, R5, 0x7772, RZ ;  /* 0x0000777205027816 */ /* 0x001fe200000000ff */
[----:B------:R-:W2:Y:S10]  /*187030*/  LDL.LU.64 R22, [R1+0x6258] ;  /* 0x0062580001167983 */ /* 0x000eb40000300a00 */
[----:B---3--:R0:W-:Y:S01]  /*187040*/  @P5 STG.E.U8 desc[UR4][R24.64], R2 ;  /* 0x0000000218005986 */ /* 0x0081e2000c101104 */
[----:B------:R-:W-:-:S02]  /*187050*/  LOP3.LUT P5, RZ, R4, 0x40000, RZ, 0xc0, !PT ;  /* 0x0004000004ff7812 */ /* 0x000fc400078ac0ff */
[----:B0-----:R-:W-:Y:S01]  /*187060*/  PRMT R2, R5, 0x7773, RZ ;  /* 0x0000777305027816 */ /* 0x001fe200000000ff */
[----:B------:R-:W3:Y:S10]  /*187070*/  LDL.LU R24, [R1+0x6250] ;  /* 0x0062500001187983 */ /* 0x000ef40000300800 */
[----:B----4-:R0:W-:Y:S02]  /*187080*/  @P5 STG.E.U8 desc[UR4][R26.64], R2 ;  /* 0x000000021a005986 */ /* 0x0101e4000c101104 */
[----:B0-----:R-:W-:-:S05]  /*187090*/  PRMT R2, R14, 0x7770, RZ ;  /* 0x000077700e027816 */ /* 0x001fca00000000ff */
[----:B------:R0:W-:Y:S02]  /*1870a0*/  @P6 STG.E.U8 desc[UR4][R28.64], R2 ;  /* 0x000000021c006986 */ /* 0x0001e4000c101104 */
[----:B0-----:R-:W-:-:S05]  /*1870b0*/  PRMT R2, R14, 0x7771, RZ ;  /* 0x000077710e027816 */ /* 0x001fca00000000ff */
[----:B------:R0:W-:Y:S02]  /*1870c0*/  @P4 STG.E.U8 desc[UR4][R6.64], R2 ;  /* 0x0000000206004986 */ /* 0x0001e4000c101104 */
[----:B0-----:R-:W-:-:S05]  /*1870d0*/  PRMT R2, R14, 0x7772, RZ ;  /* 0x000077720e027816 */ /* 0x001fca00000000ff */
[----:B------:R0:W-:Y:S02]  /*1870e0*/  @P3 STG.E.U8 desc[UR4][R8.64], R2 ;  /* 0x0000000208003986 */ /* 0x0001e4000c101104 */
[----:B0-----:R-:W-:Y:S02]  /*1870f0*/  PRMT R2, R14, 0x7773, RZ ;  /* 0x000077730e027816 */ /* 0x001fe400000000ff */
[----:B------:R-:W4:Y:S04]  /*187100*/  LDL.LU.64 R8, [R1+0x2c60] ;  /* 0x002c600001087983 */ /* 0x000f280000300a00 */
[----:B------:R0:W-:Y:S02]  /*187110*/  @P2 STG.E.U8 desc[UR4][R10.64], R2 ;  /* 0x000000020a002986 */ /* 0x0001e4000c101104 */
[----:B0-----:R-:W-:-:S02]  /*187120*/  PRMT R2, R0, 0x7770, RZ ;  /* 0x0000777000027816 */ /* 0x001fc400000000ff */
[----:B------:R-:W4:Y:S04]  /*187130*/  LDL.LU.64 R10, [R1+0x14a0] ;  /* 0x0014a000010a7983 */ /* 0x000f280000300a00 */
[----:B------:R0:W-:Y:S02]  /*187140*/  @P1 STG.E.U8 desc[UR4][R12.64], R2 ;  /* 0x000000020c001986 */ /* 0x0001e4000c101104 */
[C---:B0-----:R-:W-:Y:S02]  /*187150*/  PRMT R2, R0.reuse, 0x7771, RZ ;  /* 0x0000777100027816 */ /* 0x041fe400000000ff */
[----:B------:R-:W4:Y:S04]  /*187160*/  LDL.LU.64 R12, [R1+0x2c58] ;  /* 0x002c5800010c7983 */ /* 0x000f280000300a00 */
[----:B------:R0:W-:Y:S04]  /*187170*/  @P0 STG.E.U8 desc[UR4][R16.64], R2 ;  /* 0x0000000210000986 */ /* 0x0001e8000c101104 */
[----:B0-----:R-:W4:Y:S04]  /*187180*/  LDL.LU.64 R16, [R1+0x2c50] ;  /* 0x002c500001107983 */ /* 0x001f280000300a00 */
[----:B------:R-:W4:Y:S04]  /*187190*/  LDL.LU.64 R6, [R1+0x2c48] ;  /* 0x002c480001067983 */ /* 0x000f280000300a00 */
[----:B------:R-:W4:Y:S01]  /*1871a0*/  LDL.LU R14, [R1+0x94] ;  /* 0x00009400010e7983 */ /* 0x000f220000300800 */
[----:B------:R-:W-:-:S02]  /*1871b0*/  PRMT R2, R0, 0x7772, RZ ;  /* 0x0000777200027816 */ /* 0x000fc400000000ff */
[----:B------:R-:W-:Y:S01]  /*1871c0*/  LOP3.LUT R4, R4, 0xfffffbff, RZ, 0xc0, !PT ;  /* 0xfffffbff04047812 */ /* 0x000fe200078ec0ff */
[----:B------:R-:W4:Y:S01]  /*1871d0*/  LDL.LU R5, [R1+0xc8] ;  /* 0x0000c80001057983 */ /* 0x000f220000300800 */
[----:B------:R-:W-:Y:S02]  /*1871e0*/  PRMT R0, R0, 0x7773, RZ ;  /* 0x0000777300007816 */ /* 0x000fe400000000ff */
[C---:B--2---:R-:W-:Y:S02]  /*1871f0*/  LOP3.LUT P3, RZ, R23.reuse, 0x400000, RZ, 0xc0, !PT ;  /* 0x0040000017ff7812 */ /* 0x044fe4000786c0ff */
[C---:B------:R-:W-:Y:S02]  /*187200*/  LOP3.LUT P2, RZ, R23.reuse, 0x800000, RZ, 0xc0, !PT ;  /* 0x0080000017ff7812 */ /* 0x040fe4000784c0ff */
[----:B------:R-:W-:Y:S02]  /*187210*/  LOP3.LUT P1, RZ, R23, 0x1000000, RZ, 0xc0, !PT ;  /* 0x0100000017ff7812 */ /* 0x000fe4000782c0ff */
[----:B---3--:R-:W-:-:S02]  /*187220*/  LOP3.LUT P5, RZ, R24, 0x4, RZ, 0xc0, !PT ;  /* 0x0000000418ff7812 */ /* 0x008fc400078ac0ff */
[----:B------:R-:W-:Y:S01]  /*187230*/  LOP3.LUT P0, RZ, R23, 0x2000000, RZ, 0xc0, !PT ;  /* 0x0200000017ff7812 */ /* 0x000fe2000780c0ff */
[----:B------:R-:W-:Y:S10]  /*187240*/  STL.64 [R1+0x5f80], R22 ;  /* 0x005f801601007387 */ /* 0x000ff40000100a00 */
[----:B------:R-:W-:-:S02]  /*187250*/  @P5 LOP3.LUT R4, R4, 0x400, RZ, 0xfc, !PT ;  /* 0x0000040004045812 */ /* 0x000fc400078efcff */
[----:B------:R-:W-:Y:S02]  /*187260*/  LOP3.LUT P5, RZ, R24, 0x2, RZ, 0xc0, !PT ;  /* 0x0000000218ff7812 */ /* 0x000fe400078ac0ff */
[----:B------:R-:W-:Y:S02]  /*187270*/  LOP3.LUT R4, R4, 0xfffff7ff, RZ, 0xc0, !PT ;  /* 0xfffff7ff04047812 */ /* 0x000fe400078ec0ff */
[C---:B------:R-:W-:Y:S02]  /*187280*/  LOP3.LUT P6, RZ, R24.reuse, 0x8, RZ, 0xc0, !PT ;  /* 0x0000000818ff7812 */ /* 0x040fe400078cc0ff */
[----:B------:R-:W-:-:S07]  /*187290*/  LOP3.LUT P4, RZ, R24, 0x10, RZ, 0xc0, !PT ;  /* 0x0000001018ff7812 */ /* 0x000fce000788c0ff */
[----:B------:R-:W-:Y:S02]  /*1872a0*/  @P5 LOP3.LUT R4, R4, 0x800, RZ, 0xfc, !PT ;  /* 0x0000080004045812 */ /* 0x000fe400078efcff */
[C---:B------:R-:W-:Y:S01]  /*1872b0*/  LOP3.LUT P5, RZ, R24.reuse, 0x1, RZ, 0xc0, !PT ;  /* 0x0000000118ff7812 */ /* 0x040fe200078ac0ff */
[----:B----4-:R0:W-:Y:S01]  /*1872c0*/  @P3 STG.E.U8 desc[UR4][R8.64], R2 ;  /* 0x0000000208003986 */ /* 0x0101e2000c101104 */
[----:B------:R-:W-:-:S03]  /*1872d0*/  LOP3.LUT P3, RZ, R24, 0x20, RZ, 0xc0, !PT ;  /* 0x0000002018ff7812 */ /* 0x000fc6000786c0ff */
[----:B0-----:R-:W2:Y:S04]  /*1872e0*/  LDL.LU.64 R8, [R1+0x14a8] ;  /* 0x0014a80001087983 */ /* 0x001ea80000300a00 */
[----:B------:R0:W-:Y:S01]  /*1872f0*/  @P2 STG.E.U8 desc[UR4][R10.64], R0 ;  /* 0x000000000a002986 */ /* 0x0001e2000c101104 */
[----:B------:R-:W-:-:S03]  /*187300*/  LOP3.LUT P2, RZ, R24, 0x40, RZ, 0xc0, !PT ;  /* 0x0000004018ff7812 */ /* 0x000fc6000784c0ff */
[----:B0-----:R-:W3:Y:S01]  /*187310*/  LDL.LU.64 R10, [R1+0x2c40] ;  /* 0x002c4000010a7983 */ /* 0x001ee20000300a00 */
[----:B------:R-:W-:-:S05]  /*187320*/  PRMT R0, R14, 0x7770, RZ ;  /* 0x000077700e007816 */ /* 0x000fca00000000ff */
[----:B------:R0:W-:Y:S01]  /*187330*/  @P1 STG.E.U8 desc[UR4][R12.64], R0 ;  /* 0x000000000c001986 */ /* 0x0001e2000c101104 */
[----:B------:R-:W-:Y:S02]  /*187340*/  LOP3.LUT P1, RZ, R24, 0x80, RZ, 0xc0, !PT ;  /* 0x0000008018ff7812 */ /* 0x000fe4000782c0ff */
[----:B0-----:R-:W-:Y:S01]  /*187350*/  PRMT R0, R14, 0x7771, RZ ;  /* 0x000077710e007816 */ /* 0x001fe200000000ff */
[----:B------:R-:W4:Y:S04]  /*187360*/  LDL.LU.64 R12, [R1+0x2c38] ;  /* 0x002c3800010c7983 */ /* 0x000f280000300a00 */
[----:B------:R0:W-:Y:S01]  /*187370*/  @P0 STG.E.U8 desc[UR4][R16.64], R0 ;  /* 0x0000000010000986 */ /* 0x0001e2000c101104 */
[----:B------:R-:W-:-:S03]  /*187380*/  LOP3.LUT P0, RZ, R24, 0x100, RZ, 0xc0, !PT ;  /* 0x0000010018ff7812 */ /* 0x000fc6000780c0ff */
[----:B0-----:R-:W4:Y:S04]  /*187390*/  LDL.LU R17, [R1+0x98] ;  /* 0x0000980001117983 */ /* 0x001f280000300800 */
[----:B------:R0:W-:Y:S04]  /*1873a0*/  STL [R1+0x6238], R24 ;  /* 0x0062381801007387 */ /* 0x0001e80000100800 */
        /* <DEDUP_REMOVED lines=18> */
[----:B------:R-:W-:Y:S01]  /*1874d0*/  LOP3.LUT R4, R4, 0xfffdffff, RZ, 0xc0, !PT ;  /* 0xfffdffff04047812 */ /* 0x000fe200078ec0ff */
[----:B--2---:R0:W-:Y:S04]  /*1874e0*/  STL.64 [R1+0x6248], R24 ;  /* 0x0062481801007387 */ /* 0x0041e80000100a00 */
[----:B0-----:R-:W2:Y:S06]  /*1874f0*/  LDL.LU.64 R24, [R1+0x2c30] ;  /* 0x002c300001187983 */ /* 0x001eac0000300a00 */
[----:B------:R-:W-:-:S02]  /*187500*/  @P5 LOP3.LUT R4, R4, 0x20000, RZ, 0xfc, !PT ;  /* 0x0002000004045812 */ /* 0x000fc400078efcff */
[----:B------:R-:W-:Y:S02]  /*187510*/  LOP3.LUT P5, RZ, R23, 0x4000000, RZ, 0xc0, !PT ;  /* 0x0400000017ff7812 */ /* 0x000fe400078ac0ff */
[----:B------:R-:W-:Y:S01]  /*187520*/  PRMT R0, R14, 0x7772, RZ ;  /* 0x000077720e007816 */ /* 0x000fe200000000ff */
[----:B------:R-:W2:Y:S04]  /*187530*/  LDL.LU.64 R22, [R1+0x2c20] ;  /* 0x002c200001167983 */ /* 0x000ea80000300a00 */
[----:B------:R-:W2:Y:S04]  /*187540*/  LDL.LU.64 R26, [R1+0x2c18] ;  /* 0x002c1800011a7983 */ /* 0x000ea80000300a00 */
[----:B------:R-:W2:Y:S04]  /*187550*/  LDL.LU.64 R28, [R1+0x1580] ;  /* 0x00158000011c7983 */ /* 0x000ea80000300a00 */
[----:B------:R0:W-:Y:S01]  /*187560*/  @P5 STG.E.U8 desc[UR4][R6.64], R0 ;  /* 0x0000000006005986 */ /* 0x0001e2000c101104 */
[----:B------:R-:W-:-:S02]  /*187570*/  LOP3.LUT P5, RZ, R4, 0x20000, RZ, 0xc0, !PT ;  /* 0x0002000004ff7812 */ /* 0x000fc400078ac0ff */
[----:B0-----:R-:W-:Y:S02]  /*187580*/  PRMT R0, R14, 0x7773, RZ ;  /* 0x000077730e007816 */ /* 0x001fe400000000ff */
[----:B------:R-:W2:Y:S09]  /*187590*/  LDL.LU R14, [R1+0xcc] ;  /* 0x0000cc00010e7983 */ /* 0x000eb20000300800 */
[----:B------:R0:W-:Y:S01]  /*1875a0*/  @P5 STG.E.U8 desc[UR4][R8.64], R0 ;  /* 0x0000000008005986 */ /* 0x0001e2000c101104 */
[----:B------:R-:W-:-:S03]  /*1875b0*/  LOP3.LUT P5, RZ, R4, 0x10000, RZ, 0xc0, !PT ;  /* 0x0001000004ff7812 */ /* 0x000fc600078ac0ff */
[----:B------:R-:W2:Y:S04]  /*1875c0*/  LDL.LU R16, [R1+0x9c] ;  /* 0x00009c0001107983 */ /* 0x000ea80000300800 */
[----:B------:R-:W2:Y:S01]  /*1875d0*/  LDL.LU.64 R2, [R1+0x2c10] ;  /* 0x002c100001027983 */ /* 0x000ea20000300a00 */
[----:B0-----:R-:W-:-:S03]  /*1875e0*/  PRMT R0, R5, 0x7770, RZ ;  /* 0x0000777005007816 */ /* 0x001fc600000000ff */
[----:B------:R-:W2:Y:S04]  /*1875f0*/  LDL.LU.64 R6, [R1+0x2c08] ;  /* 0x002c080001067983 */ /* 0x000ea80000300a00 */
[----:B---3--:R0:W-:Y:S01]  /*187600*/  @P5 STG.E.U8 desc[UR4][R10.64], R0 ;  /* 0x000000000a005986 */ /* 0x0081e2000c101104 */
[----:B------:R-:W-:-:S03]  /*187610*/  LOP3.LUT P5, RZ, R4, 0x8000, RZ, 0xc0, !PT ;  /* 0x0000800004ff7812 */ /* 0x000fc600078ac0ff */
[----:B------:R-:W3:Y:S01]  /*187620*/  LDL.LU.64 R8, [R1+0x2c00] ;  /* 0x002c000001087983 */ /* 0x000ee20000300a00 */
[----:B0-----:R-:W-:-:S03]  /*187630*/  PRMT R0, R5, 0x7771, RZ ;  /* 0x0000777105007816 */ /* 0x001fc600000000ff */
[----:B------:R-:W3:Y:S06]  /*187640*/  LDL.LU.64 R10, [R1+0x1588] ;  /* 0x00158800010a7983 */ /* 0x000eec0000300a00 */
        /* <DEDUP_REMOVED lines=13> */
[----:B0-----:R-:W2:Y:S01]  /*187720*/  LDL.LU R24, [R1+0x6238] ;  /* 0x0062380001187983 */ /* 0x001ea20000300800 */
[----:B------:R-:W-:Y:S02]  /*187730*/  LOP3.LUT P5, RZ, R4, 0x800, RZ, 0xc0, !PT ;  /* 0x0000080004ff7812 */ /* 0x000fe400078ac0ff */
[----:B------:R-:W-:-:S11]  /*187740*/  PRMT R0, R17, 0x7771, RZ ;  /* 0x0000777111007816 */ /* 0x000fd600000000ff */
[----:B------:R0:W-:Y:S01]  /*187750*/  @P5 STG.E.U8 desc[UR4][R22.64], R0 ;  /* 0x0000000016005986 */ /* 0x0001e2000c101104 */
[----:B------:R-:W-:Y:S02]  /*187760*/  LOP3.LUT P5, RZ, R4, 0x400, RZ, 0xc0, !PT ;  /* 0x0000040004ff7812 */ /* 0x000fe400078ac0ff */
[----:B0-----:R-:W-:-:S11]  /*187770*/  PRMT R0, R17, 0x7772, RZ ;  /* 0x0000777211007816 */ /* 0x001fd600000000ff */
[----:B------:R0:W-:Y:S02]  /*187780*/  @P5 STG.E.U8 desc[UR4][R26.64], R0 ;  /* 0x000000001a005986 */ /* 0x0001e4000c101104 */
[----:B0-----:R-:W-:Y:S02]  /*187790*/  PRMT R0, R17, 0x7773, RZ ;  /* 0x0000777311007816 */ /* 0x001fe400000000ff */
[----:B------:R-:W2:Y:S04]  /*1877a0*/  LDL.LU.64 R26, [R1+0x2bf0] ;  /* 0x002bf000011a7983 */ /* 0x000ea80000300a00 */
        /* <DEDUP_REMOVED lines=8> */
[----:B------:R0:W-:Y:S01]  /*187830*/  @P1 STG.E.U8 desc[UR4][R10.64], R0 ;  /* 0x000000000a001986 */ /* 0x0001e2000c101104 */
[----:B------:R-:W-:Y:S02]  /*187840*/  IMAD.MOV.U32 R14, RZ, RZ, R18 ;  /* 0x000000ffff0e7224 */ /* 0x000fe400078e0012 */
[----:B------:R-:W-:Y:S02]  /*187850*/  IMAD.MOV.U32 R17, RZ, RZ, R15 ;  /* 0x000000ffff117224 */ /* 0x000fe400078e000f */
[----:B------:R-:W-:Y:S01]  /*187860*/  IMAD.MOV.U32 R18, RZ, RZ, R20 ;  /* 0x000000ffff127224 */ /* 0x000fe200078e0014 */
[----:B0-----:R-:W-:Y:S01]  /*187870*/  PRMT R0, R16, 0x7770, RZ ;  /* 0x0000777010007816 */ /* 0x001fe200000000ff */
[----:B------:R-:W3:Y:S01]  /*187880*/  LDL.LU.64 R10, [R1+0x2be8] ;  /* 0x002be800010a7983 */ /* 0x000ee20000300a00 */
[----:B------:R-:W-:-:S03]  /*187890*/  IMAD.MOV.U32 R15, RZ, RZ, R21 ;  /* 0x000000ffff0f7224 */ /* 0x000fc600078e0015 */
[----:B----4-:R0:W-:Y:S04]  /*1878a0*/  @P0 STG.E.U8 desc[UR4][R12.64], R0 ;  /* 0x000000000c000986 */ /* 0x0101e8000c101104 */
[----:B0-----:R-:W4:Y:S04]  /*1878b0*/  LDL.LU.64 R12, [R1+0x16b0] ;  /* 0x0016b000010c7983 */ /* 0x001f280000300a00 */
        /* <DEDUP_REMOVED lines=27> */
[C---:B------:R-:W-:Y:S01]  /*187a70*/  LOP3.LUT P2, RZ, R24.reuse, 0x400, RZ, 0xc0, !PT ;  /* 0x0000040018ff7812 */ /* 0x040fe2000784c0ff */
[----:B------:R0:W-:Y:S01]  /*187a80*/  @P3 STG.E.U8 desc[UR4][R26.64], R2 ;  /* 0x000000021a003986 */ /* 0x0001e2000c101104 */
[----:B------:R-:W-:-:S07]  /*187a90*/  LOP3.LUT P1, RZ, R24, 0x800, RZ, 0xc0, !PT ;  /* 0x0000080018ff7812 */ /* 0x000fce000782c0ff */
[----:B------:R-:W-:Y:S02]  /*187aa0*/  @P5 LOP3.LUT R4, R4, 0x100, RZ, 0xfc, !PT ;  /* 0x0000010004045812 */ /* 0x000fe400078efcff */
[----:B------:R-:W-:Y:S02]  /*187ab0*/  LOP3.LUT P5, RZ, R24, 0x4000, RZ, 0xc0, !PT ;  /* 0x0000400018ff7812 */ /* 0x000fe400078ac0ff */
[----:B0-----:R-:W-:Y:S02]  /*187ac0*/  PRMT R2, R16, 0x7772, RZ ;  /* 0x0000777210027816 */ /* 0x001fe400000000ff */
[----:B------:R-:W-:Y:S02]  /*187ad0*/  LOP3.LUT P0, RZ, R24, 0x1000, RZ, 0xc0, !PT ;  /* 0x0000100018ff7812 */ /* 0x000fe4000780c0ff */
[----:B------:R-:W-:-:S07]  /*187ae0*/  LOP3.LUT R4, R4, 0xfffffdff, RZ, 0xc0, !PT ;  /* 0xfffffdff04047812 */ /* 0x000fce00078ec0ff */
[----:B------:R-:W-:Y:S02]  /*187af0*/  @P5 LOP3.LUT R4, R4, 0x200, RZ, 0xfc, !PT ;  /* 0x0000020004045812 */ /* 0x000fe400078efcff */
[----:B------:R-:W-:Y:S01]  /*187b00*/  LOP3.LUT P5, RZ, R24, 0x2000, RZ, 0xc0, !PT ;  /* 0x0000200018ff7812 */ /* 0x000fe200078ac0ff */
[----:B---3--:R0:W-:Y:S02]  /*187b10*/  @P2 STG.E.U8 desc[UR4][R10.64], R2 ;  /* 0x000000020a002986 */ /* 0x0081e4000c101104 */
[----:B0-----:R-:W-:Y:S02]  /*187b20*/  PRMT R2, R16, 0x7773, RZ ;  /* 0x0000777310027816 */ /* 0x001fe400000000ff */
[----:B------:R-:W2:Y:S04]  /*187b30*/  LDL.LU.64 R10, [R1+0x16b8] ;  /* 0x0016b800010a7983 */ /* 0x000ea80000300a00 */
[----:B----4-:R0:W-:Y:S04]  /*187b40*/  @P1 STG.E.U8 desc[UR4][R12.64], R2 ;  /* 0x000000020c001986 */ /* 0x0101e8000c101104 */
[----:B0-----:R-:W3:Y:S01]  /*187b50*/  LDL.LU.64 R12, [R1+0x2bc8] ;  /* 0x002bc800010c7983 */ /* 0x001ee20000300a00 */
[----:B------:R-:W-:-:S05]  /*187b60*/  PRMT R2, R9, 0x7770, RZ ;  /* 0x0000777009027816 */ /* 0x000fca00000000ff */
[----:B------:R0:W-:Y:S04]  /*187b70*/  @P0 STG.E.U8 desc[UR4][R28.64], R2 ;  /* 0x000000021c000986 */ /* 0x0001e8000c101104 */
[----:B------:R1:W-:Y:S01]  /*187b80*/  STL.64 [R1+0x6230], R18 ;  /* 0x0062301201007387 */ /* 0x0003e20000100a00 */
[----:B0-----:R-:W-:-:S03]  /*187b90*/  PRMT R2, R9, 0x7771, RZ ;  /* 0x0000777109027816 */ /* 0x001fc600000000ff */
[----:B-1----:R-:W4:Y:S04]  /*187ba0*/  LDL.LU.64 R18, [R1+0x2bc0] ;  /* 0x002bc00001127983 */ /* 0x002f280000300a00 */
[----:B------:R0:W-:Y:S04]  /*187bb0*/  @P5 STG.E.U8 desc[UR4][R20.64], R2 ;  /* 0x0000000214005986 */ /* 0x0001e8000c101104 */
[----:B0-----:R-:W2:Y:S01]  /*187bc0*/  LDL.LU.64 R20, [R1+0x16c0] ;  /* 0x0016c00001147983 */ /* 0x001ea20000300a00 */
[----:B------:R-:W-:Y:S02]  /*187bd0*/  LOP3.LUT P5, RZ, R4, 0x200, RZ, 0xc0, !PT ;  /* 0x0000020004ff7812 */ /* 0x000fe400078ac0ff */
[----:B------:R-:W-:-:S11]  /*187be0*/  PRMT R2, R9, 0x7772, RZ ;  /* 0x0000777209027816 */ /* 0x000fd600000000ff */
[----:B------:R0:W-:Y:S01]  /*187bf0*/  @P5 STG.E.U8 desc[UR4][R6.64], R2 ;  /* 0x0000000206005986 */ /* 0x0001e2000c101104 */
[----:B------:R-:W-:Y:S02]  /*187c00*/  LOP3.LUT P5, RZ, R4, 0x100, RZ, 0xc0, !PT ;  /* 0x0000010004ff7812 */ /* 0x000fe400078ac0ff */
[----:B0-----:R-:W-:Y:S02]  /*187c10*/  PRMT R6, R9, 0x7773, RZ ;  /* 0x0000777309067816 */ /* 0x001fe400000000ff */
[----:B------:R-:W-:Y:S01]  /*187c20*/  PRMT R8, R0, 0x7770, RZ ;  /* 0x0000777000087816 */ /* 0x000fe200000000ff */
[----:B--2---:R0:W-:Y:S04]  /*187c30*/  STL.64 [R1+0x6228], R20 ;  /* 0x0062281401007387 */ /* 0x0041e80000100a00 */
[----:B0-----:R-:W2:Y:S04]  /*187c40*/  LDL.LU.64 R20, [R1+0x2bb8] ;  /* 0x002bb80001147983 */ /* 0x001ea80000300a00 */
[----:B------:R-:W-:Y:S01]  /*187c50*/  @P5 STG.E.U8 desc[UR4][R10.64], R6 ;  /* 0x000000060a005986 */ /* 0x000fe2000c101104 */
[----:B------:R-:W-:-:S03]  /*187c60*/  LOP3.LUT P5, RZ, R4, 0x80, RZ, 0xc0, !PT ;  /* 0x0000008004ff7812 */ /* 0x000fc600078ac0ff */
[----:B------:R-:W2:Y:S04]  /*187c70*/  LDL.LU R5, [R1+0x124] ;  /* 0x0001240001057983 */ /* 0x000ea80000300800 */
[----:B------:R-:W2:Y:S01]  /*187c80*/  LDL.LU.64 R22, [R1+0x2bb0] ;  /* 0x002bb00001167983 */ /* 0x000ea20000300a00 */
[----:B------:R-:W-:-:S03]  /*187c90*/  PRMT R25, R0, 0x7772, RZ ;  /* 0x0000777200197816 */ /* 0x000fc600000000ff */
[----:B------:R-:W2:Y:S04]  /*187ca0*/  LDL.LU.64 R26, [R1+0x2ba8] ;  /* 0x002ba800011a7983 */ /* 0x000ea80000300a00 */
[----:B---3--:R0:W-:Y:S01]  /*187cb0*/  @P5 STG.E.U8 desc[UR4][R12.64], R8 ;  /* 0x000000080c005986 */ /* 0x0081e2000c101104 */
[----:B------:R-:W-:-:S03]  /*187cc0*/  LOP3.LUT P5, RZ, R4, 0x40, RZ, 0xc0, !PT ;  /* 0x0000004004ff7812 */ /* 0x000fc600078ac0ff */
[----:B------:R-:W3:Y:S04]  /*187cd0*/  LDL.LU R16, [R1+0x104] ;  /* 0x0001040001107983 */ /* 0x000ee80000300800 */
[----:B------:R-:W3:Y:S01]  /*187ce0*/  LDL.LU.64 R2, [R1+0x2ba0] ;  /* 0x002ba00001027983 */ /* 0x000ee20000300a00 */
[----:B0-----:R-:W-:-:S03]  /*187cf0*/  PRMT R12, R0, 0x7771, RZ ;  /* 0x00007771000c7816 */ /* 0x001fc600000000ff */
[----:B------:R-:W3:Y:S04]  /*187d00*/  LDL.LU.64 R28, [R1+0x16c8] ;  /* 0x0016c800011c7983 */ /* 0x000ee80000300a00 */
[----:B----4-:R0:W-:Y:S01]  /*187d10*/  @P5 STG.E.U8 desc[UR4][R18.64], R12 ;  /* 0x0000000c12005986 */ /* 0x0101e2000c101104 */
[----:B------:R-:W-:-:S03]  /*187d20*/  LOP3.LUT P5, RZ, R4, 0x20, RZ, 0xc0, !PT ;  /* 0x0000002004ff7812 */ /* 0x000fc600078ac0ff */
        /* <DEDUP_REMOVED lines=9> */
[----:B------:R-:W4:Y:S01]  /*187dc0*/  LDL.LU R25, [R1+0x6220] ;  /* 0x0062200001197983 */ /* 0x000f220000300800 */
[C---:B------:R-:W-:Y:S02]  /*187dd0*/  LOP3.LUT P6, RZ, R24.reuse, 0x400000, RZ, 0xc0, !PT ;  /* 0x0040000018ff7812 */ /* 0x040fe400078cc0ff */
[C---:B------:R-:W-:Y:S02]  /*187de0*/  LOP3.LUT P4, RZ, R24.reuse, 0x800000, RZ, 0xc0, !PT ;  /* 0x0080000018ff7812 */ /* 0x040fe4000788c0ff */
[C---:B------:R-:W-:Y:S02]  /*187df0*/  LOP3.LUT P3, RZ, R24.reuse, 0x1000000, RZ, 0xc0, !PT ;  /* 0x0100000018ff7812 */ /* 0x040fe4000786c0ff */
[C---:B------:R-:W-:Y:S02]  /*187e00*/  LOP3.LUT P2, RZ, R24.reuse, 0x2000000, RZ, 0xc0, !PT ;  /* 0x0200000018ff7812 */ /* 0x040fe4000784c0ff */
[----:B------:R-:W-:-:S02]  /*187e10*/  LOP3.LUT P1, RZ, R24, 0x4000000, RZ, 0xc0, !PT ;  /* 0x0400000018ff7812 */ /* 0x000fc4000782c0ff */
[----:B------:R-:W-:Y:S01]  /*187e20*/  LOP3.LUT P0, RZ, R24, 0x8000000, RZ, 0xc0, !PT ;  /* 0x0800000018ff7812 */ /* 0x000fe2000780c0ff */
[----:B--2---:R0:W-:Y:S01]  /*187e30*/  @P5 STG.E.U8 desc[UR4][R20.64], R0 ;  /* 0x0000000014005986 */ /* 0x0041e2000c101104 */
[C---:B------:R-:W-:Y:S02]  /*187e40*/  LOP3.LUT P5, RZ, R4.reuse, 0x8, RZ, 0xc0, !PT ;  /* 0x0000000804ff7812 */ /* 0x040fe400078ac0ff */
[----:B0-----:R-:W-:Y:S01]  /*187e50*/  PRMT R0, R5, 0x7770, RZ ;  /* 0x0000777005007816 */ /* 0x001fe200000000ff */
[----:B------:R-:W2:Y:S10]  /*187e60*/  LDL.LU.64 R20, [R1+0x6218] ;  /* 0x0062180001147983 */ /* 0x000eb40000300a00 */
[----:B------:R0:W-:Y:S01]  /*187e70*/  @P5 STG.E.U8 desc[UR4][R22.64], R0 ;  /* 0x0000000016005986 */ /* 0x0001e2000c101104 */
[----:B------:R-:W-:-:S02]  /*187e80*/  LOP3.LUT P5, RZ, R4, 0x4, RZ, 0xc0, !PT ;  /* 0x0000000404ff7812 */ /* 0x000fc400078ac0ff */
[----:B0-----:R-:W-:-:S11]  /*187e90*/  PRMT R0, R5, 0x7771, RZ ;  /* 0x0000777105007816 */ /* 0x001fd600000000ff */
[----:B------:R0:W-:Y:S02]  /*187ea0*/  @P5 STG.E.U8 desc[UR4][R26.64], R0 ;  /* 0x000000001a005986 */ /* 0x0001e4000c101104 */
[----:B0-----:R-:W-:-:S05]  /*187eb0*/  PRMT R0, R5, 0x7772, RZ ;  /* 0x0000777205007816 */ /* 0x001fca00000000ff */
[----:B---3--:R0:W-:Y:S04]  /*187ec0*/  @P6 STG.E.U8 desc[UR4][R2.64], R0 ;  /* 0x0000000002006986 */ /* 0x0081e8000c101104 */
[----:B0-----:R-:W3:Y:S01]  /*187ed0*/  LDL.LU R3, [R1+0x4] ;  /* 0x0000040001037983 */ /* 0x001ee20000300800 */
[----:B------:R-:W-:-:S05]  /*187ee0*/  PRMT R0, R5, 0x7773, RZ ;  /* 0x0000777305007816 */ /* 0x000fca00000000ff */
[----:B------:R0:W-:Y:S02]  /*187ef0*/  @P4 STG.E.U8 desc[UR4][R28.64], R0 ;  /* 0x000000001c004986 */ /* 0x0001e4000c101104 */
[----:B0-----:R-:W-:-:S05]  /*187f00*/  PRMT R0, R16, 0x7770, RZ ;  /* 0x0000777010007816 */ /* 0x001fca00000000ff */
[----:B----4-:R0:W-:Y:S02]  /*187f10*/  @P3 STG.E.U8 desc[UR4][R6.64], R0 ;  /* 0x0000000006003986 */ /* 0x0101e4000c101104 */
[C---:B0-----:R-:W-:Y:S02]  /*187f20*/  PRMT R0, R16.reuse, 0x7771, RZ ;  /* 0x0000777110007816 */ /* 0x041fe400000000ff */
[----:B------:R-:W4:Y:S04]  /*187f30*/  LDL.LU.64 R6, [R1+0x2f20] ;  /* 0x002f200001067983 */ /* 0x000f280000300a00 */
[----:B------:R0:W-:Y:S02]  /*187f40*/  @P2 STG.E.U8 desc[UR4][R8.64], R0 ;  /* 0x0000000008002986 */ /* 0x0001e4000c101104 */
[----:B0-----:R-:W-:-:S02]  /*187f50*/  PRMT R0, R16, 0x7772, RZ ;  /* 0x0000777210007816 */ /* 0x001fc400000000ff */
[----:B------:R-:W4:Y:S04]  /*187f60*/  LDL.LU.64 R8, [R1+0x2f18] ;  /* 0x002f180001087983 */ /* 0x000f280000300a00 */
[----:B------:R0:W-:Y:S04]  /*187f70*/  @P1 STG.E.U8 desc[UR4][R10.64], R0 ;  /* 0x000000000a001986 */ /* 0x0001e8000c101104 */
[----:B------:R-:W4:Y:S01]  /*187f80*/  LDL.LU.64 R26, [R1+0x2f10] ;  /* 0x002f1000011a7983 */ /* 0x000f220000300a00 */
[----:B0-----:R-:W-:-:S03]  /*187f90*/  PRMT R0, R16, 0x7773, RZ ;  /* 0x0000777310007816 */ /* 0x001fc600000000ff */
[----:B------:R-:W4:Y:S04]  /*187fa0*/  LDL.LU R16, [R1+0x128] ;  /* 0x0001280001107983 */ /* 0x000f280000300800 */
[----:B------:R0:W-:Y:S04]  /*187fb0*/  @P0 STG.E.U8 desc[UR4][R12.64], R0 ;  /* 0x000000000c000986 */ /* 0x0001e8000c101104 */
[----:B0-----:R-:W4:Y:S01]  /*187fc0*/  LDL.LU.64 R12, [R1+0x16d8] ;  /* 0x0016d800010c7983 */ /* 0x001f220000300a00 */
[C---:B------:R-:W-:Y:S02]  /*187fd0*/  LOP3.LUT P3, RZ, R24.reuse, 0x10000000, RZ, 0xc0, !PT ;  /* 0x1000000018ff7812 */ /* 0x040fe4000786c0ff */
[C---:B------:R-:W-:Y:S01]  /*187fe0*/  LOP3.LUT P2, RZ, R24.reuse, 0x20000000, RZ, 0xc0, !PT ;  /* 0x2000000018ff7812 */ /* 0x040fe2000784c0ff */
[----:B------:R-:W4:Y:S01]  /*187ff0*/  LDL.LU.64 R28, [R1+0x2f08] ;  /* 0x002f0800011c7983 */ /* 0x000f220000300a00 */
[----:B------:R-:W-:-:S02]  /*188000*/  LOP3.LUT P1, RZ, R24, 0x40000000, RZ, 0xc0, !PT ;  /* 0x4000000018ff7812 */ /* 0x000fc4000782c0ff */
[----:B------:R-:W-:Y:S01]  /*188010*/  LOP3.LUT R4, R4, 0xfffffffe, RZ, 0xc0, !PT ;  /* 0xfffffffe04047812 */ /* 0x000fe200078ec0ff */
[----:B------:R-:W4:Y:S01]  /*188020*/  LDL.LU R11, [R1+0x108] ;  /* 0x00010800010b7983 */ /* 0x000f220000300800 */
[----:B------:R-:W-:-:S03]  /*188030*/  LOP3.LUT P0, RZ, R24, 0x80000000, RZ, 0xc0, !PT ;  /* 0x8000000018ff7812 */ /* 0x000fc6000780c0ff */
[----:B------:R-:W-:Y:S01]  /*188040*/  STL.64 [R1+0x6008], R24 ;  /* 0x0060081801007387 */ /* 0x000fe20000100a00 */
[----:B--2---:R-:W-:Y:S02]  /*188050*/  LOP3.LUT P5, RZ, R20, 0x100, RZ, 0xc0, !PT ;  /* 0x0000010014ff7812 */ /* 0x004fe400078ac0ff */
[----:B---3--:R-:W-:-:S11]  /*188060*/  LOP3.LUT R3, R3, 0xfbffffff, RZ, 0xc0, !PT ;  /* 0xfbffffff03037812 */ /* 0x008fd600078ec0ff */
        /* <DEDUP_REMOVED lines=15> */
[----:B----4-:R-:W-:-:S09]  /*188160*/  PRMT R0, R16, 0x7770, RZ ;  /* 0x0000777010007816 */ /* 0x010fd200000000ff */
[----:B------:R-:W-:Y:S02]  /*188170*/  @P5 LOP3.LUT R3, R3, 0x80000000, RZ, 0xfc, !PT ;  /* 0x8000000003035812 */ /* 0x000fe400078efcff */
[----:B------:R-:W-:Y:S01]  /*188180*/  LOP3.LUT P5, RZ, R20, 0x4, RZ, 0xc0, !PT ;  /* 0x0000000414ff7812 */ /* 0x000fe200078ac0ff */
[----:B------:R0:W-:Y:S02]  /*188190*/  @P3 STG.E.U8 desc[UR4][R6.64], R0 ;  /* 0x0000000006003986 */ /* 0x0001e4000c101104 */
[----:B0-----:R-:W-:Y:S02]  /*1881a0*/  PRMT R0, R16, 0x7771, RZ ;  /* 0x0000777110007816 */ /* 0x001fe400000000ff */
[----:B------:R-:W2:Y:S08]  /*1881b0*/  LDL.LU.64 R6, [R1+0x2f00] ;  /* 0x002f000001067983 */ /* 0x000eb00000300a00 */
[----:B------:R-:W-:-:S02]  /*1881c0*/  @P5 LOP3.LUT R4, R4, 0x1, RZ, 0xfc, !PT ;  /* 0x0000000104045812 */ /* 0x000fc400078efcff */
[----:B------:R-:W-:Y:S01]  /*1881d0*/  LOP3.LUT P5, RZ, R20, 0x2, RZ, 0xc0, !PT ;  /* 0x0000000214ff7812 */ /* 0x000fe200078ac0ff */
[----:B------:R0:W-:Y:S01]  /*1881e0*/  @P2 STG.E.U8 desc[UR4][R8.64], R0 ;  /* 0x0000000008002986 */ /* 0x0001e2000c101104 */
[----:B------:R-:W-:Y:S02]  /*1881f0*/  LOP3.LUT R4, R4, 0xfffffffd, RZ, 0xc0, !PT ;  /* 0xfffffffd04047812 */ /* 0x000fe400078ec0ff */
[----:B0-----:R-:W-:Y:S01]  /*188200*/  PRMT R0, R16, 0x7772, RZ ;  /* 0x0000777210007816 */ /* 0x001fe200000000ff */
[----:B------:R-:W3:Y:S04]  /*188210*/  LDL.LU.64 R8, [R1+0x2ef8] ;  /* 0x002ef80001087983 */ /* 0x000ee80000300a00 */
[----:B------:R0:W-:Y:S04]  /*188220*/  @P1 STG.E.U8 desc[UR4][R26.64], R0 ;  /* 0x000000001a001986 */ /* 0x0001e8000c101104 */
[----:B------:R-:W-:Y:S01]  /*188230*/  @P5 LOP3.LUT R4, R4, 0x2, RZ, 0xfc, !PT ;  /* 0x0000000204045812 */ /* 0x000fe200078efcff */
[----:B------:R-:W4:Y:S01]  /*188240*/  LDL.LU R2, [R1+0x12c] ;  /* 0x00012c0001027983 */ /* 0x000f220000300800 */
[----:B------:R-:W-:-:S02]  /*188250*/  LOP3.LUT P5, RZ, R20, 0x1, RZ, 0xc0, !PT ;  /* 0x0000000114ff7812 */ /* 0x000fc400078ac0ff */
[----:B0-----:R-:W-:Y:S02]  /*188260*/  PRMT R0, R16, 0x7773, RZ ;  /* 0x0000777310007816 */ /* 0x001fe400000000ff */
[----:B------:R-:W-:-:S03]  /*188270*/  LOP3.LUT P6, RZ, R20, 0x200, RZ, 0xc0, !PT ;  /* 0x0000020014ff7812 */ /* 0x000fc600078cc0ff */
[----:B------:R0:W-:Y:S01]  /*188280*/  @P0 STG.E.U8 desc[UR4][R12.64], R0 ;  /* 0x000000000c000986 */ /* 0x0001e2000c101104 */
[C---:B------:R-:W-:Y:S02]  /*188290*/  LOP3.LUT P4, RZ, R20.reuse, 0x400, RZ, 0xc0, !PT ;  /* 0x0000040014ff7812 */ /* 0x040fe4000788c0ff */
[C---:B------:R-:W-:Y:S02]  /*1882a0*/  LOP3.LUT P3, RZ, R20.reuse, 0x800, RZ, 0xc0, !PT ;  /* 0x0000080014ff7812 */ /* 0x040fe4000786c0ff */
        /* <DEDUP_REMOVED lines=12> */
[----:B------:R-:W-:Y:S01]  /*188370*/  @P5 STG.E.U8 desc[UR4][R6.64], R5 ;  /* 0x0000000506005986 */ /* 0x000fe2000c101104 */
[----:B------:R-:W-:Y:S02]  /*188380*/  LOP3.LUT P5, RZ, R4, 0x1, RZ, 0xc0, !PT ;  /* 0x0000000104ff7812 */ /* 0x000fe400078ac0ff */
[----:B------:R-:W-:Y:S01]  /*188390*/  PRMT R4, R11, 0x7772, RZ ;  /* 0x000077720b047816 */ /* 0x000fe200000000ff */
[----:B--2---:R0:W-:Y:S04]  /*1883a0*/  STL.64 [R1+0x6210], R20 ;  /* 0x0062101401007387 */ /* 0x0041e80000100a00 */
[----:B0-----:R-:W2:Y:S06]  /*1883b0*/  LDL.LU.64 R20, [R1+0x2ef0] ;  /* 0x002ef00001147983 */ /* 0x001eac0000300a00 */
[----:B---3--:R0:W-:Y:S01]  /*1883c0*/  @P5 STG.E.U8 desc[UR4][R8.64], R4 ;  /* 0x0000000408005986 */ /* 0x0081e2000c101104 */
[----:B------:R-:W-:-:S02]  /*1883d0*/  LOP3.LUT P5, RZ, R3, 0x80000000, RZ, 0xc0, !PT ;  /* 0x8000000003ff7812 */ /* 0x000fc400078ac0ff */
[----:B------:R-:W-:Y:S01]  /*1883e0*/  PRMT R10, R11, 0x7773, RZ ;  /* 0x000077730b0a7816 */ /* 0x000fe200000000ff */
[----:B------:R-:W3:Y:S01]  /*1883f0*/  LDL.LU.64 R22, [R1+0x16e8] ;  /* 0x0016e80001167983 */ /* 0x000ee20000300a00 */
[----:B----4-:R-:W-:-:S03]  /*188400*/  PRMT R24, R2, 0x7770, RZ ;  /* 0x0000777002187816 */ /* 0x010fc600000000ff */
[----:B------:R-:W4:Y:S04]  /*188410*/  LDL.LU R16, [R1+0x10c] ;  /* 0x00010c0001107983 */ /* 0x000f280000300800 */
[----:B------:R-:W4:Y:S04]  /*188420*/  LDL.LU R0, [R1+0x110] ;  /* 0x0001100001007983 */ /* 0x000f280000300800 */
[----:B------:R1:W-:Y:S01]  /*188430*/  @P5 STG.E.U8 desc[UR4][R12.64], R10 ;  /* 0x0000000a0c005986 */ /* 0x0003e2000c101104 */
[----:B------:R-:W-:-:S03]  /*188440*/  LOP3.LUT P5, RZ, R3, 0x40000000, RZ, 0xc0, !PT ;  /* 0x4000000003ff7812 */ /* 0x000fc600078ac0ff */
[----:B------:R-:W4:Y:S04]  /*188450*/  LDL.LU.64 R26, [R1+0x2ed8] ;  /* 0x002ed800011a7983 */ /* 0x000f280000300a00 */
[----:B------:R-:W4:Y:S04]  /*188460*/  LDL.LU.64 R28, [R1+0x2ed0] ;  /* 0x002ed000011c7983 */ /* 0x000f280000300a00 */
[----:B0-----:R-:W4:Y:S04]  /*188470*/  LDL.LU.64 R4, [R1+0x2ec8] ;  /* 0x002ec80001047983 */ /* 0x001f280000300a00 */
[----:B------:R-:W4:Y:S04]  /*188480*/  LDL.LU.64 R6, [R1+0x16f0] ;  /* 0x0016f00001067983 */ /* 0x000f280000300a00 */
[----:B------:R-:W4:Y:S04]  /*188490*/  LDL.LU.64 R8, [R1+0x2ec0] ;  /* 0x002ec00001087983 */ /* 0x000f280000300a00 */
[----:B-1----:R-:W4:Y:S04]  /*1884a0*/  LDL.LU.64 R10, [R1+0x2eb8] ;  /* 0x002eb800010a7983 */ /* 0x002f280000300a00 */
        /* <DEDUP_REMOVED lines=8> */
[C---:B------:R-:W-:Y:S02]  /*188530*/  PRMT R24, R2.reuse, 0x7772, RZ ;  /* 0x0000777202187816 */ /* 0x040fe400000000ff */
[----:B------:R-:W-:-:S09]  /*188540*/  PRMT R2, R2, 0x7773, RZ ;  /* 0x0000777302027816 */ /* 0x000fd200000000ff */
[----:B--2---:R0:W-:Y:S04]  /*188550*/  @P5 STG.E.U8 desc[UR4][R20.64], R24 ;  /* 0x0000001814005986 */ /* 0x0041e8000c101104 */
[----:B0-----:R-:W2:Y:S01]  /*188560*/  LDL.LU.64 R20, [R1+0x6200] ;  /* 0x0062000001147983 */ /* 0x001ea20000300a00 */
[----:B------:R-:W-:-:S13]  /*188570*/  LOP3.LUT P5, RZ, R3, 0x8000000, RZ, 0xc0, !PT ;  /* 0x0800000003ff7812 */ /* 0x000fda00078ac0ff */
[----:B---3--:R4:W-:Y:S01]  /*188580*/  @P5 STG.E.U8 desc[UR4][R22.64], R2 ;  /* 0x0000000216005986 */ /* 0x0089e2000c101104 */
[----:B------:R-:W-:Y:S02]  /*188590*/  LOP3.LUT P5, RZ, R3, 0x4000000, RZ, 0xc0, !PT ;  /* 0x0400000003ff7812 */ /* 0x000fe400078ac0ff */
[----:B----4-:R-:W-:-:S11]  /*1885a0*/  PRMT R2, R16, 0x7770, RZ ;  /* 0x0000777010027816 */ /* 0x010fd600000000ff */
        /* <DEDUP_REMOVED lines=46> */
[C---:B------:R-:W-:Y:S01]  /*188890*/  LOP3.LUT P5, RZ, R20.reuse, 0x100000, RZ, 0xc0, !PT ;  /* 0x0010000014ff7812 */ /* 0x040fe200078ac0ff */
[----:B---3--:R0:W-:Y:S01]  /*1888a0*/  @P3 STG.E.U8 desc[UR4][R8.64], R0 ;  /* 0x0000000008003986 */ /* 0x0081e2000c101104 */
[----:B------:R-:W-:Y:S02]  /*1888b0*/  LOP3.LUT R3, R3, 0xfdffffff, RZ, 0xc0, !PT ;  /* 0xfdffffff03037812 */ /* 0x000fe400078ec0ff */
[C---:B------:R-:W-:Y:S02]  /*1888c0*/  LOP3.LUT P6, RZ, R20.reuse, 0x10000000, RZ, 0xc0, !PT ;  /* 0x1000000014ff7812 */ /* 0x040fe400078cc0ff */
[----:B------:R-:W-:-:S07]  /*1888d0*/  LOP3.LUT P4, RZ, R20, 0x20000000, RZ, 0xc0, !PT ;  /* 0x2000000014ff7812 */ /* 0x000fce000788c0ff */
[----:B------:R-:W-:Y:S01]  /*1888e0*/  @P5 LOP3.LUT R3, R3, 0x2000000, RZ, 0xfc, !PT ;  /* 0x0200000003035812 */ /* 0x000fe200078efcff */
[----:B0-----:R-:W2:Y:S01]  /*1888f0*/  LDL.LU.64 R8, [R1+0x2e90] ;  /* 0x002e900001087983 */ /* 0x001ea20000300a00 */
[C---:B------:R-:W-:Y:S02]  /*188900*/  LOP3.LUT P5, RZ, R20.reuse, 0x80000, RZ, 0xc0, !PT ;  /* 0x0008000014ff7812 */ /* 0x040fe400078ac0ff */
[----:B------:R-:W-:Y:S02]  /*188910*/  LOP3.LUT P3, RZ, R20, 0x40000000, RZ, 0xc0, !PT ;  /* 0x4000000014ff7812 */ /* 0x000fe4000786c0ff */
[----:B----4-:R-:W-:-:S05]  /*188920*/  PRMT R0, R16, 0x7770, RZ ;  /* 0x0000777010007816 */ /* 0x010fca00000000ff */
[----:B------:R0:W-:Y:S02]  /*188930*/  @P2 STG.E.U8 desc[UR4][R10.64], R0 ;  /* 0x000000000a002986 */ /* 0x0001e4000c101104 */
[----:B0-----:R-:W-:Y:S02]  /*188940*/  PRMT R0, R16, 0x7771, RZ ;  /* 0x0000777110007816 */ /* 0x001fe400000000ff */
[----:B------:R-:W3:Y:S04]  /*188950*/  LDL.LU.64 R10, [R1+0x2e88] ;  /* 0x002e8800010a7983 */ /* 0x000ee80000300a00 */
[----:B------:R0:W-:Y:S01]  /*188960*/  @P1 STG.E.U8 desc[UR4][R4.64], R0 ;  /* 0x0000000004001986 */ /* 0x0001e2000c101104 */
[----:B------:R-:W-:Y:S02]  /*188970*/  LOP3.LUT P2, RZ, R20, 0x80000000, RZ, 0xc0, !PT ;  /* 0x8000000014ff7812 */ /* 0x000fe4000784c0ff */
        /* <DEDUP_REMOVED lines=15> */
[----:B------:R-:W-:Y:S02]  /*188a70*/  LOP3.LUT P5, RZ, R3, 0x1000000, RZ, 0xc0, !PT ;  /* 0x0100000003ff7812 */ /* 0x000fe400078ac0ff */
[----:B0-----:R-:W-:Y:S01]  /*188a80*/  PRMT R4, R23, 0x7771, RZ ;  /* 0x0000777117047816 */ /* 0x001fe200000000ff */
[----:B--2---:R0:W-:Y:S04]  /*188a90*/  STL.64 [R1+0x61f8], R20 ;  /* 0x0061f81401007387 */ /* 0x0041e80000100a00 */
[----:B0-----:R-:W2:Y:S06]  /*188aa0*/  LDL.LU.64 R20, [R1+0x1718] ;  /* 0x0017180001147983 */ /* 0x001eac0000300a00 */
[----:B---3--:R0:W-:Y:S01]  /*188ab0*/  @P5 STG.E.U8 desc[UR4][R10.64], R4 ;  /* 0x000000040a005986 */ /* 0x0081e2000c101104 */
[----:B------:R-:W-:-:S03]  /*188ac0*/  LOP3.LUT P5, RZ, R3, 0x800000, RZ, 0xc0, !PT ;  /* 0x0080000003ff7812 */ /* 0x000fc600078ac0ff */
[----:B------:R-:W3:Y:S01]  /*188ad0*/  LDL.LU.64 R24, [R1+0x2e68] ;  /* 0x002e680001187983 */ /* 0x000ee20000300a00 */
[----:B------:R-:W-:-:S03]  /*188ae0*/  PRMT R22, R23, 0x7773, RZ ;  /* 0x0000777317167816 */ /* 0x000fc600000000ff */
[----:B------:R-:W3:Y:S01]  /*188af0*/  LDL.LU R16, [R1+0x118] ;  /* 0x0001180001107983 */ /* 0x000ee20000300800 */
[----:B0-----:R-:W-:-:S03]  /*188b00*/  PRMT R10, R23, 0x7772, RZ ;  /* 0x00007772170a7816 */ /* 0x001fc600000000ff */
[----:B------:R-:W3:Y:S04]  /*188b10*/  LDL.LU R0, [R1+0xf8] ;  /* 0x0000f80001007983 */ /* 0x000ee80000300800 */
[----:B----4-:R0:W-:Y:S01]  /*188b20*/  @P5 STG.E.U8 desc[UR4][R12.64], R10 ;  /* 0x0000000a0c005986 */ /* 0x0101e2000c101104 */
[----:B------:R-:W-:-:S03]  /*188b30*/  LOP3.LUT P5, RZ, R3, 0x400000, RZ, 0xc0, !PT ;  /* 0x0040000003ff7812 */ /* 0x000fc600078ac0ff */
[----:B------:R-:W4:Y:S04]  /*188b40*/  LDL.LU.64 R26, [R1+0x1720] ;  /* 0x00172000011a7983 */ /* 0x000f280000300a00 */
[----:B------:R-:W4:Y:S04]  /*188b50*/  LDL.LU.64 R28, [R1+0x2e60] ;  /* 0x002e6000011c7983 */ /* 0x000f280000300a00 */
        /* <DEDUP_REMOVED lines=18> */
[----:B---3--:R-:W-:Y:S01]  /*188c80*/  @P5 STG.E.U8 desc[UR4][R24.64], R22 ;  /* 0x0000001618005986 */ /* 0x008fe2000c101104 */
[----:B------:R-:W-:-:S13]  /*188c90*/  LOP3.LUT P5, RZ, R3, 0x40000, RZ, 0xc0, !PT ;  /* 0x0004000003ff7812 */ /* 0x000fda00078ac0ff */
[----:B----4-:R0:W-:Y:S02]  /*188ca0*/  @P5 STG.E.U8 desc[UR4][R26.64], R2 ;  /* 0x000000021a005986 */ /* 0x0101e4000c101104 */
[----:B0-----:R-:W-:-:S05]  /*188cb0*/  PRMT R2, R16, 0x7770, RZ ;  /* 0x0000777010027816 */ /* 0x001fca00000000ff */
[----:B------:R0:W-:Y:S02]  /*188cc0*/  @P6 STG.E.U8 desc[UR4][R28.64], R2 ;  /* 0x000000021c006986 */ /* 0x0001e4000c101104 */
[C---:B0-----:R-:W-:Y:S02]  /*188cd0*/  PRMT R2, R16.reuse, 0x7771, RZ ;  /* 0x0000777110027816 */ /* 0x041fe400000000ff */
[----:B------:R-:W3:Y:S04]  /*188ce0*/  LDL.LU.64 R28, [R1+0x2e38] ;  /* 0x002e3800011c7983 */ /* 0x000ee80000300a00 */
[----:B------:R0:W-:Y:S02]  /*188cf0*/  @P4 STG.E.U8 desc[UR4][R4.64], R2 ;  /* 0x0000000204004986 */ /* 0x0001e4000c101104 */
[----:B0-----:R-:W-:-:S05]  /*188d00*/  PRMT R2, R16, 0x7772, RZ ;  /* 0x0000777210027816 */ /* 0x001fca00000000ff */
        /* <DEDUP_REMOVED lines=8> */
[----:B------:R-:W4:Y:S04]  /*188d90*/  LDL.LU.64 R10, [R1+0x2e28] ;  /* 0x002e2800010a7983 */ /* 0x000f280000300a00 */
[----:B------:R0:W-:Y:S04]  /*188da0*/  @P0 STG.E.U8 desc[UR4][R12.64], R2 ;  /* 0x000000020c000986 */ /* 0x0001e8000c101104 */
[----:B------:R-:W4:Y:S04]  /*188db0*/  LDL.LU.64 R6, [R1+0x2e20] ;  /* 0x002e200001067983 */ /* 0x000f280000300a00 */
[----:B0-----:R-:W4:Y:S01]  /*188dc0*/  LDL.LU R12, [R1+0x11c] ;  /* 0x00011c00010c7983 */ /* 0x001f220000300800 */
[----:B------:R-:W-:Y:S01]  /*188dd0*/  LOP3.LUT R3, R3, 0xfffffbff, RZ, 0xc0, !PT ;  /* 0xfffffbff03037812 */ /* 0x000fe200078ec0ff */
[----:B------:R-:W-:-:S02]  /*188de0*/  IMAD.MOV.U32 R13, RZ, RZ, R17 ;  /* 0x000000ffff0d7224 */ /* 0x000fc400078e0011 */
[----:B------:R-:W-:Y:S01]  /*188df0*/  IMAD.MOV.U32 R17, RZ, RZ, R14 ;  /* 0x000000ffff117224 */ /* 0x000fe200078e000e */
[----:B------:R-:W4:Y:S01]  /*188e00*/  LDL.LU R2, [R1+0xfc] ;  /* 0x0000fc0001027983 */ /* 0x000f220000300800 */
[----:B------:R-:W-:Y:S01]  /*188e10*/  IMAD.MOV.U32 R14, RZ, RZ, R18 ;  /* 0x000000ffff0e7224 */ /* 0x000fe200078e0012 */
[C---:B------:R-:W-:Y:S02]  /*188e20*/  PRMT R18, R0.reuse, 0x7772, RZ ;  /* 0x0000777200127816 */ /* 0x040fe400000000ff */
[----:B------:R-:W-:Y:S01]  /*188e30*/  PRMT R0, R0, 0x7773, RZ ;  /* 0x0000777300007816 */ /* 0x000fe200000000ff */
[----:B------:R-:W-:Y:S01]  /*188e40*/  IMAD.MOV.U32 R16, RZ, RZ, R19 ;  /* 0x000000ffff107224 */ /* 0x000fe200078e0013 */
        /* <DEDUP_REMOVED lines=28> */
[----:B------:R-:W-:Y:S02]  /*189010*/  LOP3.LUT R3, R3, 0xfffdffff, RZ, 0xc0, !PT ;  /* 0xfffdffff03037812 */ /* 0x000fe400078ec0ff */
[----:B------:R-:W-:-:S02]  /*189020*/  LOP3.LUT P6, RZ, R21, 0x8000, RZ, 0xc0, !PT ;  /* 0x0000800015ff7812 */ /* 0x000fc400078cc0ff */
[----:B------:R-:W-:-:S03]  /*189030*/  LOP3.LUT P4, RZ, R21, 0x10000, RZ, 0xc0, !PT ;  /* 0x0001000015ff7812 */ /* 0x000fc6000788c0ff */
[----:B------:R-:W-:Y:S02]  /*189040*/  @P5 LOP3.LUT R3, R3, 0x20000, RZ, 0xfc, !PT ;  /* 0x0002000003035812 */ /* 0x000fe400078efcff */
[C---:B------:R-:W-:Y:S01]  /*189050*/  LOP3.LUT P5, RZ, R21.reuse, 0x40, RZ, 0xc0, !PT ;  /* 0x0000004015ff7812 */ /* 0x040fe200078ac0ff */
[----:B0-----:R-:W3:Y:S01]  /*189060*/  LDL.LU.64 R8, [R1+0x2e18] ;  /* 0x002e180001087983 */ /* 0x001ee20000300a00 */
[C---:B------:R-:W-:Y:S02]  /*189070*/  LOP3.LUT P3, RZ, R21.reuse, 0x20000, RZ, 0xc0, !PT ;  /* 0x0002000015ff7812 */ /* 0x040fe4000786c0ff */
[----:B------:R-:W-:Y:S02]  /*189080*/  LOP3.LUT P2, RZ, R21, 0x40000, RZ, 0xc0, !PT ;  /* 0x0004000015ff7812 */ /* 0x000fe4000784c0ff */
[----:B------:R-:W-:-:S05]  /*189090*/  PRMT R0, R12, 0x7770, RZ ;  /* 0x000077700c007816 */ /* 0x000fca00000000ff */
[----:B------:R0:W-:Y:S01]  /*1890a0*/  @P1 STG.E.U8 desc[UR4][R4.64], R0 ;  /* 0x0000000004001986 */ /* 0x0001e2000c101104 */
[----:B------:R-:W-:Y:S02]  /*1890b0*/  LOP3.LUT P1, RZ, R21, 0x80000, RZ, 0xc0, !PT ;  /* 0x0008000015ff7812 */ /* 0x000fe4000782c0ff */
        /* <DEDUP_REMOVED lines=17> */
[----:B------:R-:W-:Y:S01]  /*1891d0*/  PRMT R4, R2, 0x7770, RZ ;  /* 0x0000777002047816 */ /* 0x000fe200000000ff */
[----:B------:R-:W-:Y:S02]  /*1891e0*/  IMAD.MOV.U32 R12, RZ, RZ, R16 ;  /* 0x000000ffff0c7224 */ /* 0x000fe400078e0010 */
[----:B------:R-:W2:Y:S04]  /*1891f0*/  LDL.LU.64 R18, [R1+0x2df8] ;  /* 0x002df80001127983 */ /* 0x000ea80000300a00 */
[----:B---3--:R0:W-:Y:S01]  /*189200*/  @P5 STG.E.U8 desc[UR4][R8.64], R4 ;  /* 0x0000000408005986 */ /* 0x0081e2000c101104 */
[----:B------:R-:W-:Y:S01]  /*189210*/  LOP3.LUT P5, RZ, R3, 0x8000, RZ, 0xc0, !PT ;  /* 0x0000800003ff7812 */ /* 0x000fe200078ac0ff */
[----:B------:R-:W-:-:S02]  /*189220*/  IMAD.MOV.U32 R16, RZ, RZ, R15 ;  /* 0x000000ffff107224 */ /* 0x000fc400078e000f */
[----:B------:R-:W3:Y:S01]  /*189230*/  LDL.LU.64 R24, [R1+0x2df0] ;  /* 0x002df00001187983 */ /* 0x000ee20000300a00 */
[----:B0-----:R-:W-:-:S03]  /*189240*/  PRMT R8, R2, 0x7771, RZ ;  /* 0x0000777102087816 */ /* 0x001fc600000000ff */
[----:B------:R-:W3:Y:S06]  /*189250*/  LDL.LU.64 R22, [R1+0x1748] ;  /* 0x0017480001167983 */ /* 0x000eec0000300a00 */
[----:B----4-:R0:W-:Y:S01]  /*189260*/  @P5 STG.E.U8 desc[UR4][R10.64], R8 ;  /* 0x000000080a005986 */ /* 0x0101e2000c101104 */
[C---:B------:R-:W-:Y:S02]  /*189270*/  LOP3.LUT P5, RZ, R3.reuse, 0x4000, RZ, 0xc0, !PT ;  /* 0x0000400003ff7812 */ /* 0x040fe400078ac0ff */
        /* <DEDUP_REMOVED lines=17> */
[----:B--2---:R0:W-:Y:S01]  /*189390*/  @P5 STG.E.U8 desc[UR4][R20.64], R2 ;  /* 0x0000000214005986 */ /* 0x0041e2000c101104 */
[C---:B------:R-:W-:Y:S02]  /*1893a0*/  LOP3.LUT P5, RZ, R3.reuse, 0x800, RZ, 0xc0, !PT ;  /* 0x0000080003ff7812 */ /* 0x040fe400078ac0ff */
[----:B0-----:R-:W-:Y:S01]  /*1893b0*/  PRMT R2, R0, 0x7771, RZ ;  /* 0x0000777100027816 */ /* 0x001fe200000000ff */
[----:B------:R-:W2:Y:S10]  /*1893c0*/  LDL.LU.64 R20, [R1+0x61c8] ;  /* 0x0061c80001147983 */ /* 0x000eb40000300a00 */
[----:B------:R0:W-:Y:S01]  /*1893d0*/  @P5 STG.E.U8 desc[UR4][R18.64], R2 ;  /* 0x0000000212005986 */ /* 0x0001e2000c101104 */
[----:B------:R-:W-:-:S02]  /*1893e0*/  LOP3.LUT P5, RZ, R3, 0x400, RZ, 0xc0, !PT ;  /* 0x0000040003ff7812 */ /* 0x000fc400078ac0ff */
[C---:B0-----:R-:W-:Y:S01]  /*1893f0*/  PRMT R2, R0.reuse, 0x7772, RZ ;  /* 0x0000777200027816 */ /* 0x041fe200000000ff */
[----:B------:R-:W2:Y:S01]  /*189400*/  LDL.LU.64 R18, [R1+0x61c0] ;  /* 0x0061c00001127983 */ /* 0x000ea20000300a00 */
[----:B------:R-:W-:-:S09]  /*189410*/  PRMT R0, R0, 0x7773, RZ ;  /* 0x0000777300007816 */ /* 0x000fd200000000ff */
[----:B---3--:R-:W-:Y:S04]  /*189420*/  @P5 STG.E.U8 desc[UR4][R24.64], R2 ;  /* 0x0000000218005986 */ /* 0x008fe8000c101104 */
[----:B------:R4:W-:Y:S02]  /*189430*/  @P6 STG.E.U8 desc[UR4][R22.64], R0 ;  /* 0x0000000016006986 */ /* 0x0009e4000c101104 */
[----:B----4-:R-:W-:-:S05]  /*189440*/  PRMT R0, R6, 0x7770, RZ ;  /* 0x0000777006007816 */ /* 0x010fca00000000ff */
[----:B------:R0:W-:Y:S02]  /*189450*/  @P4 STG.E.U8 desc[UR4][R26.64], R0 ;  /* 0x000000001a004986 */ /* 0x0001e4000c101104 */
[----:B0-----:R-:W-:-:S05]  /*189460*/  PRMT R0, R6, 0x7771, RZ ;  /* 0x0000777106007816 */ /* 0x001fca00000000ff */
[----:B------:R0:W-:Y:S02]  /*189470*/  @P3 STG.E.U8 desc[UR4][R28.64], R0 ;  /* 0x000000001c003986 */ /* 0x0001e4000c101104 */
[----:B0-----:R-:W-:-:S05]  /*189480*/  PRMT R0, R6, 0x7772, RZ ;  /* 0x0000777206007816 */ /* 0x001fca00000000ff */
[----:B------:R0:W-:Y:S02]  /*189490*/  @P2 STG.E.U8 desc[UR4][R4.64], R0 ;  /* 0x0000000004002986 */ /* 0x0001e4000c101104 */
[----:B0-----:R-:W-:Y:S02]  /*1894a0*/  PRMT R0, R6, 0x7773, RZ ;  /* 0x0000777306007816 */ /* 0x001fe400000000ff */
[----:B------:R-:W3:Y:S04]  /*1894b0*/  LDL.LU.64 R4, [R1+0x2dc8] ;  /* 0x002dc80001047983 */ /* 0x000ee80000300a00 */
[----:B------:R0:W-:Y:S04]  /*1894c0*/  @P1 STG.E.U8 desc[UR4][R8.64], R0 ;  /* 0x0000000008001986 */ /* 0x0001e8000c101104 */
[----:B------:R-:W4:Y:S01]  /*1894d0*/  LDL.LU.64 R22, [R1+0x2dc0] ;  /* 0x002dc00001167983 */ /* 0x000f220000300a00 */
[----:B0-----:R-:W-:-:S03]  /*1894e0*/  PRMT R0, R7, 0x7770, RZ ;  /* 0x0000777007007816 */ /* 0x001fc600000000ff */
[----:B------:R-:W4:Y:S04]  /*1894f0*/  LDL.LU.64 R8, [R1+0x1758] ;  /* 0x0017580001087983 */ /* 0x000f280000300a00 */
[----:B------:R0:W-:Y:S04]  /*189500*/  @P0 STG.E.U8 desc[UR4][R10.64], R0 ;  /* 0x000000000a000986 */ /* 0x0001e8000c101104 */
[----:B0-----:R-:W4:Y:S04]  /*189510*/  LDL.LU.64 R10, [R1+0x2db8] ;  /* 0x002db800010a7983 */ /* 0x001f280000300a00 */
[----:B------:R-:W4:Y:S04]  /*189520*/  LDL.LU.64 R26, [R1+0x2db0] ;  /* 0x002db000011a7983 */ /* 0x000f280000300a00 */
[----:B------:R-:W4:Y:S01]  /*189530*/  LDL.LU R2, [R1+0x164] ;  /* 0x0001640001027983 */ /* 0x000f220000300800 */
[----:B------:R-:W-:-:S02]  /*189540*/  PRMT R0, R7, 0x7771, RZ ;  /* 0x0000777107007816 */ /* 0x000fc400000000ff */
[----:B------:R-:W-:Y:S02]  /*189550*/  PRMT R6, R7, 0x7773, RZ ;  /* 0x0000777307067816 */ /* 0x000fe400000000ff */
[----:B------:R-:W-:Y:S02]  /*189560*/  LOP3.LUT R3, R3, 0xfffffffb, RZ, 0xc0, !PT ;  /* 0xfffffffb03037812 */ /* 0x000fe400078ec0ff */
[C---:B--2---:R-:W-:Y:S02]  /*189570*/  LOP3.LUT P3, RZ, R21.reuse, 0x200000, RZ, 0xc0, !PT ;  /* 0x0020000015ff7812 */ /* 0x044fe4000786c0ff */
[C---:B------:R-:W-:Y:S02]  /*189580*/  LOP3.LUT P2, RZ, R21.reuse, 0x400000, RZ, 0xc0, !PT ;  /* 0x0040000015ff7812 */ /* 0x040fe4000784c0ff */
[C---:B------:R-:W-:Y:S02]  /*189590*/  LOP3.LUT P1, RZ, R21.reuse, 0x800000, RZ, 0xc0, !PT ;  /* 0x0080000015ff7812 */ /* 0x040fe4000782c0ff */
[----:B------:R-:W-:Y:S01]  /*1895a0*/  LOP3.LUT P0, RZ, R21, 0x1000000, RZ, 0xc0, !PT ;  /* 0x0100000015ff7812 */ /* 0x000fe2000780c0ff */
[----:B------:R-:W-:Y:S04]  /*1895b0*/  STL.64 [R1+0x5ef0], R20 ;  /* 0x005ef01401007387 */ /* 0x000fe80000100a00 */
[----:B------:R-:W2:Y:S01]  /*1895c0*/  LDL.LU.64 R28, [R1+0x2da8] ;  /* 0x002da800011c7983 */ /* 0x000ea20000300a00 */
[----:B------:R-:W-:-:S02]  /*1895d0*/  LOP3.LUT P5, RZ, R18, 0x2, RZ, 0xc0, !PT ;  /* 0x0000000212ff7812 */ /* 0x000fc400078ac0ff */
[C---:B------:R-:W-:Y:S02]  /*1895e0*/  LOP3.LUT P6, RZ, R18.reuse, 0x4, RZ, 0xc0, !PT ;  /* 0x0000000412ff7812 */ /* 0x040fe400078cc0ff */
[----:B------:R-:W-:-:S09]  /*1895f0*/  LOP3.LUT P4, RZ, R18, 0x8, RZ, 0xc0, !PT ;  /* 0x0000000812ff7812 */ /* 0x000fd2000788c0ff */
[----:B------:R-:W-:Y:S02]  /*189600*/  @P5 LOP3.LUT R3, R3, 0x4, RZ, 0xfc, !PT ;  /* 0x0000000403035812 */ /* 0x000fe400078efcff */
[C---:B------:R-:W-:Y:S01]  /*189610*/  LOP3.LUT P5, RZ, R18.reuse, 0x1, RZ, 0xc0, !PT ;  /* 0x0000000112ff7812 */ /* 0x040fe200078ac0ff */
[----:B---3--:R0:W-:Y:S02]  /*189620*/  @P3 STG.E.U8 desc[UR4][R4.64], R0 ;  /* 0x0000000004003986 */ /* 0x0081e4000c101104 */
[----:B0-----:R-:W-:Y:S02]  /*189630*/  PRMT R4, R7, 0x7772, RZ ;  /* 0x0000777207047816 */ /* 0x001fe400000000ff */
[----:B------:R-:W3:Y:S04]  /*189640*/  LDL.LU R0, [R1+0xe8] ;  /* 0x0000e80001007983 */ /* 0x000ee80000300800 */
[----:B----4-:R0:W-:Y:S04]  /*189650*/  @P2 STG.E.U8 desc[UR4][R22.64], R4 ;  /* 0x0000000416002986 */ /* 0x0101e8000c101104 */
[----:B------:R1:W-:Y:S01]  /*189660*/  @P1 STG.E.U8 desc[UR4][R8.64], R6 ;  /* 0x0000000608001986 */ /* 0x0003e2000c101104 */
[----:B------:R-:W-:-:S02]  /*189670*/  LOP3.LUT P3, RZ, R18, 0x10, RZ, 0xc0, !PT ;  /* 0x0000001012ff7812 */ /* 0x000fc4000786c0ff */
[C---:B------:R-:W-:Y:S02]  /*189680*/  LOP3.LUT P2, RZ, R18.reuse, 0x20, RZ, 0xc0, !PT ;  /* 0x0000002012ff7812 */ /* 0x040fe4000784c0ff */
[----:B------:R-:W-:Y:S01]  /*189690*/  LOP3.LUT P1, RZ, R18, 0x40, RZ, 0xc0, !PT ;  /* 0x0000004012ff7812 */ /* 0x000fe2000782c0ff */
[----:B0-----:R-:W4:Y:S04]  /*1896a0*/  LDL.LU.64 R4, [R1+0x1760] ;  /* 0x0017600001047983 */ /* 0x001f280000300a00 */
[----:B-1----:R-:W3:Y:S01]  /*1896b0*/  LDL.LU.64 R6, [R1+0x2da0] ;  /* 0x002da00001067983 */ /* 0x002ee20000300a00 */
[----:B------:R-:W-:-:S05]  /*1896c0*/  PRMT R8, R2, 0x7770, RZ ;  /* 0x0000777002087816 */ /* 0x000fca00000000ff */
[----:B------:R0:W-:Y:S01]  /*1896d0*/  @P0 STG.E.U8 desc[UR4][R10.64], R8 ;  /* 0x000000080a000986 */ /* 0x0001e2000c101104 */
[----:B------:R-:W-:-:S03]  /*1896e0*/  LOP3.LUT P0, RZ, R18, 0x80, RZ, 0xc0, !PT ;  /* 0x0000008012ff7812 */ /* 0x000fc6000780c0ff */
[----:B0-----:R-:W3:Y:S04]  /*1896f0*/  LDL.LU.64 R10, [R1+0x2d98] ;  /* 0x002d9800010a7983 */ /* 0x001ee80000300a00 */
[----:B------:R0:W-:Y:S04]  /*189700*/  STL.64 [R1+0x61b0], R18 ;  /* 0x0061b01201007387 */ /* 0x0001e80000100a00 */
        /* <DEDUP_REMOVED lines=24> */
[C---:B------:R-:W-:Y:S02]  /*189890*/  PRMT R8, R2.reuse, 0x7771, RZ ;  /* 0x0000777102087816 */ /* 0x040fe400000000ff */
[----:B------:R-:W-:-:S09]  /*1898a0*/  PRMT R9, R2, 0x7772, RZ ;  /* 0x0000777202097816 */ /* 0x000fd200000000ff */
[----:B------:R0:W-:Y:S01]  /*1898b0*/  @P5 STG.E.U8 desc[UR4][R26.64], R8 ;  /* 0x000000081a005986 */ /* 0x0001e2000c101104 */
[C---:B------:R-:W-:Y:S02]  /*1898c0*/  LOP3.LUT P5, RZ, R3.reuse, 0x200, RZ, 0xc0, !PT ;  /* 0x0000020003ff7812 */ /* 0x040fe400078ac0ff */
[----:B------:R-:W-:Y:S01]  /*1898d0*/  PRMT R2, R2, 0x7773, RZ ;  /* 0x0000777302027816 */ /* 0x000fe200000000ff */
[----:B0-----:R-:W2:Y:S10]  /*1898e0*/  LDL.LU R8, [R1+0x168] ;  /* 0x0001680001087983 */ /* 0x001eb40000300800 */
[----:B------:R0:W-:Y:S01]  /*1898f0*/  @P5 STG.E.U8 desc[UR4][R28.64], R9 ;  /* 0x000000091c005986 */ /* 0x0001e2000c101104 */
[----:B------:R-:W-:-:S03]  /*189900*/  LOP3.LUT P5, RZ, R3, 0x100, RZ, 0xc0, !PT ;  /* 0x0000010003ff7812 */ /* 0x000fc600078ac0ff */
[----:B------:R-:W2:Y:S04]  /*189910*/  LDL.LU.64 R20, [R1+0x2d88] ;  /* 0x002d880001147983 */ /* 0x000ea80000300a00 */
[----:B------:R-:W2:Y:S04]  /*189920*/  LDL.LU.64 R24, [R1+0x2d80] ;  /* 0x002d800001187983 */ /* 0x000ea80000300a00 */
[----:B0-----:R-:W2:Y:S04]  /*189930*/  LDL.LU R9, [R1+0xec] ;  /* 0x0000ec0001097983 */ /* 0x001ea80000300800 */
[----:B----4-:R3:W-:Y:S01]  /*189940*/  @P5 STG.E.U8 desc[UR4][R4.64], R2 ;  /* 0x0000000204005986 */ /* 0x0107e2000c101104 */
[----:B------:R-:W-:-:S03]  /*189950*/  LOP3.LUT P5, RZ, R3, 0x80, RZ, 0xc0, !PT ;  /* 0x0000008003ff7812 */ /* 0x000fc600078ac0ff */
[----:B------:R-:W4:Y:S04]  /*189960*/  LDL.LU.64 R22, [R1+0x2d78] ;  /* 0x002d780001167983 */ /* 0x000f280000300a00 */
[----:B------:R-:W4:Y:S01]  /*189970*/  LDL.LU.64 R26, [R1+0x1770] ;  /* 0x00177000011a7983 */ /* 0x000f220000300a00 */
[----:B---3--:R-:W-:-:S03]  /*189980*/  PRMT R2, R0, 0x7770, RZ ;  /* 0x0000777000027816 */ /* 0x008fc600000000ff */
[----:B------:R-:W3:Y:S04]  /*189990*/  LDL.LU.64 R28, [R1+0x2d70] ;  /* 0x002d7000011c7983 */ /* 0x000ee80000300a00 */
[----:B------:R0:W-:Y:S01]  /*1899a0*/  @P5 STG.E.U8 desc[UR4][R6.64], R2 ;  /* 0x0000000206005986 */ /* 0x0001e2000c101104 */
[----:B------:R-:W-:-:S03]  /*1899b0*/  LOP3.LUT P5, RZ, R3, 0x40, RZ, 0xc0, !PT ;  /* 0x0000004003ff7812 */ /* 0x000fc600078ac0ff */
[----:B------:R-:W3:Y:S01]  /*1899c0*/  LDL.LU.64 R4, [R1+0x2d68] ;  /* 0x002d680001047983 */ /* 0x000ee20000300a00 */
[----:B0-----:R-:W-:-:S03]  /*1899d0*/  PRMT R2, R0, 0x7771, RZ ;  /* 0x0000777100027816 */ /* 0x001fc600000000ff */
[----:B------:R-:W3:Y:S06]  /*1899e0*/  LDL.LU.64 R6, [R1+0x2d60] ;  /* 0x002d600001067983 */ /* 0x000eec0000300a00 */
[----:B------:R0:W-:Y:S01]  /*1899f0*/  @P5 STG.E.U8 desc[UR4][R10.64], R2 ;  /* 0x000000020a005986 */ /* 0x0001e2000c101104 */
[C---:B------:R-:W-:Y:S02]  /*189a00*/  LOP3.LUT P5, RZ, R3.reuse, 0x20, RZ, 0xc0, !PT ;  /* 0x0000002003ff7812 */ /* 0x040fe400078ac0ff */
        /* <DEDUP_REMOVED lines=8> */
[----:B------:R-:W2:Y:S01]  /*189a90*/  LDL.LU R2, [R1] ;  /* 0x0000000001027983 */ /* 0x000ea20000300800 */
        /* <DEDUP_REMOVED lines=9> */
[----:B------:R0:W-:Y:S02]  /*189b30*/  @P4 STG.E.U8 desc[UR4][R26.64], R0 ;  /* 0x000000001a004986 */ /* 0x0001e4000c101104 */
[----:B0-----:R-:W-:-:S05]  /*189b40*/  PRMT R0, R9, 0x7770, RZ ;  /* 0x0000777009007816 */ /* 0x001fca00000000ff */
[----:B---3--:R0:W-:Y:S02]  /*189b50*/  @P3 STG.E.U8 desc[UR4][R28.64], R0 ;  /* 0x000000001c003986 */ /* 0x0081e4000c101104 */
[C---:B0-----:R-:W-:Y:S02]  /*189b60*/  PRMT R0, R9.reuse, 0x7771, RZ ;  /* 0x0000777109007816 */ /* 0x041fe400000000ff */
[----:B------:R-:W3:Y:S04]  /*189b70*/  LDL.LU.64 R28, [R1+0x30e8] ;  /* 0x0030e800011c7983 */ /* 0x000ee80000300a00 */
[----:B------:R0:W-:Y:S02]  /*189b80*/  @P2 STG.E.U8 desc[UR4][R4.64], R0 ;  /* 0x0000000004002986 */ /* 0x0001e4000c101104 */
[----:B0-----:R-:W-:-:S05]  /*189b90*/  PRMT R0, R9, 0x7772, RZ ;  /* 0x0000777209007816 */ /* 0x001fca00000000ff */
[----:B------:R0:W-:Y:S04]  /*189ba0*/  @P1 STG.E.U8 desc[UR4][R6.64], R0 ;  /* 0x0000000006001986 */ /* 0x0001e8000c101104 */
[----:B0-----:R-:W4:Y:S04]  /*189bb0*/  LDL.LU.64 R6, [R1+0x30e0] ;  /* 0x0030e00001067983 */ /* 0x001f280000300a00 */
[----:B------:R-:W4:Y:S04]  /*189bc0*/  LDL.LU.64 R4, [R1+0x30d8] ;  /* 0x0030d80001047983 */ /* 0x000f280000300a00 */
[----:B------:R-:W3:Y:S01]  /*189bd0*/  LDL.LU R8, [R1+0x16c] ;  /* 0x00016c0001087983 */ /* 0x000ee20000300800 */
[----:B------:R-:W-:-:S05]  /*189be0*/  PRMT R0, R9, 0x7773, RZ ;  /* 0x0000777309007816 */ /* 0x000fca00000000ff */
        /* <DEDUP_REMOVED lines=29> */
[C---:B------:R-:W-:Y:S02]  /*189dc0*/  LOP3.LUT P5, RZ, R18.reuse, 0x2000, RZ, 0xc0, !PT ;  /* 0x0000200012ff7812 */ /* 0x040fe400078ac0ff */
[----:B------:R-:W-:Y:S02]  /*189dd0*/  LOP3.LUT R3, R3, 0xfffffffd, RZ, 0xc0, !PT ;  /* 0xfffffffd03037812 */ /* 0x000fe400078ec0ff */
[C---:B------:R-:W-:Y:S02]  /*189de0*/  LOP3.LUT P6, RZ, R18.reuse, 0x200000, RZ, 0xc0, !PT ;  /* 0x0020000012ff7812 */ /* 0x040fe400078cc0ff */
        /* <DEDUP_REMOVED lines=73> */
[----:B0-----:R-:W-:-:S05]  /*18a280*/  PRMT R0, R4, 0x7771, RZ ;  /* 0x0000777104007816 */ /* 0x001fca00000000ff */
[----:B------:R0:W-:Y:S02]  /*18a290*/  @P1 STG.E.U8 desc[UR4][R8.64], R0 ;  /* 0x0000000008001986 */ /* 0x0001e4000c101104 */
[----:B0-----:R-:W-:Y:S02]  /*18a2a0*/  PRMT R0, R4, 0x7772, RZ ;  /* 0x0000777204007816 */ /* 0x001fe400000000ff */
        /* <DEDUP_REMOVED lines=30> */
[----:B------:R-:W-:Y:S01]  /*18a490*/  LOP3.LUT R2, R2, 0xfeffffff, RZ, 0xc0, !PT ;  /* 0xfeffffff02027812 */ /* 0x000fe200078ec0ff */
[----:B---3--:R0:W-:Y:S01]  /*18a4a0*/  @P3 STG.E.U8 desc[UR4][R28.64], R0 ;  /* 0x000000001c003986 */ /* 0x0081e2000c101104 */
[----:B------:R-:W-:-:S09]  /*18a4b0*/  LOP3.LUT P0, RZ, R18, 0x40000000, RZ, 0xc0, !PT ;  /* 0x4000000012ff7812 */ /* 0x000fd2000780c0ff */
[----:B------:R-:W-:Y:S02]  /*18a4c0*/  @P5 LOP3.LUT R2, R2, 0x1000000, RZ, 0xfc, !PT ;  /* 0x0100000002025812 */ /* 0x000fe400078efcff */
[----:B------:R-:W-:Y:S01]  /*18a4d0*/  LOP3.LUT P5, RZ, R19, 0x1, RZ, 0xc0, !PT ;  /* 0x0000000113ff7812 */ /* 0x000fe200078ac0ff */
[----:B------:R-:W-:Y:S01]  /*18a4e0*/  STL [R1+0x5e50], R18 ;  /* 0x005e501201007387 */ /* 0x000fe20000100800 */
[----:B------:R-:W-:-:S03]  /*18a4f0*/  LOP3.LUT R2, R2, 0xfdffffff, RZ, 0xc0, !PT ;  /* 0xfdffffff02027812 */ /* 0x000fc600078ec0ff */
[----:B0-----:R-:W2:Y:S01]  /*18a500*/  LDL.LU.64 R28, [R1+0x3058] ;  /* 0x00305800011c7983 */ /* 0x001ea20000300a00 */
[C---:B------:R-:W-:Y:S02]  /*18a510*/  LOP3.LUT P6, RZ, R19.reuse, 0x100, RZ, 0xc0, !PT ;  /* 0x0000010013ff7812 */ /* 0x040fe400078cc0ff */
[C---:B------:R-:W-:Y:S02]  /*18a520*/  LOP3.LUT P4, RZ, R19.reuse, 0x200, RZ, 0xc0, !PT ;  /* 0x0000020013ff7812 */ /* 0x040fe4000788c0ff */
[----:B------:R-:W-:-:S03]  /*18a530*/  LOP3.LUT P3, RZ, R19, 0x400, RZ, 0xc0, !PT ;  /* 0x0000040013ff7812 */ /* 0x000fc6000786c0ff */
[----:B------:R-:W-:Y:S02]  /*18a540*/  @P5 LOP3.LUT R2, R2, 0x2000000, RZ, 0xfc, !PT ;  /* 0x0200000002025812 */ /* 0x000fe400078efcff */
[----:B------:R-:W-:Y:S02]  /*18a550*/  LOP3.LUT P5, RZ, R18, 0x80000000, RZ, 0xc0, !PT ;  /* 0x8000000012ff7812 */ /* 0x000fe400078ac0ff */
[----:B----4-:R-:W-:-:S05]  /*18a560*/  PRMT R0, R5, 0x7770, RZ ;  /* 0x0000777005007816 */ /* 0x010fca00000000ff */
        /* <DEDUP_REMOVED lines=32> */
[C---:B------:R-:W-:Y:S02]  /*18a770*/  LOP3.LUT P5, RZ, R2.reuse, 0x400000, RZ, 0xc0, !PT ;  /* 0x0040000002ff7812 */ /* 0x040fe400078ac0ff */
[----:B------:R-:W-:Y:S01]  /*18a780*/  PRMT R3, R3, 0x7773, RZ ;  /* 0x0000777303037816 */ /* 0x000fe200000000ff */
        /* <DEDUP_REMOVED lines=17> */
[----:B------:R-:W2:Y:S10]  /*18a8a0*/  LDL.LU R19, [R1+0x6180] ;  /* 0x0061800001137983 */ /* 0x000eb40000300800 */
[----:B------:R-:W-:Y:S01]  /*18a8b0*/  @P5 STG.E.U8 desc[UR4][R20.64], R3 ;  /* 0x0000000314005986 */ /* 0x000fe2000c101104 */
[----:B------:R-:W-:-:S02]  /*18a8c0*/  LOP3.LUT P5, RZ, R2, 0x40000, RZ, 0xc0, !PT ;  /* 0x0004000002ff7812 */ /* 0x000fc400078ac0ff */
[----:B------:R-:W-:-:S11]  /*18a8d0*/  PRMT R0, R0, 0x7773, RZ ;  /* 0x0000777300007816 */ /* 0x000fd600000000ff */
[----:B---3--:R0:W-:Y:S02]  /*18a8e0*/  @P5 STG.E.U8 desc[UR4][R24.64], R0 ;  /* 0x0000000018005986 */ /* 0x0081e4000c101104 */
        /* <DEDUP_REMOVED lines=12> */
[----:B------:R-:W4:Y:S04]  /*18a9b0*/  LDL.LU.64 R26, [R1+0x25f8] ;  /* 0x0025f800011a7983 */ /* 0x000f280000300a00 */
[----:B------:R0:W-:Y:S04]  /*18a9c0*/  @P0 STG.E.U8 desc[UR4][R10.64], R0 ;  /* 0x000000000a000986 */ /* 0x0001e8000c101104 */
[----:B------:R-:W4:Y:S04]  /*18a9d0*/  LDL.LU.64 R6, [R1+0x2ff8] ;  /* 0x002ff80001067983 */ /* 0x000f280000300a00 */
[----:B0-----:R-:W4:Y:S04]  /*18a9e0*/  LDL.LU.64 R10, [R1+0x2ff0] ;  /* 0x002ff000010a7983 */ /* 0x001f280000300a00 */
[----:B------:R-:W4:Y:S04]  /*18a9f0*/  LDL.LU.64 R28, [R1+0x2fe8] ;  /* 0x002fe800011c7983 */ /* 0x000f280000300a00 */
[----:B------:R-:W4:Y:S01]  /*18aa00*/  LDL.LU R5, [R1+0x130] ;  /* 0x0001300001057983 */ /* 0x000f220000300800 */
[----:B------:R-:W-:-:S03]  /*18aa10*/  PRMT R0, R4, 0x7772, RZ ;  /* 0x0000777204007816 */ /* 0x000fc600000000ff */
[----:B------:R-:W4:Y:S01]  /*18aa20*/  LDL.LU R3, [R1+0x144] ;  /* 0x0001440001037983 */ /* 0x000f220000300800 */
[C---:B--2---:R-:W-:Y:S02]  /*18aa30*/  LOP3.LUT P3, RZ, R19.reuse, 0x4000, RZ, 0xc0, !PT ;  /* 0x0000400013ff7812 */ /* 0x044fe4000786c0ff */
[C---:B------:R-:W-:Y:S02]  /*18aa40*/  LOP3.LUT P2, RZ, R19.reuse, 0x8000, RZ, 0xc0, !PT ;  /* 0x0000800013ff7812 */ /* 0x040fe4000784c0ff */
[C---:B------:R-:W-:Y:S02]  /*18aa50*/  LOP3.LUT P1, RZ, R19.reuse, 0x10000, RZ, 0xc0, !PT ;  /* 0x0001000013ff7812 */ /* 0x040fe4000782c0ff */
[----:B------:R-:W-:-:S07]  /*18aa60*/  LOP3.LUT P0, RZ, R19, 0x20000, RZ, 0xc0, !PT ;  /* 0x0002000013ff7812 */ /* 0x000fce000780c0ff */
[----:B---3--:R0:W-:Y:S02]  /*18aa70*/  @P3 STG.E.U8 desc[UR4][R8.64], R0 ;  /* 0x0000000008003986 */ /* 0x0081e4000c101104 */
[----:B0-----:R-:W-:Y:S02]  /*18aa80*/  PRMT R0, R4, 0x7773, RZ ;  /* 0x0000777304007816 */ /* 0x001fe400000000ff */
[----:B------:R-:W2:Y:S04]  /*18aa90*/  LDL.LU.64 R8, [R1+0x2600] ;  /* 0x0026000001087983 */ /* 0x000ea80000300a00 */
[----:B----4-:R0:W-:Y:S02]  /*18aaa0*/  @P2 STG.E.U8 desc[UR4][R26.64], R0 ;  /* 0x000000001a002986 */ /* 0x0101e4000c101104 */
[----:B0-----:R-:W-:-:S05]  /*18aab0*/  PRMT R0, R5, 0x7770, RZ ;  /* 0x0000777005007816 */ /* 0x001fca00000000ff */
[----:B------:R0:W-:Y:S02]  /*18aac0*/  @P1 STG.E.U8 desc[UR4][R6.64], R0 ;  /* 0x0000000006001986 */ /* 0x0001e4000c101104 */
[----:B0-----:R-:W-:Y:S02]  /*18aad0*/  PRMT R0, R5, 0x7771, RZ ;  /* 0x0000777105007816 */ /* 0x001fe400000000ff */
[----:B------:R-:W3:Y:S04]  /*18aae0*/  LDL.LU.64 R6, [R1+0x2fe0] ;  /* 0x002fe00001067983 */ /* 0x000ee80000300a00 */
[----:B------:R-:W-:Y:S04]  /*18aaf0*/  STL [R1+0x5e80], R19 ;  /* 0x005e801301007387 */ /* 0x000fe80000100800 */
[----:B------:R0:W-:Y:S04]  /*18ab00*/  @P0 STG.E.U8 desc[UR4][R10.64], R0 ;  /* 0x000000000a000986 */ /* 0x0001e8000c101104 */
[----:B0-----:R-:W4:Y:S04]  /*18ab10*/  LDL.LU.64 R10, [R1+0x2fd8] ;  /* 0x002fd800010a7983 */ /* 0x001f280000300a00 */
[----:B------:R-:W2:Y:S01]  /*18ab20*/  LDL.LU R0, [R1+0x134] ;  /* 0x0001340001007983 */ /* 0x000ea20000300800 */
[----:B------:R-:W-:-:S02]  /*18ab30*/  LOP3.LUT P5, RZ, R19, 0x4000000, RZ, 0xc0, !PT ;  /* 0x0400000013ff7812 */ /* 0x000fc400078ac0ff */
        /* <DEDUP_REMOVED lines=22> */
[C---:B------:R-:W-:Y:S02]  /*18aca0*/  LOP3.LUT P6, RZ, R19.reuse, 0x8000000, RZ, 0xc0, !PT ;  /* 0x0800000013ff7812 */ /* 0x040fe400078cc0ff */
[C---:B------:R-:W-:Y:S02]  /*18acb0*/  LOP3.LUT P4, RZ, R19.reuse, 0x10000000, RZ, 0xc0, !PT ;  /* 0x1000000013ff7812 */ /* 0x040fe4000788c0ff */
[----:B------:R-:W-:-:S02]  /*18acc0*/  LOP3.LUT P3, RZ, R19, 0x20000000, RZ, 0xc0, !PT ;  /* 0x2000000013ff7812 */ /* 0x000fc4000786c0ff */
[C---:B------:R-:W-:Y:S02]  /*18acd0*/  LOP3.LUT P2, RZ, R19.reuse, 0x40000000, RZ, 0xc0, !PT ;  /* 0x4000000013ff7812 */ /* 0x040fe4000784c0ff */
[C---:B------:R-:W-:Y:S02]  /*18ace0*/  LOP3.LUT P1, RZ, R19.reuse, 0x80000000, RZ, 0xc0, !PT ;  /* 0x8000000013ff7812 */ /* 0x040fe4000782c0ff */
[----:B------:R-:W-:Y:S02]  /*18acf0*/  @P5 LOP3.LUT R2, R2, 0x20000, RZ, 0xfc, !PT ;  /* 0x0002000002025812 */ /* 0x000fe400078efcff */
[----:B------:R-:W-:Y:S01]  /*18ad00*/  LOP3.LUT P5, RZ, R19, 0x40000, RZ, 0xc0, !PT ;  /* 0x0004000013ff7812 */ /* 0x000fe200078ac0ff */
[----:B--2---:R-:W-:Y:S04]  /*18ad10*/  STL [R1+0x6170], R0 ;  /* 0x0061700001007387 */ /* 0x004fe80000100800 */
[----:B------:R-:W2:Y:S04]  /*18ad20*/  LDL.LU.64 R18, [R1+0x2fc8] ;  /* 0x002fc80001127983 */ /* 0x000ea80000300a00 */
        /* <DEDUP_REMOVED lines=14> */
[----:B------:R-:W3:Y:S01]  /*18ae10*/  LDL.LU.64 R24, [R1+0x2fb8] ;  /* 0x002fb80001187983 */ /* 0x000ee20000300a00 */
[----:B0-----:R-:W-:-:S03]  /*18ae20*/  PRMT R0, R3, 0x7771, RZ ;  /* 0x0000777103007816 */ /* 0x001fc600000000ff */
[----:B------:R-:W3:Y:S04]  /*18ae30*/  LDL.LU.64 R22, [R1+0x2610] ;  /* 0x0026100001167983 */ /* 0x000ee80000300a00 */
[----:B----4-:R0:W-:Y:S01]  /*18ae40*/  @P5 STG.E.U8 desc[UR4][R10.64], R0 ;  /* 0x000000000a005986 */ /* 0x0101e2000c101104 */
[----:B------:R-:W-:-:S03]  /*18ae50*/  LOP3.LUT P5, RZ, R2, 0x4000, RZ, 0xc0, !PT ;  /* 0x0000400002ff7812 */ /* 0x000fc600078ac0ff */
[----:B------:R-:W4:Y:S04]  /*18ae60*/  LDL.LU R9, [R1+0x148] ;  /* 0x0001480001097983 */ /* 0x000f280000300800 */
[----:B------:R-:W4:Y:S01]  /*18ae70*/  LDL.LU R8, [R1+0x138] ;  /* 0x0001380001087983 */ /* 0x000f220000300800 */
        /* <DEDUP_REMOVED lines=9> */
[----:B------:R-:W-:Y:S01]  /*18af10*/  PRMT R3, R3, 0x7773, RZ ;  /* 0x0000777303037816 */ /* 0x000fe200000000ff */
[----:B------:R-:W3:Y:S10]  /*18af20*/  LDL.LU R0, [R1+0x6170] ;  /* 0x0061700001007983 */ /* 0x000ef40000300800 */
[----:B--2---:R0:W-:Y:S04]  /*18af30*/  @P5 STG.E.U8 desc[UR4][R18.64], R3 ;  /* 0x0000000312005986 */ /* 0x0041e8000c101104 */
[----:B0-----:R-:W2:Y:S01]  /*18af40*/  LDL.LU.64 R18, [R1+0x6168] ;  /* 0x0061680001127983 */ /* 0x001ea20000300a00 */
[----:B------:R-:W-:-:S02]  /*18af50*/  LOP3.LUT P5, RZ, R2, 0x1000, RZ, 0xc0, !PT ;  /* 0x0000100002ff7812 */ /* 0x000fc400078ac0ff */
[----:B---3--:R-:W-:Y:S02]  /*18af60*/  PRMT R3, R0, 0x7770, RZ ;  /* 0x0000777000037816 */ /* 0x008fe400000000ff */
[----:B------:R-:W-:-:S09]  /*18af70*/  LOP3.LUT P0, RZ, R15, 0x1, RZ, 0xc0, !PT ;  /* 0x000000010fff7812 */ /* 0x000fd2000780c0ff */
[----:B--2---:R0:W-:Y:S01]  /*18af80*/  @P5 STG.E.U8 desc[UR4][R18.64], R3 ;  /* 0x0000000312005986 */ /* 0x0041e2000c101104 */
[----:B------:R-:W-:Y:S02]  /*18af90*/  LOP3.LUT P5, RZ, R2, 0x800, RZ, 0xc0, !PT ;  /* 0x0000080002ff7812 */ /* 0x000fe400078ac0ff */
[----:B0-----:R-:W-:-:S11]  /*18afa0*/  PRMT R3, R0, 0x7771, RZ ;  /* 0x0000777100037816 */ /* 0x001fd600000000ff */
[----:B------:R0:W-:Y:S01]  /*18afb0*/  @P5 STG.E.U8 desc[UR4][R20.64], R3 ;  /* 0x0000000314005986 */ /* 0x0001e2000c101104 */
[----:B------:R-:W-:Y:S02]  /*18afc0*/  LOP3.LUT P5, RZ, R2, 0x400, RZ, 0xc0, !PT ;  /* 0x0000040002ff7812 */ /* 0x000fe400078ac0ff */
[C---:B0-----:R-:W-:Y:S02]  /*18afd0*/  PRMT R3, R0.reuse, 0x7772, RZ ;  /* 0x0000777200037816 */ /* 0x041fe400000000ff */
[----:B------:R-:W-:-:S09]  /*18afe0*/  PRMT R0, R0, 0x7773, RZ ;  /* 0x0000777300007816 */ /* 0x000fd200000000ff */
[----:B------:R-:W-:Y:S04]  /*18aff0*/  @P5 STG.E.U8 desc[UR4][R24.64], R3 ;  /* 0x0000000318005986 */ /* 0x000fe8000c101104 */
[----:B------:R4:W-:Y:S02]  /*18b000*/  @P6 STG.E.U8 desc[UR4][R22.64], R0 ;  /* 0x0000000016006986 */ /* 0x0009e4000c101104 */
[----:B----4-:R-:W-:-:S05]  /*18b010*/  PRMT R0, R9, 0x7770, RZ ;  /* 0x0000777009007816 */ /* 0x010fca00000000ff */
        /* <DEDUP_REMOVED lines=9> */
[----:B0-----:R-:W-:Y:S02]  /*18b0b0*/  IMAD.MOV.U32 R10, RZ, RZ, R13 ;  /* 0x000000ffff0a7224 */ /* 0x001fe400078e000d */
[----:B------:R-:W-:Y:S02]  /*18b0c0*/  IMAD.MOV.U32 R13, RZ, RZ, R16 ;  /* 0x000000ffff0d7224 */ /* 0x000fe400078e0010 */
[----:B------:R-:W-:Y:S02]  /*18b0d0*/  IMAD.MOV.U32 R11, RZ, RZ, R17 ;  /* 0x000000ffff0b7224 */ /* 0x000fe400078e0011 */
[----:B------:R-:W2:Y:S04]  /*18b0e0*/  LDL.LU.64 R16, [R1+0x2f90] ;  /* 0x002f900001107983 */ /* 0x000ea80000300a00 */
[----:B------:R-:W3:Y:S04]  /*18b0f0*/  LDL.LU.64 R26, [R1+0x2f88] ;  /* 0x002f8800011a7983 */ /* 0x000ee80000300a00 */
[----:B------:R-:W4:Y:S04]  /*18b100*/  LDL.LU.64 R6, [R1+0x2620] ;  /* 0x0026200001067983 */ /* 0x000f280000300a00 */
[----:B------:R-:W4:Y:S04]  /*18b110*/  LDL.LU.64 R28, [R1+0x2f80] ;  /* 0x002f8000011c7983 */ /* 0x000f280000300a00 */
[----:B------:R-:W4:Y:S04]  /*18b120*/  LDL.LU.64 R4, [R1+0x2f78] ;  /* 0x002f780001047983 */ /* 0x000f280000300a00 */
[----:B------:R-:W4:Y:S01]  /*18b130*/  LDL.LU R9, [R1+0x14c] ;  /* 0x00014c0001097983 */ /* 0x000f220000300800 */
[----:B------:R-:W-:-:S02]  /*18b140*/  LOP3.LUT P3, RZ, R15, 0x2, RZ, 0xc0, !PT ;  /* 0x000000020fff7812 */ /* 0x000fc4000786c0ff */
[C---:B------:R-:W-:Y:S02]  /*18b150*/  LOP3.LUT P2, RZ, R15.reuse, 0x4, RZ, 0xc0, !PT ;  /* 0x000000040fff7812 */ /* 0x040fe4000784c0ff */
[----:B------:R-:W-:Y:S02]  /*18b160*/  PRMT R0, R8, 0x7771, RZ ;  /* 0x0000777108007816 */ /* 0x000fe400000000ff */
[C---:B------:R-:W-:Y:S02]  /*18b170*/  LOP3.LUT P1, RZ, R15.reuse, 0x8, RZ, 0xc0, !PT ;  /* 0x000000080fff7812 */ /* 0x040fe4000782c0ff */
[----:B------:R-:W-:-:S05]  /*18b180*/  LOP3.LUT P0, RZ, R15, 0x10, RZ, 0xc0, !PT ;  /* 0x000000100fff7812 */ /* 0x000fca000780c0ff */
[----:B--2---:R0:W-:Y:S02]  /*18b190*/  @P3 STG.E.U8 desc[UR4][R16.64], R0 ;  /* 0x0000000010003986 */ /* 0x0041e4000c101104 */
[C---:B0-----:R-:W-:Y:S02]  /*18b1a0*/  PRMT R0, R8.reuse, 0x7772, RZ ;  /* 0x0000777208007816 */ /* 0x041fe400000000ff */
[----:B------:R-:W2:Y:S04]  /*18b1b0*/  LDL.LU.64 R16, [R1+0x2f70] ;  /* 0x002f700001107983 */ /* 0x000ea80000300a00 */
[----:B---3--:R0:W-:Y:S04]  /*18b1c0*/  @P2 STG.E.U8 desc[UR4][R26.64], R0 ;  /* 0x000000001a002986 */ /* 0x0081e8000c101104 */
[----:B------:R-:W3:Y:S01]  /*18b1d0*/  LDL.LU R3, [R1+0x13c] ;  /* 0x00013c0001037983 */ /* 0x000ee20000300800 */
[----:B0-----:R-:W-:-:S03]  /*18b1e0*/  PRMT R0, R8, 0x7773, RZ ;  /* 0x0000777308007816 */ /* 0x001fc600000000ff */
[----:B------:R-:W3:Y:S04]  /*18b1f0*/  LDL.LU.64 R26, [R1+0x2628] ;  /* 0x00262800011a7983 */ /* 0x000ee80000300a00 */
[----:B----4-:R0:W-:Y:S02]  /*18b200*/  @P1 STG.E.U8 desc[UR4][R6.64], R0 ;  /* 0x0000000006001986 */ /* 0x0101e4000c101104 */
[----:B0-----:R-:W-:Y:S02]  /*18b210*/  PRMT R0, R9, 0x7770, RZ ;  /* 0x0000777009007816 */ /* 0x001fe400000000ff */
[----:B------:R-:W4:Y:S04]  /*18b220*/  LDL.LU.64 R6, [R1+0x2f68] ;  /* 0x002f680001067983 */ /* 0x000f280000300a00 */
[----:B------:R0:W-:Y:S04]  /*18b230*/  @P0 STG.E.U8 desc[UR4][R28.64], R0 ;  /* 0x000000001c000986 */ /* 0x0001e8000c101104 */
[----:B0-----:R-:W2:Y:S04]  /*18b240*/  LDL.LU.64 R28, [R1+0x2630] ;  /* 0x00263000011c7983 */ /* 0x001ea80000300a00 */
[----:B--2---:R0:W-:Y:S04]  /*18b250*/  STL.64 [R1+0x6158], R28 ;  /* 0x0061581c01007387 */ /* 0x0041e80000100a00 */
[----:B0-----:R-:W2:Y:S01]  /*18b260*/  LDL.LU.64 R28, [R1+0x2f58] ;  /* 0x002f5800011c7983 */ /* 0x001ea20000300a00 */
        /* <DEDUP_REMOVED lines=18> */
[----:B------:R-:W-:Y:S01]  /*18b390*/  LOP3.LUT P5, RZ, R15, 0x80, RZ, 0xc0, !PT ;  /* 0x000000800fff7812 */ /* 0x000fe200078ac0ff */
[----:B--2---:R0:W-:Y:S04]  /*18b3a0*/  STL.64 [R1+0x6160], R28 ;  /* 0x0061601c01007387 */ /* 0x0041e80000100a00 */
[----:B0-----:R-:W2:Y:S01]  /*18b3b0*/  LDL.LU.64 R28, [R1+0x2f60] ;  /* 0x002f6000011c7983 */ /* 0x001ea20000300a00 */
[----:B------:R-:W-:-:S07]  /*18b3c0*/  LOP3.LUT R2, R2, 0xfffffeff, RZ, 0xc0, !PT ;  /* 0xfffffeff02027812 */ /* 0x000fce00078ec0ff */
[----:B------:R-:W-:Y:S02]  /*18b3d0*/  @P5 LOP3.LUT R2, R2, 0x100, RZ, 0xfc, !PT ;  /* 0x0000010002025812 */ /* 0x000fe400078efcff */
[----:B------:R-:W-:Y:S02]  /*18b3e0*/  LOP3.LUT P5, RZ, R15, 0x40, RZ, 0xc0, !PT ;  /* 0x000000400fff7812 */ /* 0x000fe400078ac0ff */
[----:B------:R-:W-:Y:S02]  /*18b3f0*/  LOP3.LUT R2, R2, 0xfffffdff, RZ, 0xc0, !PT ;  /* 0xfffffdff02027812 */ /* 0x000fe400078ec0ff */
[----:B------:R-:W-:-:S09]  /*18b400*/  PRMT R0, R9, 0x7771, RZ ;  /* 0x0000777109007816 */ /* 0x000fd200000000ff */
[----:B------:R-:W-:Y:S02]  /*18b410*/  @P5 LOP3.LUT R2, R2, 0x200, RZ, 0xfc, !PT ;  /* 0x0000020002025812 */ /* 0x000fe400078efcff */
[----:B------:R-:W-:-:S13]  /*18b420*/  LOP3.LUT P5, RZ, R15, 0x20, RZ, 0xc0, !PT ;  /* 0x000000200fff7812 */ /* 0x000fda00078ac0ff */
[----:B------:R0:W-:Y:S01]  /*18b430*/  @P5 STG.E.U8 desc[UR4][R4.64], R0 ;  /* 0x0000000004005986 */ /* 0x0001e2000c101104 */
[C---:B------:R-:W-:Y:S02]  /*18b440*/  LOP3.LUT P5, RZ, R2.reuse, 0x200, RZ, 0xc0, !PT ;  /* 0x0000020002ff7812 */ /* 0x040fe400078ac0ff */
[----:B0-----:R-:W-:Y:S01]  /*18b450*/  PRMT R4, R9, 0x7772, RZ ;  /* 0x0000777209047816 */ /* 0x001fe200000000ff */
[----:B------:R-:W2:Y:S10]  /*18b460*/  LDL.LU R0, [R1+0x1b0] ;  /* 0x0001b00001007983 */ /* 0x000eb40000300800 */
[----:B------:R0:W-:Y:S01]  /*18b470*/  @P5 STG.E.U8 desc[UR4][R16.64], R4 ;  /* 0x0000000410005986 */ /* 0x0001e2000c101104 */
[----:B------:R-:W-:-:S02]  /*18b480*/  LOP3.LUT P5, RZ, R2, 0x100, RZ, 0xc0, !PT ;  /* 0x0000010002ff7812 */ /* 0x000fc400078ac0ff */
[----:B0-----:R-:W-:Y:S01]  /*18b490*/  PRMT R4, R9, 0x7773, RZ ;  /* 0x0000777309047816 */ /* 0x001fe200000000ff */
[----:B------:R-:W2:Y:S10]  /*18b4a0*/  LDL.LU.64 R16, [R1+0x2f50] ;  /* 0x002f500001107983 */ /* 0x000eb40000300a00 */
[----:B---3--:R0:W-:Y:S01]  /*18b4b0*/  @P5 STG.E.U8 desc[UR4][R26.64], R4 ;  /* 0x000000041a005986 */ /* 0x0081e2000c101104 */
[----:B------:R-:W-:Y:S01]  /*18b4c0*/  LOP3.LUT P5, RZ, R2, 0x80, RZ, 0xc0, !PT ;  /* 0x0000008002ff7812 */ /* 0x000fe200078ac0ff */
[----:B------:R-:W-:-:S02]  /*18b4d0*/  IMAD.MOV.U32 R9, RZ, RZ, R10 ;  /* 0x000000ffff097224 */ /* 0x000fc400078e000a */
[----:B------:R-:W3:Y:S01]  /*18b4e0*/  LDL.LU.64 R18, [R1+0x2f48] ;  /* 0x002f480001127983 */ /* 0x000ee20000300a00 */
[C---:B0-----:R-:W-:Y:S01]  /*18b4f0*/  PRMT R4, R3.reuse, 0x7770, RZ ;  /* 0x0000777003047816 */ /* 0x041fe200000000ff */
[----:B------:R-:W-:Y:S02]  /*18b500*/  IMAD.MOV.U32 R10, RZ, RZ, R12 ;  /* 0x000000ffff0a7224 */ /* 0x000fe400078e000c */
[----:B------:R-:W3:Y:S06]  /*18b510*/  LDL.LU R8, [R1+0x1a0] ;  /* 0x0001a00001087983 */ /* 0x000eec0000300800 */
[----:B----4-:R0:W-:Y:S01]  /*18b520*/  @P5 STG.E.U8 desc[UR4][R6.64], R4 ;  /* 0x0000000406005986 */ /* 0x0101e2000c101104 */
[C---:B------:R-:W-:Y:S01]  /*18b530*/  LOP3.LUT P5, RZ, R2.reuse, 0x40, RZ, 0xc0, !PT ;  /* 0x0000004002ff7812 */ /* 0x040fe200078ac0ff */
[----:B------:R-:W-:Y:S01]  /*18b540*/  IMAD.MOV.U32 R12, RZ, RZ, R14 ;  /* 0x000000ffff0c7224 */ /* 0x000fe200078e000e */
        /* <DEDUP_REMOVED lines=19> */
[C---:B------:R-:W-:Y:S02]  /*18b680*/  LOP3.LUT P2, RZ, R15.reuse, 0x20000, RZ, 0xc0, !PT ;  /* 0x000200000fff7812 */ /* 0x040fe4000784c0ff */
[C---:B------:R-:W-:Y:S02]  /*18b690*/  LOP3.LUT P1, RZ, R15.reuse, 0x40000, RZ, 0xc0, !PT ;  /* 0x000400000fff7812 */ /* 0x040fe4000782c0ff */
[----:B------:R-:W-:Y:S01]  /*18b6a0*/  LOP3.LUT P0, RZ, R15, 0x80000, RZ, 0xc0, !PT ;  /* 0x000800000fff7812 */ /* 0x000fe2000780c0ff */
[----:B--2---:R0:W-:Y:S01]  /*18b6b0*/  @P5 STG.E.U8 desc[UR4][R28.64], R3 ;  /* 0x000000031c005986 */ /* 0x0041e2000c101104 */
[----:B------:R-:W-:Y:S02]  /*18b6c0*/  LOP3.LUT P5, RZ, R2, 0x8, RZ, 0xc0, !PT ;  /* 0x0000000802ff7812 */ /* 0x000fe400078ac0ff */
[----:B0-----:R-:W-:Y:S01]  /*18b6d0*/  PRMT R3, R0, 0x7770, RZ ;  /* 0x0000777000037816 */ /* 0x001fe200000000ff */
[----:B------:R-:W2:Y:S10]  /*18b6e0*/  LDL.LU R28, [R1+0x6150] ;  /* 0x00615000011c7983 */ /* 0x000eb40000300800 */
[----:B------:R0:W-:Y:S01]  /*18b6f0*/  @P5 STG.E.U8 desc[UR4][R16.64], R3 ;  /* 0x0000000310005986 */ /* 0x0001e2000c101104 */
[----:B------:R-:W-:-:S02]  /*18b700*/  LOP3.LUT P5, RZ, R2, 0x4, RZ, 0xc0, !PT ;  /* 0x0000000402ff7812 */ /* 0x000fc400078ac0ff */
[C---:B0-----:R-:W-:Y:S01]  /*18b710*/  PRMT R3, R0.reuse, 0x7771, RZ ;  /* 0x0000777100037816 */ /* 0x041fe200000000ff */
[----:B------:R-:W2:Y:S10]  /*18b720*/  LDL.LU.64 R16, [R1+0x6148] ;  /* 0x0061480001107983 */ /* 0x000eb40000300a00 */
[----:B---3--:R0:W-:Y:S02]  /*18b730*/  @P5 STG.E.U8 desc[UR4][R18.64], R3 ;  /* 0x0000000312005986 */ /* 0x0081e4000c101104 */
[----:B0-----:R-:W-:-:S02]  /*18b740*/  PRMT R3, R0, 0x7772, RZ ;  /* 0x0000777200037816 */ /* 0x001fc400000000ff */
[----:B------:R-:W-:-:S03]  /*18b750*/  PRMT R0, R0, 0x7773, RZ ;  /* 0x0000777300007816 */ /* 0x000fc600000000ff */
[----:B----4-:R-:W-:Y:S04]  /*18b760*/  @P6 STG.E.U8 desc[UR4][R20.64], R3 ;  /* 0x0000000314006986 */ /* 0x010fe8000c101104 */
        /* <DEDUP_REMOVED lines=9> */
[----:B------:R-:W4:Y:S01]  /*18b800*/  LDL.LU.64 R20, [R1+0x32a0] ;  /* 0x0032a00001147983 */ /* 0x000f220000300a00 */
[----:B0-----:R-:W-:-:S03]  /*18b810*/  PRMT R0, R8, 0x7773, RZ ;  /* 0x0000777308007816 */ /* 0x001fc600000000ff */
[----:B------:R-:W3:Y:S04]  /*18b820*/  LDL.LU R8, [R1+0x1b4] ;  /* 0x0001b40001087983 */ /* 0x000ee80000300800 */
[----:B------:R0:W-:Y:S04]  /*18b830*/  @P0 STG.E.U8 desc[UR4][R6.64], R0 ;  /* 0x0000000006000986 */ /* 0x0001e8000c101104 */
[----:B0-----:R-:W4:Y:S01]  /*18b840*/  LDL.LU.64 R6, [R1+0x2648] ;  /* 0x0026480001067983 */ /* 0x001f220000300a00 */
[C---:B------:R-:W-:Y:S02]  /*18b850*/  LOP3.LUT P3, RZ, R15.reuse, 0x100000, RZ, 0xc0, !PT ;  /* 0x001000000fff7812 */ /* 0x040fe4000786c0ff */
[C---:B------:R-:W-:Y:S01]  /*18b860*/  LOP3.LUT P2, RZ, R15.reuse, 0x200000, RZ, 0xc0, !PT ;  /* 0x002000000fff7812 */ /* 0x040fe2000784c0ff */
[----:B------:R-:W4:Y:S01]  /*18b870*/  LDL.LU.64 R24, [R1+0x3298] ;  /* 0x0032980001187983 */ /* 0x000f220000300a00 */
[----:B------:R-:W-:-:S02]  /*18b880*/  LOP3.LUT P1, RZ, R15, 0x400000, RZ, 0xc0, !PT ;  /* 0x004000000fff7812 */ /* 0x000fc4000782c0ff */
[----:B------:R-:W-:Y:S01]  /*18b890*/  LOP3.LUT P0, RZ, R15, 0x800000, RZ, 0xc0, !PT ;  /* 0x008000000fff7812 */ /* 0x000fe2000780c0ff */
[----:B------:R-:W4:Y:S04]  /*18b8a0*/  LDL.LU R5, [R1+0x1a4] ;  /* 0x0001a40001057983 */ /* 0x000f280000300800 */
[----:B------:R-:W-:Y:S01]  /*18b8b0*/  STL.64 [R1+0x60c0], R14 ;  /* 0x0060c00e01007387 */ /* 0x000fe20000100a00 */
[C---:B--2---:R-:W-:Y:S02]  /*18b8c0*/  LOP3.LUT P5, RZ, R16.reuse, 0x1, RZ, 0xc0, !PT ;  /* 0x0000000110ff7812 */ /* 0x044fe400078ac0ff */
[C---:B------:R-:W-:Y:S02]  /*18b8d0*/  LOP3.LUT P6, RZ, R16.reuse, 0x2, RZ, 0xc0, !PT ;  /* 0x0000000210ff7812 */ /* 0x040fe400078cc0ff */
[----:B------:R-:W-:-:S02]  /*18b8e0*/  LOP3.LUT P4, RZ, R16, 0x4, RZ, 0xc0, !PT ;  /* 0x0000000410ff7812 */ /* 0x000fc4000788c0ff */
        /* <DEDUP_REMOVED lines=8> */
[----:B------:R-:W-:-:S03]  /*18b970*/  LOP3.LUT P3, RZ, R16, 0x8, RZ, 0xc0, !PT ;  /* 0x0000000810ff7812 */ /* 0x000fc6000786c0ff */
[----:B------:R-:W4:Y:S01]  /*18b980*/  LDL.LU R3, [R1+0x1b8] ;  /* 0x0001b80001037983 */ /* 0x000f220000300800 */
[----:B------:R-:W-:Y:S02]  /*18b990*/  LOP3.LUT P2, RZ, R16, 0x10, RZ, 0xc0, !PT ;  /* 0x0000001010ff7812 */ /* 0x000fe4000784c0ff */
[----:B0-----:R-:W-:Y:S02]  /*18b9a0*/  PRMT R0, R8, 0x7773, RZ ;  /* 0x0000777308007816 */ /* 0x001fe400000000ff */
[----:B------:R-:W-:-:S03]  /*18b9b0*/  LOP3.LUT P1, RZ, R16, 0x20, RZ, 0xc0, !PT ;  /* 0x0000002010ff7812 */ /* 0x000fc6000782c0ff */
[----:B------:R0:W-:Y:S01]  /*18b9c0*/  @P0 STG.E.U8 desc[UR4][R6.64], R0 ;  /* 0x0000000006000986 */ /* 0x0001e2000c101104 */
[----:B------:R-:W-:-:S03]  /*18b9d0*/  LOP3.LUT P0, RZ, R16, 0x40, RZ, 0xc0, !PT ;  /* 0x0000004010ff7812 */ /* 0x000fc6000780c0ff */
[----:B0-----:R-:W4:Y:S04]  /*18b9e0*/  LDL.LU.64 R6, [R1+0x2650] ;  /* 0x0026500001067983 */ /* 0x001f280000300a00 */
        /* <DEDUP_REMOVED lines=27> */
[----:B------:R-:W-:Y:S02]  /*18bba0*/  LOP3.LUT R2, R2, 0xfffffffd, RZ, 0xc0, !PT ;  /* 0xfffffffd02027812 */ /* 0x000fe400078ec0ff */
[----:B------:R-:W-:-:S09]  /*18bbb0*/  PRMT R0, R5, 0x7770, RZ ;  /* 0x0000777005007816 */ /* 0x000fd200000000ff */
[----:B------:R-:W-:Y:S02]  /*18bbc0*/  @P5 LOP3.LUT R2, R2, 0x2, RZ, 0xfc, !PT ;  /* 0x0000000202025812 */ /* 0x000fe400078efcff */
[----:B------:R-:W-:Y:S02]  /*18bbd0*/  LOP3.LUT P5, RZ, R15, 0x1000000, RZ, 0xc0, !PT ;  /* 0x010000000fff7812 */ /* 0x000fe400078ac0ff */
[----:B------:R-:W-:Y:S01]  /*18bbe0*/  PRMT R4, R5, 0x7771, RZ ;  /* 0x0000777105047816 */ /* 0x000fe200000000ff */
[----:B------:R-:W2:Y:S04]  /*18bbf0*/  LDL.LU.64 R14, [R1+0x2658] ;  /* 0x00265800010e7983 */ /* 0x000ea80000300a00 */
[----:B------:R-:W2:Y:S06]  /*18bc00*/  LDL.LU R8, [R1+0x1a8] ;  /* 0x0001a80001087983 */ /* 0x000eac0000300800 */
[----:B------:R0:W-:Y:S01]  /*18bc10*/  @P5 STG.E.U8 desc[UR4][R24.64], R0 ;  /* 0x0000000018005986 */ /* 0x0001e2000c101104 */
[----:B------:R-:W-:-:S03]  /*18bc20*/  LOP3.LUT P5, RZ, R2, 0x2, RZ, 0xc0, !PT ;  /* 0x0000000202ff7812 */ /* 0x000fc600078ac0ff */
[----:B0-----:R-:W2:Y:S10]  /*18bc30*/  LDL.LU R0, [R1+0x1bc] ;  /* 0x0001bc0001007983 */ /* 0x001eb40000300800 */
[----:B------:R0:W-:Y:S01]  /*18bc40*/  @P5 STG.E.U8 desc[UR4][R22.64], R4 ;  /* 0x0000000416005986 */ /* 0x0001e2000c101104 */
[----:B------:R-:W-:-:S02]  /*18bc50*/  LOP3.LUT P5, RZ, R2, 0x1, RZ, 0xc0, !PT ;  /* 0x0000000102ff7812 */ /* 0x000fc400078ac0ff */
[----:B------:R-:W-:Y:S01]  /*18bc60*/  PRMT R2, R5, 0x7772, RZ ;  /* 0x0000777205027816 */ /* 0x000fe200000000ff */
[----:B------:R-:W2:Y:S04]  /*18bc70*/  LDL.LU.64 R18, [R1+0x3268] ;  /* 0x0032680001127983 */ /* 0x000ea80000300a00 */
[----:B------:R-:W2:Y:S04]  /*18bc80*/  LDL.LU.64 R20, [R1+0x3260] ;  /* 0x0032600001147983 */ /* 0x000ea80000300a00 */
[----:B------:R-:W2:Y:S04]  /*18bc90*/  LDL.LU.64 R24, [R1+0x3258] ;  /* 0x0032580001187983 */ /* 0x000ea80000300a00 */
[----:B---3--:R1:W-:Y:S01]  /*18bca0*/  @P5 STG.E.U8 desc[UR4][R26.64], R2 ;  /* 0x000000021a005986 */ /* 0x0083e2000c101104 */
[----:B------:R-:W-:-:S03]  /*18bcb0*/  LOP3.LUT P5, RZ, R28, 0x80000000, RZ, 0xc0, !PT ;  /* 0x800000001cff7812 */ /* 0x000fc600078ac0ff */
[----:B0-----:R-:W3:Y:S01]  /*18bcc0*/  LDL.LU.64 R22, [R1+0x2660] ;  /* 0x0026600001167983 */ /* 0x001ee20000300a00 */
[----:B-1----:R-:W-:-:S03]  /*18bcd0*/  PRMT R2, R5, 0x7773, RZ ;  /* 0x0000777305027816 */ /* 0x002fc600000000ff */
[----:B------:R-:W3:Y:S06]  /*18bce0*/  LDL.LU.64 R26, [R1+0x3250] ;  /* 0x00325000011a7983 */ /* 0x000eec0000300a00 */
[----:B----4-:R0:W-:Y:S01]  /*18bcf0*/  @P5 STG.E.U8 desc[UR4][R6.64], R2 ;  /* 0x0000000206005986 */ /* 0x0101e2000c101104 */
[----:B------:R-:W-:-:S03]  /*18bd00*/  LOP3.LUT P5, RZ, R28, 0x40000000, RZ, 0xc0, !PT ;  /* 0x400000001cff7812 */ /* 0x000fc600078ac0ff */
[----:B------:R-:W4:Y:S01]  /*18bd10*/  LDL.LU.64 R4, [R1+0x3248] ;  /* 0x0032480001047983 */ /* 0x000f220000300a00 */
[----:B0-----:R-:W-:-:S03]  /*18bd20*/  PRMT R2, R3, 0x7770, RZ ;  /* 0x0000777003027816 */ /* 0x001fc600000000ff */
[----:B------:R-:W4:Y:S06]  /*18bd30*/  LDL.LU.64 R6, [R1+0x3240] ;  /* 0x0032400001067983 */ /* 0x000f2c0000300a00 */
        /* <DEDUP_REMOVED lines=22> */
[C---:B0-----:R-:W-:Y:S02]  /*18bea0*/  PRMT R2, R0.reuse, 0x7770, RZ ;  /* 0x0000777000027816 */ /* 0x041fe400000000ff */
[----:B------:R-:W3:Y:S04]  /*18beb0*/  LDL.LU.64 R22, [R1+0x2668] ;  /* 0x0026680001167983 */ /* 0x000ee80000300a00 */
[----:B------:R0:W-:Y:S02]  /*18bec0*/  @P2 STG.E.U8 desc[UR4][R26.64], R2 ;  /* 0x000000021a002986 */ /* 0x0001e4000c101104 */
[----:B0-----:R-:W-:-:S02]  /*18bed0*/  PRMT R2, R0, 0x7771, RZ ;  /* 0x0000777100027816 */ /* 0x001fc400000000ff */
[----:B------:R-:W3:Y:S04]  /*18bee0*/  LDL.LU.64 R26, [R1+0x3238] ;  /* 0x00323800011a7983 */ /* 0x000ee80000300a00 */
[----:B----4-:R0:W-:Y:S04]  /*18bef0*/  @P1 STG.E.U8 desc[UR4][R4.64], R2 ;  /* 0x0000000204001986 */ /* 0x0101e8000c101104 */
[----:B------:R-:W4:Y:S01]  /*18bf00*/  LDL.LU.64 R24, [R1+0x3230] ;  /* 0x0032300001187983 */ /* 0x000f220000300a00 */
[----:B0-----:R-:W-:-:S05]  /*18bf10*/  PRMT R2, R0, 0x7772, RZ ;  /* 0x0000777200027816 */ /* 0x001fca00000000ff */
[----:B------:R0:W-:Y:S04]  /*18bf20*/  @P0 STG.E.U8 desc[UR4][R6.64], R2 ;  /* 0x0000000206000986 */ /* 0x0001e8000c101104 */
[----:B0-----:R-:W4:Y:S04]  /*18bf30*/  LDL.LU.64 R6, [R1+0x3228] ;  /* 0x0032280001067983 */ /* 0x001f280000300a00 */
[----:B------:R-:W4:Y:S01]  /*18bf40*/  LDL.LU R8, [R1+0x1ac] ;  /* 0x0001ac0001087983 */ /* 0x000f220000300800 */
[----:B------:R-:W-:Y:S02]  /*18bf50*/  LOP3.LUT R28, R28, 0xfffbffff, RZ, 0xc0, !PT ;  /* 0xfffbffff1c1c7812 */ /* 0x000fe400078ec0ff */
        /* <DEDUP_REMOVED lines=28> */
[----:B------:R-:W-:Y:S02]  /*18c120*/  LOP3.LUT P5, RZ, R16, 0x1000, RZ, 0xc0, !PT ;  /* 0x0000100010ff7812 */ /* 0x000fe400078ac0ff */
[----:B------:R-:W-:Y:S01]  /*18c130*/  LOP3.LUT R28, R28, 0xfdffffff, RZ, 0xc0, !PT ;  /* 0xfdffffff1c1c7812 */ /* 0x000fe200078ec0ff */
[----:B0-----:R-:W2:Y:S01]  /*18c140*/  LDL.LU.64 R22, [R1+0x3220] ;  /* 0x0032200001167983 */ /* 0x001ea20000300a00 */
[C---:B------:R-:W-:Y:S02]  /*18c150*/  LOP3.LUT P6, RZ, R16.reuse, 0x100000, RZ, 0xc0, !PT ;  /* 0x0010000010ff7812 */ /* 0x040fe400078cc0ff */
[C---:B------:R-:W-:Y:S02]  /*18c160*/  LOP3.LUT P4, RZ, R16.reuse, 0x200000, RZ, 0xc0, !PT ;  /* 0x0020000010ff7812 */ /* 0x040fe4000788c0ff */
[----:B------:R-:W-:-:S05]  /*18c170*/  LOP3.LUT P3, RZ, R16, 0x400000, RZ, 0xc0, !PT ;  /* 0x0040000010ff7812 */ /* 0x000fca000786c0ff */
        /* <DEDUP_REMOVED lines=35> */
[----:B------:R-:W-:Y:S02]  /*18c3b0*/  LOP3.LUT P5, RZ, R28, 0x400000, RZ, 0xc0, !PT ;  /* 0x004000001cff7812 */ /* 0x000fe400078ac0ff */
        /* <DEDUP_REMOVED lines=21> */
[----:B------:R-:W-:-:S13]  /*18c510*/  LOP3.LUT P5, RZ, R28, 0x40000, RZ, 0xc0, !PT ;  /* 0x000400001cff7812 */ /* 0x000fda00078ac0ff */
[----:B---3--:R0:W-:Y:S02]  /*18c520*/  @P5 STG.E.U8 desc[UR4][R18.64], R0 ;  /* 0x0000000012005986 */ /* 0x0081e4000c101104 */
[----:B0-----:R-:W-:-:S05]  /*18c530*/  PRMT R0, R8, 0x7770, RZ ;  /* 0x0000777008007816 */ /* 0x001fca00000000ff */
[----:B----4-:R0:W-:Y:S02]  /*18c540*/  @P6 STG.E.U8 desc[UR4][R20.64], R0 ;  /* 0x0000000014006986 */ /* 0x0101e4000c101104 */
[----:B0-----:R-:W-:-:S05]  /*18c550*/  PRMT R0, R8, 0x7771, RZ ;  /* 0x0000777108007816 */ /* 0x001fca00000000ff */
[----:B------:R0:W-:Y:S02]  /*18c560*/  @P4 STG.E.U8 desc[UR4][R24.64], R0 ;  /* 0x0000000018004986 */ /* 0x0001e4000c101104 */
[----:B0-----:R-:W-:-:S05]  /*18c570*/  PRMT R0, R8, 0x7772, RZ ;  /* 0x0000777208007816 */ /* 0x001fca00000000ff */
[----:B------:R0:W-:Y:S02]  /*18c580*/  @P3 STG.E.U8 desc[UR4][R22.64], R0 ;  /* 0x0000000016003986 */ /* 0x0001e4000c101104 */
[----:B0-----:R-:W-:Y:S02]  /*18c590*/  PRMT R0, R8, 0x7773, RZ ;  /* 0x0000777308007816 */ /* 0x001fe400000000ff */
        /* <DEDUP_REMOVED lines=33> */
[----:B------:R-:W-:Y:S02]  /*18c7b0*/  LOP3.LUT P5, RZ, R17, 0x1, RZ, 0xc0, !PT ;  /* 0x0000000111ff7812 */ /* 0x000fe400078ac0ff */
[----:B------:R-:W-:Y:S01]  /*18c7c0*/  LOP3.LUT P1, RZ, R16, 0x10000000, RZ, 0xc0, !PT ;  /* 0x1000000010ff7812 */ /* 0x000fe2000782c0ff */
[----:B---3--:R0:W-:Y:S01]  /*18c7d0*/  @P3 STG.E.U8 desc[UR4][R22.64], R2 ;  /* 0x0000000216003986 */ /* 0x0081e2000c101104 */
[----:B------:R-:W-:Y:S02]  /*18c7e0*/  LOP3.LUT R28, R28, 0xfffeffff, RZ, 0xc0, !PT ;  /* 0xfffeffff1c1c7812 */ /* 0x000fe400078ec0ff */
[----:B------:R-:W-:Y:S02]  /*18c7f0*/  LOP3.LUT P0, RZ, R16, 0x20000000, RZ, 0xc0, !PT ;  /* 0x2000000010ff7812 */ /* 0x000fe4000780c0ff */
[----:B0-----:R-:W-:-:S05]  /*18c800*/  PRMT R2, R3, 0x7773, RZ ;  /* 0x0000777303027816 */ /* 0x001fca00000000ff */
[----:B------:R-:W-:Y:S02]  /*18c810*/  @P5 LOP3.LUT R28, R28, 0x10000, RZ, 0xfc, !PT ;  /* 0x000100001c1c5812 */ /* 0x000fe400078efcff */
[----:B------:R-:W-:Y:S01]  /*18c820*/  LOP3.LUT P5, RZ, R16, 0x80000000, RZ, 0xc0, !PT ;  /* 0x8000000010ff7812 */ /* 0x000fe200078ac0ff */
[----:B----4-:R0:W-:Y:S01]  /*18c830*/  @P2 STG.E.U8 desc[UR4][R26.64], R2 ;  /* 0x000000021a002986 */ /* 0x0101e2000c101104 */
[----:B------:R-:W-:-:S03]  /*18c840*/  LOP3.LUT R28, R28, 0xfffdffff, RZ, 0xc0, !PT ;  /* 0xfffdffff1c1c7812 */ /* 0x000fc600078ec0ff */
[----:B------:R-:W-:Y:S04]  /*18c850*/  STL [R1+0x5dc4], R16 ;  /* 0x005dc41001007387 */ /* 0x000fe80000100800 */
[----:B------:R-:W2:Y:S01]  /*18c860*/  LDL.LU.64 R22, [R1+0x2698] ;  /* 0x0026980001167983 */ /* 0x000ea20000300a00 */
[----:B------:R-:W-:-:S03]  /*18c870*/  LOP3.LUT P6, RZ, R17, 0x80, RZ, 0xc0, !PT ;  /* 0x0000008011ff7812 */ /* 0x000fc600078cc0ff */
[----:B0-----:R-:W3:Y:S01]  /*18c880*/  LDL.LU.64 R26, [R1+0x31a8] ;  /* 0x0031a800011a7983 */ /* 0x001ee20000300a00 */
[----:B------:R-:W-:Y:S02]  /*18c890*/  @P5 LOP3.LUT R28, R28, 0x20000, RZ, 0xfc, !PT ;  /* 0x000200001c1c5812 */ /* 0x000fe400078efcff */
[----:B------:R-:W-:Y:S02]  /*18c8a0*/  LOP3.LUT P5, RZ, R16, 0x40000000, RZ, 0xc0, !PT ;  /* 0x4000000010ff7812 */ /* 0x000fe400078ac0ff */
[C---:B------:R-:W-:Y:S02]  /*18c8b0*/  LOP3.LUT P4, RZ, R17.reuse, 0x100, RZ, 0xc0, !PT ;  /* 0x0000010011ff7812 */ /* 0x040fe4000788c0ff */
[C---:B------:R-:W-:Y:S02]  /*18c8c0*/  LOP3.LUT P3, RZ, R17.reuse, 0x200, RZ, 0xc0, !PT ;  /* 0x0000020011ff7812 */ /* 0x040fe4000786c0ff */
[----:B------:R-:W-:Y:S02]  /*18c8d0*/  LOP3.LUT P2, RZ, R17, 0x400, RZ, 0xc0, !PT ;  /* 0x0000040011ff7812 */ /* 0x000fe4000784c0ff */
[----:B------:R-:W-:-:S05]  /*18c8e0*/  PRMT R2, R8, 0x7770, RZ ;  /* 0x0000777008027816 */ /* 0x000fca00000000ff */
[----:B------:R0:W-:Y:S01]  /*18c8f0*/  @P1 STG.E.U8 desc[UR4][R4.64], R2 ;  /* 0x0000000204001986 */ /* 0x0001e2000c101104 */
[C---:B------:R-:W-:Y:S02]  /*18c900*/  LOP3.LUT P1, RZ, R17.reuse, 0x800, RZ, 0xc0, !PT ;  /* 0x0000080011ff7812 */ /* 0x040fe4000782c0ff */
        /* <DEDUP_REMOVED lines=21> */
[----:B------:R-:W3:Y:S01]  /*18ca60*/  LDL.LU.64 R18, [R1+0x3180] ;  /* 0x0031800001127983 */ /* 0x000ee20000300a00 */
[----:B------:R-:W-:-:S03]  /*18ca70*/  PRMT R29, R0, 0x7772, RZ ;  /* 0x00007772001d7816 */ /* 0x000fc600000000ff */
[----:B------:R-:W3:Y:S01]  /*18ca80*/  LDL.LU.64 R20, [R1+0x26a8] ;  /* 0x0026a80001147983 */ /* 0x000ee20000300a00 */
[----:B0-----:R-:W-:-:S03]  /*18ca90*/  PRMT R2, R0, 0x7771, RZ ;  /* 0x0000777100027816 */ /* 0x001fc600000000ff */
[----:B------:R-:W3:Y:S04]  /*18caa0*/  LDL.LU R8, [R1+0x18c] ;  /* 0x00018c0001087983 */ /* 0x000ee80000300800 */
[----:B----4-:R0:W-:Y:S01]  /*18cab0*/  @P5 STG.E.U8 desc[UR4][R4.64], R2 ;  /* 0x0000000204005986 */ /* 0x0101e2000c101104 */
[----:B------:R-:W-:-:S03]  /*18cac0*/  LOP3.LUT P5, RZ, R28, 0x4000, RZ, 0xc0, !PT ;  /* 0x000040001cff7812 */ /* 0x000fc600078ac0ff */
        /* <DEDUP_REMOVED lines=21> */
[----:B---3--:R0:W-:Y:S02]  /*18cc20*/  @P5 STG.E.U8 desc[UR4][R18.64], R0 ;  /* 0x0000000012005986 */ /* 0x0081e4000c101104 */
[----:B0-----:R-:W-:-:S05]  /*18cc30*/  PRMT R0, R7, 0x7773, RZ ;  /* 0x0000777307007816 */ /* 0x001fca00000000ff */
[----:B------:R0:W-:Y:S02]  /*18cc40*/  @P6 STG.E.U8 desc[UR4][R20.64], R0 ;  /* 0x0000000014006986 */ /* 0x0001e4000c101104 */
[----:B0-----:R-:W-:-:S05]  /*18cc50*/  PRMT R0, R8, 0x7770, RZ ;  /* 0x0000777008007816 */ /* 0x001fca00000000ff */
[----:B----4-:R0:W-:Y:S01]  /*18cc60*/  @P4 STG.E.U8 desc[UR4][R24.64], R0 ;  /* 0x0000000018004986 */ /* 0x0101e2000c101104 */
[----:B------:R-:W-:Y:S01]  /*18cc70*/  IMAD.MOV.U32 R7, RZ, RZ, R9 ;  /* 0x000000ffff077224 */ /* 0x000fe200078e0009 */
[----:B0-----:R-:W-:-:S05]  /*18cc80*/  PRMT R0, R8, 0x7771, RZ ;  /* 0x0000777108007816 */ /* 0x001fca00000000ff */
[----:B------:R0:W-:Y:S01]  /*18cc90*/  @P3 STG.E.U8 desc[UR4][R22.64], R0 ;  /* 0x0000000016003986 */ /* 0x0001e2000c101104 */
[----:B------:R-:W-:Y:S02]  /*18cca0*/  IMAD.MOV.U32 R9, RZ, RZ, R11 ;  /* 0x000000ffff097224 */ /* 0x000fe400078e000b */
[----:B------:R-:W-:Y:S01]  /*18ccb0*/  IMAD.MOV.U32 R11, RZ, RZ, R12 ;  /* 0x000000ffff0b7224 */ /* 0x000fe200078e000c */
[----:B0-----:R-:W-:-:S05]  /*18ccc0*/  PRMT R0, R8, 0x7772, RZ ;  /* 0x0000777208007816 */ /* 0x001fca00000000ff */
[----:B------:R0:W-:Y:S02]  /*18ccd0*/  @P2 STG.E.U8 desc[UR4][R26.64], R0 ;  /* 0x000000001a002986 */ /* 0x0001e4000c101104 */
[----:B0-----:R-:W-:Y:S01]  /*18cce0*/  PRMT R0, R8, 0x7773, RZ ;  /* 0x0000777308007816 */ /* 0x001fe200000000ff */
[----:B------:R-:W-:Y:S02]  /*18ccf0*/  IMAD.MOV.U32 R8, RZ, RZ, R13 ;  /* 0x000000ffff087224 */ /* 0x000fe400078e000d */
[----:B------:R-:W3:Y:S04]  /*18cd00*/  LDL.LU.64 R12, [R1+0x3158] ;  /* 0x00315800010c7983 */ /* 0x000ee80000300a00 */
[----:B------:R0:W-:Y:S04]  /*18cd10*/  @P1 STG.E.U8 desc[UR4][R2.64], R0 ;  /* 0x0000000002001986 */ /* 0x0001e8000c101104 */
[----:B------:R-:W4:Y:S04]  /*18cd20*/  LDL.LU.64 R22, [R1+0x3150] ;  /* 0x0031500001167983 */ /* 0x000f280000300a00 */
[----:B------:R-:W4:Y:S01]  /*18cd30*/  LDL.LU.64 R24, [R1+0x26b8] ;  /* 0x0026b80001187983 */ /* 0x000f220000300a00 */
[----:B0-----:R-:W-:-:S05]  /*18cd40*/  PRMT R0, R6, 0x7770, RZ ;  /* 0x0000777006007816 */ /* 0x001fca00000000ff */
        /* <DEDUP_REMOVED lines=30> */
[----:B------:R-:W-:Y:S01]  /*18cf30*/  LOP3.LUT P0, RZ, R17, 0x10000, RZ, 0xc0, !PT ;  /* 0x0001000011ff7812 */ /* 0x000fe2000780c0ff */
[----:B---3--:R0:W-:Y:S01]  /*18cf40*/  @P3 STG.E.U8 desc[UR4][R12.64], R0 ;  /* 0x000000000c003986 */ /* 0x0081e2000c101104 */
[----:B------:R-:W-:Y:S02]  /*18cf50*/  LOP3.LUT R28, R28, 0xfffffdff, RZ, 0xc0, !PT ;  /* 0xfffffdff1c1c7812 */ /* 0x000fe400078ec0ff */
[----:B0-----:R-:W-:Y:S01]  /*18cf60*/  PRMT R0, R6, 0x7772, RZ ;  /* 0x0000777206007816 */ /* 0x001fe200000000ff */
[----:B------:R-:W2:Y:S04]  /*18cf70*/  LDL.LU.64 R12, [R1+0x3138] ;  /* 0x00313800010c7983 */ /* 0x000ea80000300a00 */
[----:B----4-:R0:W-:Y:S02]  /*18cf80*/  @P2 STG.E.U8 desc[UR4][R22.64], R0 ;  /* 0x0000000016002986 */ /* 0x0101e4000c101104 */
[----:B------:R-:W-:-:S02]  /*18cf90*/  @P5 LOP3.LUT R28, R28, 0x200, RZ, 0xfc, !PT ;  /* 0x000002001c1c5812 */ /* 0x000fc400078efcff */
[----:B------:R-:W-:Y:S01]  /*18cfa0*/  LOP3.LUT P5, RZ, R17, 0x20000, RZ, 0xc0, !PT ;  /* 0x0002000011ff7812 */ /* 0x000fe200078ac0ff */
[----:B------:R-:W3:Y:S01]  /*18cfb0*/  LDL.LU R29, [R1+0x214] ;  /* 0x00021400011d7983 */ /* 0x000ee20000300800 */
[----:B0-----:R-:W-:-:S03]  /*18cfc0*/  PRMT R0, R6, 0x7773, RZ ;  /* 0x0000777306007816 */ /* 0x001fc600000000ff */
[----:B------:R-:W4:Y:S04]  /*18cfd0*/  LDL.LU.64 R22, [R1+0x26c0] ;  /* 0x0026c00001167983 */ /* 0x000f280000300a00 */
[----:B------:R0:W-:Y:S02]  /*18cfe0*/  @P1 STG.E.U8 desc[UR4][R24.64], R0 ;  /* 0x0000000018001986 */ /* 0x0001e4000c101104 */
[----:B0-----:R-:W-:-:S05]  /*18cff0*/  PRMT R0, R3, 0x7770, RZ ;  /* 0x0000777003007816 */ /* 0x001fca00000000ff */
[----:B------:R0:W-:Y:S02]  /*18d000*/  @P0 STG.E.U8 desc[UR4][R4.64], R0 ;  /* 0x0000000004000986 */ /* 0x0001e4000c101104 */
[----:B0-----:R-:W-:Y:S02]  /*18d010*/  PRMT R0, R3, 0x7771, RZ ;  /* 0x0000777103007816 */ /* 0x001fe400000000ff */
[----:B------:R-:W3:Y:S04]  /*18d020*/  LDL.LU.64 R4, [R1+0x3130] ;  /* 0x0031300001047983 */ /* 0x000ee80000300a00 */
[----:B------:R-:W-:Y:S04]  /*18d030*/  STL [R1+0x5de8], R17 ;  /* 0x005de81101007387 */ /* 0x000fe80000100800 */
[----:B------:R0:W-:Y:S04]  /*18d040*/  @P5 STG.E.U8 desc[UR4][R26.64], R0 ;  /* 0x000000001a005986 */ /* 0x0001e8000c101104 */
[----:B0-----:R-:W2:Y:S04]  /*18d050*/  LDL.LU.64 R26, [R1+0x26c8] ;  /* 0x0026c800011a7983 */ /* 0x001ea80000300a00 */
[----:B--2---:R0:W-:Y:S04]  /*18d060*/  STL.64 [R1+0x60f0], R26 ;  /* 0x0060f01a01007387 */ /* 0x0041e80000100a00 */
[----:B0-----:R-:W2:Y:S01]  /*18d070*/  LDL.LU.64 R26, [R1+0x3120] ;  /* 0x00312000011a7983 */ /* 0x001ea20000300a00 */
[----:B------:R-:W-:-:S02]  /*18d080*/  LOP3.LUT P5, RZ, R28, 0x200, RZ, 0xc0, !PT ;  /* 0x000002001cff7812 */ /* 0x000fc400078ac0ff */
[----:B------:R-:W-:-:S11]  /*18d090*/  PRMT R2, R3, 0x7772, RZ ;  /* 0x0000777203027816 */ /* 0x000fd600000000ff */
[----:B------:R0:W-:Y:S01]  /*18d0a0*/  @P5 STG.E.U8 desc[UR4][R12.64], R2 ;  /* 0x000000020c005986 */ /* 0x0001e2000c101104 */
[C---:B------:R-:W-:Y:S02]  /*18d0b0*/  LOP3.LUT P5, RZ, R28.reuse, 0x100, RZ, 0xc0, !PT ;  /* 0x000001001cff7812 */ /* 0x040fe400078ac0ff */
[----:B0-----:R-:W-:Y:S01]  /*18d0c0*/  PRMT R2, R3, 0x7773, RZ ;  /* 0x0000777303027816 */ /* 0x001fe200000000ff */
[----:B--2---:R0:W-:Y:S04]  /*18d0d0*/  STL.64 [R1+0x60f8], R26 ;  /* 0x0060f81a01007387 */ /* 0x0041e80000100a00 */
[----:B0-----:R-:W2:Y:S06]  /*18d0e0*/  LDL.LU.64 R26, [R1+0x3128] ;  /* 0x00312800011a7983 */ /* 0x001eac0000300a00 */
[----:B----4-:R3:W-:Y:S01]  /*18d0f0*/  @P5 STG.E.U8 desc[UR4][R22.64], R2 ;  /* 0x0000000216005986 */ /* 0x0107e2000c101104 */
[----:B------:R-:W-:-:S02]  /*18d100*/  LOP3.LUT P5, RZ, R28, 0x80, RZ, 0xc0, !PT ;  /* 0x000000801cff7812 */ /* 0x000fc400078ac0ff */
[C---:B------:R-:W-:Y:S01]  /*18d110*/  LOP3.LUT P6, RZ, R17.reuse, 0x4000000, RZ, 0xc0, !PT ;  /* 0x0400000011ff7812 */ /* 0x040fe200078cc0ff */
[----:B------:R-:W4:Y:S01]  /*18d120*/  LDL.LU R0, [R1+0x204] ;  /* 0x0002040001007983 */ /* 0x000f220000300800 */
[C---:B------:R-:W-:Y:S02]  /*18d130*/  LOP3.LUT P4, RZ, R17.reuse, 0x8000000, RZ, 0xc0, !PT ;  /* 0x0800000011ff7812 */ /* 0x040fe4000788c0ff */
[----:B------:R-:W-:Y:S01]  /*18d140*/  LOP3.LUT P3, RZ, R17, 0x10000000, RZ, 0xc0, !PT ;  /* 0x1000000011ff7812 */ /* 0x000fe2000786c0ff */
[----:B------:R-:W4:Y:S01]  /*18d150*/  LDL.LU.64 R12, [R1+0x3118] ;  /* 0x00311800010c7983 */ /* 0x000f220000300a00 */
[----:B---3--:R-:W-:-:S05]  /*18d160*/  PRMT R2, R29, 0x7770, RZ ;  /* 0x000077701d027816 */ /* 0x008fca00000000ff */
[----:B------:R0:W-:Y:S01]  /*18d170*/  @P5 STG.E.U8 desc[UR4][R4.64], R2 ;  /* 0x0000000204005986 */ /* 0x0001e2000c101104 */
[----:B------:R-:W-:Y:S02]  /*18d180*/  LOP3.LUT P5, RZ, R28, 0x40, RZ, 0xc0, !PT ;  /* 0x000000401cff7812 */ /* 0x000fe400078ac0ff */
[C---:B------:R-:W-:Y:S02]  /*18d190*/  LOP3.LUT P2, RZ, R17.reuse, 0x20000000, RZ, 0xc0, !PT ;  /* 0x2000000011ff7812 */ /* 0x040fe4000784c0ff */
[C---:B------:R-:W-:Y:S02]  /*18d1a0*/  LOP3.LUT P1, RZ, R17.reuse, 0x40000000, RZ, 0xc0, !PT ;  /* 0x4000000011ff7812 */ /* 0x040fe4000782c0ff */
[----:B------:R-:W-:Y:S02]  /*18d1b0*/  LOP3.LUT P0, RZ, R17, 0x80000000, RZ, 0xc0, !PT ;  /* 0x8000000011ff7812 */ /* 0x000fe4000780c0ff */
[----:B------:R-:W3:Y:S01]  /*18d1c0*/  LDL.LU.64 R16, [R1+0x3110] ;  /* 0x0031100001107983 */ /* 0x000ee20000300a00 */
[----:B------:R-:W-:-:S03]  /*18d1d0*/  PRMT R14, R29, 0x7771, RZ ;  /* 0x000077711d0e7816 */ /* 0x000fc600000000ff */
[----:B------:R-:W3:Y:S04]  /*18d1e0*/  LDL.LU R6, [R1+0x218] ;  /* 0x0002180001067983 */ /* 0x000ee80000300800 */
[----:B------:R-:W3:Y:S04]  /*18d1f0*/  LDL.LU.64 R18, [R1+0x3108] ;  /* 0x0031080001127983 */ /* 0x000ee80000300a00 */
[----:B------:R-:W3:Y:S04]  /*18d200*/  LDL.LU.64 R20, [R1+0x26d0] ;  /* 0x0026d00001147983 */ /* 0x000ee80000300a00 */
[----:B------:R-:W3:Y:S04]  /*18d210*/  LDL.LU.64 R24, [R1+0x3100] ;  /* 0x0031000001187983 */ /* 0x000ee80000300a00 */
[----:B------:R-:W3:Y:S04]  /*18d220*/  LDL.LU.64 R22, [R1+0x30f8] ;  /* 0x0030f80001167983 */ /* 0x000ee80000300a00 */
[----:B0-----:R-:W3:Y:S04]  /*18d230*/  LDL.LU.64 R2, [R1+0x30f0] ;  /* 0x0030f00001027983 */ /* 0x001ee80000300a00 */
[----:B------:R-:W3:Y:S04]  /*18d240*/  LDL.LU.64 R4, [R1+0x26d8] ;  /* 0x0026d80001047983 */ /* 0x000ee80000300a00 */
        /* <DEDUP_REMOVED lines=10> */
[----:B----4-:R-:W-:Y:S01]  /*18d2f0*/  PRMT R14, R0, 0x7770, RZ ;  /* 0x00007770000e7816 */ /* 0x010fe200000000ff */
[----:B------:R-:W2:Y:S10]  /*18d300*/  LDL.LU R27, [R1+0x60e8] ;  /* 0x0060e800011b7983 */ /* 0x000eb40000300800 */
[----:B------:R0:W-:Y:S04]  /*18d310*/  @P5 STG.E.U8 desc[UR4][R12.64], R14 ;  /* 0x0000000e0c005986 */ /* 0x0001e8000c101104 */
[----:B0-----:R-:W4:Y:S01]  /*18d320*/  LDL.LU.64 R12, [R1+0x60e0] ;  /* 0x0060e000010c7983 */ /* 0x001f220000300a00 */
[----:B------:R-:W-:-:S02]  /*18d330*/  LOP3.LUT P5, RZ, R28, 0x4, RZ, 0xc0, !PT ;  /* 0x000000041cff7812 */ /* 0x000fc400078ac0ff */
[----:B------:R-:W-:-:S11]  /*18d340*/  PRMT R14, R0, 0x7771, RZ ;  /* 0x00007771000e7816 */ /* 0x000fd600000000ff */
[----:B---3--:R0:W-:Y:S02]  /*18d350*/  @P5 STG.E.U8 desc[UR4][R16.64], R14 ;  /* 0x0000000e10005986 */ /* 0x0081e4000c101104 */
[C---:B0-----:R-:W-:Y:S02]  /*18d360*/  PRMT R14, R0.reuse, 0x7772, RZ ;  /* 0x00007772000e7816 */ /* 0x041fe400000000ff */
[----:B------:R-:W-:-:S03]  /*18d370*/  PRMT R0, R0, 0x7773, RZ ;  /* 0x0000777300007816 */ /* 0x000fc600000000ff */
[----:B------:R-:W-:Y:S04]  /*18d380*/  @P6 STG.E.U8 desc[UR4][R18.64], R14 ;  /* 0x0000000e12006986 */ /* 0x000fe8000c101104 */
[----:B------:R0:W-:Y:S02]  /*18d390*/  @P4 STG.E.U8 desc[UR4][R20.64], R0 ;  /* 0x0000000014004986 */ /* 0x0001e4000c101104 */
[----:B0-----:R-:W-:-:S05]  /*18d3a0*/  PRMT R0, R6, 0x7770, RZ ;  /* 0x0000777006007816 */ /* 0x001fca00000000ff */
[----:B------:R0:W-:Y:S02]  /*18d3b0*/  @P3 STG.E.U8 desc[UR4][R24.64], R0 ;  /* 0x0000000018003986 */ /* 0x0001e4000c101104 */
[C---:B0-----:R-:W-:Y:S02]  /*18d3c0*/  PRMT R0, R6.reuse, 0x7771, RZ ;  /* 0x0000777106007816 */ /* 0x041fe400000000ff */
[----:B------:R-:W3:Y:S04]  /*18d3d0*/  LDL.LU.64 R24, [R1+0x3410] ;  /* 0x0034100001187983 */ /* 0x000ee80000300a00 */
[----:B------:R0:W-:Y:S02]  /*18d3e0*/  @P2 STG.E.U8 desc[UR4][R22.64], R0 ;  /* 0x0000000016002986 */ /* 0x0001e4000c101104 */
[----:B0-----:R-:W-:-:S02]  /*18d3f0*/  PRMT R0, R6, 0x7772, RZ ;  /* 0x0000777206007816 */ /* 0x001fc400000000ff */
[----:B------:R-:W3:Y:S04]  /*18d400*/  LDL.LU.64 R22, [R1+0x3408] ;  /* 0x0034080001167983 */ /* 0x000ee80000300a00 */
[----:B------:R0:W-:Y:S04]  /*18d410*/  @P1 STG.E.U8 desc[UR4][R2.64], R0 ;  /* 0x0000000002001986 */ /* 0x0001e8000c101104 */
[----:B------:R-:W3:Y:S01]  /*18d420*/  LDL.LU.64 R18, [R1+0x3400] ;  /* 0x0034000001127983 */ /* 0x000ee20000300a00 */
[----:B0-----:R-:W-:-:S03]  /*18d430*/  PRMT R0, R6, 0x7773, RZ ;  /* 0x0000777306007816 */ /* 0x001fc600000000ff */
[----:B------:R-:W3:Y:S04]  /*18d440*/  LDL.LU R6, [R1+0x208] ;  /* 0x0002080001067983 */ /* 0x000ee80000300800 */
[----:B------:R0:W-:Y:S04]  /*18d450*/  @P0 STG.E.U8 desc[UR4][R4.64], R0 ;  /* 0x0000000004000986 */ /* 0x0001e8000c101104 */
[----:B0-----:R-:W3:Y:S01]  /*18d460*/  LDL.LU.64 R4, [R1+0x26e0] ;  /* 0x0026e00001047983 */ /* 0x001ee20000300a00 */
[----:B------:R-:W-:-:S03]  /*18d470*/  LOP3.LUT R28, R28, 0xfffffffe, RZ, 0xc0, !PT ;  /* 0xfffffffe1c1c7812 */ /* 0x000fc600078ec0ff */
[----:B------:R-:W3:Y:S04]  /*18d480*/  LDL.LU.64 R20, [R1+0x33f8] ;  /* 0x0033f80001147983 */ /* 0x000ee80000300a00 */
[----:B------:R-:W3:Y:S01]  /*18d490*/  LDL.LU R3, [R1+0x21c] ;  /* 0x00021c0001037983 */ /* 0x000ee20000300800 */
[----:B--2---:R-:W-:Y:S02]  /*18d4a0*/  LOP3.LUT R27, R27, 0xfbffffff, RZ, 0xc0, !PT ;  /* 0xfbffffff1b1b7812 */ /* 0x004fe400078ec0ff */
[----:B----4-:R-:W-:-:S13]  /*18d4b0*/  LOP3.LUT P5, RZ, R13, 0x1000, RZ, 0xc0, !PT ;  /* 0x000010000dff7812 */ /* 0x010fda00078ac0ff */
        /* <DEDUP_REMOVED lines=19> */
[----:B------:R-:W-:Y:S02]  /*18d5f0*/  LOP3.LUT P1, RZ, R13, 0x4, RZ, 0xc0, !PT ;  /* 0x000000040dff7812 */ /* 0x000fe4000782c0ff */
[----:B---3--:R-:W-:-:S05]  /*18d600*/  PRMT R0, R6, 0x7770, RZ ;  /* 0x0000777006007816 */ /* 0x008fca00000000ff */
[----:B------:R0:W-:Y:S01]  /*18d610*/  @P3 STG.E.U8 desc[UR4][R24.64], R0 ;  /* 0x0000000018003986 */ /* 0x0001e2000c101104 */
[----:B------:R-:W-:-:S03]  /*18d620*/  LOP3.LUT P0, RZ, R13, 0x8, RZ, 0xc0, !PT ;  /* 0x000000080dff7812 */ /* 0x000fc6000780c0ff */
[----:B------:R-:W-:Y:S02]  /*18d630*/  @P5 LOP3.LUT R28, R28, 0x1, RZ, 0xfc, !PT ;  /* 0x000000011c1c5812 */ /* 0x000fe400078efcff */
[----:B------:R-:W-:Y:S02]  /*18d640*/  LOP3.LUT P5, RZ, R13, 0x20, RZ, 0xc0, !PT ;  /* 0x000000200dff7812 */ /* 0x000fe400078ac0ff */
[----:B0-----:R-:W-:Y:S01]  /*18d650*/  PRMT R0, R6, 0x7771, RZ ;  /* 0x0000777106007816 */ /* 0x001fe200000000ff */
[----:B------:R-:W2:Y:S04]  /*18d660*/  LDL.LU.64 R24, [R1+0x33f0] ;  /* 0x0033f00001187983 */ /* 0x000ea80000300a00 */
[----:B------:R0:W-:Y:S01]  /*18d670*/  @P2 STG.E.U8 desc[UR4][R22.64], R0 ;  /* 0x0000000016002986 */ /* 0x0001e2000c101104 */
[----:B------:R-:W-:-:S02]  /*18d680*/  LOP3.LUT R28, R28, 0xfffffffd, RZ, 0xc0, !PT ;  /* 0xfffffffd1c1c7812 */ /* 0x000fc400078ec0ff */
[----:B0-----:R-:W-:Y:S01]  /*18d690*/  PRMT R0, R6, 0x7772, RZ ;  /* 0x0000777206007816 */ /* 0x001fe200000000ff */
[----:B------:R-:W3:Y:S04]  /*18d6a0*/  LDL.LU.64 R22, [R1+0x33e8] ;  /* 0x0033e80001167983 */ /* 0x000ee80000300a00 */
[----:B------:R0:W-:Y:S01]  /*18d6b0*/  @P1 STG.E.U8 desc[UR4][R18.64], R0 ;  /* 0x0000000012001986 */ /* 0x0001e2000c101104 */
[----:B------:R-:W-:-:S03]  /*18d6c0*/  @P5 LOP3.LUT R28, R28, 0x2, RZ, 0xfc, !PT ;  /* 0x000000021c1c5812 */ /* 0x000fc600078efcff */
[----:B------:R-:W4:Y:S01]  /*18d6d0*/  LDL.LU R29, [R1+0x20c] ;  /* 0x00020c00011d7983 */ /* 0x000f220000300800 */
[C---:B------:R-:W-:Y:S02]  /*18d6e0*/  LOP3.LUT P5, RZ, R13.reuse, 0x10, RZ, 0xc0, !PT ;  /* 0x000000100dff7812 */ /* 0x040fe400078ac0ff */
        /* <DEDUP_REMOVED lines=50> */
[----:B---3--:R0:W-:Y:S01]  /*18da10*/  @P5 STG.E.U8 desc[UR4][R14.64], R28 ;  /* 0x0000001c0e005986 */ /* 0x0081e2000c101104 */
[----:B------:R-:W-:-:S02]  /*18da20*/  LOP3.LUT P5, RZ, R27, 0x4000000, RZ, 0xc0, !PT ;  /* 0x040000001bff7812 */ /* 0x000fc400078ac0ff */
[C---:B0-----:R-:W-:Y:S01]  /*18da30*/  PRMT R28, R6.reuse, 0x7770, RZ ;  /* 0x00007770061c7816 */ /* 0x041fe200000000ff */
[----:B------:R-:W3:Y:S10]  /*18da40*/  LDL.LU.64 R14, [R1+0x60c0] ;  /* 0x0060c000010e7983 */ /* 0x000ef40000300a00 */
        /* <DEDUP_REMOVED lines=18> */
[----:B------:R-:W-:-:S03]  /*18db70*/  PRMT R28, R0, 0x7773, RZ ;  /* 0x00007773001c7816 */ /* 0x000fc600000000ff */
[----:B------:R-:W4:Y:S04]  /*18db80*/  LDL.LU.64 R24, [R1+0x2708] ;  /* 0x0027080001187983 */ /* 0x000f280000300a00 */
[----:B------:R-:W4:Y:S01]  /*18db90*/  LDL.LU R26, [R1+0x1d4] ;  /* 0x0001d400011a7983 */ /* 0x000f220000300800 */
[C---:B--2---:R-:W-:Y:S02]  /*18dba0*/  LOP3.LUT P3, RZ, R13.reuse, 0x80000, RZ, 0xc0, !PT ;  /* 0x000800000dff7812 */ /* 0x044fe4000786c0ff */
[C---:B------:R-:W-:Y:S02]  /*18dbb0*/  LOP3.LUT P2, RZ, R13.reuse, 0x100000, RZ, 0xc0, !PT ;  /* 0x001000000dff7812 */ /* 0x040fe4000784c0ff */
[C---:B------:R-:W-:Y:S02]  /*18dbc0*/  LOP3.LUT P1, RZ, R13.reuse, 0x200000, RZ, 0xc0, !PT ;  /* 0x002000000dff7812 */ /* 0x040fe4000782c0ff */
[----:B------:R-:W-:Y:S01]  /*18dbd0*/  LOP3.LUT P0, RZ, R13, 0x400000, RZ, 0xc0, !PT ;  /* 0x004000000dff7812 */ /* 0x000fe2000780c0ff */
[----:B------:R-:W-:Y:S01]  /*18dbe0*/  STL.64 [R1+0x6048], R12 ;  /* 0x0060480c01007387 */ /* 0x000fe20000100a00 */
[----:B---3--:R-:W-:-:S02]  /*18dbf0*/  LOP3.LUT P6, RZ, R14, 0x1, RZ, 0xc0, !PT ;  /* 0x000000010eff7812 */ /* 0x008fc400078cc0ff */
[----:B------:R-:W-:-:S03]  /*18dc00*/  LOP3.LUT P4, RZ, R14, 0x2, RZ, 0xc0, !PT ;  /* 0x000000020eff7812 */ /* 0x000fc6000788c0ff */
        /* <DEDUP_REMOVED lines=46> */
[----:B------:R-:W-:Y:S02]  /*18def0*/  LOP3.LUT P5, RZ, R13, 0x800000, RZ, 0xc0, !PT ;  /* 0x008000000dff7812 */ /* 0x000fe400078ac0ff */
[----:B------:R-:W2:Y:S04]  /*18df00*/  LDL.LU.64 R12, [R1+0x3358] ;  /* 0x00335800010c7983 */ /* 0x000ea80000300a00 */
[----:B------:R-:W2:Y:S04]  /*18df10*/  LDL.LU R6, [R1+0x1d8] ;  /* 0x0001d80001067983 */ /* 0x000ea80000300800 */
[----:B------:R-:W2:Y:S04]  /*18df20*/  LDL.LU R0, [R1+0x1fc] ;  /* 0x0001fc0001007983 */ /* 0x000ea80000300800 */
[----:B------:R0:W-:Y:S01]  /*18df30*/  @P5 STG.E.U8 desc[UR4][R24.64], R28 ;  /* 0x0000001c18005986 */ /* 0x0001e2000c101104 */
[----:B------:R-:W-:-:S03]  /*18df40*/  LOP3.LUT P5, RZ, R27, 0x2000000, RZ, 0xc0, !PT ;  /* 0x020000001bff7812 */ /* 0x000fc600078ac0ff */
[----:B------:R-:W2:Y:S04]  /*18df50*/  LDL.LU.64 R16, [R1+0x2718] ;  /* 0x0027180001107983 */ /* 0x000ea80000300a00 */
[----:B------:R-:W2:Y:S01]  /*18df60*/  LDL.LU.64 R18, [R1+0x3350] ;  /* 0x0033500001127983 */ /* 0x000ea20000300a00 */
[----:B0-----:R-:W-:-:S03]  /*18df70*/  PRMT R28, R26, 0x7770, RZ ;  /* 0x000077701a1c7816 */ /* 0x001fc600000000ff */
[----:B------:R-:W2:Y:S04]  /*18df80*/  LDL.LU.64 R20, [R1+0x3348] ;  /* 0x0033480001147983 */ /* 0x000ea80000300a00 */
[----:B------:R0:W-:Y:S01]  /*18df90*/  @P5 STG.E.U8 desc[UR4][R22.64], R28 ;  /* 0x0000001c16005986 */ /* 0x0001e2000c101104 */
[----:B------:R-:W-:-:S03]  /*18dfa0*/  LOP3.LUT P5, RZ, R27, 0x1000000, RZ, 0xc0, !PT ;  /* 0x010000001bff7812 */ /* 0x000fc600078ac0ff */
[----:B------:R-:W2:Y:S01]  /*18dfb0*/  LDL.LU.64 R24, [R1+0x3340] ;  /* 0x0033400001187983 */ /* 0x000ea20000300a00 */
[----:B0-----:R-:W-:-:S03]  /*18dfc0*/  PRMT R28, R26, 0x7771, RZ ;  /* 0x000077711a1c7816 */ /* 0x001fc600000000ff */
[----:B------:R-:W2:Y:S06]  /*18dfd0*/  LDL.LU.64 R22, [R1+0x2720] ;  /* 0x0027200001167983 */ /* 0x000eac0000300a00 */
[----:B---3--:R0:W-:Y:S01]  /*18dfe0*/  @P5 STG.E.U8 desc[UR4][R2.64], R28 ;  /* 0x0000001c02005986 */ /* 0x0081e2000c101104 */
[C---:B------:R-:W-:Y:S02]  /*18dff0*/  LOP3.LUT P5, RZ, R27.reuse, 0x800000, RZ, 0xc0, !PT ;  /* 0x008000001bff7812 */ /* 0x040fe400078ac0ff */
[----:B0-----:R-:W-:Y:S01]  /*18e000*/  PRMT R28, R26, 0x7772, RZ ;  /* 0x000077721a1c7816 */ /* 0x001fe200000000ff */
[----:B------:R-:W3:Y:S10]  /*18e010*/  LDL.LU.64 R2, [R1+0x3338] ;  /* 0x0033380001027983 */ /* 0x000ef40000300a00 */
[----:B----4-:R0:W-:Y:S01]  /*18e020*/  @P5 STG.E.U8 desc[UR4][R4.64], R28 ;  /* 0x0000001c04005986 */ /* 0x0101e2000c101104 */
[----:B------:R-:W-:-:S02]  /*18e030*/  LOP3.LUT P5, RZ, R27, 0x400000, RZ, 0xc0, !PT ;  /* 0x004000001bff7812 */ /* 0x000fc400078ac0ff */
        /* <DEDUP_REMOVED lines=27> */
[----:B---3--:R0:W-:Y:S01]  /*18e1f0*/  @P1 STG.E.U8 desc[UR4][R2.64], R28 ;  /* 0x0000001c02001986 */ /* 0x0081e2000c101104 */
[----:B------:R-:W-:Y:S02]  /*18e200*/  IMAD.MOV.U32 R6, RZ, RZ, R8 ;  /* 0x000000ffff067224 */ /* 0x000fe400078e0008 */
[----:B------:R-:W-:Y:S01]  /*18e210*/  IMAD.MOV.U32 R8, RZ, RZ, R10 ;  /* 0x000000ffff087224 */ /* 0x000fe200078e000a */
[----:B0-----:R-:W-:-:S05]  /*18e220*/  PRMT R28, R0, 0x7771, RZ ;  /* 0x00007771001c7816 */ /* 0x001fca00000000ff */
[----:B----4-:R0:W-:Y:S02]  /*18e230*/  @P0 STG.E.U8 desc[UR4][R4.64], R28 ;  /* 0x0000001c04000986 */ /* 0x0101e4000c101104 */
[----:B0-----:R-:W-:Y:S02]  /*18e240*/  IMAD.MOV.U32 R5, RZ, RZ, R7 ;  /* 0x000000ffff057224 */ /* 0x001fe400078e0007 */
        /* <DEDUP_REMOVED lines=88> */
[----:B------:R-:W-:Y:S02]  /*18e7d0*/  PRMT R28, R26, 0x7773, RZ ;  /* 0x000077731a1c7816 */ /* 0x000fe400000000ff */
[----:B------:R-:W4:Y:S09]  /*18e7e0*/  LDL.LU R26, [R1+0x6098] ;  /* 0x00609800011a7983 */ /* 0x000f320000300800 */
[----:B--2---:R0:W-:Y:S04]  /*18e7f0*/  @P5 STG.E.U8 desc[UR4][R14.64], R28 ;  /* 0x0000001c0e005986 */ /* 0x0041e8000c101104 */
[----:B0-----:R-:W2:Y:S01]  /*18e800*/  LDL.LU.64 R14, [R1+0x6090] ;  /* 0x00609000010e7983 */ /* 0x001ea20000300a00 */
[----:B------:R-:W-:-:S02]  /*18e810*/  LOP3.LUT P5, RZ, R27, 0x1000, RZ, 0xc0, !PT ;  /* 0x000010001bff7812 */ /* 0x000fc400078ac0ff */
[----:B------:R-:W-:-:S11]  /*18e820*/  PRMT R28, R29, 0x7770, RZ ;  /* 0x000077701d1c7816 */ /* 0x000fd600000000ff */
[----:B--2---:R0:W-:Y:S01]  /*18e830*/  @P5 STG.E.U8 desc[UR4][R14.64], R28 ;  /* 0x0000001c0e005986 */ /* 0x0041e2000c101104 */
[----:B------:R-:W-:Y:S02]  /*18e840*/  LOP3.LUT P5, RZ, R27, 0x800, RZ, 0xc0, !PT ;  /* 0x000008001bff7812 */ /* 0x000fe400078ac0ff */
[----:B0-----:R-:W-:Y:S01]  /*18e850*/  PRMT R28, R29, 0x7771, RZ ;  /* 0x000077711d1c7816 */ /* 0x001fe200000000ff */
[----:B------:R-:W2:Y:S10]  /*18e860*/  LDL.LU.64 R14, [R1+0x6088] ;  /* 0x00608800010e7983 */ /* 0x000eb40000300a00 */
[----:B------:R0:W-:Y:S01]  /*18e870*/  @P5 STG.E.U8 desc[UR4][R10.64], R28 ;  /* 0x0000001c0a005986 */ /* 0x0001e2000c101104 */
[----:B------:R-:W-:-:S03]  /*18e880*/  LOP3.LUT P5, RZ, R27, 0x400, RZ, 0xc0, !PT ;  /* 0x000004001bff7812 */ /* 0x000fc600078ac0ff */
[----:B0-----:R-:W2:Y:S01]  /*18e890*/  LDL.LU.64 R10, [R1+0x6080] ;  /* 0x00608000010a7983 */ /* 0x001ea20000300a00 */
[----:B------:R-:W-:-:S09]  /*18e8a0*/  PRMT R28, R29, 0x7772, RZ ;  /* 0x000077721d1c7816 */ /* 0x000fd200000000ff */
        /* <DEDUP_REMOVED lines=27> */
[C---:B------:R-:W-:Y:S02]  /*18ea60*/  LOP3.LUT P3, RZ, R14.reuse, 0x2000000, RZ, 0xc0, !PT ;  /* 0x020000000eff7812 */ /* 0x040fe4000786c0ff */
[----:B------:R-:W-:Y:S02]  /*18ea70*/  LOP3.LUT R27, R27, 0xffffffef, RZ, 0xc0, !PT ;  /* 0xffffffef1b1b7812 */ /* 0x000fe400078ec0ff */
[----:B------:R-:W-:-:S07]  /*18ea80*/  LOP3.LUT P2, RZ, R14, 0x4000000, RZ, 0xc0, !PT ;  /* 0x040000000eff7812 */ /* 0x000fce000784c0ff */
[----:B------:R-:W-:Y:S02]  /*18ea90*/  @P5 LOP3.LUT R27, R27, 0x10, RZ, 0xfc, !PT ;  /* 0x000000101b1b5812 */ /* 0x000fe400078efcff */
[----:B------:R-:W-:Y:S02]  /*18eaa0*/  LOP3.LUT P5, RZ, R11, 0x4, RZ, 0xc0, !PT ;  /* 0x000000040bff7812 */ /* 0x000fe400078ac0ff */
[C---:B------:R-:W-:Y:S02]  /*18eab0*/  LOP3.LUT P1, RZ, R14.reuse, 0x8000000, RZ, 0xc0, !PT ;  /* 0x080000000eff7812 */ /* 0x040fe4000782c0ff */
[----:B------:R-:W-:Y:S02]  /*18eac0*/  LOP3.LUT R27, R27, 0xffffffdf, RZ, 0xc0, !PT ;  /* 0xffffffdf1b1b7812 */ /* 0x000fe400078ec0ff */
[----:B------:R-:W-:-:S07]  /*18ead0*/  LOP3.LUT P0, RZ, R14, 0x10000000, RZ, 0xc0, !PT ;  /* 0x100000000eff7812 */ /* 0x000fce000780c0ff */
[----:B------:R-:W-:Y:S02]  /*18eae0*/  @P5 LOP3.LUT R27, R27, 0x20, RZ, 0xfc, !PT ;  /* 0x000000201b1b5812 */ /* 0x000fe400078efcff */
[----:B------:R-:W-:Y:S01]  /*18eaf0*/  LOP3.LUT P5, RZ, R11, 0x2, RZ, 0xc0, !PT ;  /* 0x000000020bff7812 */ /* 0x000fe200078ac0ff */
[----:B---3--:R0:W-:Y:S02]  /*18eb00*/  @P3 STG.E.U8 desc[UR4][R20.64], R28 ;  /* 0x0000001c14003986 */ /* 0x0081e4000c101104 */
[----:B0-----:R-:W-:Y:S02]  /*18eb10*/  PRMT R28, R4, 0x7772, RZ ;  /* 0x00007772041c7816 */ /* 0x001fe400000000ff */
[----:B------:R-:W-:Y:S01]  /*18eb20*/  STL.64 [R1+0x5d60], R14 ;  /* 0x005d600e01007387 */ /* 0x000fe20000100a00 */
[----:B------:R-:W-:-:S03]  /*18eb30*/  LOP3.LUT R27, R27, 0xffffffbf, RZ, 0xc0, !PT ;  /* 0xffffffbf1b1b7812 */ /* 0x000fc600078ec0ff */
[----:B------:R-:W2:Y:S04]  /*18eb40*/  LDL.LU.64 R20, [R1+0x3440] ;  /* 0x0034400001147983 */ /* 0x000ea80000300a00 */
[----:B------:R-:W-:Y:S01]  /*18eb50*/  @P5 LOP3.LUT R27, R27, 0x40, RZ, 0xfc, !PT ;  /* 0x000000401b1b5812 */ /* 0x000fe200078efcff */
[----:B------:R-:W3:Y:S04]  /*18eb60*/  LDL.LU R29, [R1+0x1c8] ;  /* 0x0001c800011d7983 */ /* 0x000ee80000300800 */
[----:B----4-:R0:W-:Y:S02]  /*18eb70*/  @P2 STG.E.U8 desc[UR4][R22.64], R28 ;  /* 0x0000001c16002986 */ /* 0x0101e4000c101104 */
[----:B0-----:R-:W-:-:S02]  /*18eb80*/  PRMT R28, R4, 0x7773, RZ ;  /* 0x00007773041c7816 */ /* 0x001fc400000000ff */
[----:B------:R-:W4:Y:S04]  /*18eb90*/  LDL.LU.64 R22, [R1+0x2758] ;  /* 0x0027580001167983 */ /* 0x000f280000300a00 */
[----:B------:R0:W-:Y:S01]  /*18eba0*/  @P1 STG.E.U8 desc[UR4][R16.64], R28 ;  /* 0x0000001c10001986 */ /* 0x0001e2000c101104 */
[C---:B------:R-:W-:Y:S02]  /*18ebb0*/  LOP3.LUT P5, RZ, R11.reuse, 0x1, RZ, 0xc0, !PT ;  /* 0x000000010bff7812 */ /* 0x040fe400078ac0ff */
[C---:B------:R-:W-:Y:S02]  /*18ebc0*/  LOP3.LUT P6, RZ, R11.reuse, 0x40, RZ, 0xc0, !PT ;  /* 0x000000400bff7812 */ /* 0x040fe400078cc0ff */
[----:B------:R-:W-:Y:S02]  /*18ebd0*/  LOP3.LUT P4, RZ, R11, 0x80, RZ, 0xc0, !PT ;  /* 0x000000800bff7812 */ /* 0x000fe4000788c0ff */
[----:B0-----:R-:W-:-:S02]  /*18ebe0*/  PRMT R28, R25, 0x7770, RZ ;  /* 0x00007770191c7816 */ /* 0x001fc400000000ff */
[----:B------:R-:W-:-:S03]  /*18ebf0*/  LOP3.LUT P3, RZ, R11, 0x100, RZ, 0xc0, !PT ;  /* 0x000001000bff7812 */ /* 0x000fc6000786c0ff */
[----:B------:R0:W-:Y:S01]  /*18ec00*/  @P0 STG.E.U8 desc[UR4][R2.64], R28 ;  /* 0x0000001c02000986 */ /* 0x0001e2000c101104 */
[C---:B------:R-:W-:Y:S02]  /*18ec10*/  LOP3.LUT P2, RZ, R11.reuse, 0x200, RZ, 0xc0, !PT ;  /* 0x000002000bff7812 */ /* 0x040fe4000784c0ff */
[C---:B------:R-:W-:Y:S02]  /*18ec20*/  LOP3.LUT P1, RZ, R11.reuse, 0x400, RZ, 0xc0, !PT ;  /* 0x000004000bff7812 */ /* 0x040fe4000782c0ff */
[----:B------:R-:W-:Y:S01]  /*18ec30*/  LOP3.LUT P0, RZ, R11, 0x800, RZ, 0xc0, !PT ;  /* 0x000008000bff7812 */ /* 0x000fe2000780c0ff */
[----:B0-----:R-:W3:Y:S04]  /*18ec40*/  LDL.LU.64 R2, [R1+0x3448] ;  /* 0x0034480001027983 */ /* 0x001ee80000300a00 */
        /* <DEDUP_REMOVED lines=13> */
[----:B------:R-:W-:-:S13]  /*18ed20*/  LOP3.LUT P5, RZ, R14, 0x20000000, RZ, 0xc0, !PT ;  /* 0x200000000eff7812 */ /* 0x000fda00078ac0ff */
[----:B------:R-:W-:Y:S01]  /*18ed30*/  @P5 STG.E.U8 desc[UR4][R18.64], R28 ;  /* 0x0000001c12005986 */ /* 0x000fe2000c101104 */
[----:B------:R-:W-:-:S03]  /*18ed40*/  LOP3.LUT P5, RZ, R27, 0x200, RZ, 0xc0, !PT ;  /* 0x000002001bff7812 */ /* 0x000fc600078ac0ff */
[----:B--2---:R0:W-:Y:S04]  /*18ed50*/  STL.64 [R1+0x6078], R10 ;  /* 0x0060780a01007387 */ /* 0x0041e80000100a00 */
[----:B0-----:R-:W2:Y:S01]  /*18ed60*/  LDL.LU.64 R10, [R1+0x3450] ;  /* 0x00345000010a7983 */ /* 0x001ea20000300a00 */
[----:B------:R-:W-:-:S03]  /*18ed70*/  PRMT R28, R25, 0x7772, RZ ;  /* 0x00007772191c7816 */ /* 0x000fc600000000ff */
[----:B------:R-:W2:Y:S04]  /*18ed80*/  LDL.LU R0, [R1+0x1ec] ;  /* 0x0001ec0001007983 */ /* 0x000ea80000300800 */
[----:B------:R0:W-:Y:S01]  /*18ed90*/  @P5 STG.E.U8 desc[UR4][R20.64], R28 ;  /* 0x0000001c14005986 */ /* 0x0001e2000c101104 */
[----:B------:R-:W-:-:S03]  /*18eda0*/  LOP3.LUT P5, RZ, R27, 0x100, RZ, 0xc0, !PT ;  /* 0x000001001bff7812 */ /* 0x000fc600078ac0ff */
[----:B------:R-:W2:Y:S04]  /*18edb0*/  LDL.LU.64 R14, [R1+0x3468] ;  /* 0x00346800010e7983 */ /* 0x000ea80000300a00 */
[----:B------:R-:W2:Y:S01]  /*18edc0*/  LDL.LU.64 R12, [R1+0x3470] ;  /* 0x00347000010c7983 */ /* 0x000ea20000300a00 */
[----:B0-----:R-:W-:-:S03]  /*18edd0*/  PRMT R28, R25, 0x7773, RZ ;  /* 0x00007773191c7816 */ /* 0x001fc600000000ff */
[----:B------:R-:W2:Y:S04]  /*18ede0*/  LDL.LU R4, [R1+0x1cc] ;  /* 0x0001cc0001047983 */ /* 0x000ea80000300800 */
        /* <DEDUP_REMOVED lines=12> */
[----:B--2---:R0:W-:Y:S04]  /*18eeb0*/  @P5 STG.E.U8 desc[UR4][R10.64], R28 ;  /* 0x0000001c0a005986 */ /* 0x0041e8000c101104 */
[----:B0-----:R-:W2:Y:S01]  /*18eec0*/  LDL.LU.64 R10, [R1+0x6078] ;  /* 0x00607800010a7983 */ /* 0x001ea20000300a00 */
[----:B------:R-:W-:Y:S02]  /*18eed0*/  LOP3.LUT P5, RZ, R27, 0x20, RZ, 0xc0, !PT ;  /* 0x000000201bff7812 */ /* 0x000fe400078ac0ff */
[----:B------:R-:W-:-:S11]  /*18eee0*/  PRMT R28, R29, 0x7772, RZ ;  /* 0x000077721d1c7816 */ /* 0x000fd600000000ff */
[----:B--2---:R0:W-:Y:S04]  /*18eef0*/  @P5 STG.E.U8 desc[UR4][R10.64], R28 ;  /* 0x0000001c0a005986 */ /* 0x0041e8000c101104 */
[----:B0-----:R-:W2:Y:S01]  /*18ef00*/  LDL.LU.64 R10, [R1+0x6070] ;  /* 0x00607000010a7983 */ /* 0x001ea20000300a00 */
[----:B------:R-:W-:Y:S02]  /*18ef10*/  LOP3.LUT P5, RZ, R27, 0x10, RZ, 0xc0, !PT ;  /* 0x000000101bff7812 */ /* 0x000fe400078ac0ff */
[----:B------:R-:W-:Y:S02]  /*18ef20*/  PRMT R28, R29, 0x7773, RZ ;  /* 0x000077731d1c7816 */ /* 0x000fe400000000ff */
[----:B------:R-:W3:Y:S09]  /*18ef30*/  LDL.LU R29, [R1+0x6068] ;  /* 0x00606800011d7983 */ /* 0x000ef20000300800 */
[----:B--2---:R0:W-:Y:S04]  /*18ef40*/  @P5 STG.E.U8 desc[UR4][R10.64], R28 ;  /* 0x0000001c0a005986 */ /* 0x0041e8000c101104 */
[----:B0-----:R-:W2:Y:S01]  /*18ef50*/  LDL.LU.64 R10, [R1+0x6060] ;  /* 0x00606000010a7983 */ /* 0x001ea20000300a00 */
[----:B------:R-:W-:-:S02]  /*18ef60*/  LOP3.LUT P5, RZ, R27, 0x8, RZ, 0xc0, !PT ;  /* 0x000000081bff7812 */ /* 0x000fc400078ac0ff */
        /* <DEDUP_REMOVED lines=11> */
[----:B0-----:R-:W-:-:S05]  /*18f020*/  PRMT R28, R4, 0x7771, RZ ;  /* 0x00007771041c7816 */ /* 0x001fca00000000ff */
[----:B------:R0:W-:Y:S02]  /*18f030*/  @P2 STG.E.U8 desc[UR4][R24.64], R28 ;  /* 0x0000001c18002986 */ /* 0x0001e4000c101104 */
[C---:B0-----:R-:W-:Y:S02]  /*18f040*/  PRMT R28, R4.reuse, 0x7772, RZ ;  /* 0x00007772041c7816 */ /* 0x041fe400000000ff */
[----:B------:R-:W3:Y:S04]  /*18f050*/  LDL.LU.64 R24, [R1+0x34a0] ;  /* 0x0034a00001187983 */ /* 0x000ee80000300a00 */
[----:B------:R0:W-:Y:S04]  /*18f060*/  @P1 STG.E.U8 desc[UR4][R22.64], R28 ;  /* 0x0000001c16001986 */ /* 0x0001e8000c101104 */
[----:B0-----:R-:W4:Y:S04]  /*18f070*/  LDL.LU.64 R22, [R1+0x34a8] ;  /* 0x0034a80001167983 */ /* 0x001f280000300a00 */
[----:B------:R-:W4:Y:S04]  /*18f080*/  LDL.LU.64 R18, [R1+0x34b0] ;  /* 0x0034b00001127983 */ /* 0x000f280000300a00 */
[----:B------:R-:W3:Y:S01]  /*18f090*/  LDL.LU R0, [R1+0x250] ;  /* 0x0002500001007983 */ /* 0x000ee20000300800 */
[----:B------:R-:W-:-:S05]  /*18f0a0*/  PRMT R28, R4, 0x7773, RZ ;  /* 0x00007773041c7816 */ /* 0x000fca00000000ff */
[----:B------:R0:W-:Y:S02]  /*18f0b0*/  @P0 STG.E.U8 desc[UR4][R2.64], R28 ;  /* 0x0000001c02000986 */ /* 0x0001e4000c101104 */
[----:B0-----:R-:W-:Y:S02]  /*18f0c0*/  IMAD.MOV.U32 R3, RZ, RZ, R5 ;  /* 0x000000ffff037224 */ /* 0x001fe400078e0005 */
[----:B------:R-:W4:Y:S01]  /*18f0d0*/  LDL.LU.64 R4, [R1+0x2778] ;  /* 0x0027780001047983 */ /* 0x000f220000300a00 */
[----:B------:R-:W-:Y:S02]  /*18f0e0*/  LOP3.LUT R26, R26, 0xfbffffff, RZ, 0xc0, !PT ;  /* 0xfbffffff1a1a7812 */ /* 0x000fe400078ec0ff */
[----:B------:R-:W-:Y:S01]  /*18f0f0*/  LOP3.LUT R27, R27, 0xfffffffe, RZ, 0xc0, !PT ;  /* 0xfffffffe1b1b7812 */ /* 0x000fe200078ec0ff */
        /* <DEDUP_REMOVED lines=16> */
[C---:B------:R-:W-:Y:S02]  /*18f200*/  LOP3.LUT P3, RZ, R11.reuse, 0x1000, RZ, 0xc0, !PT ;  /* 0x000010000bff7812 */ /* 0x040fe4000786c0ff */
        /* <DEDUP_REMOVED lines=30> */
[----:B0-----:R-:W2:Y:S01]  /*18f3f0*/  LDL.LU.64 R10, [R1+0x34e8] ;  /* 0x0034e800010a7983 */ /* 0x001ea20000300a00 */
[----:B------:R-:W-:-:S05]  /*18f400*/  PRMT R28, R3, 0x7770, RZ ;  /* 0x00007770031c7816 */ /* 0x000fca00000000ff */
[----:B------:R0:W-:Y:S01]  /*18f410*/  @P5 STG.E.U8 desc[UR4][R20.64], R28 ;  /* 0x0000001c14005986 */ /* 0x0001e2000c101104 */
[----:B------:R-:W-:Y:S02]  /*18f420*/  LOP3.LUT P5, RZ, R27, 0x2, RZ, 0xc0, !PT ;  /* 0x000000021bff7812 */ /* 0x000fe400078ac0ff */
[----:B0-----:R-:W-:Y:S01]  /*18f430*/  PRMT R28, R3, 0x7771, RZ ;  /* 0x00007771031c7816 */ /* 0x001fe200000000ff */
[----:B--2---:R0:W-:Y:S04]  /*18f440*/  STL.64 [R1+0x6058], R10 ;  /* 0x0060580a01007387 */ /* 0x0041e80000100a00 */
[----:B0-----:R-:W2:Y:S06]  /*18f450*/  LDL.LU.64 R10, [R1+0x34d8] ;  /* 0x0034d800010a7983 */ /* 0x001eac0000300a00 */
[----:B------:R-:W-:Y:S01]  /*18f460*/  @P5 STG.E.U8 desc[UR4][R24.64], R28 ;  /* 0x0000001c18005986 */ /* 0x000fe2000c101104 */
[----:B------:R-:W-:-:S02]  /*18f470*/  LOP3.LUT P5, RZ, R27, 0x1, RZ, 0xc0, !PT ;  /* 0x000000011bff7812 */ /* 0x000fc400078ac0ff */
[----:B------:R-:W-:Y:S01]  /*18f480*/  PRMT R27, R3, 0x7772, RZ ;  /* 0x00007772031b7816 */ /* 0x000fe200000000ff */
[----:B------:R-:W2:Y:S04]  /*18f490*/  LDL.LU.64 R12, [R1+0x34f0] ;  /* 0x0034f000010c7983 */ /* 0x000ea80000300a00 */
[----:B------:R-:W2:Y:S04]  /*18f4a0*/  LDL.LU R0, [R1+0x234] ;  /* 0x0002340001007983 */ /* 0x000ea80000300800 */
[----:B------:R-:W2:Y:S04]  /*18f4b0*/  LDL.LU R18, [R1+0x258] ;  /* 0x0002580001127983 */ /* 0x000ea80000300800 */
[----:B---3--:R0:W-:Y:S01]  /*18f4c0*/  @P5 STG.E.U8 desc[UR4][R22.64], R27 ;  /* 0x0000001b16005986 */ /* 0x0081e2000c101104 */
[----:B------:R-:W-:-:S03]  /*18f4d0*/  LOP3.LUT P5, RZ, R26, 0x80000000, RZ, 0xc0, !PT ;  /* 0x800000001aff7812 */ /* 0x000fc600078ac0ff */
[----:B------:R-:W3:Y:S04]  /*18f4e0*/  LDL.LU.64 R14, [R1+0x34f8] ;  /* 0x0034f800010e7983 */ /* 0x000ee80000300a00 */
[----:B------:R-:W3:Y:S01]  /*18f4f0*/  LDL.LU.64 R16, [R1+0x3500] ;  /* 0x0035000001107983 */ /* 0x000ee20000300a00 */
[----:B0-----:R-:W-:-:S03]  /*18f500*/  IMAD.MOV.U32 R27, RZ, RZ, R3 ;  /* 0x000000ffff1b7224 */ /* 0x001fc600078e0003 */
[----:B------:R-:W3:Y:S02]  /*18f510*/  LDL.LU.64 R20, [R1+0x3508] ;  /* 0x0035080001147983 */ /* 0x000ee40000300a00 */
[----:B------:R-:W-:-:S05]  /*18f520*/  PRMT R27, R27, 0x7773, RZ ;  /* 0x000077731b1b7816 */ /* 0x000fca00000000ff */
[----:B----4-:R0:W-:Y:S01]  /*18f530*/  @P5 STG.E.U8 desc[UR4][R4.64], R27 ;  /* 0x0000001b04005986 */ /* 0x0101e2000c101104 */
[----:B------:R-:W-:-:S03]  /*18f540*/  LOP3.LUT P5, RZ, R26, 0x40000000, RZ, 0xc0, !PT ;  /* 0x400000001aff7812 */ /* 0x000fc600078ac0ff */
[----:B------:R1:W-:Y:S01]  /*18f550*/  STL [R1+0x5d28], R29 ;  /* 0x005d281d01007387 */ /* 0x0003e20000100800 */
[----:B0-----:R-:W-:-:S03]  /*18f560*/  PRMT R27, R19, 0x7770, RZ ;  /* 0x00007770131b7816 */ /* 0x001fc600000000ff */
[----:B-1----:R-:W4:Y:S04]  /*18f570*/  LDL.LU.64 R28, [R1+0x2788] ;  /* 0x00278800011c7983 */ /* 0x002f280000300a00 */
[----:B------:R-:W3:Y:S04]  /*18f580*/  LDL.LU.64 R24, [R1+0x2790] ;  /* 0x0027900001187983 */ /* 0x000ee80000300a00 */
[----:B------:R-:W3:Y:S04]  /*18f590*/  LDL.LU.64 R22, [R1+0x3518] ;  /* 0x0035180001167983 */ /* 0x000ee80000300a00 */
[----:B------:R-:W3:Y:S04]  /*18f5a0*/  LDL.LU.64 R2, [R1+0x3520] ;  /* 0x0035200001027983 */ /* 0x000ee80000300a00 */
        /* <DEDUP_REMOVED lines=9> */
[----:B------:R0:W-:Y:S04]  /*18f640*/  @P5 STG.E.U8 desc[UR4][R12.64], R27 ;  /* 0x0000001b0c005986 */ /* 0x0001e8000c101104 */
[----:B0-----:R-:W2:Y:S01]  /*18f650*/  LDL.LU.64 R12, [R1+0x6048] ;  /* 0x00604800010c7983 */ /* 0x001ea20000300a00 */
[----:B------:R-:W-:Y:S02]  /*18f660*/  LOP3.LUT P5, RZ, R26, 0x8000000, RZ, 0xc0, !PT ;  /* 0x080000001aff7812 */ /* 0x000fe400078ac0ff */
[----:B------:R-:W-:-:S11]  /*18f670*/  PRMT R27, R19, 0x7773, RZ ;  /* 0x00007773131b7816 */ /* 0x000fd600000000ff */
[----:B----4-:R0:W-:Y:S01]  /*18f680*/  @P5 STG.E.U8 desc[UR4][R28.64], R27 ;  /* 0x0000001b1c005986 */ /* 0x0101e2000c101104 */
[----:B------:R-:W-:Y:S02]  /*18f690*/  LOP3.LUT P5, RZ, R26, 0x4000000, RZ, 0xc0, !PT ;  /* 0x040000001aff7812 */ /* 0x000fe400078ac0ff */
[----:B0-----:R-:W-:-:S11]  /*18f6a0*/  PRMT R27, R0, 0x7770, RZ ;  /* 0x00007770001b7816 */ /* 0x001fd600000000ff */
        /* <DEDUP_REMOVED lines=13> */
[----:B--2---:R-:W-:Y:S04]  /*18f780*/  STL.64 [R1+0x5c40], R10 ;  /* 0x005c400a01007387 */ /* 0x004fe80000100a00 */
[----:B------:R-:W2:Y:S04]  /*18f790*/  LDL.LU.64 R22, [R1+0x2798] ;  /* 0x0027980001167983 */ /* 0x000ea80000300a00 */
[----:B------:R-:W3:Y:S04]  /*18f7a0*/  LDL.LU.64 R24, [R1+0x3530] ;  /* 0x0035300001187983 */ /* 0x000ee80000300a00 */
[----:B------:R-:W4:Y:S04]  /*18f7b0*/  LDL.LU.64 R2, [R1+0x3540] ;  /* 0x0035400001027983 */ /* 0x000f280000300a00 */
[----:B0-----:R-:W4:Y:S04]  /*18f7c0*/  LDL.LU.64 R4, [R1+0x3548] ;  /* 0x0035480001047983 */ /* 0x001f280000300a00 */
[----:B------:R-:W3:Y:S01]  /*18f7d0*/  LDL.LU R0, [R1+0x238] ;  /* 0x0002380001007983 */ /* 0x000ee20000300800 */
[----:B------:R-:W-:-:S03]  /*18f7e0*/  LOP3.LUT P5, RZ, R12, 0x800, RZ, 0xc0, !PT ;  /* 0x000008000cff7812 */ /* 0x000fc600078ac0ff */
[----:B------:R-:W4:Y:S01]  /*18f7f0*/  LDL.LU.64 R20, [R1+0x27a0] ;  /* 0x0027a00001147983 */ /* 0x000f220000300a00 */
[----:B------:R-:W-:-:S09]  /*18f800*/  LOP3.LUT R26, R26, 0xfffbffff, RZ, 0xc0, !PT ;  /* 0xfffbffff1a1a7812 */ /* 0x000fd200078ec0ff */
        /* <DEDUP_REMOVED lines=16> */
[----:B------:R-:W-:Y:S02]  /*18f910*/  LOP3.LUT P2, RZ, R12, 0x1, RZ, 0xc0, !PT ;  /* 0x000000010cff7812 */ /* 0x000fe4000784c0ff */
[----:B------:R-:W-:-:S05]  /*18f920*/  PRMT R27, R18, 0x7773, RZ ;  /* 0x00007773121b7816 */ /* 0x000fca00000000ff */
[----:B------:R-:W-:Y:S02]  /*18f930*/  @P5 LOP3.LUT R26, R26, 0x800000, RZ, 0xfc, !PT ;  /* 0x008000001a1a5812 */ /* 0x000fe400078efcff */
[C---:B------:R-:W-:Y:S02]  /*18f940*/  LOP3.LUT P5, RZ, R12.reuse, 0x20, RZ, 0xc0, !PT ;  /* 0x000000200cff7812 */ /* 0x040fe400078ac0ff */
[----:B------:R-:W-:Y:S02]  /*18f950*/  LOP3.LUT P1, RZ, R12, 0x2, RZ, 0xc0, !PT ;  /* 0x000000020cff7812 */ /* 0x000fe4000782c0ff */
[----:B------:R-:W-:Y:S02]  /*18f960*/  LOP3.LUT R26, R26, 0xfeffffff, RZ, 0xc0, !PT ;  /* 0xfeffffff1a1a7812 */ /* 0x000fe400078ec0ff */
[----:B------:R-:W-:-:S07]  /*18f970*/  LOP3.LUT P0, RZ, R12, 0x4, RZ, 0xc0, !PT ;  /* 0x000000040cff7812 */ /* 0x000fce000780c0ff */
[----:B------:R-:W-:Y:S02]  /*18f980*/  @P5 LOP3.LUT R26, R26, 0x1000000, RZ, 0xfc, !PT ;  /* 0x010000001a1a5812 */ /* 0x000fe400078efcff */
[----:B------:R-:W-:Y:S02]  /*18f990*/  LOP3.LUT P5, RZ, R12, 0x10, RZ, 0xc0, !PT ;  /* 0x000000100cff7812 */ /* 0x000fe400078ac0ff */
[----:B------:R-:W-:Y:S02]  /*18f9a0*/  LOP3.LUT R26, R26, 0xfdffffff, RZ, 0xc0, !PT ;  /* 0xfdffffff1a1a7812 */ /* 0x000fe400078ec0ff */
[C---:B------:R-:W-:Y:S02]  /*18f9b0*/  LOP3.LUT P6, RZ, R12.reuse, 0x1000, RZ, 0xc0, !PT ;  /* 0x000010000cff7812 */ /* 0x040fe400078cc0ff */
[----:B------:R-:W-:-:S07]  /*18f9c0*/  LOP3.LUT P4, RZ, R12, 0x2000, RZ, 0xc0, !PT ;  /* 0x000020000cff7812 */ /* 0x000fce000788c0ff */
[----:B------:R-:W-:Y:S02]  /*18f9d0*/  @P5 LOP3.LUT R26, R26, 0x2000000, RZ, 0xfc, !PT ;  /* 0x020000001a1a5812 */ /* 0x000fe400078efcff */
[----:B------:R-:W-:Y:S01]  /*18f9e0*/  LOP3.LUT P5, RZ, R12, 0x8, RZ, 0xc0, !PT ;  /* 0x000000080cff7812 */ /* 0x000fe200078ac0ff */
[----:B--2---:R3:W-:Y:S02]  /*18f9f0*/  @P3 STG.E.U8 desc[UR4][R22.64], R27 ;  /* 0x0000001b16003986 */ /* 0x0047e4000c101104 */
[C---:B---3--:R-:W-:Y:S02]  /*18fa00*/  PRMT R27, R0.reuse, 0x7770, RZ ;  /* 0x00007770001b7816 */ /* 0x048fe400000000ff */
[----:B------:R-:W2:Y:S04]  /*18fa10*/  LDL.LU.64 R22, [R1+0x3550] ;  /* 0x0035500001167983 */ /* 0x000ea80000300a00 */
[----:B------:R0:W-:Y:S02]  /*18fa20*/  @P2 STG.E.U8 desc[UR4][R24.64], R27 ;  /* 0x0000001b18002986 */ /* 0x0001e4000c101104 */
[----:B0-----:R-:W-:-:S05]  /*18fa30*/  PRMT R27, R0, 0x7771, RZ ;  /* 0x00007771001b7816 */ /* 0x001fca00000000ff */
[----:B----4-:R0:W-:Y:S01]  /*18fa40*/  @P1 STG.E.U8 desc[UR4][R2.64], R27 ;  /* 0x0000001b02001986 */ /* 0x0101e2000c101104 */
[C---:B------:R-:W-:Y:S02]  /*18fa50*/  LOP3.LUT P3, RZ, R12.reuse, 0x4000, RZ, 0xc0, !PT ;  /* 0x000040000cff7812 */ /* 0x040fe4000786c0ff */
[C---:B------:R-:W-:Y:S02]  /*18fa60*/  LOP3.LUT P2, RZ, R12.reuse, 0x8000, RZ, 0xc0, !PT ;  /* 0x000080000cff7812 */ /* 0x040fe4000784c0ff */
[----:B------:R-:W-:Y:S02]  /*18fa70*/  LOP3.LUT P1, RZ, R12, 0x10000, RZ, 0xc0, !PT ;  /* 0x000100000cff7812 */ /* 0x000fe4000782c0ff */
[----:B0-----:R-:W-:Y:S01]  /*18fa80*/  PRMT R27, R0, 0x7772, RZ ;  /* 0x00007772001b7816 */ /* 0x001fe200000000ff */
[----:B------:R-:W3:Y:S04]  /*18fa90*/  LDL.LU.64 R2, [R1+0x3558] ;  /* 0x0035580001027983 */ /* 0x000ee80000300a00 */
[----:B------:R-:W4:Y:S04]  /*18faa0*/  LDL.LU R24, [R1+0x23c] ;  /* 0x00023c0001187983 */ /* 0x000f280000300800 */
[----:B------:R0:W-:Y:S01]  /*18fab0*/  @P0 STG.E.U8 desc[UR4][R4.64], R27 ;  /* 0x0000001b04000986 */ /* 0x0001e2000c101104 */
[----:B------:R-:W-:-:S03]  /*18fac0*/  LOP3.LUT P0, RZ, R12, 0x20000, RZ, 0xc0, !PT ;  /* 0x000200000cff7812 */ /* 0x000fc6000780c0ff */
[----:B0-----:R-:W4:Y:S04]  /*18fad0*/  LDL.LU.64 R4, [R1+0x3560] ;  /* 0x0035600001047983 */ /* 0x001f280000300a00 */
[----:B------:R0:W-:Y:S04]  /*18fae0*/  STL.64 [R1+0x6030], R12 ;  /* 0x0060300c01007387 */ /* 0x0001e80000100a00 */
[----:B0-----:R-:W2:Y:S04]  /*18faf0*/  LDL.LU.64 R12, [R1+0x3570] ;  /* 0x00357000010c7983 */ /* 0x001ea80000300a00 */
[----:B--2---:R0:W-:Y:S04]  /*18fb00*/  STL.64 [R1+0x6038], R12 ;  /* 0x0060380c01007387 */ /* 0x0041e80000100a00 */
[----:B0-----:R-:W2:Y:S04]  /*18fb10*/  LDL.LU.64 R12, [R1+0x27a8] ;  /* 0x0027a800010c7983 */ /* 0x001ea80000300a00 */
[----:B------:R-:W2:Y:S04]  /*18fb20*/  LDL.LU.64 R10, [R1+0x3578] ;  /* 0x00357800010a7983 */ /* 0x000ea80000300a00 */
[----:B------:R-:W3:Y:S01]  /*18fb30*/  LDL.LU.64 R28, [R1+0x3580] ;  /* 0x00358000011c7983 */ /* 0x000ee20000300a00 */
[----:B------:R-:W-:-:S05]  /*18fb40*/  PRMT R27, R0, 0x7773, RZ ;  /* 0x00007773001b7816 */ /* 0x000fca00000000ff */
[----:B------:R-:W-:Y:S01]  /*18fb50*/  @P5 STG.E.U8 desc[UR4][R20.64], R27 ;  /* 0x0000001b14005986 */ /* 0x000fe2000c101104 */
[----:B------:R-:W-:-:S03]  /*18fb60*/  LOP3.LUT P5, RZ, R26, 0x2000000, RZ, 0xc0, !PT ;  /* 0x020000001aff7812 */ /* 0x000fc600078ac0ff */
[----:B---3--:R0:W-:Y:S04]  /*18fb70*/  STL [R1+0x6040], R29 ;  /* 0x0060401d01007387 */ /* 0x0081e80000100800 */
[----:B0-----:R-:W3:Y:S04]  /*18fb80*/  LDL.LU R29, [R1+0x25c] ;  /* 0x00025c00011d7983 */ /* 0x001ee80000300800 */
[----:B------:R-:W2:Y:S04]  /*18fb90*/  LDL.LU R25, [R1+0x240] ;  /* 0x0002400001197983 */ /* 0x000ea80000300800 */
[----:B------:R-:W2:Y:S04]  /*18fba0*/  LDL.LU R0, [R1+0x220] ;  /* 0x0002200001007983 */ /* 0x000ea80000300800 */
[----:B------:R-:W2:Y:S04]  /*18fbb0*/  LDL.LU.64 R14, [R1+0x27b0] ;  /* 0x0027b000010e7983 */ /* 0x000ea80000300a00 */
[----:B------:R-:W2:Y:S04]  /*18fbc0*/  LDL.LU.64 R16, [R1+0x3588] ;  /* 0x0035880001107983 */ /* 0x000ea80000300a00 */
[----:B------:R-:W2:Y:S04]  /*18fbd0*/  LDL.LU.64 R18, [R1+0x3590] ;  /* 0x0035900001127983 */ /* 0x000ea80000300a00 */
[----:B------:R-:W2:Y:S01]  /*18fbe0*/  LDL.LU.64 R20, [R1+0x35a0] ;  /* 0x0035a00001147983 */ /* 0x000ea20000300a00 */
[----:B---3--:R-:W-:-:S05]  /*18fbf0*/  PRMT R27, R29, 0x7770, RZ ;  /* 0x000077701d1b7816 */ /* 0x008fca00000000ff */
[----:B------:R0:W-:Y:S01]  /*18fc00*/  @P5 STG.E.U8 desc[UR4][R22.64], R27 ;  /* 0x0000001b16005986 */ /* 0x0001e2000c101104 */
[C---:B------:R-:W-:Y:S02]  /*18fc10*/  LOP3.LUT P5, RZ, R26.reuse, 0x1000000, RZ, 0xc0, !PT ;  /* 0x010000001aff7812 */ /* 0x040fe400078ac0ff */
[----:B0-----:R-:W-:Y:S01]  /*18fc20*/  PRMT R27, R29, 0x7771, RZ ;  /* 0x000077711d1b7816 */ /* 0x001fe200000000ff */
[----:B------:R-:W3:Y:S10]  /*18fc30*/  LDL.LU.64 R22, [R1+0x27b8] ;  /* 0x0027b80001167983 */ /* 0x000ef40000300a00 */
[----:B------:R0:W-:Y:S01]  /*18fc40*/  @P5 STG.E.U8 desc[UR4][R2.64], R27 ;  /* 0x0000001b02005986 */ /* 0x0001e2000c101104 */
[----:B------:R-:W-:-:S02]  /*18fc50*/  LOP3.LUT P5, RZ, R26, 0x800000, RZ, 0xc0, !PT ;  /* 0x008000001aff7812 */ /* 0x000fc400078ac0ff */
[----:B0-----:R-:W-:Y:S01]  /*18fc60*/  PRMT R27, R29, 0x7772, RZ ;  /* 0x000077721d1b7816 */ /* 0x001fe200000000ff */
[----:B------:R-:W3:Y:S10]  /*18fc70*/  LDL.LU.64 R2, [R1+0x35a8] ;  /* 0x0035a80001027983 */ /* 0x000ef40000300a00 */
[----:B----4-:R0:W-:Y:S01]  /*18fc80*/  @P5 STG.E.U8 desc[UR4][R4.64], R27 ;  /* 0x0000001b04005986 */ /* 0x0101e2000c101104 */
[----:B------:R-:W-:-:S02]  /*18fc90*/  LOP3.LUT P5, RZ, R26, 0x400000, RZ, 0xc0, !PT ;  /* 0x004000001aff7812 */ /* 0x000fc400078ac0ff */
[----:B0-----:R-:W-:Y:S01]  /*18fca0*/  PRMT R27, R29, 0x7773, RZ ;  /* 0x000077731d1b7816 */ /* 0x001fe200000000ff */
[----:B------:R-:W4:Y:S04]  /*18fcb0*/  LDL.LU.64 R4, [R1+0x35b0] ;  /* 0x0035b00001047983 */ /* 0x000f280000300a00 */
[----:B------:R-:W3:Y:S06]  /*18fcc0*/  LDL.LU R29, [R1+0x6040] ;  /* 0x00604000011d7983 */ /* 0x000eec0000300800 */
        /* <DEDUP_REMOVED lines=9> */
[----:B------:R-:W-:-:S02]  /*18fd60*/  LOP3.LUT P5, RZ, R26, 0x80000, RZ, 0xc0, !PT ;  /* 0x000800001aff7812 */ /* 0x000fc400078ac0ff */
[----:B0-----:R-:W-:-:S11]  /*18fd70*/  PRMT R27, R24, 0x7772, RZ ;  /* 0x00007772181b7816 */ /* 0x001fd600000000ff */
[----:B---3--:R0:W-:Y:S01]  /*18fd80*/  @P5 STG.E.U8 desc[UR4][R28.64], R27 ;  /* 0x0000001b1c005986 */ /* 0x0081e2000c101104 */
[----:B------:R-:W-:Y:S02]  /*18fd90*/  LOP3.LUT P5, RZ, R26, 0x40000, RZ, 0xc0, !PT ;  /* 0x000400001aff7812 */ /* 0x000fe400078ac0ff */
[----:B0-----:R-:W-:-:S11]  /*18fda0*/  PRMT R27, R24, 0x7773, RZ ;  /* 0x00007773181b7816 */ /* 0x001fd600000000ff */
[----:B------:R0:W-:Y:S02]  /*18fdb0*/  @P5 STG.E.U8 desc[UR4][R14.64], R27 ;  /* 0x0000001b0e005986 */ /* 0x0001e4000c101104 */
[C---:B0-----:R-:W-:Y:S02]  /*18fdc0*/  PRMT R27, R25.reuse, 0x7770, RZ ;  /* 0x00007770191b7816 */ /* 0x041fe400000000ff */
[----:B------:R-:W3:Y:S04]  /*18fdd0*/  LDL.LU.64 R14, [R1+0x35b8] ;  /* 0x0035b800010e7983 */ /* 0x000ee80000300a00 */
[----:B------:R0:W-:Y:S02]  /*18fde0*/  @P6 STG.E.U8 desc[UR4][R16.64], R27 ;  /* 0x0000001b10006986 */ /* 0x0001e4000c101104 */
[----:B0-----:R-:W-:-:S02]  /*18fdf0*/  PRMT R27, R25, 0x7771, RZ ;  /* 0x00007771191b7816 */ /* 0x001fc400000000ff */
[----:B------:R-:W3:Y:S04]  /*18fe00*/  LDL.LU.64 R16, [R1+0x27c0] ;  /* 0x0027c00001107983 */ /* 0x000ee80000300a00 */
[----:B------:R0:W-:Y:S02]  /*18fe10*/  @P4 STG.E.U8 desc[UR4][R18.64], R27 ;  /* 0x0000001b12004986 */ /* 0x0001e4000c101104 */
[----:B0-----:R-:W-:-:S05]  /*18fe20*/  PRMT R27, R25, 0x7772, RZ ;  /* 0x00007772191b7816 */ /* 0x001fca00000000ff */
[----:B------:R0:W-:Y:S02]  /*18fe30*/  @P3 STG.E.U8 desc[UR4][R20.64], R27 ;  /* 0x0000001b14003986 */ /* 0x0001e4000c101104 */
[----:B0-----:R-:W-:Y:S02]  /*18fe40*/  PRMT R27, R25, 0x7773, RZ ;  /* 0x00007773191b7816 */ /* 0x001fe400000000ff */
[----:B------:R-:W3:Y:S04]  /*18fe50*/  LDL.LU.64 R24, [R1+0x35c8] ;  /* 0x0035c80001187983 */ /* 0x000ee80000300a00 */
[----:B------:R0:W-:Y:S02]  /*18fe60*/  @P2 STG.E.U8 desc[UR4][R22.64], R27 ;  /* 0x0000001b16002986 */ /* 0x0001e4000c101104 */
[----:B0-----:R-:W-:-:S05]  /*18fe70*/  PRMT R27, R0, 0x7770, RZ ;  /* 0x00007770001b7816 */ /* 0x001fca00000000ff */
[----:B------:R0:W-:Y:S04]  /*18fe80*/  @P1 STG.E.U8 desc[UR4][R2.64], R27 ;  /* 0x0000001b02001986 */ /* 0x0001e8000c101104 */
[----:B0-----:R-:W3:Y:S04]  /*18fe90*/  LDL.LU.64 R2, [R1+0x35d0] ;  /* 0x0035d00001027983 */ /* 0x001ee80000300a00 */
[----:B------:R-:W3:Y:S04]  /*18fea0*/  LDL.LU.64 R18, [R1+0x35d8] ;  /* 0x0035d80001127983 */ /* 0x000ee80000300a00 */
[----:B------:R-:W3:Y:S01]  /*18feb0*/  LDL.LU R21, [R1+0x244] ;  /* 0x0002440001157983 */ /* 0x000ee20000300800 */
[----:B------:R-:W-:-:S05]  /*18fec0*/  PRMT R27, R0, 0x7771, RZ ;  /* 0x00007771001b7816 */ /* 0x000fca00000000ff */
[----:B----4-:R0:W-:Y:S04]  /*18fed0*/  @P0 STG.E.U8 desc[UR4][R4.64], R27 ;  /* 0x0000001b04000986 */ /* 0x0101e8000c101104 */
[----:B0-----:R-:W4:Y:S04]  /*18fee0*/  LDL.LU.64 R4, [R1+0x27c8] ;  /* 0x0027c80001047983 */ /* 0x001f280000300a00 */
[----:B------:R-:W4:Y:S01]  /*18fef0*/  LDL.LU R22, [R1+0x14] ;  /* 0x0000140001167983 */ /* 0x000f220000300800 */
[----:B------:R-:W-:Y:S02]  /*18ff00*/  PRMT R27, R0, 0x7772, RZ ;  /* 0x00007772001b7816 */ /* 0x000fe400000000ff */
[----:B--2---:R-:W-:-:S02]  /*18ff10*/  LOP3.LUT P3, RZ, R12, 0x40000, RZ, 0xc0, !PT ;  /* 0x000400000cff7812 */ /* 0x004fc4000786c0ff */
[C---:B------:R-:W-:Y:S02]  /*18ff20*/  LOP3.LUT P2, RZ, R12.reuse, 0x80000, RZ, 0xc0, !PT ;  /* 0x000800000cff7812 */ /* 0x040fe4000784c0ff */
[C---:B------:R-:W-:Y:S02]  /*18ff30*/  LOP3.LUT P1, RZ, R12.reuse, 0x100000, RZ, 0xc0, !PT ;  /* 0x001000000cff7812 */ /* 0x040fe4000782c0ff */
[----:B------:R-:W-:Y:S01]  /*18ff40*/  LOP3.LUT P0, RZ, R12, 0x200000, RZ, 0xc0, !PT ;  /* 0x002000000cff7812 */ /* 0x000fe2000780c0ff */
[----:B------:R-:W-:Y:S06]  /*18ff50*/  STL.64 [R1+0x5ce0], R12 ;  /* 0x005ce00c01007387 */ /* 0x000fec0000100a00 */
[----:B---3--:R0:W-:Y:S02]  /*18ff60*/  @P3 STG.E.U8 desc[UR4][R14.64], R27 ;  /* 0x0000001b0e003986 */ /* 0x0081e4000c101104 */
[----:B0-----:R-:W-:-:S05]  /*18ff70*/  PRMT R27, R0, 0x7773, RZ ;  /* 0x00007773001b7816 */ /* 0x001fca00000000ff */
[----:B------:R0:W-:Y:S02]  /*18ff80*/  @P2 STG.E.U8 desc[UR4][R16.64], R27 ;  /* 0x0000001b10002986 */ /* 0x0001e4000c101104 */
[----:B0-----:R-:W-:-:S05]  /*18ff90*/  PRMT R27, R21, 0x7770, RZ ;  /* 0x00007770151b7816 */ /* 0x001fca00000000ff */
[----:B------:R0:W-:Y:S02]  /*18ffa0*/  @P1 STG.E.U8 desc[UR4][R24.64], R27 ;  /* 0x0000001b18001986 */ /* 0x0001e4000c101104 */
[----:B0-----:R-:W-:Y:S02]  /*18ffb0*/  PRMT R27, R21, 0x7771, RZ ;  /* 0x00007771151b7816 */ /* 0x001fe400000000ff */
[----:B------:R-:W2:Y:S04]  /*18ffc0*/  LDL.LU.64 R24, [R1+0x35e0] ;  /* 0x0035e00001187983 */ /* 0x000ea80000300a00 */
[----:B------:R0:W-:Y:S01]  /*18ffd0*/  @P0 STG.E.U8 desc[UR4][R2.64], R27 ;  /* 0x0000001b02000986 */ /* 0x0001e2000c101104 */
[C---:B----4-:R-:W-:Y:S02]  /*18ffe0*/  LOP3.LUT P4, RZ, R22.reuse, 0x1, RZ, 0xc0, !PT ;  /* 0x0000000116ff7812 */ /* 0x050fe4000788c0ff */
[----:B------:R-:W-:-:S02]  /*18fff0*/  LOP3.LUT P3, RZ, R22, 0x2, RZ, 0xc0, !PT ;  /* 0x0000000216ff7812 */ /* 0x000fc4000786c0ff */
[C---:B------:R-:W-:Y:S02]  /*190000*/  LOP3.LUT P2, RZ, R22.reuse, 0x4, RZ, 0xc0, !PT ;  /* 0x0000000416ff7812 */ /* 0x040fe4000784c0ff */
[C---:B------:R-:W-:Y:S02]  /*190010*/  LOP3.LUT P1, RZ, R22.reuse, 0x8, RZ, 0xc0, !PT ;  /* 0x0000000816ff7812 */ /* 0x040fe4000782c0ff */
[----:B------:R-:W-:Y:S01]  /*190020*/  LOP3.LUT P0, RZ, R22, 0x10, RZ, 0xc0, !PT ;  /* 0x0000001016ff7812 */ /* 0x000fe2000780c0ff */
[----:B0-----:R-:W3:Y:S04]  /*190030*/  LDL.LU.64 R2, [R1+0x35e8] ;  /* 0x0035e80001027983 */ /* 0x001ee80000300a00 */
[----:B------:R-:W4:Y:S04]  /*190040*/  LDL.LU R0, [R1+0x248] ;  /* 0x0002480001007983 */ /* 0x000f280000300800 */
[----:B------:R0:W-:Y:S04]  /*190050*/  STL [R1+0x6020], R22 ;  /* 0x0060201601007387 */ /* 0x0001e80000100800 */
        /* <DEDUP_REMOVED lines=26> */
[----:B------:R-:W-:Y:S01]  /*190200*/  LOP3.LUT P5, RZ, R12, 0x400000, RZ, 0xc0, !PT ;  /* 0x004000000cff7812 */ /* 0x000fe200078ac0ff */
[----:B--2---:R0:W-:Y:S04]  /*190210*/  STL.64 [R1+0x6028], R22 ;  /* 0x0060281601007387 */ /* 0x0041e80000100a00 */
[----:B0-----:R-:W2:Y:S04]  /*190220*/  LDL.LU.64 R22, [R1+0x35f8] ;  /* 0x0035f80001167983 */ /* 0x001ea80000300a00 */
[----:B------:R-:W4:Y:S04]  /*190230*/  LDL.LU.64 R12, [R1+0x3600] ;  /* 0x00360000010c7983 */ /* 0x000f280000300a00 */
[----:B------:R-:W4:Y:S04]  /*190240*/  LDL.LU.64 R10, [R1+0x3608] ;  /* 0x00360800010a7983 */ /* 0x000f280000300a00 */
[----:B------:R-:W3:Y:S01]  /*190250*/  LDL.LU.64 R28, [R1+0x3610] ;  /* 0x00361000011c7983 */ /* 0x000ee20000300a00 */
[----:B------:R-:W-:-:S05]  /*190260*/  PRMT R27, R21, 0x7772, RZ ;  /* 0x00007772151b7816 */ /* 0x000fca00000000ff */
[----:B------:R-:W-:Y:S01]  /*190270*/  @P5 STG.E.U8 desc[UR4][R18.64], R27 ;  /* 0x0000001b12005986 */ /* 0x000fe2000c101104 */
[----:B------:R-:W-:-:S03]  /*190280*/  LOP3.LUT P5, RZ, R26, 0x20000, RZ, 0xc0, !PT ;  /* 0x000200001aff7812 */ /* 0x000fc600078ac0ff */
[----:B---3--:R0:W-:Y:S04]  /*190290*/  STL [R1+0x6024], R29 ;  /* 0x0060241d01007387 */ /* 0x0081e80000100800 */
[----:B0-----:R-:W3:Y:S01]  /*1902a0*/  LDL.LU R29, [R1+0x224] ;  /* 0x00022400011d7983 */ /* 0x001ee20000300800 */
[----:B------:R-:W-:-:S03]  /*1902b0*/  PRMT R27, R21, 0x7773, RZ ;  /* 0x00007773151b7816 */ /* 0x000fc600000000ff */
[----:B------:R-:W4:Y:S04]  /*1902c0*/  LDL.LU.64 R14, [R1+0x27d8] ;  /* 0x0027d800010e7983 */ /* 0x000f280000300a00 */
[----:B------:R0:W-:Y:S01]  /*1902d0*/  @P5 STG.E.U8 desc[UR4][R4.64], R27 ;  /* 0x0000001b04005986 */ /* 0x0001e2000c101104 */
[----:B------:R-:W-:-:S03]  /*1902e0*/  LOP3.LUT P5, RZ, R26, 0x10000, RZ, 0xc0, !PT ;  /* 0x000100001aff7812 */ /* 0x000fc600078ac0ff */
[----:B------:R-:W4:Y:S04]  /*1902f0*/  LDL.LU.64 R16, [R1+0x3630] ;  /* 0x0036300001107983 */ /* 0x000f280000300a00 */
[----:B0-----:R-:W4:Y:S04]  /*190300*/  LDL.LU R5, [R1+0x228] ;  /* 0x0002280001057983 */ /* 0x001f280000300800 */
[----:B------:R-:W4:Y:S04]  /*190310*/  LDL.LU R4, [R1+0x24c] ;  /* 0x00024c0001047983 */ /* 0x000f280000300800 */
[----:B------:R-:W4:Y:S04]  /*190320*/  LDL.LU.64 R18, [R1+0x3640] ;  /* 0x0036400001127983 */ /* 0x000f280000300a00 */
[----:B------:R-:W4:Y:S01]  /*190330*/  LDL.LU.64 R20, [R1+0x3648] ;  /* 0x0036480001147983 */ /* 0x000f220000300a00 */
[----:B---3--:R-:W-:-:S05]  /*190340*/  PRMT R27, R29, 0x7770, RZ ;  /* 0x000077701d1b7816 */ /* 0x008fca00000000ff */
[----:B------:R0:W-:Y:S01]  /*190350*/  @P5 STG.E.U8 desc[UR4][R24.64], R27 ;  /* 0x0000001b18005986 */ /* 0x0001e2000c101104 */
[C---:B------:R-:W-:Y:S02]  /*190360*/  LOP3.LUT P5, RZ, R26.reuse, 0x8000, RZ, 0xc0, !PT ;  /* 0x000080001aff7812 */ /* 0x040fe400078ac0ff */
[----:B0-----:R-:W-:Y:S01]  /*190370*/  PRMT R27, R29, 0x7771, RZ ;  /* 0x000077711d1b7816 */ /* 0x001fe200000000ff */
[----:B------:R-:W3:Y:S10]  /*190380*/  LDL.LU.64 R24, [R1+0x27e0] ;  /* 0x0027e00001187983 */ /* 0x000ef40000300a00 */
[----:B------:R0:W-:Y:S01]  /*190390*/  @P5 STG.E.U8 desc[UR4][R2.64], R27 ;  /* 0x0000001b02005986 */ /* 0x0001e2000c101104 */
[----:B------:R-:W-:-:S02]  /*1903a0*/  LOP3.LUT P5, RZ, R26, 0x4000, RZ, 0xc0, !PT ;  /* 0x000040001aff7812 */ /* 0x000fc400078ac0ff */
[C---:B0-----:R-:W-:Y:S01]  /*1903b0*/  PRMT R27, R29.reuse, 0x7772, RZ ;  /* 0x000077721d1b7816 */ /* 0x041fe200000000ff */
[----:B------:R-:W3:Y:S10]  /*1903c0*/  LDL.LU.64 R2, [R1+0x3650] ;  /* 0x0036500001027983 */ /* 0x000ef40000300a00 */
[----:B--2---:R0:W-:Y:S04]  /*1903d0*/  @P5 STG.E.U8 desc[UR4][R22.64], R27 ;  /* 0x0000001b16005986 */ /* 0x0041e8000c101104 */
[----:B0-----:R-:W2:Y:S01]  /*1903e0*/  LDL.LU.64 R22, [R1+0x6028] ;  /* 0x0060280001167983 */ /* 0x001ea20000300a00 */
[----:B------:R-:W-:-:S03]  /*1903f0*/  PRMT R27, R29, 0x7773, RZ ;  /* 0x000077731d1b7816 */ /* 0x000fc600000000ff */
[----:B------:R-:W3:Y:S01]  /*190400*/  LDL.LU R29, [R1+0x6024] ;  /* 0x00602400011d7983 */ /* 0x000ee20000300800 */
[----:B------:R-:W-:-:S13]  /*190410*/  LOP3.LUT P5, RZ, R26, 0x2000, RZ, 0xc0, !PT ;  /* 0x000020001aff7812 */ /* 0x000fda00078ac0ff */
[----:B--2---:R0:W-:Y:S04]  /*190420*/  @P5 STG.E.U8 desc[UR4][R22.64], R27 ;  /* 0x0000001b16005986 */ /* 0x0041e8000c101104 */
[----:B0-----:R-:W2:Y:S01]  /*190430*/  LDL.LU R22, [R1+0x6020] ;  /* 0x0060200001167983 */ /* 0x001ea20000300800 */
[----:B------:R-:W-:Y:S02]  /*190440*/  LOP3.LUT P5, RZ, R26, 0x1000, RZ, 0xc0, !PT ;  /* 0x000010001aff7812 */ /* 0x000fe400078ac0ff */
[----:B----4-:R-:W-:-:S11]  /*190450*/  PRMT R27, R0, 0x7770, RZ ;  /* 0x00007770001b7816 */ /* 0x010fd600000000ff */
[----:B------:R0:W-:Y:S01]  /*190460*/  @P5 STG.E.U8 desc[UR4][R12.64], R27 ;  /* 0x0000001b0c005986 */ /* 0x0001e2000c101104 */
[----:B------:R-:W-:Y:S02]  /*190470*/  LOP3.LUT P5, RZ, R26, 0x800, RZ, 0xc0, !PT ;  /* 0x000008001aff7812 */ /* 0x000fe400078ac0ff */
[----:B0-----:R-:W-:-:S11]  /*190480*/  PRMT R27, R0, 0x7771, RZ ;  /* 0x00007771001b7816 */ /* 0x001fd600000000ff */
[----:B------:R0:W-:Y:S01]  /*190490*/  @P5 STG.E.U8 desc[UR4][R10.64], R27 ;  /* 0x0000001b0a005986 */ /* 0x0001e2000c101104 */
[----:B------:R-:W-:Y:S02]  /*1904a0*/  LOP3.LUT P5, RZ, R26, 0x400, RZ, 0xc0, !PT ;  /* 0x000004001aff7812 */ /* 0x000fe400078ac0ff */
[----:B0-----:R-:W-:-:S11]  /*1904b0*/  PRMT R27, R0, 0x7772, RZ ;  /* 0x00007772001b7816 */ /* 0x001fd600000000ff */
[----:B---3--:R0:W-:Y:S02]  /*1904c0*/  @P5 STG.E.U8 desc[UR4][R28.64], R27 ;  /* 0x0000001b1c005986 */ /* 0x0081e4000c101104 */
        /* <DEDUP_REMOVED lines=12> */
[----:B0-----:R-:W-:-:S05]  /*190590*/  PRMT R27, R4, 0x7770, RZ ;  /* 0x00007770041b7816 */ /* 0x001fca00000000ff */
[----:B------:R0:W-:Y:S04]  /*1905a0*/  @P0 STG.E.U8 desc[UR4][R2.64], R27 ;  /* 0x0000001b02000986 */ /* 0x0001e8000c101104 */
        /* <DEDUP_REMOVED lines=29> */
[----:B---3--:R0:W-:Y:S01]  /*190780*/  @P3 STG.E.U8 desc[UR4][R14.64], R27 ;  /* 0x0000001b0e003986 */ /* 0x0081e2000c101104 */
        /* <DEDUP_REMOVED lines=8> */
[----:B----4-:R0:W-:Y:S02]  /*190810*/  @P2 STG.E.U8 desc[UR4][R20.64], R27 ;  /* 0x0000001b14002986 */ /* 0x0101e4000c101104 */
[----:B0-----:R-:W-:Y:S02]  /*190820*/  PRMT R27, R4, 0x7773, RZ ;  /* 0x00007773041b7816 */ /* 0x001fe400000000ff */
[----:B------:R-:W2:Y:S04]  /*190830*/  LDL.LU.64 R20, [R1+0x27f0] ;  /* 0x0027f00001147983 */ /* 0x000ea80000300a00 */
[----:B------:R0:W-:Y:S04]  /*190840*/  @P1 STG.E.U8 desc[UR4][R2.64], R27 ;  /* 0x0000001b02001986 */ /* 0x0001e8000c101104 */
[----:B0-----:R-:W3:Y:S01]  /*190850*/  LDL.LU.64 R2, [R1+0x36d0] ;  /* 0x0036d00001027983 */ /* 0x001ee20000300a00 */
[----:B------:R-:W-:-:S05]  /*190860*/  PRMT R27, R5, 0x7770, RZ ;  /* 0x00007770051b7816 */ /* 0x000fca00000000ff */
[----:B------:R0:W-:Y:S02]  /*190870*/  @P0 STG.E.U8 desc[UR4][R16.64], R27 ;  /* 0x0000001b10000986 */ /* 0x0001e4000c101104 */
[----:B0-----:R-:W-:-:S05]  /*190880*/  PRMT R27, R5, 0x7771, RZ ;  /* 0x00007771051b7816 */ /* 0x001fca00000000ff */
[----:B------:R0:W-:Y:S04]  /*190890*/  @P5 STG.E.U8 desc[UR4][R24.64], R27 ;  /* 0x0000001b18005986 */ /* 0x0001e8000c101104 */
[----:B0-----:R-:W4:Y:S04]  /*1908a0*/  LDL.LU.64 R24, [R1+0x27f8] ;  /* 0x0027f80001187983 */ /* 0x001f280000300a00 */
[----:B----4-:R0:W-:Y:S04]  /*1908b0*/  STL.64 [R1+0x6010], R24 ;  /* 0x0060101801007387 */ /* 0x0101e80000100a00 */
[----:B0-----:R-:W4:Y:S01]  /*1908c0*/  LDL.LU.64 R24, [R1+0x36e0] ;  /* 0x0036e00001187983 */ /* 0x001f220000300a00 */
[----:B------:R-:W-:-:S02]  /*1908d0*/  LOP3.LUT P5, RZ, R26, 0x200, RZ, 0xc0, !PT ;  /* 0x000002001aff7812 */ /* 0x000fc400078ac0ff */
[----:B------:R-:W-:-:S11]  /*1908e0*/  PRMT R27, R5, 0x7772, RZ ;  /* 0x00007772051b7816 */ /* 0x000fd600000000ff */
[----:B------:R0:W-:Y:S01]  /*1908f0*/  @P5 STG.E.U8 desc[UR4][R18.64], R27 ;  /* 0x0000001b12005986 */ /* 0x0001e2000c101104 */
[C---:B------:R-:W-:Y:S02]  /*190900*/  LOP3.LUT P5, RZ, R26.reuse, 0x100, RZ, 0xc0, !PT ;  /* 0x000001001aff7812 */ /* 0x040fe400078ac0ff */
[----:B0-----:R-:W-:Y:S01]  /*190910*/  PRMT R27, R5, 0x7773, RZ ;  /* 0x00007773051b7816 */ /* 0x001fe200000000ff */
[----:B----4-:R0:W-:Y:S04]  /*190920*/  STL.64 [R1+0x6018], R24 ;  /* 0x0060181801007387 */ /* 0x0101e80000100a00 */
[----:B0-----:R-:W4:Y:S06]  /*190930*/  LDL.LU.64 R24, [R1+0x36d8] ;  /* 0x0036d80001187983 */ /* 0x001f2c0000300a00 */
[----:B--2---:R0:W-:Y:S01]  /*190940*/  @P5 STG.E.U8 desc[UR4][R20.64], R27 ;  /* 0x0000001b14005986 */ /* 0x0041e2000c101104 */
[----:B------:R-:W-:-:S03]  /*190950*/  LOP3.LUT P5, RZ, R26, 0x80, RZ, 0xc0, !PT ;  /* 0x000000801aff7812 */ /* 0x000fc600078ac0ff */
[----:B------:R-:W2:Y:S04]  /*190960*/  LDL.LU R0, [R1+0x270] ;  /* 0x0002700001007983 */ /* 0x000ea80000300800 */
[----:B------:R-:W2:Y:S01]  /*190970*/  LDL.LU.64 R12, [R1+0x36f8] ;  /* 0x0036f800010c7983 */ /* 0x000ea20000300a00 */
[----:B0-----:R-:W-:-:S03]  /*190980*/  PRMT R27, R23, 0x7770, RZ ;  /* 0x00007770171b7816 */ /* 0x001fc600000000ff */
[----:B------:R-:W2:Y:S04]  /*190990*/  LDL.LU.64 R10, [R1+0x3708] ;  /* 0x00370800010a7983 */ /* 0x000ea80000300a00 */
[----:B---3--:R0:W-:Y:S01]  /*1909a0*/  @P5 STG.E.U8 desc[UR4][R2.64], R27 ;  /* 0x0000001b02005986 */ /* 0x0081e2000c101104 */
[----:B------:R-:W-:-:S03]  /*1909b0*/  LOP3.LUT P5, RZ, R26, 0x40, RZ, 0xc0, !PT ;  /* 0x000000401aff7812 */ /* 0x000fc600078ac0ff */
[----:B------:R-:W3:Y:S04]  /*1909c0*/  LDL.LU R4, [R1+0x294] ;  /* 0x0002940001047983 */ /* 0x000ee80000300800 */
[----:B------:R-:W3:Y:S04]  /*1909d0*/  LDL.LU.64 R28, [R1+0x3728] ;  /* 0x00372800011c7983 */ /* 0x000ee80000300a00 */
[----:B------:R-:W3:Y:S01]  /*1909e0*/  LDL.LU.64 R14, [R1+0x2800] ;  /* 0x00280000010e7983 */ /* 0x000ee20000300a00 */
[----:B0-----:R-:W-:-:S03]  /*1909f0*/  PRMT R27, R23, 0x7771, RZ ;  /* 0x00007771171b7816 */ /* 0x001fc600000000ff */
[----:B------:R-:W3:Y:S01]  /*190a00*/  LDL.LU.64 R16, [R1+0x3748] ;  /* 0x0037480001107983 */ /* 0x000ee20000300a00 */
[----:B------:R-:W-:-:S03]  /*190a10*/  IMAD.MOV.U32 R5, RZ, RZ, R6 ;  /* 0x000000ffff057224 */ /* 0x000fc600078e0006 */
[----:B------:R-:W3:Y:S04]  /*190a20*/  LDL.LU.64 R18, [R1+0x3760] ;  /* 0x0037600001127983 */ /* 0x000ee80000300a00 */
[----:B------:R-:W3:Y:S04]  /*190a30*/  LDL.LU.64 R20, [R1+0x3788] ;  /* 0x0037880001147983 */ /* 0x000ee80000300a00 */
[----:B------:R-:W3:Y:S04]  /*190a40*/  LDL.LU.64 R2, [R1+0x2808] ;  /* 0x0028080001027983 */ /* 0x000ee80000300a00 */
[----:B------:R-:W3:Y:S04]  /*190a50*/  LDL.LU R6, [R1+0x18] ;  /* 0x0000180001067983 */ /* 0x000ee80000300800 */
[----:B----4-:R0:W-:Y:S04]  /*190a60*/  @P5 STG.E.U8 desc[UR4][R24.64], R27 ;  /* 0x0000001b18005986 */ /* 0x0101e8000c101104 */
[----:B0-----:R-:W4:Y:S01]  /*190a70*/  LDL.LU.64 R24, [R1+0x6018] ;  /* 0x0060180001187983 */ /* 0x001f220000300a00 */
[----:B------:R-:W-:-:S02]  /*190a80*/  LOP3.LUT P5, RZ, R26, 0x20, RZ, 0xc0, !PT ;  /* 0x000000201aff7812 */ /* 0x000fc400078ac0ff */
[----:B------:R-:W-:-:S11]  /*190a90*/  PRMT R27, R23, 0x7772, RZ ;  /* 0x00007772171b7816 */ /* 0x000fd600000000ff */
[----:B----4-:R0:W-:Y:S04]  /*190aa0*/  @P5 STG.E.U8 desc[UR4][R24.64], R27 ;  /* 0x0000001b18005986 */ /* 0x0101e8000c101104 */
[----:B0-----:R-:W4:Y:S01]  /*190ab0*/  LDL.LU.64 R24, [R1+0x6010] ;  /* 0x0060100001187983 */ /* 0x001f220000300a00 */
[----:B------:R-:W-:Y:S02]  /*190ac0*/  LOP3.LUT P5, RZ, R26, 0x10, RZ, 0xc0, !PT ;  /* 0x000000101aff7812 */ /* 0x000fe400078ac0ff */
[----:B------:R-:W-:Y:S02]  /*190ad0*/  PRMT R27, R23, 0x7773, RZ ;  /* 0x00007773171b7816 */ /* 0x000fe400000000ff */
[C---:B------:R-:W-:Y:S02]  /*190ae0*/  LOP3.LUT P6, RZ, R22.reuse, 0x40000, RZ, 0xc0, !PT ;  /* 0x0004000016ff7812 */ /* 0x040fe400078cc0ff */
[----:B------:R-:W-:-:S02]  /*190af0*/  LOP3.LUT P4, RZ, R22, 0x80000, RZ, 0xc0, !PT ;  /* 0x0008000016ff7812 */ /* 0x000fc4000788c0ff */
[C---:B------:R-:W-:Y:S02]  /*190b00*/  LOP3.LUT P3, RZ, R22.reuse, 0x100000, RZ, 0xc0, !PT ;  /* 0x0010000016ff7812 */ /* 0x040fe4000786c0ff */
[C---:B------:R-:W-:Y:S02]  /*190b10*/  LOP3.LUT P2, RZ, R22.reuse, 0x200000, RZ, 0xc0, !PT ;  /* 0x0020000016ff7812 */ /* 0x040fe4000784c0ff */
[C---:B------:R-:W-:Y:S02]  /*190b20*/  LOP3.LUT P1, RZ, R22.reuse, 0x400000, RZ, 0xc0, !PT ;  /* 0x0040000016ff7812 */ /* 0x040fe4000782c0ff */
[----:B------:R-:W-:Y:S01]  /*190b30*/  LOP3.LUT P0, RZ, R22, 0x800000, RZ, 0xc0, !PT ;  /* 0x0080000016ff7812 */ /* 0x000fe2000780c0ff */
[----:B------:R-:W-:Y:S01]  /*190b40*/  IMAD.MOV.U32 R23, RZ, RZ, R5 ;  /* 0x000000ffff177224 */ /* 0x000fe200078e0005 */
[----:B----4-:R2:W-:Y:S01]  /*190b50*/  @P5 STG.E.U8 desc[UR4][R24.64], R27 ;  /* 0x0000001b18005986 */ /* 0x0105e2000c101104 */
[----:B------:R-:W-:Y:S02]  /*190b60*/  LOP3.LUT P5, RZ, R26, 0x8, RZ, 0xc0, !PT ;  /* 0x000000081aff7812 */ /* 0x000fe400078ac0ff */
[----:B--2---:R-:W-:Y:S01]  /*190b70*/  PRMT R27, R0, 0x7770, RZ ;  /* 0x00007770001b7816 */ /* 0x004fe200000000ff */
[----:B------:R-:W2:Y:S10]  /*190b80*/  LDL.LU.64 R24, [R1+0x6008] ;  /* 0x0060080001187983 */ /* 0x000eb40000300a00 */
[----:B------:R0:W-:Y:S01]  /*190b90*/  @P5 STG.E.U8 desc[UR4][R12.64], R27 ;  /* 0x0000001b0c005986 */ /* 0x0001e2000c101104 */
[----:B------:R-:W-:-:S02]  /*190ba0*/  LOP3.LUT P5, RZ, R26, 0x4, RZ, 0xc0, !PT ;  /* 0x000000041aff7812 */ /* 0x000fc400078ac0ff */
[----:B0-----:R-:W-:-:S11]  /*190bb0*/  PRMT R27, R0, 0x7771, RZ ;  /* 0x00007771001b7816 */ /* 0x001fd600000000ff */
        /* <DEDUP_REMOVED lines=14> */
[----:B0-----:R-:W4:Y:S04]  /*190ca0*/  LDL.LU.64 R2, [R1+0x37f0] ;  /* 0x0037f00001027983 */ /* 0x001f280000300a00 */
[----:B------:R-:W2:Y:S04]  /*190cb0*/  LDL.LU.64 R4, [R1+0x3808] ;  /* 0x0038080001047983 */ /* 0x000ea80000300a00 */
[----:B------:R-:W3:Y:S01]  /*190cc0*/  LDL.LU R0, [R1+0x274] ;  /* 0x0002740001007983 */ /* 0x000ee20000300800 */
[----:B------:R-:W-:-:S02]  /*190cd0*/  LOP3.LUT P3, RZ, R22, 0x1000000, RZ, 0xc0, !PT ;  /* 0x0100000016ff7812 */ /* 0x000fc4000786c0ff */
[C---:B------:R-:W-:Y:S01]  /*190ce0*/  LOP3.LUT P2, RZ, R22.reuse, 0x2000000, RZ, 0xc0, !PT ;  /* 0x0200000016ff7812 */ /* 0x040fe2000784c0ff */
[----:B------:R-:W2:Y:S01]  /*190cf0*/  LDL.LU.64 R14, [R1+0x2810] ;  /* 0x00281000010e7983 */ /* 0x000ea20000300a00 */
[----:B------:R-:W-:-:S03]  /*190d00*/  LOP3.LUT P1, RZ, R22, 0x4000000, RZ, 0xc0, !PT ;  /* 0x0400000016ff7812 */ /* 0x000fc6000782c0ff */
[----:B------:R-:W2:Y:S01]  /*190d10*/  LDL.LU.64 R18, [R1+0x3848] ;  /* 0x0038480001127983 */ /* 0x000ea20000300a00 */
[----:B---3--:R-:W-:-:S05]  /*190d20*/  PRMT R27, R0, 0x7770, RZ ;  /* 0x00007770001b7816 */ /* 0x008fca00000000ff */
[----:B------:R0:W-:Y:S02]  /*190d30*/  @P3 STG.E.U8 desc[UR4][R20.64], R27 ;  /* 0x0000001b14003986 */ /* 0x0001e4000c101104 */
[C---:B0-----:R-:W-:Y:S02]  /*190d40*/  PRMT R27, R0.reuse, 0x7771, RZ ;  /* 0x00007771001b7816 */ /* 0x041fe400000000ff */
[----:B------:R-:W3:Y:S04]  /*190d50*/  LDL.LU.64 R20, [R1+0x3870] ;  /* 0x0038700001147983 */ /* 0x000ee80000300a00 */
[----:B----4-:R0:W-:Y:S02]  /*190d60*/  @P2 STG.E.U8 desc[UR4][R2.64], R27 ;  /* 0x0000001b02002986 */ /* 0x0101e4000c101104 */
[----:B0-----:R-:W-:-:S02]  /*190d70*/  PRMT R27, R0, 0x7772, RZ ;  /* 0x00007772001b7816 */ /* 0x001fc400000000ff */
[----:B------:R-:W4:Y:S04]  /*190d80*/  LDL.LU.64 R2, [R1+0x3888] ;  /* 0x0038880001027983 */ /* 0x000f280000300a00 */
[----:B------:R-:W4:Y:S04]  /*190d90*/  LDL.LU R17, [R1+0x278] ;  /* 0x0002780001117983 */ /* 0x000f280000300800 */
[----:B--2---:R0:W-:Y:S04]  /*190da0*/  @P1 STG.E.U8 desc[UR4][R4.64], R27 ;  /* 0x0000001b04001986 */ /* 0x0041e8000c101104 */
[----:B0-----:R-:W2:Y:S04]  /*190db0*/  LDL.LU.64 R4, [R1+0x2818] ;  /* 0x0028180001047983 */ /* 0x001ea80000300a00 */
[----:B------:R-:W3:Y:S04]  /*190dc0*/  LDL.LU.64 R12, [R1+0x38f8] ;  /* 0x0038f800010c7983 */ /* 0x000ee80000300a00 */
[----:B---3--:R0:W-:Y:S04]  /*190dd0*/  STL.64 [R1+0x5ff8], R12 ;  /* 0x005ff80c01007387 */ /* 0x0081e80000100a00 */
[----:B0-----:R-:W3:Y:S01]  /*190de0*/  LDL.LU.64 R12, [R1+0x38d8] ;  /* 0x0038d800010c7983 */ /* 0x001ee20000300a00 */
        /* <DEDUP_REMOVED lines=19> */
[----:B---3--:R0:W-:Y:S04]  /*190f20*/  STL.64 [R1+0x6000], R12 ;  /* 0x0060000c01007387 */ /* 0x0081e80000100a00 */
[----:B0-----:R-:W3:Y:S01]  /*190f30*/  LDL.LU.64 R12, [R1+0x38b0] ;  /* 0x0038b000010c7983 */ /* 0x001ee20000300a00 */
[----:B------:R-:W-:Y:S02]  /*190f40*/  LOP3.LUT R26, R26, 0xfffffffe, RZ, 0xc0, !PT ;  /* 0xfffffffe1a1a7812 */ /* 0x000fe400078ec0ff */
[----:B------:R-:W-:Y:S01]  /*190f50*/  LOP3.LUT P0, RZ, R22, 0x8000000, RZ, 0xc0, !PT ;  /* 0x0800000016ff7812 */ /* 0x000fe2000780c0ff */
[----:B------:R-:W3:Y:S04]  /*190f60*/  LDL.LU.64 R10, [R1+0x2820] ;  /* 0x00282000010a7983 */ /* 0x000ee80000300a00 */
[----:B------:R-:W-:-:S02]  /*190f70*/  @P5 LOP3.LUT R26, R26, 0x1, RZ, 0xfc, !PT ;  /* 0x000000011a1a5812 */ /* 0x000fc400078efcff */
[----:B------:R-:W-:Y:S01]  /*190f80*/  LOP3.LUT P5, RZ, R22, 0x20000000, RZ, 0xc0, !PT ;  /* 0x2000000016ff7812 */ /* 0x000fe200078ac0ff */
[----:B------:R-:W3:Y:S01]  /*190f90*/  LDL.LU.64 R28, [R1+0x3930] ;  /* 0x00393000011c7983 */ /* 0x000ee20000300a00 */
[----:B------:R-:W-:Y:S02]  /*190fa0*/  LOP3.LUT R26, R26, 0xfffffffd, RZ, 0xc0, !PT ;  /* 0xfffffffd1a1a7812 */ /* 0x000fe400078ec0ff */
[----:B------:R-:W-:Y:S02]  /*190fb0*/  PRMT R27, R0, 0x7773, RZ ;  /* 0x00007773001b7816 */ /* 0x000fe400000000ff */
[----:B------:R-:W3:Y:S07]  /*190fc0*/  LDL.LU R0, [R1+0x29c] ;  /* 0x00029c0001007983 */ /* 0x000eee0000300800 */
[----:B------:R-:W-:Y:S01]  /*190fd0*/  @P5 LOP3.LUT R26, R26, 0x2, RZ, 0xfc, !PT ;  /* 0x000000021a1a5812 */ /* 0x000fe200078efcff */
[----:B------:R0:W-:Y:S01]  /*190fe0*/  @P0 STG.E.U8 desc[UR4][R14.64], R27 ;  /* 0x0000001b0e000986 */ /* 0x0001e2000c101104 */
[----:B------:R-:W-:-:S03]  /*190ff0*/  LOP3.LUT P5, RZ, R22, 0x10000000, RZ, 0xc0, !PT ;  /* 0x1000000016ff7812 */ /* 0x000fc600078ac0ff */
[----:B------:R-:W3:Y:S01]  /*191000*/  LDL.LU R16, [R1+0x27c] ;  /* 0x00027c0001107983 */ /* 0x000ee20000300800 */
[----:B0-----:R-:W-:-:S03]  /*191010*/  PRMT R27, R23, 0x7770, RZ ;  /* 0x00007770171b7816 */ /* 0x001fc600000000ff */
[----:B------:R-:W3:Y:S06]  /*191020*/  LDL.LU.64 R14, [R1+0x3948] ;  /* 0x00394800010e7983 */ /* 0x000eec0000300a00 */
[----:B------:R0:W-:Y:S01]  /*191030*/  @P5 STG.E.U8 desc[UR4][R18.64], R27 ;  /* 0x0000001b12005986 */ /* 0x0001e2000c101104 */
[C---:B------:R-:W-:Y:S02]  /*191040*/  LOP3.LUT P5, RZ, R26.reuse, 0x2, RZ, 0xc0, !PT ;  /* 0x000000021aff7812 */ /* 0x040fe400078ac0ff */
[----:B0-----:R-:W-:Y:S01]  /*191050*/  PRMT R27, R23, 0x7771, RZ ;  /* 0x00007771171b7816 */ /* 0x001fe200000000ff */
[----:B------:R-:W3:Y:S10]  /*191060*/  LDL.LU.64 R18, [R1+0x3960] ;  /* 0x0039600001127983 */ /* 0x000ef40000300a00 */
[----:B------:R0:W-:Y:S01]  /*191070*/  @P5 STG.E.U8 desc[UR4][R20.64], R27 ;  /* 0x0000001b14005986 */ /* 0x0001e2000c101104 */
[----:B------:R-:W-:Y:S01]  /*191080*/  LOP3.LUT P5, RZ, R26, 0x1, RZ, 0xc0, !PT ;  /* 0x000000011aff7812 */ /* 0x000fe200078ac0ff */
[----:B0-----:R-:W-:-:S02]  /*191090*/  IMAD.MOV.U32 R27, RZ, RZ, R23 ;  /* 0x000000ffff1b7224 */ /* 0x001fc400078e0017 */
[----:B------:R-:W3:Y:S03]  /*1910a0*/  LDL.LU.64 R20, [R1+0x2828] ;  /* 0x0028280001147983 */ /* 0x000ee60000300a00 */
[----:B------:R-:W-:Y:S01]  /*1910b0*/  PRMT R26, R27, 0x7772, RZ ;  /* 0x000077721b1a7816 */ /* 0x000fe200000000ff */
[----:B------:R-:W3:Y:S06]  /*1910c0*/  LDL.LU.64 R22, [R1+0x39a0] ;  /* 0x0039a00001167983 */ /* 0x000eec0000300a00 */
[----:B----4-:R0:W-:Y:S01]  /*1910d0*/  @P5 STG.E.U8 desc[UR4][R2.64], R26 ;  /* 0x0000001a02005986 */ /* 0x0101e2000c101104 */
[----:B------:R-:W-:-:S02]  /*1910e0*/  LOP3.LUT P5, RZ, R25, 0x80000000, RZ, 0xc0, !PT ;  /* 0x8000000019ff7812 */ /* 0x000fc400078ac0ff */
[----:B0-----:R-:W-:Y:S01]  /*1910f0*/  PRMT R26, R27, 0x7773, RZ ;  /* 0x000077731b1a7816 */ /* 0x001fe200000000ff */
[----:B------:R-:W4:Y:S10]  /*191100*/  LDL.LU.64 R2, [R1+0x39c8] ;  /* 0x0039c80001027983 */ /* 0x000f340000300a00 */
[----:B--2---:R0:W-:Y:S01]  /*191110*/  @P5 STG.E.U8 desc[UR4][R4.64], R26 ;  /* 0x0000001a04005986 */ /* 0x0041e2000c101104 */
[----:B------:R-:W-:-:S02]  /*191120*/  LOP3.LUT P5, RZ, R25, 0x40000000, RZ, 0xc0, !PT ;  /* 0x4000000019ff7812 */ /* 0x000fc400078ac0ff */
[----:B0-----:R-:W-:Y:S01]  /*191130*/  PRMT R26, R17, 0x7770, RZ ;  /* 0x00007770111a7816 */ /* 0x001fe200000000ff */
[----:B------:R-:W2:Y:S10]  /*191140*/  LDL.LU.64 R4, [R1+0x39e0] ;  /* 0x0039e00001047983 */ /* 0x000eb40000300a00 */
[----:B---3--:R0:W-:Y:S04]  /*191150*/  @P5 STG.E.U8 desc[UR4][R12.64], R26 ;  /* 0x0000001a0c005986 */ /* 0x0081e8000c101104 */
[----:B0-----:R-:W3:Y:S01]  /*191160*/  LDL.LU.64 R12, [R1+0x6000] ;  /* 0x00600000010c7983 */ /* 0x001ee20000300a00 */
[----:B------:R-:W-:-:S02]  /*191170*/  LOP3.LUT P5, RZ, R25, 0x20000000, RZ, 0xc0, !PT ;  /* 0x2000000019ff7812 */ /* 0x000fc400078ac0ff */
[----:B------:R-:W-:-:S11]  /*191180*/  PRMT R26, R17, 0x7771, RZ ;  /* 0x00007771111a7816 */ /* 0x000fd600000000ff */
[----:B---3--:R0:W-:Y:S04]  /*191190*/  @P5 STG.E.U8 desc[UR4][R12.64], R26 ;  /* 0x0000001a0c005986 */ /* 0x0081e8000c101104 */
[----:B0-----:R-:W3:Y:S01]  /*1911a0*/  LDL.LU.64 R12, [R1+0x5ff8] ;  /* 0x005ff800010c7983 */ /* 0x001ee20000300a00 */
        /* <DEDUP_REMOVED lines=8> */
[----:B---3--:R0:W-:Y:S01]  /*191230*/  @P5 STG.E.U8 desc[UR4][R12.64], R26 ;  /* 0x0000001a0c005986 */ /* 0x0081e2000c101104 */
[----:B------:R-:W-:Y:S02]  /*191240*/  LOP3.LUT P5, RZ, R25, 0x8000000, RZ, 0xc0, !PT ;  /* 0x0800000019ff7812 */ /* 0x000fe400078ac0ff */
[----:B0-----:R-:W-:-:S11]  /*191250*/  PRMT R26, R17, 0x7773, RZ ;  /* 0x00007773111a7816 */ /* 0x001fd600000000ff */
        /* <DEDUP_REMOVED lines=14> */
[----:B----4-:R0:W-:Y:S02]  /*191340*/  @P1 STG.E.U8 desc[UR4][R2.64], R26 ;  /* 0x0000001a02001986 */ /* 0x0101e4000c101104 */
[----:B0-----:R-:W-:Y:S02]  /*191350*/  PRMT R26, R16, 0x7772, RZ ;  /* 0x00007772101a7816 */ /* 0x001fe400000000ff */
[----:B------:R-:W4:Y:S04]  /*191360*/  LDL.LU.64 R2, [R1+0x3a00] ;  /* 0x003a000001027983 */ /* 0x000f280000300a00 */
[----:B--2---:R0:W-:Y:S04]  /*191370*/  @P0 STG.E.U8 desc[UR4][R4.64], R26 ;  /* 0x0000001a04000986 */ /* 0x0041e8000c101104 */
[----:B0-----:R-:W2:Y:S04]  /*191380*/  LDL.LU.64 R4, [R1+0x3a20] ;  /* 0x003a200001047983 */ /* 0x001ea80000300a00 */
[----:B------:R-:W2:Y:S04]  /*191390*/  LDL.LU.64 R18, [R1+0x3a40] ;  /* 0x003a400001127983 */ /* 0x000ea80000300a00 */
[----:B------:R-:W4:Y:S01]  /*1913a0*/  LDL.LU R0, [R1+0x280] ;  /* 0x0002800001007983 */ /* 0x000f220000300800 */
[----:B------:R-:W-:-:S02]  /*1913b0*/  LOP3.LUT P3, RZ, R6, 0x800, RZ, 0xc0, !PT ;  /* 0x0000080006ff7812 */ /* 0x000fc4000786c0ff */
[----:B------:R-:W-:Y:S01]  /*1913c0*/  LOP3.LUT P2, RZ, R6, 0x1000, RZ, 0xc0, !PT ;  /* 0x0000100006ff7812 */ /* 0x000fe2000784c0ff */
[----:B------:R-:W2:Y:S01]  /*1913d0*/  LDL.LU.64 R22, [R1+0x2838] ;  /* 0x0028380001167983 */ /* 0x000ea20000300a00 */
[----:B------:R-:W-:Y:S02]  /*1913e0*/  PRMT R26, R16, 0x7773, RZ ;  /* 0x00007773101a7816 */ /* 0x000fe400000000ff */
[----:B------:R-:W-:Y:S01]  /*1913f0*/  LOP3.LUT P1, RZ, R6, 0x2000, RZ, 0xc0, !PT ;  /* 0x0000200006ff7812 */ /* 0x000fe2000782c0ff */
[----:B------:R-:W2:Y:S06]  /*191400*/  LDL.LU R27, [R1+0x260] ;  /* 0x00026000011b7983 */ /* 0x000eac0000300800 */
[----:B---3--:R0:W-:Y:S04]  /*191410*/  @P3 STG.E.U8 desc[UR4][R20.64], R26 ;  /* 0x0000001a14003986 */ /* 0x0081e8000c101104 */
[----:B0-----:R-:W3:Y:S01]  /*191420*/  LDL.LU.64 R20, [R1+0x3a78] ;  /* 0x003a780001147983 */ /* 0x001ee20000300a00 */
[----:B----4-:R-:W-:-:S05]  /*191430*/  PRMT R26, R0, 0x7770, RZ ;  /* 0x00007770001a7816 */ /* 0x010fca00000000ff */
[----:B------:R0:W-:Y:S02]  /*191440*/  @P2 STG.E.U8 desc[UR4][R2.64], R26 ;  /* 0x0000001a02002986 */ /* 0x0001e4000c101104 */
[----:B0-----:R-:W-:Y:S02]  /*191450*/  PRMT R26, R0, 0x7771, RZ ;  /* 0x00007771001a7816 */ /* 0x001fe400000000ff */
[----:B------:R-:W4:Y:S04]  /*191460*/  LDL.LU.64 R2, [R1+0x3a90] ;  /* 0x003a900001027983 */ /* 0x000f280000300a00 */
[----:B--2---:R0:W-:Y:S04]  /*191470*/  @P1 STG.E.U8 desc[UR4][R4.64], R26 ;  /* 0x0000001a04001986 */ /* 0x0041e8000c101104 */
[----:B0-----:R-:W2:Y:S04]  /*191480*/  LDL.LU.64 R4, [R1+0x3aa8] ;  /* 0x003aa80001047983 */ /* 0x001ea80000300a00 */
[----:B------:R-:W3:Y:S04]  /*191490*/  LDL.LU R11, [R1+0x284] ;  /* 0x00028400010b7983 */ /* 0x000ee80000300800 */
[----:B---3--:R0:W-:Y:S04]  /*1914a0*/  STL [R1+0x5ff0], R11 ;  /* 0x005ff00b01007387 */ /* 0x0081e80000100800 */
[----:B0-----:R-:W3:Y:S04]  /*1914b0*/  LDL.LU.64 R10, [R1+0x2840] ;  /* 0x00284000010a7983 */ /* 0x001ee80000300a00 */
[----:B------:R-:W4:Y:S01]  /*1914c0*/  LDL.LU.64 R12, [R1+0x3b28] ;  /* 0x003b2800010c7983 */ /* 0x000f220000300a00 */
        /* <DEDUP_REMOVED lines=17> */
[----:B----4-:R0:W-:Y:S04]  /*1915e0*/  STL.64 [R1+0x5fe0], R12 ;  /* 0x005fe00c01007387 */ /* 0x0101e80000100a00 */
[----:B0-----:R-:W4:Y:S06]  /*1915f0*/  LDL.LU.64 R12, [R1+0x3b10] ;  /* 0x003b1000010c7983 */ /* 0x001f2c0000300a00 */
[----:B------:R-:W-:-:S02]  /*191600*/  @P5 LOP3.LUT R25, R25, 0x800000, RZ, 0xfc, !PT ;  /* 0x0080000019195812 */ /* 0x000fc400078efcff */
[C---:B------:R-:W-:Y:S02]  /*191610*/  LOP3.LUT P5, RZ, R6.reuse, 0x20000, RZ, 0xc0, !PT ;  /* 0x0002000006ff7812 */ /* 0x040fe400078ac0ff */
[----:B------:R-:W-:Y:S02]  /*191620*/  LOP3.LUT R25, R25, 0xfeffffff, RZ, 0xc0, !PT ;  /* 0xfeffffff19197812 */ /* 0x000fe400078ec0ff */
[----:B------:R-:W-:-:S09]  /*191630*/  LOP3.LUT P0, RZ, R6, 0x4000, RZ, 0xc0, !PT ;  /* 0x0000400006ff7812 */ /* 0x000fd2000780c0ff */
[----:B------:R-:W-:Y:S02]  /*191640*/  @P5 LOP3.LUT R25, R25, 0x1000000, RZ, 0xfc, !PT ;  /* 0x0100000019195812 */ /* 0x000fe400078efcff */
[----:B------:R-:W-:Y:S02]  /*191650*/  LOP3.LUT P5, RZ, R6, 0x10000, RZ, 0xc0, !PT ;  /* 0x0001000006ff7812 */ /* 0x000fe400078ac0ff */
[----:B------:R-:W-:Y:S02]  /*191660*/  LOP3.LUT R25, R25, 0xfdffffff, RZ, 0xc0, !PT ;  /* 0xfdffffff19197812 */ /* 0x000fe400078ec0ff */
[----:B------:R-:W-:-:S09]  /*191670*/  PRMT R26, R0, 0x7772, RZ ;  /* 0x00007772001a7816 */ /* 0x000fd200000000ff */
[----:B------:R-:W-:Y:S02]  /*191680*/  @P5 LOP3.LUT R25, R25, 0x2000000, RZ, 0xfc, !PT ;  /* 0x0200000019195812 */ /* 0x000fe400078efcff */
[----:B------:R-:W-:Y:S01]  /*191690*/  LOP3.LUT P5, RZ, R6, 0x8000, RZ, 0xc0, !PT ;  /* 0x0000800006ff7812 */ /* 0x000fe200078ac0ff */
[----:B------:R0:W-:Y:S02]  /*1916a0*/  @P0 STG.E.U8 desc[UR4][R18.64], R26 ;  /* 0x0000001a12000986 */ /* 0x0001e4000c101104 */
[----:B0-----:R-:W-:-:S10]  /*1916b0*/  PRMT R26, R0, 0x7773, RZ ;  /* 0x00007773001a7816 */ /* 0x001fd400000000ff */
[----:B------:R0:W-:Y:S01]  /*1916c0*/  @P5 STG.E.U8 desc[UR4][R22.64], R26 ;  /* 0x0000001a16005986 */ /* 0x0001e2000c101104 */
[----:B------:R-:W-:Y:S02]  /*1916d0*/  LOP3.LUT P5, RZ, R25, 0x2000000, RZ, 0xc0, !PT ;  /* 0x0200000019ff7812 */ /* 0x000fe400078ac0ff */
[----:B0-----:R-:W-:-:S11]  /*1916e0*/  PRMT R26, R27, 0x7770, RZ ;  /* 0x000077701b1a7816 */ /* 0x001fd600000000ff */
[----:B------:R0:W-:Y:S01]  /*1916f0*/  @P5 STG.E.U8 desc[UR4][R20.64], R26 ;  /* 0x0000001a14005986 */ /* 0x0001e2000c101104 */
[----:B------:R-:W-:Y:S02]  /*191700*/  LOP3.LUT P5, RZ, R25, 0x1000000, RZ, 0xc0, !PT ;  /* 0x0100000019ff7812 */ /* 0x000fe400078ac0ff */
[----:B0-----:R-:W-:-:S11]  /*191710*/  PRMT R26, R27, 0x7771, RZ ;  /* 0x000077711b1a7816 */ /* 0x001fd600000000ff */
[----:B------:R0:W-:Y:S01]  /*191720*/  @P5 STG.E.U8 desc[UR4][R2.64], R26 ;  /* 0x0000001a02005986 */ /* 0x0001e2000c101104 */
[----:B------:R-:W-:Y:S02]  /*191730*/  LOP3.LUT P5, RZ, R25, 0x800000, RZ, 0xc0, !PT ;  /* 0x0080000019ff7812 */ /* 0x000fe400078ac0ff */
[----:B0-----:R-:W-:-:S11]  /*191740*/  PRMT R26, R27, 0x7772, RZ ;  /* 0x000077721b1a7816 */ /* 0x001fd600000000ff */
[----:B--2---:R0:W-:Y:S01]  /*191750*/  @P5 STG.E.U8 desc[UR4][R4.64], R26 ;  /* 0x0000001a04005986 */ /* 0x0041e2000c101104 */
[----:B------:R-:W-:Y:S02]  /*191760*/  LOP3.LUT P5, RZ, R25, 0x400000, RZ, 0xc0, !PT ;  /* 0x0040000019ff7812 */ /* 0x000fe400078ac0ff */
[----:B0-----:R-:W-:-:S11]  /*191770*/  PRMT R26, R27, 0x7773, RZ ;  /* 0x000077731b1a7816 */ /* 0x001fd600000000ff */
[----:B---3--:R-:W-:Y:S04]  /*191780*/  @P5 STG.E.U8 desc[UR4][R10.64], R26 ;  /* 0x0000001a0a005986 */ /* 0x008fe8000c101104 */
[----:B----4-:R0:W-:Y:S04]  /*191790*/  STL.64 [R1+0x5fe8], R12 ;  /* 0x005fe80c01007387 */ /* 0x0101e80000100a00 */
[----:B0-----:R-:W2:Y:S04]  /*1917a0*/  LDL.LU.64 R12, [R1+0x3ae8] ;  /* 0x003ae800010c7983 */ /* 0x001ea80000300a00 */
[----:B------:R-:W3:Y:S04]  /*1917b0*/  LDL.LU R23, [R1+0x264] ;  /* 0x0002640001177983 */ /* 0x000ee80000300800 */
[----:B------:R-:W4:Y:S04]  /*1917c0*/  LDL.LU.64 R28, [R1+0x2848] ;  /* 0x00284800011c7983 */ /* 0x000f280000300a00 */
[----:B------:R-:W3:Y:S04]  /*1917d0*/  LDL.LU.64 R14, [R1+0x3b50] ;  /* 0x003b5000010e7983 */ /* 0x000ee80000300a00 */
[----:B------:R-:W3:Y:S04]  /*1917e0*/  LDL.LU.64 R16, [R1+0x3b78] ;  /* 0x003b780001107983 */ /* 0x000ee80000300a00 */
[----:B------:R-:W3:Y:S04]  /*1917f0*/  LDL.LU R0, [R1+0x288] ;  /* 0x0002880001007983 */ /* 0x000ee80000300800 */
[----:B------:R-:W3:Y:S04]  /*191800*/  LDL.LU.64 R18, [R1+0x3b98] ;  /* 0x003b980001127983 */ /* 0x000ee80000300a00 */
[----:B------:R-:W3:Y:S04]  /*191810*/  LDL.LU.64 R20, [R1+0x2850] ;  /* 0x0028500001147983 */ /* 0x000ee80000300a00 */
[----:B------:R-:W3:Y:S04]  /*191820*/  LDL.LU.64 R2, [R1+0x3bd0] ;  /* 0x003bd00001027983 */ /* 0x000ee80000300a00 */
[----:B------:R-:W3:Y:S04]  /*191830*/  LDL.LU R22, [R1+0x1c] ;  /* 0x00001c0001167983 */ /* 0x000ee80000300800 */
[----:B------:R-:W3:Y:S04]  /*191840*/  LDL.LU.64 R4, [R1+0x3be8] ;  /* 0x003be80001047983 */ /* 0x000ee80000300a00 */
[----:B------:R-:W2:Y:S01]  /*191850*/  LDL.LU R11, [R1+0x5ff0] ;  /* 0x005ff000010b7983 */ /* 0x000ea20000300800 */
[----:B------:R-:W-:-:S02]  /*191860*/  LOP3.LUT P5, RZ, R25, 0x200000, RZ, 0xc0, !PT ;  /* 0x0020000019ff7812 */ /* 0x000fc400078ac0ff */
[----:B--2---:R-:W-:-:S11]  /*191870*/  PRMT R26, R11, 0x7770, RZ ;  /* 0x000077700b1a7816 */ /* 0x004fd600000000ff */
[----:B------:R0:W-:Y:S04]  /*191880*/  @P5 STG.E.U8 desc[UR4][R12.64], R26 ;  /* 0x0000001a0c005986 */ /* 0x0001e8000c101104 */
[----:B0-----:R-:W2:Y:S01]  /*191890*/  LDL.LU.64 R12, [R1+0x5fe8] ;  /* 0x005fe800010c7983 */ /* 0x001ea20000300a00 */
[----:B------:R-:W-:Y:S02]  /*1918a0*/  LOP3.LUT P5, RZ, R25, 0x100000, RZ, 0xc0, !PT ;  /* 0x0010000019ff7812 */ /* 0x000fe400078ac0ff */
[----:B------:R-:W-:-:S11]  /*1918b0*/  PRMT R26, R11, 0x7771, RZ ;  /* 0x000077710b1a7816 */ /* 0x000fd600000000ff */
[----:B--2---:R0:W-:Y:S04]  /*1918c0*/  @P5 STG.E.U8 desc[UR4][R12.64], R26 ;  /* 0x0000001a0c005986 */ /* 0x0041e8000c101104 */
[----:B0-----:R-:W2:Y:S01]  /*1918d0*/  LDL.LU.64 R12, [R1+0x5fe0] ;  /* 0x005fe000010c7983 */ /* 0x001ea20000300a00 */
        /* <DEDUP_REMOVED lines=10> */
[----:B0-----:R-:W-:-:S11]  /*191980*/  PRMT R26, R11, 0x7773, RZ ;  /* 0x000077730b1a7816 */ /* 0x001fd600000000ff */
[----:B----4-:R3:W-:Y:S02]  /*191990*/  @P5 STG.E.U8 desc[UR4][R28.64], R26 ;  /* 0x0000001a1c005986 */ /* 0x0107e4000c101104 */
[----:B---3--:R-:W-:-:S05]  /*1919a0*/  PRMT R26, R23, 0x7770, RZ ;  /* 0x00007770171a7816 */ /* 0x008fca00000000ff */
[----:B------:R0:W-:Y:S02]  /*1919b0*/  @P6 STG.E.U8 desc[UR4][R14.64], R26 ;  /* 0x0000001a0e006986 */ /* 0x0001e4000c101104 */
[C---:B0-----:R-:W-:Y:S02]  /*1919c0*/  PRMT R26, R23.reuse, 0x7771, RZ ;  /* 0x00007771171a7816 */ /* 0x041fe400000000ff */
[----:B------:R-:W2:Y:S04]  /*1919d0*/  LDL.LU.64 R14, [R1+0x3c00] ;  /* 0x003c0000010e7983 */ /* 0x000ea80000300a00 */
[----:B------:R0:W-:Y:S02]  /*1919e0*/  @P4 STG.E.U8 desc[UR4][R16.64], R26 ;  /* 0x0000001a10004986 */ /* 0x0001e4000c101104 */
[----:B0-----:R-:W-:-:S05]  /*1919f0*/  PRMT R26, R23, 0x7772, RZ ;  /* 0x00007772171a7816 */ /* 0x001fca00000000ff */
[----:B------:R0:W-:Y:S02]  /*191a00*/  @P3 STG.E.U8 desc[UR4][R18.64], R26 ;  /* 0x0000001a12003986 */ /* 0x0001e4000c101104 */
[----:B0-----:R-:W-:-:S05]  /*191a10*/  PRMT R26, R23, 0x7773, RZ ;  /* 0x00007773171a7816 */ /* 0x001fca00000000ff */
[----:B------:R0:W-:Y:S02]  /*191a20*/  @P2 STG.E.U8 desc[UR4][R20.64], R26 ;  /* 0x0000001a14002986 */ /* 0x0001e4000c101104 */
[----:B0-----:R-:W-:-:S05]  /*191a30*/  PRMT R26, R0, 0x7770, RZ ;  /* 0x00007770001a7816 */ /* 0x001fca00000000ff */
[----:B------:R0:W-:Y:S01]  /*191a40*/  @P1 STG.E.U8 desc[UR4][R2.64], R26 ;  /* 0x0000001a02001986 */ /* 0x0001e2000c101104 */
[C---:B------:R-:W-:Y:S02]  /*191a50*/  LOP3.LUT P3, RZ, R6.reuse, 0x40000000, RZ, 0xc0, !PT ;  /* 0x4000000006ff7812 */ /* 0x040fe4000786c0ff */
[----:B------:R-:W-:Y:S02]  /*191a60*/  LOP3.LUT P2, RZ, R6, 0x80000000, RZ, 0xc0, !PT ;  /* 0x8000000006ff7812 */ /* 0x000fe4000784c0ff */
[C---:B0-----:R-:W-:Y:S01]  /*191a70*/  PRMT R26, R0.reuse, 0x7771, RZ ;  /* 0x00007771001a7816 */ /* 0x041fe200000000ff */
[----:B------:R-:W3:Y:S04]  /*191a80*/  LDL.LU.64 R2, [R1+0x2858] ;  /* 0x0028580001027983 */ /* 0x000ee80000300a00 */
[----:B------:R0:W-:Y:S04]  /*191a90*/  @P0 STG.E.U8 desc[UR4][R4.64], R26 ;  /* 0x0000001a04000986 */ /* 0x0001e8000c101104 */
[----:B0-----:R-:W4:Y:S04]  /*191aa0*/  LDL.LU.64 R4, [R1+0x3c58] ;  /* 0x003c580001047983 */ /* 0x001f280000300a00 */
[----:B------:R-:W4:Y:S04]  /*191ab0*/  LDL.LU.64 R16, [R1+0x3c78] ;  /* 0x003c780001107983 */ /* 0x000f280000300a00 */
[----:B------:R-:W4:Y:S04]  /*191ac0*/  LDL.LU.64 R18, [R1+0x3c90] ;  /* 0x003c900001127983 */ /* 0x000f280000300a00 */
[----:B------:R-:W4:Y:S01]  /*191ad0*/  LDL.LU R6, [R1+0x268] ;  /* 0x0002680001067983 */ /* 0x000f220000300800 */
[----:B------:R-:W-:-:S02]  /*191ae0*/  PRMT R26, R0, 0x7772, RZ ;  /* 0x00007772001a7816 */ /* 0x000fc400000000ff */
[----:B------:R-:W-:Y:S01]  /*191af0*/  LOP3.LUT P1, RZ, R22, 0x1, RZ, 0xc0, !PT ;  /* 0x0000000116ff7812 */ /* 0x000fe2000782c0ff */
[----:B------:R-:W4:Y:S04]  /*191b00*/  LDL.LU.64 R20, [R1+0x2860] ;  /* 0x0028600001147983 */ /* 0x000f280000300a00 */
[----:B------:R-:W4:Y:S04]  /*191b10*/  LDL.LU R27, [R1+0x28c] ;  /* 0x00028c00011b7983 */ /* 0x000f280000300800 */
[----:B--2---:R0:W-:Y:S02]  /*191b20*/  @P3 STG.E.U8 desc[UR4][R14.64], R26 ;  /* 0x0000001a0e003986 */ /* 0x0041e4000c101104 */
[----:B0-----:R-:W-:-:S05]  /*191b30*/  PRMT R26, R0, 0x7773, RZ ;  /* 0x00007773001a7816 */ /* 0x001fca00000000ff */
[----:B---3--:R0:W-:Y:S04]  /*191b40*/  @P2 STG.E.U8 desc[UR4][R2.64], R26 ;  /* 0x0000001a02002986 */ /* 0x0081e8000c101104 */
[----:B0-----:R-:W2:Y:S01]  /*191b50*/  LDL.LU.64 R2, [R1+0x3ce0] ;  /* 0x003ce00001027983 */ /* 0x001ea20000300a00 */
[----:B----4-:R-:W-:-:S05]  /*191b60*/  PRMT R26, R6, 0x7770, RZ ;  /* 0x00007770061a7816 */ /* 0x010fca00000000ff */
[----:B------:R0:W-:Y:S04]  /*191b70*/  @P1 STG.E.U8 desc[UR4][R4.64], R26 ;  /* 0x0000001a04001986 */ /* 0x0001e8000c101104 */
[----:B0-----:R-:W3:Y:S04]  /*191b80*/  LDL.LU.64 R4, [R1+0x3d00] ;  /* 0x003d000001047983 */ /* 0x001ee80000300a00 */
[----:B------:R-:W4:Y:S01]  /*191b90*/  LDL.LU R23, [R1+0x26c] ;  /* 0x00026c0001177983 */ /* 0x000f220000300800 */
        /* <DEDUP_REMOVED lines=22> */
[----:B------:R-:W-:Y:S02]  /*191d00*/  LOP3.LUT P5, RZ, R22, 0x8, RZ, 0xc0, !PT ;  /* 0x0000000816ff7812 */ /* 0x000fe400078ac0ff */
[----:B------:R-:W-:Y:S02]  /*191d10*/  PRMT R26, R6, 0x7771, RZ ;  /* 0x00007771061a7816 */ /* 0x000fe400000000ff */
[----:B------:R-:W-:Y:S02]  /*191d20*/  LOP3.LUT R25, R25, 0xfffdffff, RZ, 0xc0, !PT ;  /* 0xfffdffff19197812 */ /* 0x000fe400078ec0ff */
[C---:B------:R-:W-:Y:S01]  /*191d30*/  LOP3.LUT P6, RZ, R22.reuse, 0x800, RZ, 0xc0, !PT ;  /* 0x0000080016ff7812 */ /* 0x040fe200078cc0ff */
[----:B------:R-:W-:Y:S01]  /*191d40*/  @P0 STG.E.U8 desc[UR4][R16.64], R26 ;  /* 0x0000001a10000986 */ /* 0x000fe2000c101104 */
[----:B------:R-:W-:-:S02]  /*191d50*/  LOP3.LUT P4, RZ, R22, 0x1000, RZ, 0xc0, !PT ;  /* 0x0000100016ff7812 */ /* 0x000fc4000788c0ff */
[C---:B------:R-:W-:Y:S02]  /*191d60*/  LOP3.LUT P3, RZ, R22.reuse, 0x2000, RZ, 0xc0, !PT ;  /* 0x0000200016ff7812 */ /* 0x040fe4000786c0ff */
[C---:B------:R-:W-:Y:S02]  /*191d70*/  LOP3.LUT P2, RZ, R22.reuse, 0x4000, RZ, 0xc0, !PT ;  /* 0x0000400016ff7812 */ /* 0x040fe4000784c0ff */
[----:B------:R-:W-:Y:S02]  /*191d80*/  @P5 LOP3.LUT R25, R25, 0x20000, RZ, 0xfc, !PT ;  /* 0x0002000019195812 */ /* 0x000fe400078efcff */
[C---:B------:R-:W-:Y:S02]  /*191d90*/  LOP3.LUT P5, RZ, R22.reuse, 0x4, RZ, 0xc0, !PT ;  /* 0x0000000416ff7812 */ /* 0x040fe400078ac0ff */
[C---:B------:R-:W-:Y:S02]  /*191da0*/  LOP3.LUT P1, RZ, R22.reuse, 0x8000, RZ, 0xc0, !PT ;  /* 0x0000800016ff7812 */ /* 0x040fe4000782c0ff */
[----:B------:R-:W-:Y:S01]  /*191db0*/  LOP3.LUT P0, RZ, R22, 0x10000, RZ, 0xc0, !PT ;  /* 0x0001000016ff7812 */ /* 0x000fe2000780c0ff */
[----:B----4-:R0:W-:Y:S04]  /*191dc0*/  STL.64 [R1+0x5fd0], R22 ;  /* 0x005fd01601007387 */ /* 0x0101e80000100a00 */
[----:B0-----:R-:W4:Y:S01]  /*191dd0*/  LDL.LU.64 R22, [R1+0x2868] ;  /* 0x0028680001167983 */ /* 0x001f220000300a00 */
[----:B------:R-:W-:-:S05]  /*191de0*/  PRMT R26, R6, 0x7772, RZ ;  /* 0x00007772061a7816 */ /* 0x000fca00000000ff */
[----:B------:R0:W-:Y:S01]  /*191df0*/  @P5 STG.E.U8 desc[UR4][R18.64], R26 ;  /* 0x0000001a12005986 */ /* 0x0001e2000c101104 */
[----:B------:R-:W-:Y:S02]  /*191e00*/  LOP3.LUT P5, RZ, R25, 0x20000, RZ, 0xc0, !PT ;  /* 0x0002000019ff7812 */ /* 0x000fe400078ac0ff */
[----:B0-----:R-:W-:-:S11]  /*191e10*/  PRMT R26, R6, 0x7773, RZ ;  /* 0x00007773061a7816 */ /* 0x001fd600000000ff */
[----:B------:R-:W-:Y:S01]  /*191e20*/  @P5 STG.E.U8 desc[UR4][R20.64], R26 ;  /* 0x0000001a14005986 */ /* 0x000fe2000c101104 */
[----:B------:R-:W-:-:S03]  /*191e30*/  LOP3.LUT P5, RZ, R25, 0x10000, RZ, 0xc0, !PT ;  /* 0x0001000019ff7812 */ /* 0x000fc600078ac0ff */
[----:B----4-:R0:W-:Y:S04]  /*191e40*/  STL.64 [R1+0x5fd8], R22 ;  /* 0x005fd81601007387 */ /* 0x0101e80000100a00 */
[----:B0-----:R-:W4:Y:S01]  /*191e50*/  LDL.LU.64 R22, [R1+0x3d20] ;  /* 0x003d200001167983 */ /* 0x001f220000300a00 */
[----:B------:R-:W-:-:S03]  /*191e60*/  PRMT R26, R27, 0x7770, RZ ;  /* 0x000077701b1a7816 */ /* 0x000fc600000000ff */
[----:B------:R-:W4:Y:S04]  /*191e70*/  LDL.LU.64 R12, [R1+0x3d80] ;  /* 0x003d8000010c7983 */ /* 0x000f280000300a00 */
[----:B--2---:R0:W-:Y:S01]  /*191e80*/  @P5 STG.E.U8 desc[UR4][R2.64], R26 ;  /* 0x0000001a02005986 */ /* 0x0041e2000c101104 */
[----:B------:R-:W-:-:S03]  /*191e90*/  LOP3.LUT P5, RZ, R25, 0x8000, RZ, 0xc0, !PT ;  /* 0x0000800019ff7812 */ /* 0x000fc600078ac0ff */
[----:B------:R-:W2:Y:S04]  /*191ea0*/  LDL.LU.64 R10, [R1+0x3dc0] ;  /* 0x003dc000010a7983 */ /* 0x000ea80000300a00 */
[----:B------:R-:W2:Y:S01]  /*191eb0*/  LDL.LU R0, [R1+0x2f0] ;  /* 0x0002f00001007983 */ /* 0x000ea20000300800 */
        /* <DEDUP_REMOVED lines=8> */
[----:B------:R-:W3:Y:S04]  /*191f40*/  LDL.LU R6, [R1+0x2d0] ;  /* 0x0002d00001067983 */ /* 0x000ee80000300800 */
[----:B------:R-:W3:Y:S04]  /*191f50*/  LDL.LU.64 R20, [R1+0x3eb0] ;  /* 0x003eb00001147983 */ /* 0x000ee80000300a00 */
[----:B------:R-:W3:Y:S04]  /*191f60*/  LDL.LU.64 R2, [R1+0x2878] ;  /* 0x0028780001027983 */ /* 0x000ee80000300a00 */
[----:B------:R-:W3:Y:S04]  /*191f70*/  LDL.LU.64 R4, [R1+0x3f10] ;  /* 0x003f100001047983 */ /* 0x000ee80000300a00 */
[----:B----4-:R0:W-:Y:S04]  /*191f80*/  @P5 STG.E.U8 desc[UR4][R22.64], R26 ;  /* 0x0000001a16005986 */ /* 0x0101e8000c101104 */
[----:B0-----:R-:W4:Y:S01]  /*191f90*/  LDL.LU.64 R22, [R1+0x5fd8] ;  /* 0x005fd80001167983 */ /* 0x001f220000300a00 */
[----:B------:R-:W-:-:S02]  /*191fa0*/  LOP3.LUT P5, RZ, R25, 0x2000, RZ, 0xc0, !PT ;  /* 0x0000200019ff7812 */ /* 0x000fc400078ac0ff */
[----:B------:R-:W-:-:S11]  /*191fb0*/  PRMT R26, R27, 0x7773, RZ ;  /* 0x000077731b1a7816 */ /* 0x000fd600000000ff */
[----:B----4-:R0:W-:Y:S04]  /*191fc0*/  @P5 STG.E.U8 desc[UR4][R22.64], R26 ;  /* 0x0000001a16005986 */ /* 0x0101e8000c101104 */
[----:B0-----:R-:W4:Y:S01]  /*191fd0*/  LDL.LU.64 R22, [R1+0x5fd0] ;  /* 0x005fd00001167983 */ /* 0x001f220000300a00 */
[----:B------:R-:W-:Y:S02]  /*191fe0*/  LOP3.LUT P5, RZ, R25, 0x1000, RZ, 0xc0, !PT ;  /* 0x0000100019ff7812 */ /* 0x000fe400078ac0ff */
[----:B----4-:R-:W-:-:S11]  /*191ff0*/  PRMT R26, R23, 0x7770, RZ ;  /* 0x00007770171a7816 */ /* 0x010fd600000000ff */
[----:B------:R0:W-:Y:S01]  /*192000*/  @P5 STG.E.U8 desc[UR4][R12.64], R26 ;  /* 0x0000001a0c005986 */ /* 0x0001e2000c101104 */
[----:B------:R-:W-:Y:S02]  /*192010*/  LOP3.LUT P5, RZ, R25, 0x800, RZ, 0xc0, !PT ;  /* 0x0000080019ff7812 */ /* 0x000fe400078ac0ff */
[----:B0-----:R-:W-:-:S11]  /*192020*/  PRMT R26, R23, 0x7771, RZ ;  /* 0x00007771171a7816 */ /* 0x001fd600000000ff */
[----:B--2---:R0:W-:Y:S01]  /*192030*/  @P5 STG.E.U8 desc[UR4][R10.64], R26 ;  /* 0x0000001a0a005986 */ /* 0x0041e2000c101104 */
[----:B------:R-:W-:Y:S02]  /*192040*/  LOP3.LUT P5, RZ, R25, 0x400, RZ, 0xc0, !PT ;  /* 0x0000040019ff7812 */ /* 0x000fe400078ac0ff */
        /* <DEDUP_REMOVED lines=10> */
[----:B0-----:R-:W-:Y:S02]  /*1920f0*/  PRMT R26, R0, 0x7773, RZ ;  /* 0x00007773001a7816 */ /* 0x001fe400000000ff */
[----:B------:R-:W2:Y:S04]  /*192100*/  LDL.LU.64 R20, [R1+0x3f40] ;  /* 0x003f400001147983 */ /* 0x000ea80000300a00 */
[----:B------:R0:W-:Y:S02]  /*192110*/  @P1 STG.E.U8 desc[UR4][R2.64], R26 ;  /* 0x0000001a02001986 */ /* 0x0001e4000c101104 */
[----:B0-----:R-:W-:-:S02]  /*192120*/  PRMT R26, R6, 0x7770, RZ ;  /* 0x00007770061a7816 */ /* 0x001fc400000000ff */
[----:B------:R-:W3:Y:S04]  /*192130*/  LDL.LU.64 R2, [R1+0x3f60] ;  /* 0x003f600001027983 */ /* 0x000ee80000300a00 */
[----:B------:R0:W-:Y:S04]  /*192140*/  @P0 STG.E.U8 desc[UR4][R4.64], R26 ;  /* 0x0000001a04000986 */ /* 0x0001e8000c101104 */
[----:B0-----:R-:W4:Y:S01]  /*192150*/  LDL.LU.64 R4, [R1+0x2880] ;  /* 0x0028800001047983 */ /* 0x001f220000300a00 */
[C---:B------:R-:W-:Y:S02]  /*192160*/  LOP3.LUT P3, RZ, R22.reuse, 0x20000, RZ, 0xc0, !PT ;  /* 0x0002000016ff7812 */ /* 0x040fe4000786c0ff */
[----:B------:R-:W-:Y:S01]  /*192170*/  LOP3.LUT P2, RZ, R22, 0x40000, RZ, 0xc0, !PT ;  /* 0x0004000016ff7812 */ /* 0x000fe2000784c0ff */
[----:B------:R-:W4:Y:S01]  /*192180*/  LDL.LU.64 R14, [R1+0x3fc8] ;  /* 0x003fc800010e7983 */ /* 0x000f220000300a00 */
[----:B------:R-:W-:-:S02]  /*192190*/  PRMT R26, R6, 0x7771, RZ ;  /* 0x00007771061a7816 */ /* 0x000fc400000000ff */
[----:B------:R-:W-:Y:S01]  /*1921a0*/  LOP3.LUT P1, RZ, R22, 0x80000, RZ, 0xc0, !PT ;  /* 0x0008000016ff7812 */ /* 0x000fe2000782c0ff */
[----:B------:R-:W4:Y:S04]  /*1921b0*/  LDL.LU.64 R18, [R1+0x4008] ;  /* 0x0040080001127983 */ /* 0x000f280000300a00 */
[----:B------:R-:W4:Y:S04]  /*1921c0*/  LDL.LU R23, [R1+0x2f4] ;  /* 0x0002f40001177983 */ /* 0x000f280000300800 */
[----:B------:R-:W4:Y:S04]  /*1921d0*/  LDL.LU R0, [R1+0xb0] ;  /* 0x0000b00001007983 */ /* 0x000f280000300800 */
[----:B--2---:R0:W-:Y:S02]  /*1921e0*/  @P3 STG.E.U8 desc[UR4][R20.64], R26 ;  /* 0x0000001a14003986 */ /* 0x0041e4000c101104 */
[----:B0-----:R-:W-:-:S02]  /*1921f0*/  PRMT R26, R6, 0x7772, RZ ;  /* 0x00007772061a7816 */ /* 0x001fc400000000ff */
[----:B------:R-:W2:Y:S04]  /*192200*/  LDL.LU.64 R20, [R1+0x4038] ;  /* 0x0040380001147983 */ /* 0x000ea80000300a00 */
[----:B---3--:R0:W-:Y:S04]  /*192210*/  @P2 STG.E.U8 desc[UR4][R2.64], R26 ;  /* 0x0000001a02002986 */ /* 0x0081e8000c101104 */
[----:B------:R-:W3:Y:S01]  /*192220*/  LDL.LU R17, [R1+0x2d4] ;  /* 0x0002d40001117983 */ /* 0x000ee20000300800 */
[----:B0-----:R-:W-:-:S03]  /*192230*/  PRMT R26, R6, 0x7773, RZ ;  /* 0x00007773061a7816 */ /* 0x001fc600000000ff */
[----:B------:R-:W3:Y:S04]  /*192240*/  LDL.LU.64 R2, [R1+0x2888] ;  /* 0x0028880001027983 */ /* 0x000ee80000300a00 */
[----:B----4-:R0:W-:Y:S04]  /*192250*/  @P1 STG.E.U8 desc[UR4][R4.64], R26 ;  /* 0x0000001a04001986 */ /* 0x0101e8000c101104 */
[----:B0-----:R-:W4:Y:S04]  /*192260*/  LDL.LU.64 R4, [R1+0x4088] ;  /* 0x0040880001047983 */ /* 0x001f280000300a00 */
[----:B------:R-:W2:Y:S04]  /*192270*/  LDL.LU.64 R12, [R1+0x2890] ;  /* 0x00289000010c7983 */ /* 0x000ea80000300a00 */
        /* <DEDUP_REMOVED lines=20> */
[C---:B------:R-:W-:Y:S01]  /*1923c0*/  LOP3.LUT P5, RZ, R22.reuse, 0x800000, RZ, 0xc0, !PT ;  /* 0x0080000016ff7812 */ /* 0x040fe200078ac0ff */
[----:B--2---:R0:W-:Y:S04]  /*1923d0*/  STL.64 [R1+0x5fc8], R12 ;  /* 0x005fc80c01007387 */ /* 0x0041e80000100a00 */
[----:B0-----:R-:W2:Y:S01]  /*1923e0*/  LDL.LU.64 R12, [R1+0x40c8] ;  /* 0x0040c800010c7983 */ /* 0x001ea20000300a00 */
[----:B------:R-:W-:Y:S02]  /*1923f0*/  LOP3.LUT R25, R25, 0xfffffeff, RZ, 0xc0, !PT ;  /* 0xfffffeff19197812 */ /* 0x000fe400078ec0ff */
[----:B------:R-:W-:Y:S01]  /*192400*/  LOP3.LUT P0, RZ, R22, 0x100000, RZ, 0xc0, !PT ;  /* 0x0010000016ff7812 */ /* 0x000fe2000780c0ff */
[----:B------:R-:W2:Y:S04]  /*192410*/  LDL.LU R16, [R1+0x2f8] ;  /* 0x0002f80001107983 */ /* 0x000ea80000300800 */
[----:B------:R-:W-:-:S02]  /*192420*/  @P5 LOP3.LUT R25, R25, 0x100, RZ, 0xfc, !PT ;  /* 0x0000010019195812 */ /* 0x000fc400078efcff */
[C---:B------:R-:W-:Y:S01]  /*192430*/  LOP3.LUT P5, RZ, R22.reuse, 0x400000, RZ, 0xc0, !PT ;  /* 0x0040000016ff7812 */ /* 0x040fe200078ac0ff */
[----:B------:R-:W2:Y:S01]  /*192440*/  LDL.LU.64 R10, [R1+0x4128] ;  /* 0x00412800010a7983 */ /* 0x000ea20000300a00 */
[----:B------:R-:W-:Y:S02]  /*192450*/  LOP3.LUT R25, R25, 0xfffffdff, RZ, 0xc0, !PT ;  /* 0xfffffdff19197812 */ /* 0x000fe400078ec0ff */
[----:B------:R-:W-:Y:S01]  /*192460*/  PRMT R26, R23, 0x7770, RZ ;  /* 0x00007770171a7816 */ /* 0x000fe200000000ff */
[----:B------:R-:W2:Y:S08]  /*192470*/  LDL.LU.64 R28, [R1+0x4148] ;  /* 0x00414800011c7983 */ /* 0x000eb00000300a00 */
[----:B------:R-:W-:Y:S01]  /*192480*/  @P5 LOP3.LUT R25, R25, 0x200, RZ, 0xfc, !PT ;  /* 0x0000020019195812 */ /* 0x000fe200078efcff */
[----:B------:R0:W-:Y:S01]  /*192490*/  @P0 STG.E.U8 desc[UR4][R14.64], R26 ;  /* 0x0000001a0e000986 */ /* 0x0001e2000c101104 */
[----:B------:R-:W-:-:S03]  /*1924a0*/  LOP3.LUT P5, RZ, R22, 0x200000, RZ, 0xc0, !PT ;  /* 0x0020000016ff7812 */ /* 0x000fc600078ac0ff */
[----:B------:R-:W2:Y:S01]  /*1924b0*/  LDL.LU R6, [R1+0x2d8] ;  /* 0x0002d80001067983 */ /* 0x000ea20000300800 */
[----:B0-----:R-:W-:-:S03]  /*1924c0*/  PRMT R26, R23, 0x7771, RZ ;  /* 0x00007771171a7816 */ /* 0x001fc600000000ff */
[----:B------:R-:W2:Y:S06]  /*1924d0*/  LDL.LU.64 R14, [R1+0x4158] ;  /* 0x00415800010e7983 */ /* 0x000eac0000300a00 */
[----:B------:R0:W-:Y:S01]  /*1924e0*/  @P5 STG.E.U8 desc[UR4][R18.64], R26 ;  /* 0x0000001a12005986 */ /* 0x0001e2000c101104 */
[----:B------:R-:W-:Y:S02]  /*1924f0*/  LOP3.LUT P5, RZ, R25, 0x200, RZ, 0xc0, !PT ;  /* 0x0000020019ff7812 */ /* 0x000fe400078ac0ff */
[----:B0-----:R-:W-:Y:S01]  /*192500*/  PRMT R26, R23, 0x7772, RZ ;  /* 0x00007772171a7816 */ /* 0x001fe200000000ff */
[----:B------:R-:W2:Y:S10]  /*192510*/  LDL.LU.64 R18, [R1+0x2898] ;  /* 0x0028980001127983 */ /* 0x000eb40000300a00 */
[----:B------:R0:W-:Y:S01]  /*192520*/  @P5 STG.E.U8 desc[UR4][R20.64], R26 ;  /* 0x0000001a14005986 */ /* 0x0001e2000c101104 */
[----:B------:R-:W-:-:S02]  /*192530*/  LOP3.LUT P5, RZ, R25, 0x100, RZ, 0xc0, !PT ;  /* 0x0000010019ff7812 */ /* 0x000fc400078ac0ff */
[----:B0-----:R-:W-:Y:S01]  /*192540*/  PRMT R26, R23, 0x7773, RZ ;  /* 0x00007773171a7816 */ /* 0x001fe200000000ff */
[----:B------:R-:W2:Y:S10]  /*192550*/  LDL.LU.64 R20, [R1+0x4188] ;  /* 0x0041880001147983 */ /* 0x000eb40000300a00 */
[----:B---3--:R0:W-:Y:S01]  /*192560*/  @P5 STG.E.U8 desc[UR4][R2.64], R26 ;  /* 0x0000001a02005986 */ /* 0x0081e2000c101104 */
[----:B------:R-:W-:-:S02]  /*192570*/  LOP3.LUT P5, RZ, R25, 0x80, RZ, 0xc0, !PT ;  /* 0x0000008019ff7812 */ /* 0x000fc400078ac0ff */
[----:B0-----:R-:W-:-:S11]  /*192580*/  PRMT R26, R17, 0x7770, RZ ;  /* 0x00007770111a7816 */ /* 0x001fd600000000ff */
[----:B----4-:R0:W-:Y:S01]  /*192590*/  @P5 STG.E.U8 desc[UR4][R4.64], R26 ;  /* 0x0000001a04005986 */ /* 0x0101e2000c101104 */
[----:B------:R-:W-:Y:S02]  /*1925a0*/  LOP3.LUT P5, RZ, R25, 0x40, RZ, 0xc0, !PT ;  /* 0x0000004019ff7812 */ /* 0x000fe400078ac0ff */
[C---:B------:R-:W-:Y:S02]  /*1925b0*/  LOP3.LUT P6, RZ, R22.reuse, 0x40000000, RZ, 0xc0, !PT ;  /* 0x4000000016ff7812 */ /* 0x040fe400078cc0ff */
[----:B------:R-:W-:Y:S02]  /*1925c0*/  LOP3.LUT P4, RZ, R22, 0x80000000, RZ, 0xc0, !PT ;  /* 0x8000000016ff7812 */ /* 0x000fe4000788c0ff */
[----:B------:R-:W3:Y:S04]  /*1925d0*/  LDL.LU.64 R22, [R1+0x41b0] ;  /* 0x0041b00001167983 */ /* 0x000ee80000300a00 */
[----:B------:R-:W4:Y:S01]  /*1925e0*/  LDL.LU.64 R2, [R1+0x41d0] ;  /* 0x0041d00001027983 */ /* 0x000f220000300a00 */
[----:B0-----:R-:W-:-:S03]  /*1925f0*/  PRMT R26, R17, 0x7771, RZ ;  /* 0x00007771111a7816 */ /* 0x001fc600000000ff */
[----:B------:R-:W4:Y:S04]  /*192600*/  LDL.LU.64 R4, [R1+0x28a0] ;  /* 0x0028a00001047983 */ /* 0x000f280000300a00 */
        /* <DEDUP_REMOVED lines=10> */
[----:B------:R-:W-:-:S05]  /*1926b0*/  LOP3.LUT P1, RZ, R0, 0x4, RZ, 0xc0, !PT ;  /* 0x0000000400ff7812 */ /* 0x000fca000782c0ff */
[----:B--2---:R0:W-:Y:S01]  /*1926c0*/  @P5 STG.E.U8 desc[UR4][R12.64], R26 ;  /* 0x0000001a0c005986 */ /* 0x0041e2000c101104 */
        /* <DEDUP_REMOVED lines=8> */
[----:B0-----:R-:W-:Y:S02]  /*192750*/  PRMT R26, R16, 0x7773, RZ ;  /* 0x00007773101a7816 */ /* 0x001fe400000000ff */
[----:B------:R-:W2:Y:S04]  /*192760*/  LDL.LU.64 R14, [R1+0x4210] ;  /* 0x00421000010e7983 */ /* 0x000ea80000300a00 */
[----:B------:R0:W-:Y:S02]  /*192770*/  @P4 STG.E.U8 desc[UR4][R18.64], R26 ;  /* 0x0000001a12004986 */ /* 0x0001e4000c101104 */
[----:B0-----:R-:W-:-:S05]  /*192780*/  PRMT R26, R6, 0x7770, RZ ;  /* 0x00007770061a7816 */ /* 0x001fca00000000ff */
[----:B------:R0:W-:Y:S02]  /*192790*/  @P3 STG.E.U8 desc[UR4][R20.64], R26 ;  /* 0x0000001a14003986 */ /* 0x0001e4000c101104 */
[----:B0-----:R-:W-:-:S05]  /*1927a0*/  PRMT R26, R6, 0x7771, RZ ;  /* 0x00007771061a7816 */ /* 0x001fca00000000ff */
[----:B---3--:R0:W-:Y:S02]  /*1927b0*/  @P2 STG.E.U8 desc[UR4][R22.64], R26 ;  /* 0x0000001a16002986 */ /* 0x0081e4000c101104 */
[C---:B0-----:R-:W-:Y:S02]  /*1927c0*/  PRMT R26, R6.reuse, 0x7772, RZ ;  /* 0x00007772061a7816 */ /* 0x041fe400000000ff */
[----:B------:R-:W3:Y:S04]  /*1927d0*/  LDL.LU.64 R22, [R1+0x4230] ;  /* 0x0042300001167983 */ /* 0x000ee80000300a00 */
[----:B----4-:R0:W-:Y:S02]  /*1927e0*/  @P1 STG.E.U8 desc[UR4][R2.64], R26 ;  /* 0x0000001a02001986 */ /* 0x0101e4000c101104 */
[----:B0-----:R-:W-:-:S02]  /*1927f0*/  PRMT R26, R6, 0x7773, RZ ;  /* 0x00007773061a7816 */ /* 0x001fc400000000ff */
[----:B------:R-:W4:Y:S04]  /*192800*/  LDL.LU.64 R2, [R1+0x4258] ;  /* 0x0042580001027983 */ /* 0x000f280000300a00 */
[----:B------:R-:W2:Y:S01]  /*192810*/  LDL.LU R6, [R1+0x2fc] ;  /* 0x0002fc0001067983 */ /* 0x000ea20000300800 */
[C---:B------:R-:W-:Y:S02]  /*192820*/  LOP3.LUT P0, RZ, R0.reuse, 0x8, RZ, 0xc0, !PT ;  /* 0x0000000800ff7812 */ /* 0x040fe4000780c0ff */
[C---:B------:R-:W-:Y:S01]  /*192830*/  LOP3.LUT P3, RZ, R0.reuse, 0x10, RZ, 0xc0, !PT ;  /* 0x0000001000ff7812 */ /* 0x040fe2000786c0ff */
[----:B------:R-:W4:Y:S01]  /*192840*/  LDL.LU.64 R16, [R1+0x28b0] ;  /* 0x0028b00001107983 */ /* 0x000f220000300a00 */
[C---:B------:R-:W-:Y:S02]  /*192850*/  LOP3.LUT P2, RZ, R0.reuse, 0x20, RZ, 0xc0, !PT ;  /* 0x0000002000ff7812 */ /* 0x040fe4000784c0ff */
[----:B------:R-:W-:Y:S01]  /*192860*/  LOP3.LUT P1, RZ, R0, 0x40, RZ, 0xc0, !PT ;  /* 0x0000004000ff7812 */ /* 0x000fe2000782c0ff */
[----:B------:R-:W4:Y:S04]  /*192870*/  LDL.LU.64 R18, [R1+0x4290] ;  /* 0x0042900001127983 */ /* 0x000f280000300a00 */
[----:B------:R-:W4:Y:S04]  /*192880*/  LDL.LU.64 R20, [R1+0x42a8] ;  /* 0x0042a80001147983 */ /* 0x000f280000300a00 */
[----:B------:R0:W-:Y:S04]  /*192890*/  @P0 STG.E.U8 desc[UR4][R4.64], R26 ;  /* 0x0000001a04000986 */ /* 0x0001e8000c101104 */
[----:B0-----:R-:W4:Y:S01]  /*1928a0*/  LDL.LU R5, [R1+0x2dc] ;  /* 0x0002dc0001057983 */ /* 0x001f220000300800 */
[----:B--2---:R-:W-:-:S05]  /*1928b0*/  PRMT R26, R6, 0x7770, RZ ;  /* 0x00007770061a7816 */ /* 0x004fca00000000ff */
[----:B------:R0:W-:Y:S02]  /*1928c0*/  @P3 STG.E.U8 desc[UR4][R14.64], R26 ;  /* 0x0000001a0e003986 */ /* 0x0001e4000c101104 */
[----:B0-----:R-:W-:-:S05]  /*1928d0*/  PRMT R26, R6, 0x7771, RZ ;  /* 0x00007771061a7816 */ /* 0x001fca00000000ff */
[----:B---3--:R0:W-:Y:S02]  /*1928e0*/  @P2 STG.E.U8 desc[UR4][R22.64], R26 ;  /* 0x0000001a16002986 */ /* 0x0081e4000c101104 */
[----:B0-----:R-:W-:Y:S02]  /*1928f0*/  PRMT R26, R6, 0x7772, RZ ;  /* 0x00007772061a7816 */ /* 0x001fe400000000ff */
[----:B------:R-:W2:Y:S04]  /*192900*/  LDL.LU.64 R22, [R1+0x42c0] ;  /* 0x0042c00001167983 */ /* 0x000ea80000300a00 */
[----:B----4-:R0:W-:Y:S04]  /*192910*/  @P1 STG.E.U8 desc[UR4][R2.64], R26 ;  /* 0x0000001a02001986 */ /* 0x0101e8000c101104 */
[----:B0-----:R-:W3:Y:S04]  /*192920*/  LDL.LU.64 R2, [R1+0x28b8] ;  /* 0x0028b80001027983 */ /* 0x001ee80000300a00 */
[----:B------:R-:W4:Y:S04]  /*192930*/  LDL.LU R13, [R1+0x2e0] ;  /* 0x0002e000010d7983 */ /* 0x000f280000300800 */
        /* <DEDUP_REMOVED lines=26> */
[C---:B------:R-:W-:Y:S02]  /*192ae0*/  LOP3.LUT P5, RZ, R0.reuse, 0x200, RZ, 0xc0, !PT ;  /* 0x0000020000ff7812 */ /* 0x040fe400078ac0ff */
[----:B------:R-:W-:Y:S02]  /*192af0*/  LOP3.LUT P0, RZ, R0, 0x80, RZ, 0xc0, !PT ;  /* 0x0000008000ff7812 */ /* 0x000fe4000780c0ff */
[----:B------:R-:W-:Y:S02]  /*192b00*/  LOP3.LUT R25, R25, 0xfffffffd, RZ, 0xc0, !PT ;  /* 0xfffffffd19197812 */ /* 0x000fe400078ec0ff */
[----:B------:R-:W-:Y:S02]  /*192b10*/  PRMT R26, R6, 0x7773, RZ ;  /* 0x00007773061a7816 */ /* 0x000fe400000000ff */
[----:B------:R-:W2:Y:S04]  /*192b20*/  LDL.LU R6, [R1+0x2c0] ;  /* 0x0002c00001067983 */ /* 0x000ea80000300800 */
[----:B------:R-:W2:Y:S01]  /*192b30*/  LDL.LU R4, [R1+0x2e4] ;  /* 0x0002e40001047983 */ /* 0x000ea20000300800 */
[----:B------:R-:W-:-:S02]  /*192b40*/  @P5 LOP3.LUT R25, R25, 0x2, RZ, 0xfc, !PT ;  /* 0x0000000219195812 */ /* 0x000fc400078efcff */
        /* <DEDUP_REMOVED lines=8> */
[----:B------:R-:W-:Y:S01]  /*192bd0*/  PRMT R25, R5, 0x7772, RZ ;  /* 0x0000777205197816 */ /* 0x000fe200000000ff */
[----:B0-----:R-:W2:Y:S10]  /*192be0*/  LDL.LU.64 R26, [R1+0x4338] ;  /* 0x00433800011a7983 */ /* 0x001eb40000300a00 */
        /* <DEDUP_REMOVED lines=10> */
[----:B----4-:R-:W-:-:S03]  /*192c90*/  PRMT R25, R13, 0x7770, RZ ;  /* 0x000077700d197816 */ /* 0x010fc600000000ff */
[----:B------:R-:W4:Y:S04]  /*192ca0*/  LDL.LU.64 R22, [R1+0x4390] ;  /* 0x0043900001167983 */ /* 0x000f280000300a00 */
[----:B------:R-:W4:Y:S04]  /*192cb0*/  LDL.LU.64 R2, [R1+0x4398] ;  /* 0x0043980001027983 */ /* 0x000f280000300a00 */
[----:B------:R-:W4:Y:S04]  /*192cc0*/  LDL.LU R5, [R1+0xb4] ;  /* 0x0000b40001057983 */ /* 0x000f280000300800 */
        /* <DEDUP_REMOVED lines=8> */
[----:B------:R0:W-:Y:S01]  /*192d50*/  @P5 STG.E.U8 desc[UR4][R26.64], R25 ;  /* 0x000000191a005986 */ /* 0x0001e2000c101104 */
[----:B------:R-:W-:Y:S02]  /*192d60*/  LOP3.LUT P5, RZ, R24, 0x8000000, RZ, 0xc0, !PT ;  /* 0x0800000018ff7812 */ /* 0x000fe400078ac0ff */
[----:B0-----:R-:W-:Y:S02]  /*192d70*/  PRMT R25, R13, 0x7773, RZ ;  /* 0x000077730d197816 */ /* 0x001fe400000000ff */
[C---:B------:R-:W-:Y:S02]  /*192d80*/  LOP3.LUT P6, RZ, R0.reuse, 0x20000, RZ, 0xc0, !PT ;  /* 0x0002000000ff7812 */ /* 0x040fe400078cc0ff */
[C---:B------:R-:W-:Y:S02]  /*192d90*/  LOP3.LUT P4, RZ, R0.reuse, 0x40000, RZ, 0xc0, !PT ;  /* 0x0004000000ff7812 */ /* 0x040fe4000788c0ff */
[C---:B------:R-:W-:Y:S02]  /*192da0*/  LOP3.LUT P3, RZ, R0.reuse, 0x80000, RZ, 0xc0, !PT ;  /* 0x0008000000ff7812 */ /* 0x040fe4000786c0ff */
[----:B------:R-:W-:-:S02]  /*192db0*/  LOP3.LUT P2, RZ, R0, 0x100000, RZ, 0xc0, !PT ;  /* 0x0010000000ff7812 */ /* 0x000fc4000784c0ff */
[C---:B------:R-:W-:Y:S02]  /*192dc0*/  LOP3.LUT P1, RZ, R0.reuse, 0x200000, RZ, 0xc0, !PT ;  /* 0x0020000000ff7812 */ /* 0x040fe4000782c0ff */
[----:B------:R-:W-:Y:S01]  /*192dd0*/  LOP3.LUT P0, RZ, R0, 0x400000, RZ, 0xc0, !PT ;  /* 0x0040000000ff7812 */ /* 0x000fe2000780c0ff */
[----:B--2---:R0:W-:Y:S01]  /*192de0*/  @P5 STG.E.U8 desc[UR4][R10.64], R25 ;  /* 0x000000190a005986 */ /* 0x0041e2000c101104 */
        /* <DEDUP_REMOVED lines=11> */
[C---:B0-----:R-:W-:Y:S02]  /*192ea0*/  PRMT R25, R4.reuse, 0x7771, RZ ;  /* 0x0000777104197816 */ /* 0x041fe400000000ff */
[----:B------:R-:W2:Y:S04]  /*192eb0*/  LDL.LU.64 R20, [R1+0x28d0] ;  /* 0x0028d00001147983 */ /* 0x000ea80000300a00 */
[----:B----4-:R0:W-:Y:S02]  /*192ec0*/  @P1 STG.E.U8 desc[UR4][R22.64], R25 ;  /* 0x0000001916001986 */ /* 0x0101e4000c101104 */
[----:B0-----:R-:W-:-:S02]  /*192ed0*/  PRMT R25, R4, 0x7772, RZ ;  /* 0x0000777204197816 */ /* 0x001fc400000000ff */
[----:B------:R-:W3:Y:S04]  /*192ee0*/  LDL.LU.64 R22, [R1+0x43c0] ;  /* 0x0043c00001167983 */ /* 0x000ee80000300a00 */
[----:B------:R0:W-:Y:S04]  /*192ef0*/  @P0 STG.E.U8 desc[UR4][R2.64], R25 ;  /* 0x0000001902000986 */ /* 0x0001e8000c101104 */
[----:B0-----:R-:W4:Y:S04]  /*192f00*/  LDL.LU.64 R2, [R1+0x43d0] ;  /* 0x0043d00001027983 */ /* 0x001f280000300a00 */
[----:B------:R-:W4:Y:S04]  /*192f10*/  LDL.LU.64 R16, [R1+0x43d8] ;  /* 0x0043d80001107983 */ /* 0x000f280000300a00 */
[----:B------:R-:W3:Y:S01]  /*192f20*/  LDL.LU R6, [R1+0x2c4] ;  /* 0x0002c40001067983 */ /* 0x000ee20000300800 */
[----:B------:R-:W-:-:S02]  /*192f30*/  LOP3.LUT P5, RZ, R5, 0x8, RZ, 0xc0, !PT ;  /* 0x0000000805ff7812 */ /* 0x000fc400078ac0ff */
[----:B------:R-:W-:Y:S01]  /*192f40*/  LOP3.LUT R24, R24, 0xfffbffff, RZ, 0xc0, !PT ;  /* 0xfffbffff18187812 */ /* 0x000fe200078ec0ff */
[----:B------:R-:W4:Y:S10]  /*192f50*/  LDL.LU.64 R18, [R1+0x28d8] ;  /* 0x0028d80001127983 */ /* 0x000f340000300a00 */
        /* <DEDUP_REMOVED lines=17> */
[C---:B------:R-:W-:Y:S02]  /*193070*/  LOP3.LUT P5, RZ, R0.reuse, 0x20000000, RZ, 0xc0, !PT ;  /* 0x2000000000ff7812 */ /* 0x040fe400078ac0ff */
[----:B------:R-:W-:Y:S02]  /*193080*/  LOP3.LUT P2, RZ, R0, 0x1000000, RZ, 0xc0, !PT ;  /* 0x0100000000ff7812 */ /* 0x000fe4000784c0ff */
[----:B------:R-:W-:Y:S02]  /*193090*/  LOP3.LUT R24, R24, 0xfeffffff, RZ, 0xc0, !PT ;  /* 0xfeffffff18187812 */ /* 0x000fe400078ec0ff */
[----:B------:R-:W-:Y:S02]  /*1930a0*/  PRMT R25, R4, 0x7773, RZ ;  /* 0x0000777304197816 */ /* 0x000fe400000000ff */
[----:B------:R-:W-:-:S05]  /*1930b0*/  LOP3.LUT P1, RZ, R0, 0x2000000, RZ, 0xc0, !PT ;  /* 0x0200000000ff7812 */ /* 0x000fca000782c0ff */
[----:B------:R-:W-:Y:S02]  /*1930c0*/  @P5 LOP3.LUT R24, R24, 0x1000000, RZ, 0xfc, !PT ;  /* 0x0100000018185812 */ /* 0x000fe400078efcff */
[----:B------:R-:W-:Y:S02]  /*1930d0*/  LOP3.LUT P5, RZ, R0, 0x10000000, RZ, 0xc0, !PT ;  /* 0x1000000000ff7812 */ /* 0x000fe400078ac0ff */
[----:B------:R-:W-:Y:S02]  /*1930e0*/  LOP3.LUT R24, R24, 0xfdffffff, RZ, 0xc0, !PT ;  /* 0xfdffffff18187812 */ /* 0x000fe400078ec0ff */
[----:B------:R-:W-:-:S09]  /*1930f0*/  LOP3.LUT P0, RZ, R0, 0x4000000, RZ, 0xc0, !PT ;  /* 0x0400000000ff7812 */ /* 0x000fd2000780c0ff */
[----:B------:R-:W-:Y:S02]  /*193100*/  @P5 LOP3.LUT R24, R24, 0x2000000, RZ, 0xfc, !PT ;  /* 0x0200000018185812 */ /* 0x000fe400078efcff */
[----:B------:R-:W-:Y:S01]  /*193110*/  LOP3.LUT P5, RZ, R0, 0x8000000, RZ, 0xc0, !PT ;  /* 0x0800000000ff7812 */ /* 0x000fe200078ac0ff */
[----:B--2---:R0:W-:Y:S04]  /*193120*/  @P3 STG.E.U8 desc[UR4][R20.64], R25 ;  /* 0x0000001914003986 */ /* 0x0041e8000c101104 */
[----:B0-----:R-:W2:Y:S01]  /*193130*/  LDL.LU.64 R20, [R1+0x43e0] ;  /* 0x0043e00001147983 */ /* 0x001ea20000300a00 */
[----:B---3--:R-:W-:-:S05]  /*193140*/  PRMT R25, R6, 0x7770, RZ ;  /* 0x0000777006197816 */ /* 0x008fca00000000ff */
[----:B------:R0:W-:Y:S02]  /*193150*/  @P2 STG.E.U8 desc[UR4][R22.64], R25 ;  /* 0x0000001916002986 */ /* 0x0001e4000c101104 */
[C---:B0-----:R-:W-:Y:S02]  /*193160*/  PRMT R25, R6.reuse, 0x7771, RZ ;  /* 0x0000777106197816 */ /* 0x041fe400000000ff */
[----:B------:R-:W3:Y:S04]  /*193170*/  LDL.LU.64 R22, [R1+0x4400] ;  /* 0x0044000001167983 */ /* 0x000ee80000300a00 */
[----:B----4-:R0:W-:Y:S04]  /*193180*/  @P1 STG.E.U8 desc[UR4][R2.64], R25 ;  /* 0x0000001902001986 */ /* 0x0101e8000c101104 */
[----:B0-----:R-:W4:Y:S04]  /*193190*/  LDL.LU.64 R2, [R1+0x4410] ;  /* 0x0044100001027983 */ /* 0x001f280000300a00 */
[----:B------:R-:W4:Y:S04]  /*1931a0*/  LDL.LU R0, [R1+0x2c8] ;  /* 0x0002c80001007983 */ /* 0x000f280000300800 */
[----:B------:R-:W2:Y:S01]  /*1931b0*/  LDL.LU.64 R26, [R1+0x4420] ;  /* 0x00442000011a7983 */ /* 0x000ea20000300a00 */
[----:B------:R-:W-:-:S02]  /*1931c0*/  PRMT R25, R6, 0x7772, RZ ;  /* 0x0000777206197816 */ /* 0x000fc400000000ff */
[C---:B------:R-:W-:Y:S02]  /*1931d0*/  LOP3.LUT P6, RZ, R5.reuse, 0x10, RZ, 0xc0, !PT ;  /* 0x0000001005ff7812 */ /* 0x040fe400078cc0ff */
[C---:B------:R-:W-:Y:S01]  /*1931e0*/  LOP3.LUT P4, RZ, R5.reuse, 0x20, RZ, 0xc0, !PT ;  /* 0x0000002005ff7812 */ /* 0x040fe2000788c0ff */
[----:B------:R-:W-:Y:S01]  /*1931f0*/  @P0 STG.E.U8 desc[UR4][R16.64], R25 ;  /* 0x0000001910000986 */ /* 0x000fe2000c101104 */
[C---:B------:R-:W-:Y:S02]  /*193200*/  LOP3.LUT P3, RZ, R5.reuse, 0x40, RZ, 0xc0, !PT ;  /* 0x0000004005ff7812 */ /* 0x040fe4000786c0ff */
[C---:B------:R-:W-:Y:S02]  /*193210*/  LOP3.LUT P2, RZ, R5.reuse, 0x80, RZ, 0xc0, !PT ;  /* 0x0000008005ff7812 */ /* 0x040fe4000784c0ff */
[C---:B------:R-:W-:Y:S02]  /*193220*/  LOP3.LUT P1, RZ, R5.reuse, 0x100, RZ, 0xc0, !PT ;  /* 0x0000010005ff7812 */ /* 0x040fe4000782c0ff */
[----:B------:R-:W-:Y:S01]  /*193230*/  LOP3.LUT P0, RZ, R5, 0x200, RZ, 0xc0, !PT ;  /* 0x0000020005ff7812 */ /* 0x000fe2000780c0ff */
[----:B--2---:R0:W-:Y:S04]  /*193240*/  STL.64 [R1+0x5fa0], R26 ;  /* 0x005fa01a01007387 */ /* 0x0041e80000100a00 */
[----:B0-----:R-:W2:Y:S04]  /*193250*/  LDL.LU.64 R26, [R1+0x28e0] ;  /* 0x0028e000011a7983 */ /* 0x001ea80000300a00 */
[----:B------:R0:W-:Y:S04]  /*193260*/  STL [R1+0x5fa8], R5 ;  /* 0x005fa80501007387 */ /* 0x0001e80000100800 */
[----:B0-----:R-:W3:Y:S01]  /*193270*/  LDL.LU R5, [R1+0x2e8] ;  /* 0x0002e80001057983 */ /* 0x001ee20000300800 */
[----:B------:R-:W-:-:S03]  /*193280*/  PRMT R25, R6, 0x7773, RZ ;  /* 0x0000777306197816 */ /* 0x000fc600000000ff */
[----:B------:R-:W2:Y:S04]  /*193290*/  LDL.LU.64 R12, [R1+0x4428] ;  /* 0x00442800010c7983 */ /* 0x000ea80000300a00 */
[----:B------:R0:W-:Y:S01]  /*1932a0*/  @P5 STG.E.U8 desc[UR4][R18.64], R25 ;  /* 0x0000001912005986 */ /* 0x0001e2000c101104 */
[----:B------:R-:W-:-:S03]  /*1932b0*/  LOP3.LUT P5, RZ, R24, 0x2000000, RZ, 0xc0, !PT ;  /* 0x0200000018ff7812 */ /* 0x000fc600078ac0ff */
[----:B------:R-:W2:Y:S04]  /*1932c0*/  LDL.LU.64 R10, [R1+0x4430] ;  /* 0x00443000010a7983 */ /* 0x000ea80000300a00 */
[----:B------:R-:W2:Y:S04]  /*1932d0*/  LDL.LU.64 R28, [R1+0x28e8] ;  /* 0x0028e800011c7983 */ /* 0x000ea80000300a00 */
[----:B------:R-:W2:Y:S04]  /*1932e0*/  LDL.LU R6, [R1+0x2ec] ;  /* 0x0002ec0001067983 */ /* 0x000ea80000300800 */
[----:B------:R-:W2:Y:S04]  /*1932f0*/  LDL.LU R4, [R1+0x2cc] ;  /* 0x0002cc0001047983 */ /* 0x000ea80000300800 */
[----:B------:R-:W2:Y:S04]  /*193300*/  LDL.LU.64 R14, [R1+0x4458] ;  /* 0x00445800010e7983 */ /* 0x000ea80000300a00 */
[----:B------:R-:W2:Y:S04]  /*193310*/  LDL.LU.64 R16, [R1+0x4468] ;  /* 0x0044680001107983 */ /* 0x000ea80000300a00 */
[----:B0-----:R-:W2:Y:S01]  /*193320*/  LDL.LU.64 R18, [R1+0x4470] ;  /* 0x0044700001127983 */ /* 0x001ea20000300a00 */
        /* <DEDUP_REMOVED lines=13> */
[----:B------:R-:W4:Y:S06]  /*193400*/  LDL.LU R5, [R1+0x5fa8] ;  /* 0x005fa80001057983 */ /* 0x000f2c0000300800 */
[----:B--2---:R0:W-:Y:S04]  /*193410*/  @P5 STG.E.U8 desc[UR4][R26.64], R25 ;  /* 0x000000191a005986 */ /* 0x0041e8000c101104 */
[----:B0-----:R-:W2:Y:S01]  /*193420*/  LDL.LU.64 R26, [R1+0x5fa0] ;  /* 0x005fa000011a7983 */ /* 0x001ea20000300a00 */
[----:B------:R-:W-:-:S02]  /*193430*/  LOP3.LUT P5, RZ, R24, 0x200000, RZ, 0xc0, !PT ;  /* 0x0020000018ff7812 */ /* 0x000fc400078ac0ff */
[----:B------:R-:W-:-:S11]  /*193440*/  PRMT R25, R0, 0x7770, RZ ;  /* 0x0000777000197816 */ /* 0x000fd600000000ff */
[----:B--2---:R0:W-:Y:S01]  /*193450*/  @P5 STG.E.U8 desc[UR4][R26.64], R25 ;  /* 0x000000191a005986 */ /* 0x0041e2000c101104 */
        /* <DEDUP_REMOVED lines=11> */
[C---:B0-----:R-:W-:Y:S02]  /*193510*/  PRMT R25, R6.reuse, 0x7771, RZ ;  /* 0x0000777106197816 */ /* 0x041fe400000000ff */
[----:B------:R-:W2:Y:S04]  /*193520*/  LDL.LU.64 R14, [R1+0x44a8] ;  /* 0x0044a800010e7983 */ /* 0x000ea80000300a00 */
[----:B------:R0:W-:Y:S02]  /*193530*/  @P4 STG.E.U8 desc[UR4][R16.64], R25 ;  /* 0x0000001910004986 */ /* 0x0001e4000c101104 */
[----:B0-----:R-:W-:-:S05]  /*193540*/  PRMT R25, R6, 0x7772, RZ ;  /* 0x0000777206197816 */ /* 0x001fca00000000ff */
[----:B------:R0:W-:Y:S02]  /*193550*/  @P3 STG.E.U8 desc[UR4][R18.64], R25 ;  /* 0x0000001912003986 */ /* 0x0001e4000c101104 */
[----:B0-----:R-:W-:-:S05]  /*193560*/  PRMT R25, R6, 0x7773, RZ ;  /* 0x0000777306197816 */ /* 0x001fca00000000ff */
[----:B---3--:R0:W-:Y:S02]  /*193570*/  @P2 STG.E.U8 desc[UR4][R20.64], R25 ;  /* 0x0000001914002986 */ /* 0x0081e4000c101104 */
[----:B0-----:R-:W-:-:S05]  /*193580*/  PRMT R25, R4, 0x7770, RZ ;  /* 0x0000777004197816 */ /* 0x001fca00000000ff */
[----:B------:R0:W-:Y:S02]  /*193590*/  @P1 STG.E.U8 desc[UR4][R22.64], R25 ;  /* 0x0000001916001986 */ /* 0x0001e4000c101104 */
[----:B0-----:R-:W-:Y:S02]  /*1935a0*/  PRMT R25, R4, 0x7771, RZ ;  /* 0x0000777104197816 */ /* 0x001fe400000000ff */
[----:B------:R-:W3:Y:S04]  /*1935b0*/  LDL.LU.64 R22, [R1+0x28f8] ;  /* 0x0028f80001167983 */ /* 0x000ee80000300a00 */
[----:B----4-:R0:W-:Y:S04]  /*1935c0*/  @P0 STG.E.U8 desc[UR4][R2.64], R25 ;  /* 0x0000001902000986 */ /* 0x0101e8000c101104 */
[----:B------:R-:W4:Y:S04]  /*1935d0*/  LDL.LU.64 R16, [R1+0x44b8] ;  /* 0x0044b80001107983 */ /* 0x000f280000300a00 */
[----:B0-----:R-:W4:Y:S04]  /*1935e0*/  LDL.LU.64 R2, [R1+0x44c0] ;  /* 0x0044c00001027983 */ /* 0x001f280000300a00 */
[----:B------:R-:W4:Y:S04]  /*1935f0*/  LDL.LU.64 R18, [R1+0x44c8] ;  /* 0x0044c80001127983 */ /* 0x000f280000300a00 */
[----:B------:R-:W4:Y:S01]  /*193600*/  LDL.LU R6, [R1+0x2b0] ;  /* 0x0002b00001067983 */ /* 0x000f220000300800 */
[----:B------:R-:W-:-:S02]  /*193610*/  LOP3.LUT P3, RZ, R5, 0x400, RZ, 0xc0, !PT ;  /* 0x0000040005ff7812 */ /* 0x000fc4000786c0ff */
[C---:B------:R-:W-:Y:S01]  /*193620*/  LOP3.LUT P2, RZ, R5.reuse, 0x800, RZ, 0xc0, !PT ;  /* 0x0000080005ff7812 */ /* 0x040fe2000784c0ff */
[----:B------:R-:W4:Y:S01]  /*193630*/  LDL.LU.64 R20, [R1+0x32b8] ;  /* 0x0032b80001147983 */ /* 0x000f220000300a00 */
[----:B------:R-:W-:Y:S02]  /*193640*/  PRMT R25, R4, 0x7772, RZ ;  /* 0x0000777204197816 */ /* 0x000fe400000000ff */
[C---:B------:R-:W-:Y:S02]  /*193650*/  LOP3.LUT P1, RZ, R5.reuse, 0x1000, RZ, 0xc0, !PT ;  /* 0x0000100005ff7812 */ /* 0x040fe4000782c0ff */
[----:B------:R-:W-:-:S05]  /*193660*/  LOP3.LUT P0, RZ, R5, 0x2000, RZ, 0xc0, !PT ;  /* 0x0000200005ff7812 */ /* 0x000fca000780c0ff */
[----:B--2---:R0:W-:Y:S02]  /*193670*/  @P3 STG.E.U8 desc[UR4][R14.64], R25 ;  /* 0x000000190e003986 */ /* 0x0041e4000c101104 */
[----:B0-----:R-:W-:-:S05]  /*193680*/  PRMT R25, R4, 0x7773, RZ ;  /* 0x0000777304197816 */ /* 0x001fca00000000ff */
[----:B---3--:R0:W-:Y:S04]  /*193690*/  @P2 STG.E.U8 desc[UR4][R22.64], R25 ;  /* 0x0000001916002986 */ /* 0x0081e8000c101104 */
[----:B0-----:R-:W2:Y:S01]  /*1936a0*/  LDL.LU.64 R22, [R1+0x44f0] ;  /* 0x0044f00001167983 */ /* 0x001ea20000300a00 */
[----:B----4-:R-:W-:-:S05]  /*1936b0*/  PRMT R25, R6, 0x7770, RZ ;  /* 0x0000777006197816 */ /* 0x010fca00000000ff */
[----:B------:R0:W-:Y:S02]  /*1936c0*/  @P1 STG.E.U8 desc[UR4][R16.64], R25 ;  /* 0x0000001910001986 */ /* 0x0001e4000c101104 */
[----:B0-----:R-:W-:-:S05]  /*1936d0*/  PRMT R25, R6, 0x7771, RZ ;  /* 0x0000777106197816 */ /* 0x001fca00000000ff */
        /* <DEDUP_REMOVED lines=14> */
[----:B----4-:R0:W-:Y:S04]  /*1937c0*/  STL [R1+0x5f90], R28 ;  /* 0x005f901c01007387 */ /* 0x0101e80000100800 */
[----:B0-----:R-:W4:Y:S06]  /*1937d0*/  LDL.LU.64 R28, [R1+0x3438] ;  /* 0x00343800011c7983 */ /* 0x001f2c0000300a00 */
        /* <DEDUP_REMOVED lines=18> */
[C---:B------:R-:W-:Y:S02]  /*193900*/  LOP3.LUT P5, RZ, R5.reuse, 0x4000, RZ, 0xc0, !PT ;  /* 0x0000400005ff7812 */ /* 0x040fe400078ac0ff */
[----:B------:R-:W-:Y:S01]  /*193910*/  LOP3.LUT P0, RZ, R5, 0x10000000, RZ, 0xc0, !PT ;  /* 0x1000000005ff7812 */ /* 0x000fe2000780c0ff */
[----:B----4-:R0:W-:Y:S04]  /*193920*/  STL.64 [R1+0x5f98], R28 ;  /* 0x005f981c01007387 */ /* 0x0101e80000100a00 */
[----:B0-----:R-:W4:Y:S04]  /*193930*/  LDL.LU.64 R28, [R1+0x4508] ;  /* 0x00450800011c7983 */ /* 0x001f280000300a00 */
[----:B------:R0:W-:Y:S04]  /*193940*/  STL [R1+0x5f94], R5 ;  /* 0x005f940501007387 */ /* 0x0001e80000100800 */
[----:B0-----:R-:W2:Y:S01]  /*193950*/  LDL.LU R5, [R1+0x2a0] ;  /* 0x0002a00001057983 */ /* 0x001ea20000300800 */
[----:B------:R-:W-:-:S03]  /*193960*/  PRMT R25, R6, 0x7772, RZ ;  /* 0x0000777206197816 */ /* 0x000fc600000000ff */
[----:B------:R-:W4:Y:S04]  /*193970*/  LDL.LU.64 R26, [R1+0x4510] ;  /* 0x00451000011a7983 */ /* 0x000f280000300a00 */
[----:B------:R0:W-:Y:S01]  /*193980*/  @P5 STG.E.U8 desc[UR4][R18.64], R25 ;  /* 0x0000001912005986 */ /* 0x0001e2000c101104 */
[----:B------:R-:W-:-:S03]  /*193990*/  LOP3.LUT P5, RZ, R24, 0x20000, RZ, 0xc0, !PT ;  /* 0x0002000018ff7812 */ /* 0x000fc600078ac0ff */
[----:B------:R-:W4:Y:S04]  /*1939a0*/  LDL.LU.64 R12, [R1+0x4530] ;  /* 0x00453000010c7983 */ /* 0x000f280000300a00 */
[----:B------:R-:W4:Y:S01]  /*1939b0*/  LDL.LU.64 R10, [R1+0x4540] ;  /* 0x00454000010a7983 */ /* 0x000f220000300a00 */
[----:B0-----:R-:W-:-:S03]  /*1939c0*/  PRMT R25, R6, 0x7773, RZ ;  /* 0x0000777306197816 */ /* 0x001fc600000000ff */
[----:B------:R-:W4:Y:S04]  /*1939d0*/  LDL.LU.64 R14, [R1+0x3460] ;  /* 0x00346000010e7983 */ /* 0x000f280000300a00 */
[----:B------:R0:W-:Y:S01]  /*1939e0*/  @P5 STG.E.U8 desc[UR4][R20.64], R25 ;  /* 0x0000001914005986 */ /* 0x0001e2000c101104 */
[----:B------:R-:W-:-:S03]  /*1939f0*/  LOP3.LUT P5, RZ, R24, 0x10000, RZ, 0xc0, !PT ;  /* 0x0001000018ff7812 */ /* 0x000fc600078ac0ff */
[----:B------:R-:W4:Y:S04]  /*193a00*/  LDL.LU R4, [R1+0x2a4] ;  /* 0x0002a40001047983 */ /* 0x000f280000300800 */
[----:B------:R-:W4:Y:S04]  /*193a10*/  LDL.LU.64 R16, [R1+0x4550] ;  /* 0x0045500001107983 */ /* 0x000f280000300a00 */
[----:B------:R-:W4:Y:S01]  /*193a20*/  LDL.LU.64 R18, [R1+0x4558] ;  /* 0x0045580001127983 */ /* 0x000f220000300a00 */
[----:B------:R-:W-:-:S03]  /*193a30*/  IMAD.MOV.U32 R6, RZ, RZ, R7 ;  /* 0x000000ffff067224 */ /* 0x000fc600078e0007 */
[----:B0-----:R-:W4:Y:S01]  /*193a40*/  LDL.LU.64 R20, [R1+0x4560] ;  /* 0x0045600001147983 */ /* 0x001f220000300a00 */
[----:B--2---:R-:W-:-:S05]  /*193a50*/  PRMT R25, R5, 0x7770, RZ ;  /* 0x0000777005197816 */ /* 0x004fca00000000ff */
[----:B------:R0:W-:Y:S01]  /*193a60*/  @P5 STG.E.U8 desc[UR4][R22.64], R25 ;  /* 0x0000001916005986 */ /* 0x0001e2000c101104 */
[C---:B------:R-:W-:Y:S02]  /*193a70*/  LOP3.LUT P5, RZ, R24.reuse, 0x8000, RZ, 0xc0, !PT ;  /* 0x0000800018ff7812 */ /* 0x040fe400078ac0ff */
[----:B0-----:R-:W-:Y:S01]  /*193a80*/  PRMT R25, R5, 0x7771, RZ ;  /* 0x0000777105197816 */ /* 0x001fe200000000ff */
[----:B------:R-:W2:Y:S10]  /*193a90*/  LDL.LU.64 R22, [R1+0x3490] ;  /* 0x0034900001167983 */ /* 0x000eb40000300a00 */
[----:B---3--:R0:W-:Y:S01]  /*193aa0*/  @P5 STG.E.U8 desc[UR4][R2.64], R25 ;  /* 0x0000001902005986 */ /* 0x0081e2000c101104 */
[----:B------:R-:W-:-:S03]  /*193ab0*/  LOP3.LUT P5, RZ, R24, 0x4000, RZ, 0xc0, !PT ;  /* 0x0000400018ff7812 */ /* 0x000fc600078ac0ff */
[----:B------:R-:W3:Y:S01]  /*193ac0*/  LDL.LU R0, [R1+0x2b8] ;  /* 0x0002b80001007983 */ /* 0x000ee20000300800 */
[----:B0-----:R-:W-:-:S03]  /*193ad0*/  PRMT R25, R5, 0x7772, RZ ;  /* 0x0000777205197816 */ /* 0x001fc600000000ff */
[----:B------:R-:W3:Y:S04]  /*193ae0*/  LDL.LU.64 R2, [R1+0x4588] ;  /* 0x0045880001027983 */ /* 0x000ee80000300a00 */
[----:B------:R-:W3:Y:S04]  /*193af0*/  LDL.LU R7, [R1+0xbc] ;  /* 0x0000bc0001077983 */ /* 0x000ee80000300800 */
[----:B----4-:R0:W-:Y:S04]  /*193b00*/  @P5 STG.E.U8 desc[UR4][R28.64], R25 ;  /* 0x000000191c005986 */ /* 0x0101e8000c101104 */
[----:B0-----:R-:W4:Y:S01]  /*193b10*/  LDL.LU.64 R28, [R1+0x5f98] ;  /* 0x005f9800011c7983 */ /* 0x001f220000300a00 */
[----:B------:R-:W-:-:S02]  /*193b20*/  LOP3.LUT P5, RZ, R24, 0x2000, RZ, 0xc0, !PT ;  /* 0x0000200018ff7812 */ /* 0x000fc400078ac0ff */
[----:B------:R-:W-:Y:S02]  /*193b30*/  PRMT R25, R5, 0x7773, RZ ;  /* 0x0000777305197816 */ /* 0x000fe400000000ff */
[----:B------:R-:W3:Y:S09]  /*193b40*/  LDL.LU R5, [R1+0x5f94] ;  /* 0x005f940001057983 */ /* 0x000ef20000300800 */
[----:B----4-:R0:W-:Y:S04]  /*193b50*/  @P5 STG.E.U8 desc[UR4][R28.64], R25 ;  /* 0x000000191c005986 */ /* 0x0101e8000c101104 */
[----:B0-----:R-:W4:Y:S01]  /*193b60*/  LDL.LU R28, [R1+0x5f90] ;  /* 0x005f9000011c7983 */ /* 0x001f220000300800 */
[----:B------:R-:W-:-:S02]  /*193b70*/  LOP3.LUT P5, RZ, R24, 0x1000, RZ, 0xc0, !PT ;  /* 0x0000100018ff7812 */ /* 0x000fc400078ac0ff */
[----:B----4-:R-:W-:-:S11]  /*193b80*/  PRMT R25, R28, 0x7770, RZ ;  /* 0x000077701c197816 */ /* 0x010fd600000000ff */
        /* <DEDUP_REMOVED lines=16> */
[----:B0-----:R-:W-:-:S05]  /*193c90*/  PRMT R25, R4, 0x7773, RZ ;  /* 0x0000777304197816 */ /* 0x001fca00000000ff */
[----:B--2---:R0:W-:Y:S01]  /*193ca0*/  @P1 STG.E.U8 desc[UR4][R22.64], R25 ;  /* 0x0000001916001986 */ /* 0x0041e2000c101104 */
[C---:B---3--:R-:W-:Y:S02]  /*193cb0*/  LOP3.LUT P3, RZ, R5.reuse, 0x20000000, RZ, 0xc0, !PT ;  /* 0x2000000005ff7812 */ /* 0x048fe4000786c0ff */
[----:B------:R-:W-:Y:S02]  /*193cc0*/  LOP3.LUT P2, RZ, R5, 0x40000000, RZ, 0xc0, !PT ;  /* 0x4000000005ff7812 */ /* 0x000fe4000784c0ff */
[----:B0-----:R-:W-:-:S05]  /*193cd0*/  PRMT R25, R0, 0x7770, RZ ;  /* 0x0000777000197816 */ /* 0x001fca00000000ff */
[----:B------:R0:W-:Y:S01]  /*193ce0*/  @P0 STG.E.U8 desc[UR4][R2.64], R25 ;  /* 0x0000001902000986 */ /* 0x0001e2000c101104 */
[----:B------:R-:W-:-:S03]  /*193cf0*/  LOP3.LUT P1, RZ, R5, 0x80000000, RZ, 0xc0, !PT ;  /* 0x8000000005ff7812 */ /* 0x000fc6000782c0ff */
[----:B0-----:R-:W2:Y:S04]  /*193d00*/  LDL.LU.64 R2, [R1+0x45a0] ;  /* 0x0045a00001027983 */ /* 0x001ea80000300a00 */
[----:B------:R-:W3:Y:S04]  /*193d10*/  LDL.LU.64 R4, [R1+0x34b8] ;  /* 0x0034b80001047983 */ /* 0x000ee80000300a00 */
[----:B------:R-:W3:Y:S04]  /*193d20*/  LDL.LU.64 R22, [R1+0x45a8] ;  /* 0x0045a80001167983 */ /* 0x000ee80000300a00 */
[----:B------:R-:W3:Y:S04]  /*193d30*/  LDL.LU.64 R16, [R1+0x45c8] ;  /* 0x0045c80001107983 */ /* 0x000ee80000300a00 */
[----:B------:R-:W3:Y:S01]  /*193d40*/  LDL.LU R21, [R1+0x2a8] ;  /* 0x0002a80001157983 */ /* 0x000ee20000300800 */
[----:B------:R-:W-:-:S02]  /*193d50*/  PRMT R25, R0, 0x7771, RZ ;  /* 0x0000777100197816 */ /* 0x000fc400000000ff */
[----:B------:R-:W-:-:S03]  /*193d60*/  LOP3.LUT P0, RZ, R7, 0x1, RZ, 0xc0, !PT ;  /* 0x0000000107ff7812 */ /* 0x000fc6000780c0ff */
[----:B----4-:R0:W-:Y:S02]  /*193d70*/  @P3 STG.E.U8 desc[UR4][R18.64], R25 ;  /* 0x0000001912003986 */ /* 0x0101e4000c101104 */
[C---:B0-----:R-:W-:Y:S02]  /*193d80*/  PRMT R25, R0.reuse, 0x7772, RZ ;  /* 0x0000777200197816 */ /* 0x041fe400000000ff */
[----:B------:R-:W4:Y:S04]  /*193d90*/  LDL.LU.64 R18, [R1+0x45d8] ;  /* 0x0045d80001127983 */ /* 0x000f280000300a00 */
[----:B------:R-:W4:Y:S04]  /*193da0*/  LDL.LU R14, [R1+0x2bc] ;  /* 0x0002bc00010e7983 */ /* 0x000f280000300800 */
[----:B--2---:R0:W-:Y:S02]  /*193db0*/  @P2 STG.E.U8 desc[UR4][R2.64], R25 ;  /* 0x0000001902002986 */ /* 0x0041e4000c101104 */
[----:B0-----:R-:W-:-:S02]  /*193dc0*/  PRMT R25, R0, 0x7773, RZ ;  /* 0x0000777300197816 */ /* 0x001fc400000000ff */
[----:B------:R-:W2:Y:S04]  /*193dd0*/  LDL.LU.64 R2, [R1+0x34e0] ;  /* 0x0034e00001027983 */ /* 0x000ea80000300a00 */
[----:B---3--:R0:W-:Y:S02]  /*193de0*/  @P1 STG.E.U8 desc[UR4][R4.64], R25 ;  /* 0x0000001904001986 */ /* 0x0081e4000c101104 */
[----:B0-----:R-:W-:Y:S02]  /*193df0*/  PRMT R25, R21, 0x7770, RZ ;  /* 0x0000777015197816 */ /* 0x001fe400000000ff */
[----:B------:R-:W3:Y:S04]  /*193e00*/  LDL.LU.64 R4, [R1+0x45e8] ;  /* 0x0045e80001047983 */ /* 0x000ee80000300a00 */
[----:B------:R0:W-:Y:S04]  /*193e10*/  @P0 STG.E.U8 desc[UR4][R22.64], R25 ;  /* 0x0000001916000986 */ /* 0x0001e8000c101104 */
[----:B0-----:R-:W4:Y:S01]  /*193e20*/  LDL.LU.64 R22, [R1+0x45f8] ;  /* 0x0045f80001167983 */ /* 0x001f220000300a00 */
        /* <DEDUP_REMOVED lines=19> */
[----:B----4-:R0:W-:Y:S04]  /*193f60*/  STL.64 [R1+0x5f88], R22 ;  /* 0x005f881601007387 */ /* 0x0101e80000100a00 */
[----:B0-----:R-:W4:Y:S01]  /*193f70*/  LDL.LU.64 R22, [R1+0x45f0] ;  /* 0x0045f00001167983 */ /* 0x001f220000300a00 */
[----:B------:R-:W-:Y:S02]  /*193f80*/  LOP3.LUT R24, R24, 0xfffffeff, RZ, 0xc0, !PT ;  /* 0xfffffeff18187812 */ /* 0x000fe400078ec0ff */
[----:B------:R-:W-:Y:S01]  /*193f90*/  PRMT R25, R21, 0x7771, RZ ;  /* 0x0000777115197816 */ /* 0x000fe200000000ff */
[----:B------:R-:W4:Y:S04]  /*193fa0*/  LDL.LU.64 R26, [R1+0x3510] ;  /* 0x00351000011a7983 */ /* 0x000f280000300a00 */
[----:B------:R-:W-:-:S02]  /*193fb0*/  @P5 LOP3.LUT R24, R24, 0x100, RZ, 0xfc, !PT ;  /* 0x0000010018185812 */ /* 0x000fc400078efcff */
[----:B------:R-:W-:Y:S01]  /*193fc0*/  LOP3.LUT P5, RZ, R7, 0x4, RZ, 0xc0, !PT ;  /* 0x0000000407ff7812 */ /* 0x000fe200078ac0ff */
[----:B------:R-:W4:Y:S01]  /*193fd0*/  LDL.LU R15, [R1+0x2ac] ;  /* 0x0002ac00010f7983 */ /* 0x000f220000300800 */
[----:B------:R-:W-:-:S03]  /*193fe0*/  LOP3.LUT R24, R24, 0xfffffdff, RZ, 0xc0, !PT ;  /* 0xfffffdff18187812 */ /* 0x000fc600078ec0ff */
[----:B------:R-:W4:Y:S04]  /*193ff0*/  LDL.LU.64 R12, [R1+0x4620] ;  /* 0x00462000010c7983 */ /* 0x000f280000300a00 */
[----:B------:R-:W4:Y:S04]  /*194000*/  LDL.LU.64 R10, [R1+0x4630] ;  /* 0x00463000010a7983 */ /* 0x000f280000300a00 */
[----:B------:R-:W-:Y:S01]  /*194010*/  @P5 LOP3.LUT R24, R24, 0x200, RZ, 0xfc, !PT ;  /* 0x0000020018185812 */ /* 0x000fe200078efcff */
[----:B------:R-:W4:Y:S01]  /*194020*/  LDL.LU R0, [R1+0x330] ;  /* 0x0003300001007983 */ /* 0x000f220000300800 */
[----:B------:R-:W-:-:S03]  /*194030*/  LOP3.LUT P5, RZ, R7, 0x2, RZ, 0xc0, !PT ;  /* 0x0000000207ff7812 */ /* 0x000fc600078ac0ff */
[----:B------:R-:W4:Y:S10]  /*194040*/  LDL.LU.64 R28, [R1+0x4638] ;  /* 0x00463800011c7983 */ /* 0x000f340000300a00 */
[----:B------:R0:W-:Y:S01]  /*194050*/  @P5 STG.E.U8 desc[UR4][R16.64], R25 ;  /* 0x0000001910005986 */ /* 0x0001e2000c101104 */
[----:B------:R-:W-:-:S02]  /*194060*/  LOP3.LUT P5, RZ, R24, 0x200, RZ, 0xc0, !PT ;  /* 0x0000020018ff7812 */ /* 0x000fc400078ac0ff */
[----:B0-----:R-:W-:Y:S01]  /*194070*/  PRMT R25, R21, 0x7772, RZ ;  /* 0x0000777215197816 */ /* 0x001fe200000000ff */
[----:B------:R-:W4:Y:S10]  /*194080*/  LDL.LU.64 R16, [R1+0x3538] ;  /* 0x0035380001107983 */ /* 0x000f340000300a00 */
[----:B------:R0:W-:Y:S01]  /*194090*/  @P5 STG.E.U8 desc[UR4][R18.64], R25 ;  /* 0x0000001912005986 */ /* 0x0001e2000c101104 */
[----:B------:R-:W-:-:S02]  /*1940a0*/  LOP3.LUT P5, RZ, R24, 0x100, RZ, 0xc0, !PT ;  /* 0x0000010018ff7812 */ /* 0x000fc400078ac0ff */
[----:B0-----:R-:W-:Y:S01]  /*1940b0*/  PRMT R25, R21, 0x7773, RZ ;  /* 0x0000777315197816 */ /* 0x001fe200000000ff */
[----:B------:R-:W4:Y:S10]  /*1940c0*/  LDL.LU.64 R18, [R1+0x4640] ;  /* 0x0046400001127983 */ /* 0x000f340000300a00 */
[----:B--2---:R0:W-:Y:S01]  /*1940d0*/  @P5 STG.E.U8 desc[UR4][R2.64], R25 ;  /* 0x0000001902005986 */ /* 0x0041e2000c101104 */
[----:B------:R-:W-:-:S03]  /*1940e0*/  LOP3.LUT P5, RZ, R24, 0x80, RZ, 0xc0, !PT ;  /* 0x0000008018ff7812 */ /* 0x000fc600078ac0ff */
[----:B------:R-:W2:Y:S01]  /*1940f0*/  LDL.LU.64 R20, [R1+0x4660] ;  /* 0x0046600001147983 */ /* 0x000ea20000300a00 */
[----:B0-----:R-:W-:-:S03]  /*194100*/  PRMT R25, R14, 0x7770, RZ ;  /* 0x000077700e197816 */ /* 0x001fc600000000ff */
[----:B------:R-:W2:Y:S06]  /*194110*/  LDL.LU.64 R2, [R1+0x4670] ;  /* 0x0046700001027983 */ /* 0x000eac0000300a00 */
[----:B---3--:R0:W-:Y:S01]  /*194120*/  @P5 STG.E.U8 desc[UR4][R4.64], R25 ;  /* 0x0000001904005986 */ /* 0x0081e2000c101104 */
[----:B------:R-:W-:Y:S02]  /*194130*/  LOP3.LUT P5, RZ, R24, 0x40, RZ, 0xc0, !PT ;  /* 0x0000004018ff7812 */ /* 0x000fe400078ac0ff */
[----:B0-----:R-:W-:Y:S01]  /*194140*/  PRMT R25, R14, 0x7771, RZ ;  /* 0x000077710e197816 */ /* 0x001fe200000000ff */
[----:B------:R-:W3:Y:S10]  /*194150*/  LDL.LU.64 R4, [R1+0x3568] ;  /* 0x0035680001047983 */ /* 0x000ef40000300a00 */
[----:B----4-:R0:W-:Y:S04]  /*194160*/  @P5 STG.E.U8 desc[UR4][R22.64], R25 ;  /* 0x0000001916005986 */ /* 0x0101e8000c101104 */
[----:B0-----:R-:W4:Y:S01]  /*194170*/  LDL.LU.64 R22, [R1+0x5f88] ;  /* 0x005f880001167983 */ /* 0x001f220000300a00 */
[----:B------:R-:W-:-:S02]  /*194180*/  LOP3.LUT P5, RZ, R24, 0x20, RZ, 0xc0, !PT ;  /* 0x0000002018ff7812 */ /* 0x000fc400078ac0ff */
[----:B------:R-:W-:Y:S02]  /*194190*/  PRMT R25, R14, 0x7772, RZ ;  /* 0x000077720e197816 */ /* 0x000fe400000000ff */
[C---:B------:R-:W-:Y:S02]  /*1941a0*/  LOP3.LUT P6, RZ, R7.reuse, 0x400, RZ, 0xc0, !PT ;  /* 0x0000040007ff7812 */ /* 0x040fe400078cc0ff */
[C---:B------:R-:W-:Y:S02]  /*1941b0*/  LOP3.LUT P4, RZ, R7.reuse, 0x800, RZ, 0xc0, !PT ;  /* 0x0000080007ff7812 */ /* 0x040fe4000788c0ff */
[C---:B------:R-:W-:Y:S02]  /*1941c0*/  LOP3.LUT P3, RZ, R7.reuse, 0x1000, RZ, 0xc0, !PT ;  /* 0x0000100007ff7812 */ /* 0x040fe4000786c0ff */
[C---:B------:R-:W-:Y:S02]  /*1941d0*/  LOP3.LUT P2, RZ, R7.reuse, 0x2000, RZ, 0xc0, !PT ;  /* 0x0000200007ff7812 */ /* 0x040fe4000784c0ff */
[----:B------:R-:W-:-:S02]  /*1941e0*/  LOP3.LUT P1, RZ, R7, 0x4000, RZ, 0xc0, !PT ;  /* 0x0000400007ff7812 */ /* 0x000fc4000782c0ff */
[----:B------:R-:W-:Y:S01]  /*1941f0*/  LOP3.LUT P0, RZ, R7, 0x8000, RZ, 0xc0, !PT ;  /* 0x0000800007ff7812 */ /* 0x000fe2000780c0ff */
[----:B----4-:R0:W-:Y:S04]  /*194200*/  @P5 STG.E.U8 desc[UR4][R22.64], R25 ;  /* 0x0000001916005986 */ /* 0x0101e8000c101104 */
[----:B0-----:R-:W4:Y:S01]  /*194210*/  LDL.LU.64 R22, [R1+0x5f80] ;  /* 0x005f800001167983 */ /* 0x001f220000300a00 */
[----:B------:R-:W-:Y:S02]  /*194220*/  LOP3.LUT P5, RZ, R24, 0x10, RZ, 0xc0, !PT ;  /* 0x0000001018ff7812 */ /* 0x000fe400078ac0ff */
[----:B------:R-:W-:-:S11]  /*194230*/  PRMT R25, R14, 0x7773, RZ ;  /* 0x000077730e197816 */ /* 0x000fd600000000ff */
        /* <DEDUP_REMOVED lines=14> */
[----:B--2---:R0:W-:Y:S02]  /*194320*/  @P2 STG.E.U8 desc[UR4][R20.64], R25 ;  /* 0x0000001914002986 */ /* 0x0041e4000c101104 */
[----:B0-----:R-:W-:-:S05]  /*194330*/  PRMT R25, R0, 0x7772, RZ ;  /* 0x0000777200197816 */ /* 0x001fca00000000ff */
[----:B------:R0:W-:Y:S02]  /*194340*/  @P1 STG.E.U8 desc[UR4][R2.64], R25 ;  /* 0x0000001902001986 */ /* 0x0001e4000c101104 */
[----:B0-----:R-:W-:Y:S02]  /*194350*/  PRMT R25, R0, 0x7773, RZ ;  /* 0x0000777300197816 */ /* 0x001fe400000000ff */
[----:B------:R-:W2:Y:S04]  /*194360*/  LDL.LU.64 R2, [R1+0x4680] ;  /* 0x0046800001027983 */ /* 0x000ea80000300a00 */
[----:B------:R-:W2:Y:S04]  /*194370*/  LDL.LU.64 R28, [R1+0x4688] ;  /* 0x00468800011c7983 */ /* 0x000ea80000300a00 */
[----:B---3--:R0:W-:Y:S04]  /*194380*/  @P0 STG.E.U8 desc[UR4][R4.64], R25 ;  /* 0x0000001904000986 */ /* 0x0081e8000c101104 */
[----:B------:R-:W3:Y:S04]  /*194390*/  LDL.LU.64 R16, [R1+0x46a8] ;  /* 0x0046a80001107983 */ /* 0x000ee80000300a00 */
[----:B0-----:R-:W2:Y:S01]  /*1943a0*/  LDL.LU R4, [R1+0x320] ;  /* 0x0003200001047983 */ /* 0x001ea20000300800 */
[----:B------:R-:W-:-:S02]  /*1943b0*/  LOP3.LUT P5, RZ, R7, 0x10000000, RZ, 0xc0, !PT ;  /* 0x1000000007ff7812 */ /* 0x000fc400078ac0ff */
[----:B------:R-:W-:Y:S01]  /*1943c0*/  LOP3.LUT R24, R24, 0xfffffffe, RZ, 0xc0, !PT ;  /* 0xfffffffe18187812 */ /* 0x000fe200078ec0ff */
[----:B------:R-:W3:Y:S01]  /*1943d0*/  LDL.LU.64 R18, [R1+0x3598] ;  /* 0x0035980001127983 */ /* 0x000ee20000300a00 */
[C---:B------:R-:W-:Y:S01]  /*1943e0*/  LOP3.LUT P3, RZ, R7.reuse, 0x10000, RZ, 0xc0, !PT ;  /* 0x0001000007ff7812 */ /* 0x040fe2000786c0ff */
[----:B------:R-:W-:Y:S02]  /*1943f0*/  IMAD.MOV.U32 R5, RZ, RZ, R6 ;  /* 0x000000ffff057224 */ /* 0x000fe400078e0006 */
[----:B------:R-:W3:Y:S01]  /*194400*/  LDL.LU.64 R20, [R1+0x46c0] ;  /* 0x0046c00001147983 */ /* 0x000ee20000300a00 */
[C---:B------:R-:W-:Y:S02]  /*194410*/  LOP3.LUT P2, RZ, R7.reuse, 0x20000, RZ, 0xc0, !PT ;  /* 0x0002000007ff7812 */ /* 0x040fe4000784c0ff */
[C---:B------:R-:W-:Y:S01]  /*194420*/  LOP3.LUT P1, RZ, R7.reuse, 0x40000, RZ, 0xc0, !PT ;  /* 0x0004000007ff7812 */ /* 0x040fe2000782c0ff */
[----:B------:R-:W3:Y:S01]  /*194430*/  LDL.LU R15, [R1+0xc70] ;  /* 0x000c7000010f7983 */ /* 0x000ee20000300800 */
[----:B------:R-:W-:-:S02]  /*194440*/  LOP3.LUT P0, RZ, R7, 0x80000, RZ, 0xc0, !PT ;  /* 0x0008000007ff7812 */ /* 0x000fc4000780c0ff */
[C---:B------:R-:W-:Y:S02]  /*194450*/  LOP3.LUT P6, RZ, R7.reuse, 0x20000000, RZ, 0xc0, !PT ;  /* 0x2000000007ff7812 */ /* 0x040fe400078cc0ff */
[----:B------:R-:W-:Y:S02]  /*194460*/  LOP3.LUT P4, RZ, R7, 0x40000000, RZ, 0xc0, !PT ;  /* 0x4000000007ff7812 */ /* 0x000fe4000788c0ff */
[----:B----4-:R-:W-:-:S04]  /*194470*/  LOP3.LUT R23, R23, 0xfbffffff, RZ, 0xc0, !PT ;  /* 0xfbffffff17177812 */ /* 0x010fc800078ec0ff */
        /* <DEDUP_REMOVED lines=16> */
[----:B------:R-:W-:-:S13]  /*194580*/  LOP3.LUT P5, RZ, R7, 0x400000, RZ, 0xc0, !PT ;  /* 0x0040000007ff7812 */ /* 0x000fda00078ac0ff */
[----:B------:R-:W-:Y:S02]  /*194590*/  @P5 LOP3.LUT R24, R24, 0x1, RZ, 0xfc, !PT ;  /* 0x0000000118185812 */ /* 0x000fe400078efcff */
[----:B------:R-:W-:Y:S02]  /*1945a0*/  LOP3.LUT P5, RZ, R7, 0x200000, RZ, 0xc0, !PT ;  /* 0x0020000007ff7812 */ /* 0x000fe400078ac0ff */
[----:B------:R-:W-:-:S11]  /*1945b0*/  LOP3.LUT R24, R24, 0xfffffffd, RZ, 0xc0, !PT ;  /* 0xfffffffd18187812 */ /* 0x000fd600078ec0ff */
[----:B------:R-:W-:Y:S02]  /*1945c0*/  @P5 LOP3.LUT R24, R24, 0x2, RZ, 0xfc, !PT ;  /* 0x0000000218185812 */ /* 0x000fe400078efcff */
[----:B------:R-:W-:Y:S02]  /*1945d0*/  LOP3.LUT P5, RZ, R7, 0x100000, RZ, 0xc0, !PT ;  /* 0x0010000007ff7812 */ /* 0x000fe400078ac0ff */
[----:B--2---:R-:W-:-:S05]  /*1945e0*/  PRMT R25, R4, 0x7770, RZ ;  /* 0x0000777004197816 */ /* 0x004fca00000000ff */
[----:B------:R0:W-:Y:S01]  /*1945f0*/  @P3 STG.E.U8 desc[UR4][R2.64], R25 ;  /* 0x0000001902003986 */ /* 0x0001e2000c101104 */
[----:B------:R-:W-:-:S03]  /*194600*/  LOP3.LUT P3, RZ, R7, 0x80000000, RZ, 0xc0, !PT ;  /* 0x8000000007ff7812 */ /* 0x000fc6000786c0ff */
[----:B0-----:R-:W2:Y:S04]  /*194610*/  LDL.LU.64 R2, [R1+0x46c8] ;  /* 0x0046c80001027983 */ /* 0x001ea80000300a00 */
[----:B------:R-:W4:Y:S04]  /*194620*/  LDL.LU.64 R6, [R1+0x46d0] ;  /* 0x0046d00001067983 */ /* 0x000f280000300a00 */
[----:B------:R-:W3:Y:S04]  /*194630*/  LDL.LU R13, [R1+0x324] ;  /* 0x00032400010d7983 */ /* 0x000ee80000300800 */
[----:B---3--:R0:W-:Y:S04]  /*194640*/  STL [R1+0x5f78], R13 ;  /* 0x005f780d01007387 */ /* 0x0081e80000100800 */
[----:B0-----:R-:W3:Y:S04]  /*194650*/  LDL.LU.64 R12, [R1+0x35c0] ;  /* 0x0035c000010c7983 */ /* 0x001ee80000300a00 */
[----:B------:R-:W2:Y:S01]  /*194660*/  LDL.LU.64 R26, [R1+0x4710] ;  /* 0x00471000011a7983 */ /* 0x000ea20000300a00 */
[----:B------:R-:W-:-:S05]  /*194670*/  PRMT R25, R4, 0x7771, RZ ;  /* 0x0000777104197816 */ /* 0x000fca00000000ff */
[----:B------:R0:W-:Y:S02]  /*194680*/  @P2 STG.E.U8 desc[UR4][R28.64], R25 ;  /* 0x000000191c002986 */ /* 0x0001e4000c101104 */
[----:B0-----:R-:W-:-:S05]  /*194690*/  PRMT R25, R4, 0x7772, RZ ;  /* 0x0000777204197816 */ /* 0x001fca00000000ff */
[----:B------:R0:W-:Y:S02]  /*1946a0*/  @P1 STG.E.U8 desc[UR4][R16.64], R25 ;  /* 0x0000001910001986 */ /* 0x0001e4000c101104 */
[----:B0-----:R-:W-:Y:S02]  /*1946b0*/  PRMT R25, R4, 0x7773, RZ ;  /* 0x0000777304197816 */ /* 0x001fe400000000ff */
[----:B--2---:R0:W-:Y:S04]  /*1946c0*/  STL.64 [R1+0x5f68], R26 ;  /* 0x005f681a01007387 */ /* 0x0041e80000100a00 */
[----:B0-----:R-:W2:Y:S04]  /*1946d0*/  LDL.LU.64 R26, [R1+0x4700] ;  /* 0x00470000011a7983 */ /* 0x001ea80000300a00 */
[----:B------:R0:W-:Y:S02]  /*1946e0*/  @P0 STG.E.U8 desc[UR4][R18.64], R25 ;  /* 0x0000001912000986 */ /* 0x0001e4000c101104 */
[----:B0-----:R-:W-:-:S05]  /*1946f0*/  PRMT R25, R5, 0x7770, RZ ;  /* 0x0000777005197816 */ /* 0x001fca00000000ff */
[----:B------:R0:W-:Y:S01]  /*194700*/  @P5 STG.E.U8 desc[UR4][R20.64], R25 ;  /* 0x0000001914005986 */ /* 0x0001e2000c101104 */
[----:B------:R-:W-:Y:S02]  /*194710*/  LOP3.LUT P5, RZ, R24, 0x2, RZ, 0xc0, !PT ;  /* 0x0000000218ff7812 */ /* 0x000fe400078ac0ff */
[----:B0-----:R-:W-:-:S11]  /*194720*/  PRMT R25, R5, 0x7771, RZ ;  /* 0x0000777105197816 */ /* 0x001fd600000000ff */
[----:B------:R0:W-:Y:S01]  /*194730*/  @P5 STG.E.U8 desc[UR4][R2.64], R25 ;  /* 0x0000001902005986 */ /* 0x0001e2000c101104 */
[----:B------:R-:W-:Y:S01]  /*194740*/  LOP3.LUT P5, RZ, R24, 0x1, RZ, 0xc0, !PT ;  /* 0x0000000118ff7812 */ /* 0x000fe200078ac0ff */
[----:B0-----:R-:W-:-:S05]  /*194750*/  IMAD.MOV.U32 R25, RZ, RZ, R5 ;  /* 0x000000ffff197224 */ /* 0x001fca00078e0005 */
[----:B------:R-:W-:-:S07]  /*194760*/  PRMT R24, R25, 0x7772, RZ ;  /* 0x0000777219187816 */ /* 0x000fce00000000ff */
[----:B----4-:R0:W-:Y:S01]  /*194770*/  @P5 STG.E.U8 desc[UR4][R6.64], R24 ;  /* 0x0000001806005986 */ /* 0x0101e2000c101104 */
[----:B------:R-:W-:Y:S02]  /*194780*/  LOP3.LUT P5, RZ, R23, 0x80000000, RZ, 0xc0, !PT ;  /* 0x8000000017ff7812 */ /* 0x000fe400078ac0ff */
[----:B0-----:R-:W-:-:S11]  /*194790*/  PRMT R24, R25, 0x7773, RZ ;  /* 0x0000777319187816 */ /* 0x001fd600000000ff */
[----:B---3--:R-:W-:Y:S04]  /*1947a0*/  @P5 STG.E.U8 desc[UR4][R12.64], R24 ;  /* 0x000000180c005986 */ /* 0x008fe8000c101104 */
[----:B--2---:R0:W-:Y:S04]  /*1947b0*/  STL.64 [R1+0x5f70], R26 ;  /* 0x005f701a01007387 */ /* 0x0041e80000100a00 */
        /* <DEDUP_REMOVED lines=9> */
[----:B------:R-:W3:Y:S04]  /*194850*/  LDL.LU.64 R4, [R1+0x4760] ;  /* 0x0047600001047983 */ /* 0x000ee80000300a00 */
        /* <DEDUP_REMOVED lines=13> */
[----:B------:R-:W-:-:S07]  /*194930*/  LOP3.LUT P1, RZ, R15, 0x2, RZ, 0xc0, !PT ;  /* 0x000000020fff7812 */ /* 0x000fce000782c0ff */
[----:B--2---:R0:W-:Y:S01]  /*194940*/  @P5 STG.E.U8 desc[UR4][R26.64], R24 ;  /* 0x000000181a005986 */ /* 0x0041e2000c101104 */
[----:B------:R-:W-:Y:S02]  /*194950*/  LOP3.LUT P5, RZ, R23, 0x8000000, RZ, 0xc0, !PT ;  /* 0x0800000017ff7812 */ /* 0x000fe400078ac0ff */
[----:B0-----:R-:W-:-:S11]  /*194960*/  PRMT R24, R13, 0x7773, RZ ;  /* 0x000077730d187816 */ /* 0x001fd600000000ff */
[----:B----4-:R3:W-:Y:S01]  /*194970*/  @P5 STG.E.U8 desc[UR4][R10.64], R24 ;  /* 0x000000180a005986 */ /* 0x0107e2000c101104 */
[----:B------:R-:W-:Y:S02]  /*194980*/  LOP3.LUT P5, RZ, R23, 0x4000000, RZ, 0xc0, !PT ;  /* 0x0400000017ff7812 */ /* 0x000fe400078ac0ff */
[----:B---3--:R-:W-:-:S11]  /*194990*/  PRMT R24, R0, 0x7770, RZ ;  /* 0x0000777000187816 */ /* 0x008fd600000000ff */
        /* <DEDUP_REMOVED lines=14> */
[----:B------:R-:W4:Y:S04]  /*194a80*/  LDL.LU.64 R18, [R1+0x47a8] ;  /* 0x0047a80001127983 */ /* 0x000f280000300a00 */
[----:B------:R-:W3:Y:S01]  /*194a90*/  LDL.LU R0, [R1+0x33c] ;  /* 0x00033c0001007983 */ /* 0x000ee20000300800 */
[----:B------:R-:W-:-:S02]  /*194aa0*/  LOP3.LUT P0, RZ, R15, 0x4, RZ, 0xc0, !PT ;  /* 0x000000040fff7812 */ /* 0x000fc4000780c0ff */
[C---:B------:R-:W-:Y:S02]  /*194ab0*/  LOP3.LUT P3, RZ, R15.reuse, 0x8, RZ, 0xc0, !PT ;  /* 0x000000080fff7812 */ /* 0x040fe4000786c0ff */
[----:B------:R-:W-:Y:S02]  /*194ac0*/  PRMT R24, R14, 0x7772, RZ ;  /* 0x000077720e187816 */ /* 0x000fe400000000ff */
[C---:B------:R-:W-:Y:S02]  /*194ad0*/  LOP3.LUT P2, RZ, R15.reuse, 0x10, RZ, 0xc0, !PT ;  /* 0x000000100fff7812 */ /* 0x040fe4000784c0ff */
[----:B------:R-:W-:-:S05]  /*194ae0*/  LOP3.LUT P1, RZ, R15, 0x20, RZ, 0xc0, !PT ;  /* 0x000000200fff7812 */ /* 0x000fca000782c0ff */
[----:B------:R0:W-:Y:S02]  /*194af0*/  @P0 STG.E.U8 desc[UR4][R6.64], R24 ;  /* 0x0000001806000986 */ /* 0x0001e4000c101104 */
[----:B0-----:R-:W-:Y:S02]  /*194b00*/  PRMT R24, R14, 0x7773, RZ ;  /* 0x000077730e187816 */ /* 0x001fe400000000ff */
[----:B------:R-:W4:Y:S04]  /*194b10*/  LDL.LU.64 R6, [R1+0x36c8] ;  /* 0x0036c80001067983 */ /* 0x000f280000300a00 */
[----:B------:R-:W4:Y:S04]  /*194b20*/  LDL.LU.64 R20, [R1+0x47b0] ;  /* 0x0047b00001147983 */ /* 0x000f280000300a00 */
[----:B------:R-:W4:Y:S04]  /*194b30*/  LDL.LU R25, [R1+0x32c] ;  /* 0x00032c0001197983 */ /* 0x000f280000300800 */
[----:B--2---:R3:W-:Y:S02]  /*194b40*/  @P3 STG.E.U8 desc[UR4][R16.64], R24 ;  /* 0x0000001810003986 */ /* 0x0047e4000c101104 */
[----:B---3--:R-:W-:-:S05]  /*194b50*/  PRMT R24, R0, 0x7770, RZ ;  /* 0x0000777000187816 */ /* 0x008fca00000000ff */
[----:B------:R0:W-:Y:S02]  /*194b60*/  @P2 STG.E.U8 desc[UR4][R2.64], R24 ;  /* 0x0000001802002986 */ /* 0x0001e4000c101104 */
[----:B0-----:R-:W-:Y:S02]  /*194b70*/  PRMT R24, R0, 0x7771, RZ ;  /* 0x0000777100187816 */ /* 0x001fe400000000ff */
[----:B------:R-:W2:Y:S04]  /*194b80*/  LDL.LU.64 R2, [R1+0x47b8] ;  /* 0x0047b80001027983 */ /* 0x000ea80000300a00 */
[----:B----4-:R0:W-:Y:S04]  /*194b90*/  @P1 STG.E.U8 desc[UR4][R4.64], R24 ;  /* 0x0000001804001986 */ /* 0x0101e8000c101104 */
[----:B0-----:R-:W3:Y:S04]  /*194ba0*/  LDL.LU.64 R4, [R1+0x47d8] ;  /* 0x0047d80001047983 */ /* 0x001ee80000300a00 */
[----:B------:R-:W4:Y:S01]  /*194bb0*/  LDL.LU R14, [R1+0x310] ;  /* 0x00031000010e7983 */ /* 0x000f220000300800 */
        /* <DEDUP_REMOVED lines=29> */
[----:B------:R-:W-:Y:S02]  /*194d90*/  LOP3.LUT P2, RZ, R15, 0x80000, RZ, 0xc0, !PT ;  /* 0x000800000fff7812 */ /* 0x000fe4000784c0ff */
[----:B------:R-:W-:Y:S02]  /*194da0*/  @P5 LOP3.LUT R23, R23, 0x2000000, RZ, 0xfc, !PT ;  /* 0x0200000017175812 */ /* 0x000fe400078efcff */
[C---:B------:R-:W-:Y:S02]  /*194db0*/  LOP3.LUT P5, RZ, R15.reuse, 0x80, RZ, 0xc0, !PT ;  /* 0x000000800fff7812 */ /* 0x040fe400078ac0ff */
[C---:B------:R-:W-:Y:S02]  /*194dc0*/  LOP3.LUT P1, RZ, R15.reuse, 0x100000, RZ, 0xc0, !PT ;  /* 0x001000000fff7812 */ /* 0x040fe4000782c0ff */
[----:B------:R-:W-:Y:S01]  /*194dd0*/  LOP3.LUT P0, RZ, R15, 0x200000, RZ, 0xc0, !PT ;  /* 0x002000000fff7812 */ /* 0x000fe2000780c0ff */
[----:B----4-:R0:W-:Y:S04]  /*194de0*/  STL.64 [R1+0x5f60], R14 ;  /* 0x005f600e01007387 */ /* 0x0101e80000100a00 */
[----:B0-----:R-:W4:Y:S04]  /*194df0*/  LDL.LU.64 R14, [R1+0x3720] ;  /* 0x00372000010e7983 */ /* 0x001f280000300a00 */
[----:B------:R-:W4:Y:S01]  /*194e00*/  LDL.LU.64 R26, [R1+0x47f8] ;  /* 0x0047f800011a7983 */ /* 0x000f220000300a00 */
[----:B------:R-:W-:-:S05]  /*194e10*/  PRMT R24, R0, 0x7773, RZ ;  /* 0x0000777300187816 */ /* 0x000fca00000000ff */
        /* <DEDUP_REMOVED lines=9> */
[----:B---3--:R0:W-:Y:S01]  /*194eb0*/  @P5 STG.E.U8 desc[UR4][R4.64], R24 ;  /* 0x0000001804005986 */ /* 0x0081e2000c101104 */
[----:B------:R-:W-:Y:S02]  /*194ec0*/  LOP3.LUT P5, RZ, R23, 0x400000, RZ, 0xc0, !PT ;  /* 0x0040000017ff7812 */ /* 0x000fe400078ac0ff */
[----:B0-----:R-:W-:Y:S01]  /*194ed0*/  PRMT R24, R25, 0x7773, RZ ;  /* 0x0000777319187816 */ /* 0x001fe200000000ff */
[----:B----4-:R0:W-:Y:S04]  /*194ee0*/  STL.64 [R1+0x5f58], R26 ;  /* 0x005f581a01007387 */ /* 0x0101e80000100a00 */
[----:B0-----:R-:W2:Y:S04]  /*194ef0*/  LDL.LU.64 R26, [R1+0x47f0] ;  /* 0x0047f000011a7983 */ /* 0x001ea80000300a00 */
[----:B------:R-:W3:Y:S04]  /*194f00*/  LDL.LU.64 R12, [R1+0x4800] ;  /* 0x00480000010c7983 */ /* 0x000ee80000300a00 */
[----:B------:R-:W4:Y:S04]  /*194f10*/  LDL.LU R6, [R1+0x300] ;  /* 0x0003000001067983 */ /* 0x000f280000300800 */
[----:B------:R-:W4:Y:S04]  /*194f20*/  LDL.LU.64 R10, [R1+0x37c0] ;  /* 0x0037c000010a7983 */ /* 0x000f280000300a00 */
[----:B------:R-:W4:Y:S04]  /*194f30*/  LDL.LU.64 R28, [R1+0x4818] ;  /* 0x00481800011c7983 */ /* 0x000f280000300a00 */
[----:B------:R-:W4:Y:S04]  /*194f40*/  LDL.LU.64 R16, [R1+0x4830] ;  /* 0x0048300001107983 */ /* 0x000f280000300a00 */
[----:B------:R-:W4:Y:S04]  /*194f50*/  LDL.LU.64 R18, [R1+0x4840] ;  /* 0x0048400001127983 */ /* 0x000f280000300a00 */
[----:B------:R-:W4:Y:S04]  /*194f60*/  LDL.LU R0, [R1+0x314] ;  /* 0x0003140001007983 */ /* 0x000f280000300800 */
[----:B------:R-:W4:Y:S04]  /*194f70*/  LDL.LU.64 R20, [R1+0x3868] ;  /* 0x0038680001147983 */ /* 0x000f280000300a00 */
[----:B------:R-:W4:Y:S04]  /*194f80*/  LDL.LU.64 R2, [R1+0x4848] ;  /* 0x0048480001027983 */ /* 0x000f280000300a00 */
[----:B------:R-:W4:Y:S04]  /*194f90*/  LDL.LU.64 R4, [R1+0x4850] ;  /* 0x0048500001047983 */ /* 0x000f280000300a00 */
[----:B------:R-:W4:Y:S04]  /*194fa0*/  LDL.LU R7, [R1+0xc74] ;  /* 0x000c740001077983 */ /* 0x000f280000300800 */
[----:B------:R0:W-:Y:S04]  /*194fb0*/  @P5 STG.E.U8 desc[UR4][R14.64], R24 ;  /* 0x000000180e005986 */ /* 0x0001e8000c101104 */
[----:B0-----:R-:W2:Y:S01]  /*194fc0*/  LDL.LU.64 R14, [R1+0x5f60] ;  /* 0x005f6000010e7983 */ /* 0x001ea20000300a00 */
[----:B------:R-:W-:-:S02]  /*194fd0*/  LOP3.LUT P5, RZ, R23, 0x200000, RZ, 0xc0, !PT ;  /* 0x0020000017ff7812 */ /* 0x000fc400078ac0ff */
[----:B--2---:R-:W-:-:S11]  /*194fe0*/  PRMT R24, R14, 0x7770, RZ ;  /* 0x000077700e187816 */ /* 0x004fd600000000ff */
[----:B------:R0:W-:Y:S04]  /*194ff0*/  @P5 STG.E.U8 desc[UR4][R26.64], R24 ;  /* 0x000000181a005986 */ /* 0x0001e8000c101104 */
[----:B0-----:R-:W2:Y:S01]  /*195000*/  LDL.LU.64 R26, [R1+0x5f58] ;  /* 0x005f5800011a7983 */ /* 0x001ea20000300a00 */
[----:B------:R-:W-:Y:S02]  /*195010*/  LOP3.LUT P5, RZ, R23, 0x100000, RZ, 0xc0, !PT ;  /* 0x0010000017ff7812 */ /* 0x000fe400078ac0ff */
[----:B------:R-:W-:-:S11]  /*195020*/  PRMT R24, R14, 0x7771, RZ ;  /* 0x000077710e187816 */ /* 0x000fd600000000ff */
[----:B--2---:R0:W-:Y:S01]  /*195030*/  @P5 STG.E.U8 desc[UR4][R26.64], R24 ;  /* 0x000000181a005986 */ /* 0x0041e2000c101104 */
[----:B------:R-:W-:Y:S02]  /*195040*/  LOP3.LUT P5, RZ, R23, 0x80000, RZ, 0xc0, !PT ;  /* 0x0008000017ff7812 */ /* 0x000fe400078ac0ff */
[----:B0-----:R-:W-:-:S11]  /*195050*/  PRMT R24, R14, 0x7772, RZ ;  /* 0x000077720e187816 */ /* 0x001fd600000000ff */
        /* <DEDUP_REMOVED lines=16> */
[----:B------:R0:W-:Y:S04]  /*195160*/  @P0 STG.E.U8 desc[UR4][R4.64], R24 ;  /* 0x0000001804000986 */ /* 0x0001e8000c101104 */
[----:B0-----:R-:W3:Y:S01]  /*195170*/  LDL.LU.64 R4, [R1+0x3918] ;  /* 0x0039180001047983 */ /* 0x001ee20000300a00 */
[----:B------:R-:W-:-:S02]  /*195180*/  LOP3.LUT P3, RZ, R15, 0x400000, RZ, 0xc0, !PT ;  /* 0x004000000fff7812 */ /* 0x000fc4000786c0ff */
[----:B------:R-:W-:Y:S01]  /*195190*/  LOP3.LUT P2, RZ, R15, 0x800000, RZ, 0xc0, !PT ;  /* 0x008000000fff7812 */ /* 0x000fe2000784c0ff */
[----:B------:R-:W4:Y:S01]  /*1951a0*/  LDL.LU.64 R16, [R1+0x4888] ;  /* 0x0048880001107983 */ /* 0x000f220000300a00 */
[----:B------:R-:W-:-:S03]  /*1951b0*/  PRMT R24, R0, 0x7772, RZ ;  /* 0x0000777200187816 */ /* 0x000fc600000000ff */
[----:B------:R-:W4:Y:S04]  /*1951c0*/  LDL.LU.64 R18, [R1+0x4890] ;  /* 0x0048900001127983 */ /* 0x000f280000300a00 */
[----:B------:R-:W4:Y:S04]  /*1951d0*/  LDL.LU.64 R20, [R1+0x4898] ;  /* 0x0048980001147983 */ /* 0x000f280000300a00 */
[----:B------:R-:W4:Y:S04]  /*1951e0*/  LDL.LU R6, [R1+0x304] ;  /* 0x0003040001067983 */ /* 0x000f280000300800 */
[----:B--2---:R0:W-:Y:S02]  /*1951f0*/  @P3 STG.E.U8 desc[UR4][R2.64], R24 ;  /* 0x0000001802003986 */ /* 0x0041e4000c101104 */
[----:B0-----:R-:W-:-:S02]  /*195200*/  PRMT R24, R0, 0x7773, RZ ;  /* 0x0000777300187816 */ /* 0x001fc400000000ff */
[----:B------:R-:W2:Y:S04]  /*195210*/  LDL.LU.64 R2, [R1+0x39c0] ;  /* 0x0039c00001027983 */ /* 0x000ea80000300a00 */
[----:B------:R-:W2:Y:S04]  /*195220*/  LDL.LU R25, [R1+0x318] ;  /* 0x0003180001197983 */ /* 0x000ea80000300800 */
[----:B---3--:R0:W-:Y:S04]  /*195230*/  @P2 STG.E.U8 desc[UR4][R4.64], R24 ;  /* 0x0000001804002986 */ /* 0x0081e8000c101104 */
[----:B0-----:R-:W3:Y:S04]  /*195240*/  LDL.LU.64 R4, [R1+0x48b0] ;  /* 0x0048b00001047983 */ /* 0x001ee80000300a00 */
[----:B------:R-:W4:Y:S04]  /*195250*/  LDL.LU R28, [R1+0x308] ;  /* 0x00030800011c7983 */ /* 0x000f280000300800 */
[----:B----4-:R0:W-:Y:S04]  /*195260*/  STL [R1+0x5f40], R28 ;  /* 0x005f401c01007387 */ /* 0x0101e80000100800 */
[----:B0-----:R-:W4:Y:S04]  /*195270*/  LDL.LU.64 R28, [R1+0x3a60] ;  /* 0x003a6000011c7983 */ /* 0x001f280000300a00 */
[----:B----4-:R0:W-:Y:S04]  /*195280*/  STL.64 [R1+0x5f48], R28 ;  /* 0x005f481c01007387 */ /* 0x0101e80000100a00 */
        /* <DEDUP_REMOVED lines=21> */
[----:B------:R-:W-:Y:S01]  /*1953e0*/  LOP3.LUT P5, RZ, R15, 0x10000000, RZ, 0xc0, !PT ;  /* 0x100000000fff7812 */ /* 0x000fe200078ac0ff */
[----:B------:R-:W4:Y:S01]  /*1953f0*/  LDL.LU.64 R26, [R1+0x48e0] ;  /* 0x0048e000011a7983 */ /* 0x000f220000300a00 */
[----:B------:R-:W-:Y:S02]  /*195400*/  LOP3.LUT R23, R23, 0xfffeffff, RZ, 0xc0, !PT ;  /* 0xfffeffff17177812 */ /* 0x000fe400078ec0ff */
[C---:B------:R-:W-:Y:S01]  /*195410*/  LOP3.LUT P1, RZ, R15.reuse, 0x1000000, RZ, 0xc0, !PT ;  /* 0x010000000fff7812 */ /* 0x040fe2000782c0ff */
[----:B------:R-:W4:Y:S01]  /*195420*/  LDL.LU.64 R12, [R1+0x48e8] ;  /* 0x0048e800010c7983 */ /* 0x000f220000300a00 */
[----:B------:R-:W-:Y:S02]  /*195430*/  LOP3.LUT P0, RZ, R15, 0x2000000, RZ, 0xc0, !PT ;  /* 0x020000000fff7812 */ /* 0x000fe4000780c0ff */
[----:B------:R-:W-:Y:S01]  /*195440*/  PRMT R24, R6, 0x7770, RZ ;  /* 0x0000777006187816 */ /* 0x000fe200000000ff */
[----:B------:R-:W4:Y:S04]  /*195450*/  LDL.LU R0, [R1+0x31c] ;  /* 0x00031c0001007983 */ /* 0x000f280000300800 */
[----:B------:R-:W-:Y:S01]  /*195460*/  @P5 LOP3.LUT R23, R23, 0x10000, RZ, 0xfc, !PT ;  /* 0x0001000017175812 */ /* 0x000fe200078efcff */
[----:B------:R-:W4:Y:S01]  /*195470*/  LDL.LU.64 R10, [R1+0x4900] ;  /* 0x00490000010a7983 */ /* 0x000f220000300a00 */
[----:B------:R-:W-:-:S02]  /*195480*/  LOP3.LUT P5, RZ, R15, 0x8000000, RZ, 0xc0, !PT ;  /* 0x080000000fff7812 */ /* 0x000fc400078ac0ff */
[----:B------:R-:W-:Y:S01]  /*195490*/  LOP3.LUT R23, R23, 0xfffdffff, RZ, 0xc0, !PT ;  /* 0xfffdffff17177812 */ /* 0x000fe200078ec0ff */
[----:B------:R0:W-:Y:S10]  /*1954a0*/  @P1 STG.E.U8 desc[UR4][R16.64], R24 ;  /* 0x0000001810001986 */ /* 0x0001f4000c101104 */
[----:B------:R-:W-:-:S02]  /*1954b0*/  @P5 LOP3.LUT R23, R23, 0x20000, RZ, 0xfc, !PT ;  /* 0x0002000017175812 */ /* 0x000fc400078efcff */
[----:B------:R-:W-:Y:S02]  /*1954c0*/  LOP3.LUT P5, RZ, R15, 0x4000000, RZ, 0xc0, !PT ;  /* 0x040000000fff7812 */ /* 0x000fe400078ac0ff */
[C---:B0-----:R-:W-:Y:S01]  /*1954d0*/  PRMT R24, R6.reuse, 0x7771, RZ ;  /* 0x0000777106187816 */ /* 0x041fe200000000ff */
[----:B------:R-:W4:Y:S04]  /*1954e0*/  LDL.LU.64 R14, [R1+0x3b08] ;  /* 0x003b0800010e7983 */ /* 0x000f280000300a00 */
[----:B------:R0:W-:Y:S04]  /*1954f0*/  @P0 STG.E.U8 desc[UR4][R18.64], R24 ;  /* 0x0000001812000986 */ /* 0x0001e8000c101104 */
[----:B------:R-:W4:Y:S01]  /*195500*/  LDL.LU.64 R16, [R1+0x4920] ;  /* 0x0049200001107983 */ /* 0x000f220000300a00 */
[----:B0-----:R-:W-:-:S03]  /*195510*/  PRMT R24, R6, 0x7772, RZ ;  /* 0x0000777206187816 */ /* 0x001fc600000000ff */
[----:B------:R-:W4:Y:S04]  /*195520*/  LDL.LU.64 R18, [R1+0x4928] ;  /* 0x0049280001127983 */ /* 0x000f280000300a00 */
[----:B------:R0:W-:Y:S01]  /*195530*/  @P5 STG.E.U8 desc[UR4][R20.64], R24 ;  /* 0x0000001814005986 */ /* 0x0001e2000c101104 */
[C---:B------:R-:W-:Y:S02]  /*195540*/  LOP3.LUT P5, RZ, R23.reuse, 0x20000, RZ, 0xc0, !PT ;  /* 0x0002000017ff7812 */ /* 0x040fe400078ac0ff */
[----:B0-----:R-:W-:Y:S01]  /*195550*/  PRMT R24, R6, 0x7773, RZ ;  /* 0x0000777306187816 */ /* 0x001fe200000000ff */
[----:B------:R-:W4:Y:S10]  /*195560*/  LDL.LU.64 R20, [R1+0x4930] ;  /* 0x0049300001147983 */ /* 0x000f340000300a00 */
[----:B--2---:R0:W-:Y:S01]  /*195570*/  @P5 STG.E.U8 desc[UR4][R2.64], R24 ;  /* 0x0000001802005986 */ /* 0x0041e2000c101104 */
[----:B------:R-:W-:-:S03]  /*195580*/  LOP3.LUT P5, RZ, R23, 0x10000, RZ, 0xc0, !PT ;  /* 0x0001000017ff7812 */ /* 0x000fc600078ac0ff */
[----:B------:R-:W2:Y:S01]  /*195590*/  LDL.LU R6, [R1+0x30c] ;  /* 0x00030c0001067983 */ /* 0x000ea20000300800 */
        /* <DEDUP_REMOVED lines=9> */
[----:B------:R-:W-:-:S11]  /*195630*/  PRMT R24, R25, 0x7772, RZ ;  /* 0x0000777219187816 */ /* 0x000fd600000000ff */
[----:B----4-:R0:W-:Y:S04]  /*195640*/  @P5 STG.E.U8 desc[UR4][R28.64], R24 ;  /* 0x000000181c005986 */ /* 0x0101e8000c101104 */
[----:B0-----:R-:W4:Y:S01]  /*195650*/  LDL.LU.64 R28, [R1+0x5f48] ;  /* 0x005f4800011c7983 */ /* 0x001f220000300a00 */
[----:B------:R-:W-:Y:S02]  /*195660*/  LOP3.LUT P5, RZ, R23, 0x2000, RZ, 0xc0, !PT ;  /* 0x0000200017ff7812 */ /* 0x000fe400078ac0ff */
[----:B------:R-:W-:-:S11]  /*195670*/  PRMT R24, R25, 0x7773, RZ ;  /* 0x0000777319187816 */ /* 0x000fd600000000ff */
[----:B----4-:R0:W-:Y:S04]  /*195680*/  @P5 STG.E.U8 desc[UR4][R28.64], R24 ;  /* 0x000000181c005986 */ /* 0x0101e8000c101104 */
[----:B0-----:R-:W4:Y:S01]  /*195690*/  LDL.LU R28, [R1+0x5f40] ;  /* 0x005f4000011c7983 */ /* 0x001f220000300800 */
[----:B------:R-:W-:Y:S02]  /*1956a0*/  LOP3.LUT P5, RZ, R23, 0x1000, RZ, 0xc0, !PT ;  /* 0x0000100017ff7812 */ /* 0x000fe400078ac0ff */
[C---:B------:R-:W-:Y:S02]  /*1956b0*/  LOP3.LUT P6, RZ, R7.reuse, 0x8, RZ, 0xc0, !PT ;  /* 0x0000000807ff7812 */ /* 0x040fe400078cc0ff */
[C---:B------:R-:W-:Y:S02]  /*1956c0*/  LOP3.LUT P4, RZ, R7.reuse, 0x10, RZ, 0xc0, !PT ;  /* 0x0000001007ff7812 */ /* 0x040fe4000788c0ff */
[----:B------:R-:W-:-:S02]  /*1956d0*/  LOP3.LUT P3, RZ, R7, 0x20, RZ, 0xc0, !PT ;  /* 0x0000002007ff7812 */ /* 0x000fc4000786c0ff */
[C---:B------:R-:W-:Y:S02]  /*1956e0*/  LOP3.LUT P2, RZ, R7.reuse, 0x40, RZ, 0xc0, !PT ;  /* 0x0000004007ff7812 */ /* 0x040fe4000784c0ff */
[----:B------:R-:W-:Y:S02]  /*1956f0*/  LOP3.LUT P1, RZ, R7, 0x80, RZ, 0xc0, !PT ;  /* 0x0000008007ff7812 */ /* 0x000fe4000782c0ff */
[----:B----4-:R-:W-:-:S05]  /*195700*/  PRMT R24, R28, 0x7770, RZ ;  /* 0x000077701c187816 */ /* 0x010fca00000000ff */
        /* <DEDUP_REMOVED lines=18> */
[----:B--2---:R0:W-:Y:S04]  /*195830*/  @P1 STG.E.U8 desc[UR4][R2.64], R24 ;  /* 0x0000001802001986 */ /* 0x0041e8000c101104 */
[----:B0-----:R-:W2:Y:S01]  /*195840*/  LDL.LU.64 R2, [R1+0x3c70] ;  /* 0x003c700001027983 */ /* 0x001ea20000300a00 */
[C---:B------:R-:W-:Y:S02]  /*195850*/  LOP3.LUT P0, RZ, R7.reuse, 0x100, RZ, 0xc0, !PT ;  /* 0x0000010007ff7812 */ /* 0x040fe4000780c0ff */
[----:B------:R-:W-:Y:S01]  /*195860*/  LOP3.LUT P3, RZ, R7, 0x200, RZ, 0xc0, !PT ;  /* 0x0000020007ff7812 */ /* 0x000fe2000786c0ff */
[----:B------:R-:W2:Y:S01]  /*195870*/  LDL.LU.64 R14, [R1+0x4978] ;  /* 0x00497800010e7983 */ /* 0x000ea20000300a00 */
[----:B------:R-:W-:-:S02]  /*195880*/  PRMT R24, R6, 0x7770, RZ ;  /* 0x0000777006187816 */ /* 0x000fc400000000ff */
[C---:B------:R-:W-:Y:S01]  /*195890*/  LOP3.LUT P2, RZ, R7.reuse, 0x400, RZ, 0xc0, !PT ;  /* 0x0000040007ff7812 */ /* 0x040fe2000784c0ff */
[----:B------:R-:W2:Y:S01]  /*1958a0*/  LDL.LU.64 R16, [R1+0x4990] ;  /* 0x0049900001107983 */ /* 0x000ea20000300a00 */
[----:B------:R-:W-:-:S05]  /*1958b0*/  LOP3.LUT P1, RZ, R7, 0x800, RZ, 0xc0, !PT ;  /* 0x0000080007ff7812 */ /* 0x000fca000782c0ff */
[----:B---3--:R0:W-:Y:S02]  /*1958c0*/  @P0 STG.E.U8 desc[UR4][R4.64], R24 ;  /* 0x0000001804000986 */ /* 0x0081e4000c101104 */
[C---:B0-----:R-:W-:Y:S02]  /*1958d0*/  PRMT R24, R6.reuse, 0x7771, RZ ;  /* 0x0000777106187816 */ /* 0x041fe400000000ff */
[----:B------:R-:W3:Y:S04]  /*1958e0*/  LDL.LU R5, [R1+0x380] ;  /* 0x0003800001057983 */ /* 0x000ee80000300800 */
[----:B----4-:R0:W-:Y:S02]  /*1958f0*/  @P3 STG.E.U8 desc[UR4][R18.64], R24 ;  /* 0x0000001812003986 */ /* 0x0101e4000c101104 */
[----:B0-----:R-:W-:-:S02]  /*195900*/  PRMT R24, R6, 0x7772, RZ ;  /* 0x0000777206187816 */ /* 0x001fc400000000ff */
[----:B------:R-:W4:Y:S04]  /*195910*/  LDL.LU.64 R18, [R1+0x49a0] ;  /* 0x0049a00001127983 */ /* 0x000f280000300a00 */
[----:B------:R0:W-:Y:S04]  /*195920*/  @P2 STG.E.U8 desc[UR4][R20.64], R24 ;  /* 0x0000001814002986 */ /* 0x0001e8000c101104 */
[----:B------:R-:W4:Y:S01]  /*195930*/  LDL.LU R0, [R1+0x370] ;  /* 0x0003700001007983 */ /* 0x000f220000300800 */
[----:B0-----:R-:W-:-:S03]  /*195940*/  PRMT R24, R6, 0x7773, RZ ;  /* 0x0000777306187816 */ /* 0x001fc600000000ff */
[----:B------:R-:W4:Y:S04]  /*195950*/  LDL.LU.64 R20, [R1+0x3d50] ;  /* 0x003d500001147983 */ /* 0x000f280000300a00 */
[----:B--2---:R0:W-:Y:S04]  /*195960*/  @P1 STG.E.U8 desc[UR4][R2.64], R24 ;  /* 0x0000001802001986 */ /* 0x0041e8000c101104 */
[----:B0-----:R-:W2:Y:S04]  /*195970*/  LDL.LU.64 R2, [R1+0x49b8] ;  /* 0x0049b80001027983 */ /* 0x001ea80000300a00 */
[----:B------:R0:W-:Y:S04]  /*195980*/  STL.64 [R1+0x5f38], R8 ;  /* 0x005f380801007387 */ /* 0x0001e80000100a00 */
[----:B0-----:R-:W2:Y:S04]  /*195990*/  LDL.LU.64 R8, [R1+0x49c0] ;  /* 0x0049c00001087983 */ /* 0x001ea80000300a00 */
[----:B------:R-:W3:Y:S01]  /*1959a0*/  LDL.LU.64 R26, [R1+0x3e78] ;  /* 0x003e7800011a7983 */ /* 0x000ee20000300a00 */
        /* <DEDUP_REMOVED lines=20> */
[----:B---3--:R0:W-:Y:S04]  /*195af0*/  STL.64 [R1+0x5f30], R26 ;  /* 0x005f301a01007387 */ /* 0x0081e80000100a00 */
[----:B0-----:R-:W3:Y:S06]  /*195b00*/  LDL.LU.64 R26, [R1+0x49c8] ;  /* 0x0049c800011a7983 */ /* 0x001eec0000300a00 */
[----:B------:R-:W-:-:S02]  /*195b10*/  @P5 LOP3.LUT R23, R23, 0x100, RZ, 0xfc, !PT ;  /* 0x0000010017175812 */ /* 0x000fc400078efcff */
[C---:B------:R-:W-:Y:S01]  /*195b20*/  LOP3.LUT P5, RZ, R7.reuse, 0x4000, RZ, 0xc0, !PT ;  /* 0x0000400007ff7812 */ /* 0x040fe200078ac0ff */
[----:B------:R-:W3:Y:S01]  /*195b30*/  LDL.LU R4, [R1+0x384] ;  /* 0x0003840001047983 */ /* 0x000ee20000300800 */
[----:B------:R-:W-:Y:S02]  /*195b40*/  LOP3.LUT P0, RZ, R7, 0x1000, RZ, 0xc0, !PT ;  /* 0x0000100007ff7812 */ /* 0x000fe4000780c0ff */
[----:B------:R-:W-:Y:S01]  /*195b50*/  LOP3.LUT R23, R23, 0xfffffdff, RZ, 0xc0, !PT ;  /* 0xfffffdff17177812 */ /* 0x000fe200078ec0ff */
[----:B------:R-:W3:Y:S01]  /*195b60*/  LDL.LU.64 R12, [R1+0x49e8] ;  /* 0x0049e800010c7983 */ /* 0x000ee20000300a00 */
[----:B------:R-:W-:-:S03]  /*195b70*/  PRMT R24, R5, 0x7770, RZ ;  /* 0x0000777005187816 */ /* 0x000fc600000000ff */
[----:B------:R-:W3:Y:S04]  /*195b80*/  LDL.LU.64 R10, [R1+0x4a00] ;  /* 0x004a0000010a7983 */ /* 0x000ee80000300a00 */
[----:B------:R-:W-:Y:S01]  /*195b90*/  @P5 LOP3.LUT R23, R23, 0x200, RZ, 0xfc, !PT ;  /* 0x0000020017175812 */ /* 0x000fe200078efcff */
[----:B------:R-:W3:Y:S01]  /*195ba0*/  LDL.LU R6, [R1+0x374] ;  /* 0x0003740001067983 */ /* 0x000ee20000300800 */
[----:B------:R-:W-:-:S03]  /*195bb0*/  LOP3.LUT P5, RZ, R7, 0x2000, RZ, 0xc0, !PT ;  /* 0x0000200007ff7812 */ /* 0x000fc600078ac0ff */
[----:B------:R0:W-:Y:S04]  /*195bc0*/  @P0 STG.E.U8 desc[UR4][R14.64], R24 ;  /* 0x000000180e000986 */ /* 0x0001e8000c101104 */
[----:B------:R-:W3:Y:S01]  /*195bd0*/  LDL.LU.64 R28, [R1+0x4a08] ;  /* 0x004a0800011c7983 */ /* 0x000ee20000300a00 */
[----:B0-----:R-:W-:-:S03]  /*195be0*/  PRMT R24, R5, 0x7771, RZ ;  /* 0x0000777105187816 */ /* 0x001fc600000000ff */
[----:B------:R-:W3:Y:S04]  /*195bf0*/  LDL.LU.64 R14, [R1+0x3f98] ;  /* 0x003f9800010e7983 */ /* 0x000ee80000300a00 */
[----:B------:R0:W-:Y:S01]  /*195c00*/  @P5 STG.E.U8 desc[UR4][R16.64], R24 ;  /* 0x0000001810005986 */ /* 0x0001e2000c101104 */
[----:B------:R-:W-:Y:S02]  /*195c10*/  LOP3.LUT P5, RZ, R23, 0x200, RZ, 0xc0, !PT ;  /* 0x0000020017ff7812 */ /* 0x000fe400078ac0ff */
[----:B0-----:R-:W-:Y:S01]  /*195c20*/  PRMT R24, R5, 0x7772, RZ ;  /* 0x0000777205187816 */ /* 0x001fe200000000ff */
[----:B------:R-:W3:Y:S10]  /*195c30*/  LDL.LU.64 R16, [R1+0x4a10] ;  /* 0x004a100001107983 */ /* 0x000ef40000300a00 */
[----:B----4-:R0:W-:Y:S01]  /*195c40*/  @P5 STG.E.U8 desc[UR4][R18.64], R24 ;  /* 0x0000001812005986 */ /* 0x0101e2000c101104 */
        /* <DEDUP_REMOVED lines=8> */
[----:B------:R-:W-:-:S02]  /*195cd0*/  LOP3.LUT P5, RZ, R23, 0x40, RZ, 0xc0, !PT ;  /* 0x0000004017ff7812 */ /* 0x000fc400078ac0ff */
[----:B0-----:R-:W-:Y:S01]  /*195ce0*/  PRMT R24, R0, 0x7771, RZ ;  /* 0x0000777100187816 */ /* 0x001fe200000000ff */
[----:B------:R-:W2:Y:S10]  /*195cf0*/  LDL.LU.64 R2, [R1+0x40c0] ;  /* 0x0040c00001027983 */ /* 0x000eb40000300a00 */
[----:B------:R0:W-:Y:S01]  /*195d00*/  @P5 STG.E.U8 desc[UR4][R8.64], R24 ;  /* 0x0000001808005986 */ /* 0x0001e2000c101104 */
[----:B------:R-:W-:-:S03]  /*195d10*/  LOP3.LUT P5, RZ, R23, 0x20, RZ, 0xc0, !PT ;  /* 0x0000002017ff7812 */ /* 0x000fc600078ac0ff */
[----:B------:R-:W2:Y:S01]  /*195d20*/  LDL.LU R5, [R1+0xc78] ;  /* 0x000c780001057983 */ /* 0x000ea20000300800 */
[----:B0-----:R-:W-:-:S03]  /*195d30*/  PRMT R24, R0, 0x7772, RZ ;  /* 0x0000777200187816 */ /* 0x001fc600000000ff */
[----:B------:R-:W2:Y:S06]  /*195d40*/  LDL.LU.64 R8, [R1+0x5f38] ;  /* 0x005f380001087983 */ /* 0x000eac0000300a00 */
[----:B---3--:R0:W-:Y:S04]  /*195d50*/  @P5 STG.E.U8 desc[UR4][R26.64], R24 ;  /* 0x000000181a005986 */ /* 0x0081e8000c101104 */
[----:B0-----:R-:W3:Y:S01]  /*195d60*/  LDL.LU.64 R26, [R1+0x5f30] ;  /* 0x005f3000011a7983 */ /* 0x001ee20000300a00 */
        /* <DEDUP_REMOVED lines=18> */
[----:B------:R-:W3:Y:S04]  /*195e90*/  LDL.LU R4, [R1+0x388] ;  /* 0x0003880001047983 */ /* 0x000ee80000300800 */
[----:B------:R0:W-:Y:S02]  /*195ea0*/  @P4 STG.E.U8 desc[UR4][R14.64], R24 ;  /* 0x000000180e004986 */ /* 0x0001e4000c101104 */
[----:B0-----:R-:W-:-:S05]  /*195eb0*/  PRMT R24, R6, 0x7770, RZ ;  /* 0x0000777006187816 */ /* 0x001fca00000000ff */
[----:B------:R0:W-:Y:S02]  /*195ec0*/  @P3 STG.E.U8 desc[UR4][R16.64], R24 ;  /* 0x0000001810003986 */ /* 0x0001e4000c101104 */
[----:B0-----:R-:W-:-:S05]  /*195ed0*/  PRMT R24, R6, 0x7771, RZ ;  /* 0x0000777106187816 */ /* 0x001fca00000000ff */
[----:B----4-:R0:W-:Y:S02]  /*195ee0*/  @P2 STG.E.U8 desc[UR4][R18.64], R24 ;  /* 0x0000001812002986 */ /* 0x0101e4000c101104 */
[----:B0-----:R-:W-:-:S05]  /*195ef0*/  PRMT R24, R6, 0x7772, RZ ;  /* 0x0000777206187816 */ /* 0x001fca00000000ff */
[----:B------:R0:W-:Y:S01]  /*195f00*/  @P1 STG.E.U8 desc[UR4][R20.64], R24 ;  /* 0x0000001814001986 */ /* 0x0001e2000c101104 */
[----:B------:R-:W-:Y:S02]  /*195f10*/  LOP3.LUT P3, RZ, R7, 0x10000000, RZ, 0xc0, !PT ;  /* 0x1000000007ff7812 */ /* 0x000fe4000786c0ff */
[----:B0-----:R-:W-:-:S05]  /*195f20*/  PRMT R24, R6, 0x7773, RZ ;  /* 0x0000777306187816 */ /* 0x001fca00000000ff */
[----:B--2---:R0:W-:Y:S01]  /*195f30*/  @P0 STG.E.U8 desc[UR4][R2.64], R24 ;  /* 0x0000001802000986 */ /* 0x0041e2000c101104 */
[C---:B------:R-:W-:Y:S02]  /*195f40*/  LOP3.LUT P2, RZ, R7.reuse, 0x20000000, RZ, 0xc0, !PT ;  /* 0x2000000007ff7812 */ /* 0x040fe4000784c0ff */
[C---:B------:R-:W-:Y:S02]  /*195f50*/  LOP3.LUT P1, RZ, R7.reuse, 0x40000000, RZ, 0xc0, !PT ;  /* 0x4000000007ff7812 */ /* 0x040fe4000782c0ff */
[----:B------:R-:W-:Y:S01]  /*195f60*/  LOP3.LUT P0, RZ, R7, 0x80000000, RZ, 0xc0, !PT ;  /* 0x8000000007ff7812 */ /* 0x000fe2000780c0ff */
[----:B0-----:R-:W2:Y:S04]  /*195f70*/  LDL.LU.64 R2, [R1+0x4a50] ;  /* 0x004a500001027983 */ /* 0x001ea80000300a00 */
[----:B------:R-:W4:Y:S04]  /*195f80*/  LDL.LU.64 R6, [R1+0x4a58] ;  /* 0x004a580001067983 */ /* 0x000f280000300a00 */
[----:B------:R-:W4:Y:S04]  /*195f90*/  LDL.LU.64 R14, [R1+0x4a70] ;  /* 0x004a7000010e7983 */ /* 0x000f280000300a00 */
[----:B------:R-:W4:Y:S04]  /*195fa0*/  LDL.LU.64 R16, [R1+0x4180] ;  /* 0x0041800001107983 */ /* 0x000f280000300a00 */
[----:B------:R-:W4:Y:S04]  /*195fb0*/  LDL.LU.64 R20, [R1+0x4a90] ;  /* 0x004a900001147983 */ /* 0x000f280000300a00 */
[----:B------:R-:W4:Y:S01]  /*195fc0*/  LDL.LU R18, [R1+0x378] ;  /* 0x0003780001127983 */ /* 0x000f220000300800 */
[----:B---3--:R-:W-:-:S05]  /*195fd0*/  PRMT R24, R4, 0x7770, RZ ;  /* 0x0000777004187816 */ /* 0x008fca00000000ff */
[----:B--2---:R0:W-:Y:S02]  /*195fe0*/  @P3 STG.E.U8 desc[UR4][R2.64], R24 ;  /* 0x0000001802003986 */ /* 0x0041e4000c101104 */
        /* <DEDUP_REMOVED lines=29> */
[----:B------:R-:W-:-:S11]  /*1961c0*/  LOP3.LUT R23, R23, 0xfffffffe, RZ, 0xc0, !PT ;  /* 0xfffffffe17177812 */ /* 0x000fd600078ec0ff */
[----:B------:R-:W-:Y:S02]  /*1961d0*/  @P5 LOP3.LUT R23, R23, 0x1, RZ, 0xfc, !PT ;  /* 0x0000000117175812 */ /* 0x000fe400078efcff */
[----:B------:R-:W-:Y:S02]  /*1961e0*/  LOP3.LUT P5, RZ, R5, 0x2, RZ, 0xc0, !PT ;  /* 0x0000000205ff7812 */ /* 0x000fe400078ac0ff */
[----:B------:R-:W-:Y:S02]  /*1961f0*/  LOP3.LUT R23, R23, 0xfffffffd, RZ, 0xc0, !PT ;  /* 0xfffffffd17177812 */ /* 0x000fe400078ec0ff */
[----:B------:R-:W-:-:S05]  /*196200*/  PRMT R24, R4, 0x7772, RZ ;  /* 0x0000777204187816 */ /* 0x000fca00000000ff */
[----:B------:R0:W-:Y:S04]  /*196210*/  @P1 STG.E.U8 desc[UR4][R14.64], R24 ;  /* 0x000000180e001986 */ /* 0x0001e8000c101104 */
[----:B------:R-:W-:Y:S02]  /*196220*/  @P5 LOP3.LUT R23, R23, 0x2, RZ, 0xfc, !PT ;  /* 0x0000000217175812 */ /* 0x000fe400078efcff */
[----:B------:R-:W-:Y:S02]  /*196230*/  LOP3.LUT P5, RZ, R5, 0x1, RZ, 0xc0, !PT ;  /* 0x0000000105ff7812 */ /* 0x000fe400078ac0ff */
[----:B0-----:R-:W-:Y:S02]  /*196240*/  PRMT R24, R4, 0x7773, RZ ;  /* 0x0000777304187816 */ /* 0x001fe400000000ff */
[----:B------:R-:W4:Y:S04]  /*196250*/  LDL.LU R4, [R1+0x37c] ;  /* 0x00037c0001047983 */ /* 0x000f280000300800 */
[----:B------:R0:W-:Y:S04]  /*196260*/  @P0 STG.E.U8 desc[UR4][R16.64], R24 ;  /* 0x0000001810000986 */ /* 0x0001e8000c101104 */
[----:B------:R-:W4:Y:S04]  /*196270*/  LDL.LU.64 R12, [R1+0x42d8] ;  /* 0x0042d800010c7983 */ /* 0x000f280000300a00 */
[----:B------:R-:W4:Y:S01]  /*196280*/  LDL.LU.64 R10, [R1+0x4ae8] ;  /* 0x004ae800010a7983 */ /* 0x000f220000300a00 */
[----:B0-----:R-:W-:-:S03]  /*196290*/  PRMT R24, R18, 0x7770, RZ ;  /* 0x0000777012187816 */ /* 0x001fc600000000ff */
[----:B------:R-:W4:Y:S04]  /*1962a0*/  LDL.LU.64 R28, [R1+0x4af0] ;  /* 0x004af000011c7983 */ /* 0x000f280000300a00 */
[----:B------:R0:W-:Y:S01]  /*1962b0*/  @P5 STG.E.U8 desc[UR4][R20.64], R24 ;  /* 0x0000001814005986 */ /* 0x0001e2000c101104 */
[----:B------:R-:W-:-:S03]  /*1962c0*/  LOP3.LUT P5, RZ, R23, 0x2, RZ, 0xc0, !PT ;  /* 0x0000000217ff7812 */ /* 0x000fc600078ac0ff */
[----:B------:R-:W4:Y:S01]  /*1962d0*/  LDL.LU R19, [R1+0x360] ;  /* 0x0003600001137983 */ /* 0x000f220000300800 */
[----:B0-----:R-:W-:-:S09]  /*1962e0*/  PRMT R24, R18, 0x7771, RZ ;  /* 0x0000777112187816 */ /* 0x001fd200000000ff */
[----:B------:R0:W-:Y:S01]  /*1962f0*/  @P5 STG.E.U8 desc[UR4][R2.64], R24 ;  /* 0x0000001802005986 */ /* 0x0001e2000c101104 */
[----:B------:R-:W-:Y:S02]  /*196300*/  LOP3.LUT P5, RZ, R23, 0x1, RZ, 0xc0, !PT ;  /* 0x0000000117ff7812 */ /* 0x000fe400078ac0ff */
[----:B------:R-:W-:Y:S01]  /*196310*/  PRMT R23, R18, 0x7772, RZ ;  /* 0x0000777212177816 */ /* 0x000fe200000000ff */
[----:B0-----:R-:W4:Y:S10]  /*196320*/  LDL.LU.64 R24, [R1+0x4ac8] ;  /* 0x004ac80001187983 */ /* 0x001f340000300a00 */
        /* <DEDUP_REMOVED lines=23> */
[----:B------:R-:W-:Y:S01]  /*1964a0*/  LOP3.LUT P1, RZ, R5, 0x2000, RZ, 0xc0, !PT ;  /* 0x0000200005ff7812 */ /* 0x000fe2000782c0ff */
        /* <DEDUP_REMOVED lines=15> */
[----:B0-----:R-:W-:Y:S02]  /*1965a0*/  PRMT R23, R19, 0x7771, RZ ;  /* 0x0000777113177816 */ /* 0x001fe400000000ff */
[----:B------:R-:W2:Y:S04]  /*1965b0*/  LDL.LU.64 R20, [R1+0x43b0] ;  /* 0x0043b00001147983 */ /* 0x000ea80000300a00 */
[----:B------:R0:W-:Y:S04]  /*1965c0*/  @P1 STG.E.U8 desc[UR4][R2.64], R23 ;  /* 0x0000001702001986 */ /* 0x0001e8000c101104 */
[----:B0-----:R-:W3:Y:S04]  /*1965d0*/  LDL.LU.64 R2, [R1+0x4b50] ;  /* 0x004b500001027983 */ /* 0x001ee80000300a00 */
[----:B------:R-:W4:Y:S04]  /*1965e0*/  LDL.LU.64 R14, [R1+0x4b60] ;  /* 0x004b6000010e7983 */ /* 0x000f280000300a00 */
[----:B------:R-:W4:Y:S04]  /*1965f0*/  LDL.LU.64 R16, [R1+0x4b78] ;  /* 0x004b780001107983 */ /* 0x000f280000300a00 */
[----:B------:R-:W3:Y:S01]  /*196600*/  LDL.LU R18, [R1+0x340] ;  /* 0x0003400001127983 */ /* 0x000ee20000300800 */
        /* <DEDUP_REMOVED lines=20> */
[----:B------:R-:W-:Y:S02]  /*196750*/  LOP3.LUT P3, RZ, R5, 0x8000, RZ, 0xc0, !PT ;  /* 0x0000800005ff7812 */ /* 0x000fe4000786c0ff */
[----:B------:R-:W-:Y:S02]  /*196760*/  LOP3.LUT R22, R22, 0xfeffffff, RZ, 0xc0, !PT ;  /* 0xfeffffff16167812 */ /* 0x000fe400078ec0ff */
[----:B------:R-:W-:Y:S02]  /*196770*/  PRMT R23, R19, 0x7772, RZ ;  /* 0x0000777213177816 */ /* 0x000fe400000000ff */
[----:B------:R-:W-:-:S03]  /*196780*/  LOP3.LUT P2, RZ, R5, 0x10000, RZ, 0xc0, !PT ;  /* 0x0001000005ff7812 */ /* 0x000fc6000784c0ff */
[----:B------:R0:W-:Y:S02]  /*196790*/  @P0 STG.E.U8 desc[UR4][R6.64], R23 ;  /* 0x0000001706000986 */ /* 0x0001e4000c101104 */
[----:B------:R-:W-:Y:S02]  /*1967a0*/  @P5 LOP3.LUT R22, R22, 0x1000000, RZ, 0xfc, !PT ;  /* 0x0100000016165812 */ /* 0x000fe400078efcff */
[----:B------:R-:W-:Y:S02]  /*1967b0*/  LOP3.LUT P5, RZ, R5, 0x100000, RZ, 0xc0, !PT ;  /* 0x0010000005ff7812 */ /* 0x000fe400078ac0ff */
[----:B0-----:R-:W-:Y:S01]  /*1967c0*/  PRMT R23, R19, 0x7773, RZ ;  /* 0x0000777313177816 */ /* 0x001fe200000000ff */
[----:B------:R-:W4:Y:S01]  /*1967d0*/  LDL.LU.64 R6, [R1+0x43f8] ;  /* 0x0043f80001067983 */ /* 0x000f220000300a00 */
[----:B------:R-:W-:-:S03]  /*1967e0*/  LOP3.LUT R22, R22, 0xfdffffff, RZ, 0xc0, !PT ;  /* 0xfdffffff16167812 */ /* 0x000fc600078ec0ff */
[----:B------:R-:W4:Y:S06]  /*1967f0*/  LDL.LU R0, [R1+0x364] ;  /* 0x0003640001007983 */ /* 0x000f2c0000300800 */
[----:B------:R-:W-:Y:S01]  /*196800*/  @P5 LOP3.LUT R22, R22, 0x2000000, RZ, 0xfc, !PT ;  /* 0x0200000016165812 */ /* 0x000fe200078efcff */
[----:B------:R-:W4:Y:S01]  /*196810*/  LDL.LU R4, [R1+0xc7c] ;  /* 0x000c7c0001047983 */ /* 0x000f220000300800 */
[C---:B------:R-:W-:Y:S02]  /*196820*/  LOP3.LUT P1, RZ, R5.reuse, 0x20000, RZ, 0xc0, !PT ;  /* 0x0002000005ff7812 */ /* 0x040fe4000782c0ff */
[----:B------:R-:W-:-:S02]  /*196830*/  LOP3.LUT P0, RZ, R5, 0x40000, RZ, 0xc0, !PT ;  /* 0x0004000005ff7812 */ /* 0x000fc4000780c0ff */
[C---:B------:R-:W-:Y:S02]  /*196840*/  LOP3.LUT P5, RZ, R5.reuse, 0x80000, RZ, 0xc0, !PT ;  /* 0x0008000005ff7812 */ /* 0x040fe400078ac0ff */
[C---:B------:R-:W-:Y:S02]  /*196850*/  LOP3.LUT P6, RZ, R5.reuse, 0x10000000, RZ, 0xc0, !PT ;  /* 0x1000000005ff7812 */ /* 0x040fe400078cc0ff */
[C---:B------:R-:W-:Y:S01]  /*196860*/  LOP3.LUT P4, RZ, R5.reuse, 0x20000000, RZ, 0xc0, !PT ;  /* 0x2000000005ff7812 */ /* 0x040fe2000788c0ff */
[----:B--2---:R0:W-:Y:S01]  /*196870*/  @P3 STG.E.U8 desc[UR4][R20.64], R23 ;  /* 0x0000001714003986 */ /* 0x0041e2000c101104 */
[----:B------:R-:W-:-:S03]  /*196880*/  LOP3.LUT P3, RZ, R5, 0x40000000, RZ, 0xc0, !PT ;  /* 0x4000000005ff7812 */ /* 0x000fc6000786c0ff */
[----:B0-----:R-:W2:Y:S01]  /*196890*/  LDL.LU.64 R20, [R1+0x4b80] ;  /* 0x004b800001147983 */ /* 0x001ea20000300a00 */
[----:B---3--:R-:W-:-:S05]  /*1968a0*/  PRMT R23, R18, 0x7770, RZ ;  /* 0x0000777012177816 */ /* 0x008fca00000000ff */
[----:B------:R0:W-:Y:S01]  /*1968b0*/  @P2 STG.E.U8 desc[UR4][R2.64], R23 ;  /* 0x0000001702002986 */ /* 0x0001e2000c101104 */
[----:B------:R-:W-:-:S03]  /*1968c0*/  LOP3.LUT P2, RZ, R5, 0x80000000, RZ, 0xc0, !PT ;  /* 0x8000000005ff7812 */ /* 0x000fc6000784c0ff */
[----:B0-----:R-:W3:Y:S04]  /*1968d0*/  LDL.LU.64 R2, [R1+0x4b88] ;  /* 0x004b880001027983 */ /* 0x001ee80000300a00 */
[----:B------:R-:W3:Y:S04]  /*1968e0*/  LDL.LU R5, [R1+0x344] ;  /* 0x0003440001057983 */ /* 0x000ee80000300800 */
[----:B------:R-:W4:Y:S04]  /*1968f0*/  LDL.LU.64 R24, [R1+0x4bc0] ;  /* 0x004bc00001187983 */ /* 0x000f280000300a00 */
[----:B----4-:R0:W-:Y:S04]  /*196900*/  STL.64 [R1+0x5f10], R24 ;  /* 0x005f101801007387 */ /* 0x0101e80000100a00 */
[----:B0-----:R-:W4:Y:S01]  /*196910*/  LDL.LU.64 R24, [R1+0x4448] ;  /* 0x0044480001187983 */ /* 0x001f220000300a00 */
[----:B------:R-:W-:-:S05]  /*196920*/  PRMT R23, R18, 0x7771, RZ ;  /* 0x0000777112177816 */ /* 0x000fca00000000ff */
[----:B------:R0:W-:Y:S02]  /*196930*/  @P1 STG.E.U8 desc[UR4][R14.64], R23 ;  /* 0x000000170e001986 */ /* 0x0001e4000c101104 */
[----:B0-----:R-:W-:-:S05]  /*196940*/  PRMT R23, R18, 0x7772, RZ ;  /* 0x0000777212177816 */ /* 0x001fca00000000ff */
[----:B------:R0:W-:Y:S02]  /*196950*/  @P0 STG.E.U8 desc[UR4][R16.64], R23 ;  /* 0x0000001710000986 */ /* 0x0001e4000c101104 */
[----:B0-----:R-:W-:-:S05]  /*196960*/  PRMT R23, R18, 0x7773, RZ ;  /* 0x0000777312177816 */ /* 0x001fca00000000ff */
[----:B------:R-:W-:Y:S04]  /*196970*/  @P5 STG.E.U8 desc[UR4][R6.64], R23 ;  /* 0x0000001706005986 */ /* 0x000fe8000c101104 */
[----:B----4-:R0:W-:Y:S04]  /*196980*/  STL.64 [R1+0x5f18], R24 ;  /* 0x005f181801007387 */ /* 0x0101e80000100a00 */
[----:B0-----:R-:W4:Y:S01]  /*196990*/  LDL.LU.64 R24, [R1+0x4ba0] ;  /* 0x004ba00001187983 */ /* 0x001f220000300a00 */
[----:B------:R-:W-:Y:S02]  /*1969a0*/  LOP3.LUT P5, RZ, R22, 0x2000000, RZ, 0xc0, !PT ;  /* 0x0200000016ff7812 */ /* 0x000fe400078ac0ff */
[----:B------:R-:W-:Y:S01]  /*1969b0*/  PRMT R23, R0, 0x7770, RZ ;  /* 0x0000777000177816 */ /* 0x000fe200000000ff */
[----:B------:R-:W4:Y:S04]  /*1969c0*/  LDL.LU.64 R26, [R1+0x4bc8] ;  /* 0x004bc800011a7983 */ /* 0x000f280000300a00 */
[----:B------:R-:W4:Y:S04]  /*1969d0*/  LDL.LU.64 R12, [R1+0x4bd0] ;  /* 0x004bd000010c7983 */ /* 0x000f280000300a00 */
[----:B------:R-:W4:Y:S04]  /*1969e0*/  LDL.LU.64 R10, [R1+0x4490] ;  /* 0x00449000010a7983 */ /* 0x000f280000300a00 */
[----:B------:R-:W4:Y:S04]  /*1969f0*/  LDL.LU.64 R28, [R1+0x4be8] ;  /* 0x004be800011c7983 */ /* 0x000f280000300a00 */
[----:B------:R-:W4:Y:S04]  /*196a00*/  LDL.LU R7, [R1+0x368] ;  /* 0x0003680001077983 */ /* 0x000f280000300800 */
[----:B------:R-:W4:Y:S04]  /*196a10*/  LDL.LU R6, [R1+0x348] ;  /* 0x0003480001067983 */ /* 0x000f280000300800 */
[----:B------:R-:W4:Y:S04]  /*196a20*/  LDL.LU.64 R14, [R1+0x4bf8] ;  /* 0x004bf800010e7983 */ /* 0x000f280000300a00 */
[----:B------:R-:W4:Y:S04]  /*196a30*/  LDL.LU.64 R16, [R1+0x4c10] ;  /* 0x004c100001107983 */ /* 0x000f280000300a00 */
[----:B------:R-:W4:Y:S04]  /*196a40*/  LDL.LU.64 R18, [R1+0x44e0] ;  /* 0x0044e00001127983 */ /* 0x000f280000300a00 */
[----:B--2---:R0:W-:Y:S01]  /*196a50*/  @P5 STG.E.U8 desc[UR4][R20.64], R23 ;  /* 0x0000001714005986 */ /* 0x0041e2000c101104 */
[----:B------:R-:W-:-:S02]  /*196a60*/  LOP3.LUT P5, RZ, R22, 0x1000000, RZ, 0xc0, !PT ;  /* 0x0100000016ff7812 */ /* 0x000fc400078ac0ff */
[----:B0-----:R-:W-:Y:S01]  /*196a70*/  PRMT R23, R0, 0x7771, RZ ;  /* 0x0000777100177816 */ /* 0x001fe200000000ff */
[----:B------:R-:W2:Y:S10]  /*196a80*/  LDL.LU.64 R20, [R1+0x4c18] ;  /* 0x004c180001147983 */ /* 0x000eb40000300a00 */
[----:B---3--:R0:W-:Y:S01]  /*196a90*/  @P5 STG.E.U8 desc[UR4][R2.64], R23 ;  /* 0x0000001702005986 */ /* 0x0081e2000c101104 */
[----:B------:R-:W-:-:S02]  /*196aa0*/  LOP3.LUT P5, RZ, R22, 0x800000, RZ, 0xc0, !PT ;  /* 0x0080000016ff7812 */ /* 0x000fc400078ac0ff */
        /* <DEDUP_REMOVED lines=11> */
[----:B------:R-:W-:-:S07]  /*196b60*/  LOP3.LUT P0, RZ, R4, 0x2, RZ, 0xc0, !PT ;  /* 0x0000000204ff7812 */ /* 0x000fce000780c0ff */
[----:B----4-:R0:W-:Y:S01]  /*196b70*/  @P5 STG.E.U8 desc[UR4][R24.64], R23 ;  /* 0x0000001718005986 */ /* 0x0101e2000c101104 */
        /* <DEDUP_REMOVED lines=12> */
[----:B------:R-:W4:Y:S04]  /*196c40*/  LDL.LU.64 R28, [R1+0x4c38] ;  /* 0x004c3800011c7983 */ /* 0x000f280000300a00 */
[----:B------:R0:W-:Y:S02]  /*196c50*/  @P4 STG.E.U8 desc[UR4][R14.64], R23 ;  /* 0x000000170e004986 */ /* 0x0001e4000c101104 */
[----:B0-----:R-:W-:-:S05]  /*196c60*/  PRMT R23, R7, 0x7772, RZ ;  /* 0x0000777207177816 */ /* 0x001fca00000000ff */
[----:B------:R0:W-:Y:S02]  /*196c70*/  @P3 STG.E.U8 desc[UR4][R16.64], R23 ;  /* 0x0000001710003986 */ /* 0x0001e4000c101104 */
[----:B0-----:R-:W-:-:S05]  /*196c80*/  PRMT R23, R7, 0x7773, RZ ;  /* 0x0000777307177816 */ /* 0x001fca00000000ff */
[----:B------:R0:W-:Y:S02]  /*196c90*/  @P2 STG.E.U8 desc[UR4][R18.64], R23 ;  /* 0x0000001712002986 */ /* 0x0001e4000c101104 */
[----:B0-----:R-:W-:-:S05]  /*196ca0*/  PRMT R23, R6, 0x7770, RZ ;  /* 0x0000777006177816 */ /* 0x001fca00000000ff */
[----:B--2---:R0:W-:Y:S01]  /*196cb0*/  @P1 STG.E.U8 desc[UR4][R20.64], R23 ;  /* 0x0000001714001986 */ /* 0x0041e2000c101104 */
[----:B------:R-:W-:Y:S01]  /*196cc0*/  IMAD.MOV.U32 R7, RZ, RZ, R8 ;  /* 0x000000ffff077224 */ /* 0x000fe200078e0008 */
[----:B0-----:R-:W-:Y:S02]  /*196cd0*/  PRMT R23, R6, 0x7771, RZ ;  /* 0x0000777106177816 */ /* 0x001fe400000000ff */
[----:B------:R-:W2:Y:S04]  /*196ce0*/  LDL.LU.64 R20, [R1+0x4528] ;  /* 0x0045280001147983 */ /* 0x000ea80000300a00 */
[----:B---3--:R0:W-:Y:S04]  /*196cf0*/  @P0 STG.E.U8 desc[UR4][R2.64], R23 ;  /* 0x0000001702000986 */ /* 0x0081e8000c101104 */
[----:B0-----:R-:W3:Y:S04]  /*196d00*/  LDL.LU.64 R2, [R1+0x4c58] ;  /* 0x004c580001027983 */ /* 0x001ee80000300a00 */
[----:B------:R-:W3:Y:S04]  /*196d10*/  LDL.LU.64 R14, [R1+0x4c60] ;  /* 0x004c6000010e7983 */ /* 0x000ee80000300a00 */
[----:B------:R-:W3:Y:S04]  /*196d20*/  LDL.LU.64 R16, [R1+0x4c68] ;  /* 0x004c680001107983 */ /* 0x000ee80000300a00 */
[----:B------:R-:W3:Y:S01]  /*196d30*/  LDL.LU R8, [R1+0x36c] ;  /* 0x00036c0001087983 */ /* 0x000ee20000300800 */
[----:B------:R-:W-:-:S02]  /*196d40*/  LOP3.LUT P3, RZ, R4, 0x4, RZ, 0xc0, !PT ;  /* 0x0000000404ff7812 */ /* 0x000fc4000786c0ff */
[----:B------:R-:W-:Y:S02]  /*196d50*/  LOP3.LUT P2, RZ, R4, 0x8, RZ, 0xc0, !PT ;  /* 0x0000000804ff7812 */ /* 0x000fe4000784c0ff */
[----:B------:R-:W-:Y:S02]  /*196d60*/  PRMT R23, R6, 0x7772, RZ ;  /* 0x0000777206177816 */ /* 0x000fe400000000ff */
[C---:B------:R-:W-:Y:S01]  /*196d70*/  LOP3.LUT P1, RZ, R4.reuse, 0x10, RZ, 0xc0, !PT ;  /* 0x0000001004ff7812 */ /* 0x040fe2000782c0ff */
[----:B------:R-:W3:Y:S01]  /*196d80*/  LDL.LU.64 R18, [R1+0x4578] ;  /* 0x0045780001127983 */ /* 0x000ee20000300a00 */
[----:B------:R-:W-:-:S05]  /*196d90*/  LOP3.LUT P5, RZ, R4, 0x4000, RZ, 0xc0, !PT ;  /* 0x0000400004ff7812 */ /* 0x000fca00078ac0ff */
[----:B----4-:R0:W-:Y:S02]  /*196da0*/  @P3 STG.E.U8 desc[UR4][R28.64], R23 ;  /* 0x000000171c003986 */ /* 0x0101e4000c101104 */
[----:B0-----:R-:W-:-:S05]  /*196db0*/  PRMT R23, R6, 0x7773, RZ ;  /* 0x0000777306177816 */ /* 0x001fca00000000ff */
[----:B--2---:R0:W-:Y:S04]  /*196dc0*/  @P2 STG.E.U8 desc[UR4][R20.64], R23 ;  /* 0x0000001714002986 */ /* 0x0041e8000c101104 */
[----:B0-----:R-:W2:Y:S01]  /*196dd0*/  LDL.LU.64 R20, [R1+0x4c80] ;  /* 0x004c800001147983 */ /* 0x001ea20000300a00 */
[----:B---3--:R-:W-:-:S05]  /*196de0*/  PRMT R23, R8, 0x7770, RZ ;  /* 0x0000777008177816 */ /* 0x008fca00000000ff */
[----:B------:R0:W-:Y:S04]  /*196df0*/  @P1 STG.E.U8 desc[UR4][R2.64], R23 ;  /* 0x0000001702001986 */ /* 0x0001e8000c101104 */
[----:B0-----:R-:W3:Y:S04]  /*196e00*/  LDL.LU.64 R2, [R1+0x4c90] ;  /* 0x004c900001027983 */ /* 0x001ee80000300a00 */
[----:B------:R-:W4:Y:S01]  /*196e10*/  LDL.LU.64 R24, [R1+0x45c0] ;  /* 0x0045c00001187983 */ /* 0x000f220000300a00 */
        /* <DEDUP_REMOVED lines=24> */
[C---:B------:R-:W-:Y:S02]  /*196fa0*/  LOP3.LUT P6, RZ, R4.reuse, 0x8000, RZ, 0xc0, !PT ;  /* 0x0000800004ff7812 */ /* 0x040fe400078cc0ff */
[C---:B------:R-:W-:Y:S01]  /*196fb0*/  LOP3.LUT P4, RZ, R4.reuse, 0x10000, RZ, 0xc0, !PT ;  /* 0x0001000004ff7812 */ /* 0x040fe2000788c0ff */
[----:B------:R-:W-:Y:S01]  /*196fc0*/  @P0 STG.E.U8 desc[UR4][R14.64], R23 ;  /* 0x000000170e000986 */ /* 0x000fe2000c101104 */
[----:B------:R-:W-:-:S02]  /*196fd0*/  LOP3.LUT P3, RZ, R4, 0x20000, RZ, 0xc0, !PT ;  /* 0x0002000004ff7812 */ /* 0x000fc4000786c0ff */
[C---:B------:R-:W-:Y:S02]  /*196fe0*/  LOP3.LUT P2, RZ, R4.reuse, 0x40000, RZ, 0xc0, !PT ;  /* 0x0004000004ff7812 */ /* 0x040fe4000784c0ff */
[C---:B------:R-:W-:Y:S02]  /*196ff0*/  LOP3.LUT P1, RZ, R4.reuse, 0x80000, RZ, 0xc0, !PT ;  /* 0x0008000004ff7812 */ /* 0x040fe4000782c0ff */
[----:B------:R-:W-:Y:S02]  /*197000*/  LOP3.LUT P0, RZ, R4, 0x100000, RZ, 0xc0, !PT ;  /* 0x0010000004ff7812 */ /* 0x000fe4000780c0ff */
[----:B------:R-:W-:Y:S02]  /*197010*/  @P5 LOP3.LUT R22, R22, 0x20000, RZ, 0xfc, !PT ;  /* 0x0002000016165812 */ /* 0x000fe400078efcff */
[----:B------:R-:W-:Y:S01]  /*197020*/  LOP3.LUT P5, RZ, R4, 0x40, RZ, 0xc0, !PT ;  /* 0x0000004004ff7812 */ /* 0x000fe200078ac0ff */
[----:B----4-:R0:W-:Y:S04]  /*197030*/  STL.64 [R1+0x5f08], R24 ;  /* 0x005f081801007387 */ /* 0x0101e80000100a00 */
[----:B0-----:R-:W4:Y:S04]  /*197040*/  LDL.LU.64 R24, [R1+0x4ca8] ;  /* 0x004ca80001187983 */ /* 0x001f280000300a00 */
[----:B------:R-:W4:Y:S04]  /*197050*/  LDL.LU R5, [R1+0x350] ;  /* 0x0003500001057983 */ /* 0x000f280000300800 */
[----:B------:R0:W-:Y:S04]  /*197060*/  STL [R1+0x5f00], R4 ;  /* 0x005f000401007387 */ /* 0x0001e80000100800 */
[----:B0-----:R-:W2:Y:S01]  /*197070*/  LDL.LU R4, [R1+0x34c] ;  /* 0x00034c0001047983 */ /* 0x001ea20000300800 */
[----:B------:R-:W-:-:S03]  /*197080*/  PRMT R23, R8, 0x7772, RZ ;  /* 0x0000777208177816 */ /* 0x000fc600000000ff */
[----:B------:R-:W4:Y:S04]  /*197090*/  LDL.LU.64 R26, [R1+0x4cb0] ;  /* 0x004cb000011a7983 */ /* 0x000f280000300a00 */
[----:B------:R-:W4:Y:S04]  /*1970a0*/  LDL.LU.64 R12, [R1+0x4cb8] ;  /* 0x004cb800010c7983 */ /* 0x000f280000300a00 */
[----:B------:R-:W4:Y:S04]  /*1970b0*/  LDL.LU R6, [R1+0x3d0] ;  /* 0x0003d00001067983 */ /* 0x000f280000300800 */
[----:B------:R0:W-:Y:S01]  /*1970c0*/  @P5 STG.E.U8 desc[UR4][R16.64], R23 ;  /* 0x0000001710005986 */ /* 0x0001e2000c101104 */
[----:B------:R-:W-:-:S03]  /*1970d0*/  LOP3.LUT P5, RZ, R22, 0x20000, RZ, 0xc0, !PT ;  /* 0x0002000016ff7812 */ /* 0x000fc600078ac0ff */
[----:B------:R-:W4:Y:S04]  /*1970e0*/  LDL.LU.64 R10, [R1+0x4cd0] ;  /* 0x004cd000010a7983 */ /* 0x000f280000300a00 */
[----:B------:R-:W4:Y:S04]  /*1970f0*/  LDL.LU.64 R28, [R1+0x4610] ;  /* 0x00461000011c7983 */ /* 0x000f280000300a00 */
[----:B------:R-:W4:Y:S01]  /*197100*/  LDL.LU.64 R14, [R1+0x4cf0] ;  /* 0x004cf000010e7983 */ /* 0x000f220000300a00 */
[----:B0-----:R-:W-:-:S03]  /*197110*/  PRMT R23, R8, 0x7773, RZ ;  /* 0x0000777308177816 */ /* 0x001fc600000000ff */
[----:B------:R-:W4:Y:S04]  /*197120*/  LDL.LU.64 R16, [R1+0x4cf8] ;  /* 0x004cf80001107983 */ /* 0x000f280000300a00 */
[----:B------:R0:W-:Y:S01]  /*197130*/  @P5 STG.E.U8 desc[UR4][R18.64], R23 ;  /* 0x0000001712005986 */ /* 0x0001e2000c101104 */
[----:B------:R-:W-:-:S03]  /*197140*/  LOP3.LUT P5, RZ, R22, 0x10000, RZ, 0xc0, !PT ;  /* 0x0001000016ff7812 */ /* 0x000fc600078ac0ff */
[----:B0-----:R-:W4:Y:S01]  /*197150*/  LDL.LU.64 R18, [R1+0x4d00] ;  /* 0x004d000001127983 */ /* 0x001f220000300a00 */
[----:B--2---:R-:W-:-:S09]  /*197160*/  PRMT R23, R4, 0x7770, RZ ;  /* 0x0000777004177816 */ /* 0x004fd200000000ff */
[----:B------:R0:W-:Y:S01]  /*197170*/  @P5 STG.E.U8 desc[UR4][R20.64], R23 ;  /* 0x0000001714005986 */ /* 0x0001e2000c101104 */
[----:B------:R-:W-:Y:S02]  /*197180*/  LOP3.LUT P5, RZ, R22, 0x8000, RZ, 0xc0, !PT ;  /* 0x0000800016ff7812 */ /* 0x000fe400078ac0ff */
[----:B0-----:R-:W-:Y:S01]  /*197190*/  PRMT R23, R4, 0x7771, RZ ;  /* 0x0000777104177816 */ /* 0x001fe200000000ff */
[----:B------:R-:W2:Y:S04]  /*1971a0*/  LDL.LU.64 R20, [R1+0x4658] ;  /* 0x0046580001147983 */ /* 0x000ea80000300a00 */
[----:B------:R-:W2:Y:S06]  /*1971b0*/  LDL.LU R8, [R1+0x354] ;  /* 0x0003540001087983 */ /* 0x000eac0000300800 */
[----:B---3--:R0:W-:Y:S01]  /*1971c0*/  @P5 STG.E.U8 desc[UR4][R2.64], R23 ;  /* 0x0000001702005986 */ /* 0x0081e2000c101104 */
[----:B------:R-:W-:-:S02]  /*1971d0*/  LOP3.LUT P5, RZ, R22, 0x4000, RZ, 0xc0, !PT ;  /* 0x0000400016ff7812 */ /* 0x000fc400078ac0ff */
[----:B0-----:R-:W-:Y:S01]  /*1971e0*/  PRMT R23, R4, 0x7772, RZ ;  /* 0x0000777204177816 */ /* 0x001fe200000000ff */
[----:B------:R-:W3:Y:S04]  /*1971f0*/  LDL.LU.64 R2, [R1+0x4d18] ;  /* 0x004d180001027983 */ /* 0x000ee80000300a00 */
[----:B------:R-:W3:Y:S06]  /*197200*/  LDL.LU R0, [R1+0xca0] ;  /* 0x000ca00001007983 */ /* 0x000eec0000300800 */
[----:B----4-:R0:W-:Y:S04]  /*197210*/  @P5 STG.E.U8 desc[UR4][R24.64], R23 ;  /* 0x0000001718005986 */ /* 0x0101e8000c101104 */
[----:B0-----:R-:W4:Y:S01]  /*197220*/  LDL.LU.64 R24, [R1+0x5f08] ;  /* 0x005f080001187983 */ /* 0x001f220000300a00 */
[----:B------:R-:W-:-:S02]  /*197230*/  LOP3.LUT P5, RZ, R22, 0x2000, RZ, 0xc0, !PT ;  /* 0x0000200016ff7812 */ /* 0x000fc400078ac0ff */
[----:B------:R-:W-:Y:S02]  /*197240*/  PRMT R23, R4, 0x7773, RZ ;  /* 0x0000777304177816 */ /* 0x000fe400000000ff */
[----:B------:R-:W3:Y:S09]  /*197250*/  LDL.LU R4, [R1+0x5f00] ;  /* 0x005f000001047983 */ /* 0x000ef20000300800 */
[----:B----4-:R0:W-:Y:S01]  /*197260*/  @P5 STG.E.U8 desc[UR4][R24.64], R23 ;  /* 0x0000001718005986 */ /* 0x0101e2000c101104 */
[----:B------:R-:W-:-:S02]  /*197270*/  LOP3.LUT P5, RZ, R22, 0x1000, RZ, 0xc0, !PT ;  /* 0x0000100016ff7812 */ /* 0x000fc400078ac0ff */
        /* <DEDUP_REMOVED lines=19> */
[----:B0-----:R-:W-:-:S05]  /*1973b0*/  PRMT R23, R8, 0x7770, RZ ;  /* 0x0000777008177816 */ /* 0x001fca00000000ff */
[----:B---3--:R0:W-:Y:S04]  /*1973c0*/  @P0 STG.E.U8 desc[UR4][R2.64], R23 ;  /* 0x0000001702000986 */ /* 0x0081e8000c101104 */
[----:B0-----:R-:W2:Y:S04]  /*1973d0*/  LDL.LU.64 R2, [R1+0x4d28] ;  /* 0x004d280001027983 */ /* 0x001ea80000300a00 */
[----:B------:R-:W3:Y:S04]  /*1973e0*/  LDL.LU.64 R6, [R1+0x4d40] ;  /* 0x004d400001067983 */ /* 0x000ee80000300a00 */
[----:B------:R-:W4:Y:S01]  /*1973f0*/  LDL.LU.64 R20, [R1+0x46a0] ;  /* 0x0046a00001147983 */ /* 0x000f220000300a00 */
[----:B------:R-:W-:-:S02]  /*197400*/  LOP3.LUT P3, RZ, R4, 0x200000, RZ, 0xc0, !PT ;  /* 0x0020000004ff7812 */ /* 0x000fc4000786c0ff */
[----:B------:R-:W-:Y:S02]  /*197410*/  LOP3.LUT P2, RZ, R4, 0x400000, RZ, 0xc0, !PT ;  /* 0x0040000004ff7812 */ /* 0x000fe4000784c0ff */
[----:B------:R-:W-:Y:S02]  /*197420*/  PRMT R23, R8, 0x7771, RZ ;  /* 0x0000777108177816 */ /* 0x000fe400000000ff */
[----:B------:R-:W-:Y:S01]  /*197430*/  LOP3.LUT P1, RZ, R4, 0x800000, RZ, 0xc0, !PT ;  /* 0x0080000004ff7812 */ /* 0x000fe2000782c0ff */
[----:B------:R-:W4:Y:S04]  /*197440*/  LDL.LU.64 R16, [R1+0x4d48] ;  /* 0x004d480001107983 */ /* 0x000f280000300a00 */
[----:B------:R-:W4:Y:S04]  /*197450*/  LDL.LU.64 R18, [R1+0x4d50] ;  /* 0x004d500001127983 */ /* 0x000f280000300a00 */
[----:B--2---:R0:W-:Y:S02]  /*197460*/  @P3 STG.E.U8 desc[UR4][R2.64], R23 ;  /* 0x0000001702003986 */ /* 0x0041e4000c101104 */
[----:B0-----:R-:W-:-:S02]  /*197470*/  PRMT R23, R8, 0x7772, RZ ;  /* 0x0000777208177816 */ /* 0x001fc400000000ff */
[----:B------:R-:W2:Y:S04]  /*197480*/  LDL.LU.64 R2, [R1+0x4d68] ;  /* 0x004d680001027983 */ /* 0x000ea80000300a00 */
[----:B------:R-:W2:Y:S04]  /*197490*/  LDL.LU R14, [R1+0x358] ;  /* 0x00035800010e7983 */ /* 0x000ea80000300800 */
[----:B---3--:R0:W-:Y:S02]  /*1974a0*/  @P2 STG.E.U8 desc[UR4][R6.64], R23 ;  /* 0x0000001706002986 */ /* 0x0081e4000c101104 */
[----:B0-----:R-:W-:-:S02]  /*1974b0*/  PRMT R23, R8, 0x7773, RZ ;  /* 0x0000777308177816 */ /* 0x001fc400000000ff */
[----:B------:R-:W3:Y:S04]  /*1974c0*/  LDL.LU.64 R6, [R1+0x46e8] ;  /* 0x0046e80001067983 */ /* 0x000ee80000300a00 */
[----:B----4-:R0:W-:Y:S04]  /*1974d0*/  @P1 STG.E.U8 desc[UR4][R20.64], R23 ;  /* 0x0000001714001986 */ /* 0x0101e8000c101104 */
[----:B0-----:R-:W4:Y:S01]  /*1974e0*/  LDL.LU.64 R20, [R1+0x4d90] ;  /* 0x004d900001147983 */ /* 0x001f220000300a00 */
        /* <DEDUP_REMOVED lines=21> */
[----:B------:R-:W-:Y:S02]  /*197640*/  LOP3.LUT P0, RZ, R4, 0x1000000, RZ, 0xc0, !PT ;  /* 0x0100000004ff7812 */ /* 0x000fe4000780c0ff */
[----:B------:R-:W-:Y:S02]  /*197650*/  PRMT R23, R5, 0x7770, RZ ;  /* 0x0000777005177816 */ /* 0x000fe400000000ff */
[----:B------:R-:W-:Y:S01]  /*197660*/  LOP3.LUT R22, R22, 0xfffffeff, RZ, 0xc0, !PT ;  /* 0xfffffeff16167812 */ /* 0x000fe200078ec0ff */
[----:B------:R-:W4:Y:S04]  /*197670*/  LDL.LU.64 R24, [R1+0x4d98] ;  /* 0x004d980001187983 */ /* 0x000f280000300a00 */
[----:B------:R-:W4:Y:S04]  /*197680*/  LDL.LU R15, [R1+0x3d8] ;  /* 0x0003d800010f7983 */ /* 0x000f280000300800 */
[----:B------:R-:W4:Y:S04]  /*197690*/  LDL.LU.64 R26, [R1+0x4738] ;  /* 0x00473800011a7983 */ /* 0x000f280000300a00 */
[----:B------:R-:W4:Y:S04]  /*1976a0*/  LDL.LU.64 R12, [R1+0x4db0] ;  /* 0x004db000010c7983 */ /* 0x000f280000300a00 */
[----:B------:R-:W4:Y:S04]  /*1976b0*/  LDL.LU.64 R10, [R1+0x4dc0] ;  /* 0x004dc000010a7983 */ /* 0x000f280000300a00 */
[----:B------:R-:W4:Y:S01]  /*1976c0*/  LDL.LU.64 R28, [R1+0x4dd0] ;  /* 0x004dd000011c7983 */ /* 0x000f220000300a00 */
[----:B------:R-:W-:-:S02]  /*1976d0*/  @P5 LOP3.LUT R22, R22, 0x100, RZ, 0xfc, !PT ;  /* 0x0000010016165812 */ /* 0x000fc400078efcff */
[----:B------:R-:W-:Y:S02]  /*1976e0*/  LOP3.LUT P5, RZ, R4, 0x4000000, RZ, 0xc0, !PT ;  /* 0x0400000004ff7812 */ /* 0x000fe400078ac0ff */
[----:B------:R-:W-:Y:S01]  /*1976f0*/  LOP3.LUT R22, R22, 0xfffffdff, RZ, 0xc0, !PT ;  /* 0xfffffdff16167812 */ /* 0x000fe200078ec0ff */
[----:B------:R0:W-:Y:S10]  /*197700*/  @P0 STG.E.U8 desc[UR4][R16.64], R23 ;  /* 0x0000001710000986 */ /* 0x0001f4000c101104 */
[----:B------:R-:W-:-:S02]  /*197710*/  @P5 LOP3.LUT R22, R22, 0x200, RZ, 0xfc, !PT ;  /* 0x0000020016165812 */ /* 0x000fc400078efcff */
[----:B------:R-:W-:Y:S02]  /*197720*/  LOP3.LUT P5, RZ, R4, 0x2000000, RZ, 0xc0, !PT ;  /* 0x0200000004ff7812 */ /* 0x000fe400078ac0ff */
[----:B0-----:R-:W-:Y:S01]  /*197730*/  PRMT R23, R5, 0x7771, RZ ;  /* 0x0000777105177816 */ /* 0x001fe200000000ff */
[----:B------:R-:W4:Y:S04]  /*197740*/  LDL.LU.64 R16, [R1+0x4780] ;  /* 0x0047800001107983 */ /* 0x000f280000300a00 */
[----:B------:R-:W4:Y:S06]  /*197750*/  LDL.LU R8, [R1+0x35c] ;  /* 0x00035c0001087983 */ /* 0x000f2c0000300800 */
[----:B------:R0:W-:Y:S01]  /*197760*/  @P5 STG.E.U8 desc[UR4][R18.64], R23 ;  /* 0x0000001712005986 */ /* 0x0001e2000c101104 */
[----:B------:R-:W-:-:S02]  /*197770*/  LOP3.LUT P5, RZ, R22, 0x200, RZ, 0xc0, !PT ;  /* 0x0000020016ff7812 */ /* 0x000fc400078ac0ff */
[----:B0-----:R-:W-:Y:S01]  /*197780*/  PRMT R23, R5, 0x7772, RZ ;  /* 0x0000777205177816 */ /* 0x001fe200000000ff */
[----:B------:R-:W4:Y:S10]  /*197790*/  LDL.LU.64 R18, [R1+0x4de0] ;  /* 0x004de00001127983 */ /* 0x000f340000300a00 */
[----:B--2---:R0:W-:Y:S01]  /*1977a0*/  @P5 STG.E.U8 desc[UR4][R2.64], R23 ;  /* 0x0000001702005986 */ /* 0x0041e2000c101104 */
[----:B------:R-:W-:Y:S01]  /*1977b0*/  LOP3.LUT P5, RZ, R22, 0x100, RZ, 0xc0, !PT ;  /* 0x0000010016ff7812 */ /* 0x000fe200078ac0ff */
[----:B0-----:R-:W-:-:S02]  /*1977c0*/  IMAD.MOV.U32 R23, RZ, RZ, R5 ;  /* 0x000000ffff177224 */ /* 0x001fc400078e0005 */
[----:B------:R-:W2:Y:S04]  /*1977d0*/  LDL.LU.64 R2, [R1+0x4de8] ;  /* 0x004de80001027983 */ /* 0x000ea80000300a00 */
[----:B------:R-:W2:Y:S01]  /*1977e0*/  LDL.LU.64 R4, [R1+0x4e00] ;  /* 0x004e000001047983 */ /* 0x000ea20000300a00 */
[----:B------:R-:W-:-:S05]  /*1977f0*/  PRMT R23, R23, 0x7773, RZ ;  /* 0x0000777317177816 */ /* 0x000fca00000000ff */
        /* <DEDUP_REMOVED lines=14> */
[----:B----4-:R0:W-:Y:S01]  /*1978e0*/  @P5 STG.E.U8 desc[UR4][R20.64], R23 ;  /* 0x0000001714005986 */ /* 0x0101e2000c101104 */
[----:B------:R-:W-:Y:S02]  /*1978f0*/  LOP3.LUT P5, RZ, R22, 0x20, RZ, 0xc0, !PT ;  /* 0x0000002016ff7812 */ /* 0x000fe400078ac0ff */
[----:B0-----:R-:W-:Y:S01]  /*197900*/  PRMT R23, R14, 0x7772, RZ ;  /* 0x000077720e177816 */ /* 0x001fe200000000ff */
[----:B------:R-:W4:Y:S10]  /*197910*/  LDL.LU.64 R20, [R1+0x5ef0] ;  /* 0x005ef00001147983 */ /* 0x000f340000300a00 */
[----:B------:R0:W-:Y:S01]  /*197920*/  @P5 STG.E.U8 desc[UR4][R24.64], R23 ;  /* 0x0000001718005986 */ /* 0x0001e2000c101104 */
        /* <DEDUP_REMOVED lines=21> */
[----:B---3--:R0:W-:Y:S04]  /*197a80*/  @P0 STG.E.U8 desc[UR4][R6.64], R23 ;  /* 0x0000001706000986 */ /* 0x0081e8000c101104 */
[----:B0-----:R-:W3:Y:S04]  /*197a90*/  LDL.LU.64 R6, [R1+0x4e28] ;  /* 0x004e280001067983 */ /* 0x001ee80000300a00 */
[----:B------:R-:W4:Y:S04]  /*197aa0*/  LDL.LU.64 R14, [R1+0x4e30] ;  /* 0x004e3000010e7983 */ /* 0x000f280000300a00 */
[----:B------:R-:W2:Y:S01]  /*197ab0*/  LDL.LU R8, [R1+0x3dc] ;  /* 0x0003dc0001087983 */ /* 0x000ea20000300800 */
[----:B------:R-:W-:-:S02]  /*197ac0*/  LOP3.LUT P3, RZ, R0, 0x100, RZ, 0xc0, !PT ;  /* 0x0000010000ff7812 */ /* 0x000fc4000786c0ff */
[----:B------:R-:W-:Y:S01]  /*197ad0*/  LOP3.LUT P2, RZ, R0, 0x200, RZ, 0xc0, !PT ;  /* 0x0000020000ff7812 */ /* 0x000fe2000784c0ff */
[----:B------:R-:W4:Y:S04]  /*197ae0*/  LDL.LU.64 R16, [R1+0x4828] ;  /* 0x0048280001107983 */ /* 0x000f280000300a00 */
[----:B------:R-:W4:Y:S04]  /*197af0*/  LDL.LU.64 R18, [R1+0x4e50] ;  /* 0x004e500001127983 */ /* 0x000f280000300a00 */
[----:B------:R-:W4:Y:S01]  /*197b00*/  LDL.LU R3, [R1+0x3c0] ;  /* 0x0003c00001037983 */ /* 0x000f220000300800 */
[----:B--2---:R-:W-:-:S05]  /*197b10*/  PRMT R23, R8, 0x7770, RZ ;  /* 0x0000777008177816 */ /* 0x004fca00000000ff */
[----:B------:R0:W-:Y:S02]  /*197b20*/  @P3 STG.E.U8 desc[UR4][R4.64], R23 ;  /* 0x0000001704003986 */ /* 0x0001e4000c101104 */
[----:B0-----:R-:W-:Y:S02]  /*197b30*/  PRMT R23, R8, 0x7771, RZ ;  /* 0x0000777108177816 */ /* 0x001fe400000000ff */
[----:B------:R-:W2:Y:S04]  /*197b40*/  LDL.LU.64 R4, [R1+0x4e60] ;  /* 0x004e600001047983 */ /* 0x000ea80000300a00 */
[----:B---3--:R0:W-:Y:S04]  /*197b50*/  @P2 STG.E.U8 desc[UR4][R6.64], R23 ;  /* 0x0000001706002986 */ /* 0x0081e8000c101104 */
[----:B0-----:R-:W3:Y:S04]  /*197b60*/  LDL.LU.64 R6, [R1+0x4e70] ;  /* 0x004e700001067983 */ /* 0x001ee80000300a00 */
[----:B------:R-:W4:Y:S04]  /*197b70*/  LDL.LU R27, [R1+0x3a0] ;  /* 0x0003a000011b7983 */ /* 0x000f280000300800 */
[----:B----4-:R0:W-:Y:S04]  /*197b80*/  STL [R1+0x5ee8], R27 ;  /* 0x005ee81b01007387 */ /* 0x0101e80000100800 */
[----:B0-----:R-:W4:Y:S04]  /*197b90*/  LDL.LU.64 R26, [R1+0x4878] ;  /* 0x00487800011a7983 */ /* 0x001f280000300a00 */
[----:B------:R-:W2:Y:S01]  /*197ba0*/  LDL.LU.64 R24, [R1+0x4ea0] ;  /* 0x004ea00001187983 */ /* 0x000ea20000300a00 */
        /* <DEDUP_REMOVED lines=22> */
[C---:B------:R-:W-:Y:S02]  /*197d10*/  LOP3.LUT P1, RZ, R0.reuse, 0x400, RZ, 0xc0, !PT ;  /* 0x0000040000ff7812 */ /* 0x040fe4000782c0ff */
[----:B------:R-:W-:-:S07]  /*197d20*/  LOP3.LUT P0, RZ, R0, 0x800, RZ, 0xc0, !PT ;  /* 0x0000080000ff7812 */ /* 0x000fce000780c0ff */
[----:B------:R-:W-:Y:S02]  /*197d30*/  @P5 LOP3.LUT R22, R22, 0x1, RZ, 0xfc, !PT ;  /* 0x0000000116165812 */ /* 0x000fe400078efcff */
[----:B------:R-:W-:Y:S02]  /*197d40*/  LOP3.LUT P5, RZ, R0, 0x2000, RZ, 0xc0, !PT ;  /* 0x0000200000ff7812 */ /* 0x000fe400078ac0ff */
[----:B------:R-:W-:Y:S02]  /*197d50*/  PRMT R23, R8, 0x7772, RZ ;  /* 0x0000777208177816 */ /* 0x000fe400000000ff */
[----:B------:R-:W-:-:S03]  /*197d60*/  LOP3.LUT R22, R22, 0xfffffffd, RZ, 0xc0, !PT ;  /* 0xfffffffd16167812 */ /* 0x000fc600078ec0ff */
[----:B------:R0:W-:Y:S06]  /*197d70*/  @P1 STG.E.U8 desc[UR4][R14.64], R23 ;  /* 0x000000170e001986 */ /* 0x0001ec000c101104 */
[----:B------:R-:W-:Y:S02]  /*197d80*/  @P5 LOP3.LUT R22, R22, 0x2, RZ, 0xfc, !PT ;  /* 0x0000000216165812 */ /* 0x000fe400078efcff */
[----:B------:R-:W-:Y:S02]  /*197d90*/  LOP3.LUT P5, RZ, R0, 0x1000, RZ, 0xc0, !PT ;  /* 0x0000100000ff7812 */ /* 0x000fe400078ac0ff */
[----:B0-----:R-:W-:-:S05]  /*197da0*/  PRMT R23, R8, 0x7773, RZ ;  /* 0x0000777308177816 */ /* 0x001fca00000000ff */
[----:B------:R0:W-:Y:S02]  /*197db0*/  @P0 STG.E.U8 desc[UR4][R16.64], R23 ;  /* 0x0000001710000986 */ /* 0x0001e4000c101104 */
[----:B0-----:R-:W-:-:S05]  /*197dc0*/  PRMT R23, R3, 0x7770, RZ ;  /* 0x0000777003177816 */ /* 0x001fca00000000ff */
[----:B------:R0:W-:Y:S01]  /*197dd0*/  @P5 STG.E.U8 desc[UR4][R18.64], R23 ;  /* 0x0000001712005986 */ /* 0x0001e2000c101104 */
[----:B------:R-:W-:Y:S02]  /*197de0*/  LOP3.LUT P5, RZ, R22, 0x2, RZ, 0xc0, !PT ;  /* 0x0000000216ff7812 */ /* 0x000fe400078ac0ff */
[----:B0-----:R-:W-:-:S11]  /*197df0*/  PRMT R23, R3, 0x7771, RZ ;  /* 0x0000777103177816 */ /* 0x001fd600000000ff */
[----:B------:R-:W-:Y:S01]  /*197e00*/  @P5 STG.E.U8 desc[UR4][R4.64], R23 ;  /* 0x0000001704005986 */ /* 0x000fe2000c101104 */
[----:B------:R-:W-:Y:S02]  /*197e10*/  LOP3.LUT P5, RZ, R22, 0x1, RZ, 0xc0, !PT ;  /* 0x0000000116ff7812 */ /* 0x000fe400078ac0ff */
[----:B------:R-:W-:-:S11]  /*197e20*/  PRMT R22, R3, 0x7772, RZ ;  /* 0x0000777203167816 */ /* 0x000fd600000000ff */
[----:B---3--:R0:W-:Y:S01]  /*197e30*/  @P5 STG.E.U8 desc[UR4][R6.64], R22 ;  /* 0x0000001606005986 */ /* 0x0081e2000c101104 */
[----:B------:R-:W-:Y:S02]  /*197e40*/  LOP3.LUT P5, RZ, R21, 0x80000000, RZ, 0xc0, !PT ;  /* 0x8000000015ff7812 */ /* 0x000fe400078ac0ff */
[----:B0-----:R-:W-:-:S11]  /*197e50*/  PRMT R22, R3, 0x7773, RZ ;  /* 0x0000777303167816 */ /* 0x001fd600000000ff */
[----:B----4-:R-:W-:Y:S04]  /*197e60*/  @P5 STG.E.U8 desc[UR4][R26.64], R22 ;  /* 0x000000161a005986 */ /* 0x010fe8000c101104 */
        /* <DEDUP_REMOVED lines=13> */
[----:B------:R-:W-:-:S03]  /*197f40*/  LOP3.LUT P5, RZ, R21, 0x40000000, RZ, 0xc0, !PT ;  /* 0x4000000015ff7812 */ /* 0x000fc600078ac0ff */
[----:B------:R-:W3:Y:S01]  /*197f50*/  LDL.LU R3, [R1+0xca4] ;  /* 0x000ca40001037983 */ /* 0x000ee20000300800 */
[----:B--2---:R-:W-:-:S09]  /*197f60*/  PRMT R22, R27, 0x7770, RZ ;  /* 0x000077701b167816 */ /* 0x004fd200000000ff */
        /* <DEDUP_REMOVED lines=39> */
[----:B------:R-:W-:Y:S02]  /*1981e0*/  LOP3.LUT R21, R21, 0xfffbffff, RZ, 0xc0, !PT ;  /* 0xfffbffff15157812 */ /* 0x000fe400078ec0ff */
[C---:B------:R-:W-:Y:S02]  /*1981f0*/  LOP3.LUT P3, RZ, R0.reuse, 0x8000000, RZ, 0xc0, !PT ;  /* 0x0800000000ff7812 */ /* 0x040fe4000786c0ff */
[----:B------:R-:W-:Y:S02]  /*198200*/  LOP3.LUT P2, RZ, R0, 0x10000000, RZ, 0xc0, !PT ;  /* 0x1000000000ff7812 */ /* 0x000fe4000784c0ff */
[----:B------:R-:W-:Y:S01]  /*198210*/  PRMT R22, R8, 0x7773, RZ ;  /* 0x0000777308167816 */ /* 0x000fe200000000ff */
[----:B------:R-:W4:Y:S04]  /*198220*/  LDL.LU.64 R18, [R1+0x49b0] ;  /* 0x0049b00001127983 */ /* 0x000f280000300a00 */
[----:B------:R-:W4:Y:S01]  /*198230*/  LDL.LU R23, [R1+0x3a8] ;  /* 0x0003a80001177983 */ /* 0x000f220000300800 */
        /* <DEDUP_REMOVED lines=24> */
[----:B------:R-:W-:Y:S01]  /*1983c0*/  LOP3.LUT P5, RZ, R0, 0x80000000, RZ, 0xc0, !PT ;  /* 0x8000000000ff7812 */ /* 0x000fe200078ac0ff */
[----:B--2---:R0:W-:Y:S04]  /*1983d0*/  @P3 STG.E.U8 desc[UR4][R4.64], R22 ;  /* 0x0000001604003986 */ /* 0x0041e8000c101104 */
[----:B0-----:R-:W2:Y:S01]  /*1983e0*/  LDL.LU.64 R4, [R1+0x4f50] ;  /* 0x004f500001047983 */ /* 0x001ea20000300a00 */
[----:B---3--:R-:W-:-:S05]  /*1983f0*/  PRMT R22, R2, 0x7770, RZ ;  /* 0x0000777002167816 */ /* 0x008fca00000000ff */
[----:B------:R0:W-:Y:S04]  /*198400*/  @P2 STG.E.U8 desc[UR4][R6.64], R22 ;  /* 0x0000001606002986 */ /* 0x0001e8000c101104 */
        /* <DEDUP_REMOVED lines=66> */
[----:B0-----:R-:W-:Y:S02]  /*198830*/  PRMT R22, R2, 0x7771, RZ ;  /* 0x0000777102167816 */ /* 0x001fe400000000ff */
[----:B------:R-:W2:Y:S04]  /*198840*/  LDL.LU.64 R4, [R1+0x5008] ;  /* 0x0050080001047983 */ /* 0x000ea80000300a00 */
[----:B---3--:R0:W-:Y:S04]  /*198850*/  @P0 STG.E.U8 desc[UR4][R6.64], R22 ;  /* 0x0000001606000986 */ /* 0x0081e8000c101104 */
[----:B0-----:R-:W3:Y:S01]  /*198860*/  LDL.LU.64 R6, [R1+0x4ad8] ;  /* 0x004ad80001067983 */ /* 0x001ee20000300a00 */
[----:B------:R-:W-:-:S02]  /*198870*/  LOP3.LUT P3, RZ, R3, 0x4000, RZ, 0xc0, !PT ;  /* 0x0000400003ff7812 */ /* 0x000fc4000786c0ff */
[----:B------:R-:W-:Y:S02]  /*198880*/  LOP3.LUT P2, RZ, R3, 0x8000, RZ, 0xc0, !PT ;  /* 0x0000800003ff7812 */ /* 0x000fe4000784c0ff */
[C---:B------:R-:W-:Y:S01]  /*198890*/  PRMT R22, R2.reuse, 0x7772, RZ ;  /* 0x0000777202167816 */ /* 0x040fe200000000ff */
[----:B------:R-:W4:Y:S04]  /*1988a0*/  LDL.LU.64 R14, [R1+0x5020] ;  /* 0x00502000010e7983 */ /* 0x000f280000300a00 */
[----:B------:R-:W4:Y:S04]  /*1988b0*/  LDL.LU.64 R16, [R1+0x5028] ;  /* 0x0050280001107983 */ /* 0x000f280000300a00 */
[----:B------:R-:W4:Y:S04]  /*1988c0*/  LDL.LU.64 R18, [R1+0x5038] ;  /* 0x0050380001127983 */ /* 0x000f280000300a00 */
[----:B------:R-:W4:Y:S04]  /*1988d0*/  LDL.LU R8, [R1+0x390] ;  /* 0x0003900001087983 */ /* 0x000f280000300800 */
[----:B------:R-:W4:Y:S04]  /*1988e0*/  LDL.LU R0, [R1+0xca8] ;  /* 0x000ca80001007983 */ /* 0x000f280000300800 */
[----:B--2---:R0:W-:Y:S02]  /*1988f0*/  @P3 STG.E.U8 desc[UR4][R4.64], R22 ;  /* 0x0000001604003986 */ /* 0x0041e4000c101104 */
[----:B0-----:R-:W-:-:S02]  /*198900*/  PRMT R22, R2, 0x7773, RZ ;  /* 0x0000777302167816 */ /* 0x001fc400000000ff */
[----:B------:R-:W2:Y:S04]  /*198910*/  LDL.LU.64 R4, [R1+0x4b20] ;  /* 0x004b200001047983 */ /* 0x000ea80000300a00 */
[----:B------:R-:W2:Y:S04]  /*198920*/  LDL.LU R23, [R1+0x3b4] ;  /* 0x0003b40001177983 */ /* 0x000ea80000300800 */
[----:B---3--:R0:W-:Y:S04]  /*198930*/  @P2 STG.E.U8 desc[UR4][R6.64], R22 ;  /* 0x0000001606002986 */ /* 0x0081e8000c101104 */
[----:B0-----:R-:W3:Y:S04]  /*198940*/  LDL.LU.64 R6, [R1+0x5050] ;  /* 0x0050500001067983 */ /* 0x001ee80000300a00 */
[----:B------:R-:W4:Y:S04]  /*198950*/  LDL.LU.64 R24, [R1+0x4b70] ;  /* 0x004b700001187983 */ /* 0x000f280000300a00 */
        /* <DEDUP_REMOVED lines=23> */
[C---:B------:R-:W-:Y:S02]  /*198ad0*/  LOP3.LUT P1, RZ, R3.reuse, 0x10000, RZ, 0xc0, !PT ;  /* 0x0001000003ff7812 */ /* 0x040fe4000782c0ff */
[----:B------:R-:W-:Y:S02]  /*198ae0*/  LOP3.LUT P0, RZ, R3, 0x20000, RZ, 0xc0, !PT ;  /* 0x0002000003ff7812 */ /* 0x000fe4000780c0ff */
[----:B------:R-:W-:Y:S02]  /*198af0*/  LOP3.LUT R21, R21, 0xfffeffff, RZ, 0xc0, !PT ;  /* 0xfffeffff15157812 */ /* 0x000fe400078ec0ff */
[----:B------:R-:W-:Y:S01]  /*198b00*/  PRMT R22, R8, 0x7770, RZ ;  /* 0x0000777008167816 */ /* 0x000fe200000000ff */
[----:B------:R-:W4:Y:S04]  /*198b10*/  LDL.LU R2, [R1+0x394] ;  /* 0x0003940001027983 */ /* 0x000f280000300800 */
[----:B------:R-:W4:Y:S04]  /*198b20*/  LDL.LU.64 R26, [R1+0x5080] ;  /* 0x00508000011a7983 */ /* 0x000f280000300a00 */
[----:B------:R-:W4:Y:S04]  /*198b30*/  LDL.LU.64 R12, [R1+0x5088] ;  /* 0x00508800010c7983 */ /* 0x000f280000300a00 */
[----:B------:R-:W4:Y:S01]  /*198b40*/  LDL.LU.64 R10, [R1+0x50a0] ;  /* 0x0050a000010a7983 */ /* 0x000f220000300a00 */
[----:B------:R-:W-:-:S02]  /*198b50*/  LOP3.LUT P6, RZ, R3, 0x8000000, RZ, 0xc0, !PT ;  /* 0x0800000003ff7812 */ /* 0x000fc400078cc0ff */
[C---:B------:R-:W-:Y:S02]  /*198b60*/  LOP3.LUT P4, RZ, R3.reuse, 0x10000000, RZ, 0xc0, !PT ;  /* 0x1000000003ff7812 */ /* 0x040fe4000788c0ff */
[C---:B------:R-:W-:Y:S02]  /*198b70*/  LOP3.LUT P3, RZ, R3.reuse, 0x20000000, RZ, 0xc0, !PT ;  /* 0x2000000003ff7812 */ /* 0x040fe4000786c0ff */
[----:B------:R-:W-:Y:S02]  /*198b80*/  LOP3.LUT P2, RZ, R3, 0x40000000, RZ, 0xc0, !PT ;  /* 0x4000000003ff7812 */ /* 0x000fe4000784c0ff */
[----:B------:R-:W-:Y:S02]  /*198b90*/  @P5 LOP3.LUT R21, R21, 0x10000, RZ, 0xfc, !PT ;  /* 0x0001000015155812 */ /* 0x000fe400078efcff */
[----:B------:R-:W-:Y:S01]  /*198ba0*/  LOP3.LUT P5, RZ, R3, 0x80000, RZ, 0xc0, !PT ;  /* 0x0008000003ff7812 */ /* 0x000fe200078ac0ff */
[----:B------:R0:W-:Y:S04]  /*198bb0*/  @P1 STG.E.U8 desc[UR4][R14.64], R22 ;  /* 0x000000160e001986 */ /* 0x0001e8000c101104 */
[----:B------:R-:W4:Y:S01]  /*198bc0*/  LDL.LU.64 R28, [R1+0x4bb8] ;  /* 0x004bb800011c7983 */ /* 0x000f220000300a00 */
[----:B------:R-:W-:-:S07]  /*198bd0*/  LOP3.LUT R21, R21, 0xfffdffff, RZ, 0xc0, !PT ;  /* 0xfffdffff15157812 */ /* 0x000fce00078ec0ff */
        /* <DEDUP_REMOVED lines=13> */
[----:B------:R-:W-:Y:S02]  /*198cb0*/  LOP3.LUT P1, RZ, R3, 0x80000000, RZ, 0xc0, !PT ;  /* 0x8000000003ff7812 */ /* 0x000fe4000782c0ff */
[----:B------:R-:W2:Y:S04]  /*198cc0*/  LDL.LU R3, [R1+0x3b8] ;  /* 0x0003b80001037983 */ /* 0x000ea80000300800 */
[----:B------:R-:W3:Y:S04]  /*198cd0*/  LDL.LU.64 R14, [R1+0x50b8] ;  /* 0x0050b800010e7983 */ /* 0x000ee80000300a00 */
[----:B------:R-:W3:Y:S04]  /*198ce0*/  LDL.LU.64 R16, [R1+0x50c0] ;  /* 0x0050c00001107983 */ /* 0x000ee80000300a00 */
[----:B------:R-:W3:Y:S04]  /*198cf0*/  LDL.LU.64 R18, [R1+0x50d0] ;  /* 0x0050d00001127983 */ /* 0x000ee80000300a00 */
[----:B------:R-:W3:Y:S04]  /*198d00*/  LDL.LU.64 R4, [R1+0x4c08] ;  /* 0x004c080001047983 */ /* 0x000ee80000300a00 */
[----:B------:R-:W3:Y:S01]  /*198d10*/  LDL.LU R8, [R1+0x398] ;  /* 0x0003980001087983 */ /* 0x000ee20000300800 */
[----:B0-----:R-:W-:-:S03]  /*198d20*/  PRMT R22, R23, 0x7771, RZ ;  /* 0x0000777117167816 */ /* 0x001fc600000000ff */
[----:B------:R-:W3:Y:S04]  /*198d30*/  LDL.LU.64 R6, [R1+0x50e8] ;  /* 0x0050e80001067983 */ /* 0x000ee80000300a00 */
[----:B----4-:R0:W-:Y:S04]  /*198d40*/  @P5 STG.E.U8 desc[UR4][R24.64], R22 ;  /* 0x0000001618005986 */ /* 0x0101e8000c101104 */
[----:B0-----:R-:W4:Y:S01]  /*198d50*/  LDL.LU.64 R24, [R1+0x5ec0] ;  /* 0x005ec00001187983 */ /* 0x001f220000300a00 */
[----:B------:R-:W-:Y:S02]  /*198d60*/  LOP3.LUT P5, RZ, R21, 0x4000, RZ, 0xc0, !PT ;  /* 0x0000400015ff7812 */ /* 0x000fe400078ac0ff */
[----:B------:R-:W-:-:S11]  /*198d70*/  PRMT R22, R23, 0x7772, RZ ;  /* 0x0000777217167816 */ /* 0x000fd600000000ff */
[----:B----4-:R0:W-:Y:S04]  /*198d80*/  @P5 STG.E.U8 desc[UR4][R24.64], R22 ;  /* 0x0000001618005986 */ /* 0x0101e8000c101104 */
[----:B0-----:R-:W4:Y:S01]  /*198d90*/  LDL.LU.64 R24, [R1+0x5eb8] ;  /* 0x005eb80001187983 */ /* 0x001f220000300a00 */
[----:B------:R-:W-:Y:S02]  /*198da0*/  LOP3.LUT P5, RZ, R21, 0x2000, RZ, 0xc0, !PT ;  /* 0x0000200015ff7812 */ /* 0x000fe400078ac0ff */
[----:B------:R-:W-:Y:S02]  /*198db0*/  PRMT R22, R23, 0x7773, RZ ;  /* 0x0000777317167816 */ /* 0x000fe400000000ff */
[----:B------:R-:W-:-:S09]  /*198dc0*/  LOP3.LUT P0, RZ, R0, 0x1, RZ, 0xc0, !PT ;  /* 0x0000000100ff7812 */ /* 0x000fd2000780c0ff */
        /* <DEDUP_REMOVED lines=12> */
[----:B--2---:R-:W-:-:S05]  /*198e90*/  PRMT R22, R3, 0x7770, RZ ;  /* 0x0000777003167816 */ /* 0x004fca00000000ff */
[----:B---3--:R0:W-:Y:S02]  /*198ea0*/  @P4 STG.E.U8 desc[UR4][R14.64], R22 ;  /* 0x000000160e004986 */ /* 0x0081e4000c101104 */
[----:B0-----:R-:W-:-:S05]  /*198eb0*/  PRMT R22, R3, 0x7771, RZ ;  /* 0x0000777103167816 */ /* 0x001fca00000000ff */
[----:B------:R0:W-:Y:S02]  /*198ec0*/  @P3 STG.E.U8 desc[UR4][R16.64], R22 ;  /* 0x0000001610003986 */ /* 0x0001e4000c101104 */
[----:B0-----:R-:W-:-:S05]  /*198ed0*/  PRMT R22, R3, 0x7772, RZ ;  /* 0x0000777203167816 */ /* 0x001fca00000000ff */
[----:B------:R0:W-:Y:S02]  /*198ee0*/  @P2 STG.E.U8 desc[UR4][R18.64], R22 ;  /* 0x0000001612002986 */ /* 0x0001e4000c101104 */
[----:B0-----:R-:W-:Y:S02]  /*198ef0*/  PRMT R22, R3, 0x7773, RZ ;  /* 0x0000777303167816 */ /* 0x001fe400000000ff */
[----:B------:R-:W2:Y:S04]  /*198f00*/  LDL.LU.64 R2, [R1+0x50f8] ;  /* 0x0050f80001027983 */ /* 0x000ea80000300a00 */
[----:B------:R0:W-:Y:S02]  /*198f10*/  @P1 STG.E.U8 desc[UR4][R4.64], R22 ;  /* 0x0000001604001986 */ /* 0x0001e4000c101104 */
[----:B0-----:R-:W-:-:S05]  /*198f20*/  PRMT R22, R8, 0x7770, RZ ;  /* 0x0000777008167816 */ /* 0x001fca00000000ff */
[----:B------:R0:W-:Y:S04]  /*198f30*/  @P0 STG.E.U8 desc[UR4][R6.64], R22 ;  /* 0x0000001606000986 */ /* 0x0001e8000c101104 */
[----:B0-----:R-:W3:Y:S01]  /*198f40*/  LDL.LU.64 R6, [R1+0x5108] ;  /* 0x0051080001067983 */ /* 0x001ee20000300a00 */
[C---:B------:R-:W-:Y:S02]  /*198f50*/  LOP3.LUT P3, RZ, R0.reuse, 0x2, RZ, 0xc0, !PT ;  /* 0x0000000200ff7812 */ /* 0x040fe4000786c0ff */
[----:B------:R-:W-:Y:S02]  /*198f60*/  LOP3.LUT P2, RZ, R0, 0x4, RZ, 0xc0, !PT ;  /* 0x0000000400ff7812 */ /* 0x000fe4000784c0ff */
[C---:B------:R-:W-:Y:S01]  /*198f70*/  PRMT R22, R8.reuse, 0x7771, RZ ;  /* 0x0000777108167816 */ /* 0x040fe200000000ff */
[----:B------:R-:W4:Y:S04]  /*198f80*/  LDL.LU.64 R14, [R1+0x4c50] ;  /* 0x004c5000010e7983 */ /* 0x000f280000300a00 */
        /* <DEDUP_REMOVED lines=38> */
[C---:B------:R-:W-:Y:S02]  /*1991f0*/  LOP3.LUT P5, RZ, R0.reuse, 0x40, RZ, 0xc0, !PT ;  /* 0x0000004000ff7812 */ /* 0x040fe400078ac0ff */
[----:B------:R-:W-:Y:S02]  /*199200*/  LOP3.LUT P0, RZ, R0, 0x10, RZ, 0xc0, !PT ;  /* 0x0000001000ff7812 */ /* 0x000fe4000780c0ff */
[----:B------:R-:W-:Y:S02]  /*199210*/  PRMT R22, R8, 0x7773, RZ ;  /* 0x0000777308167816 */ /* 0x000fe400000000ff */
[----:B------:R-:W-:-:S03]  /*199220*/  LOP3.LUT R21, R21, 0xfffffdff, RZ, 0xc0, !PT ;  /* 0xfffffdff15157812 */ /* 0x000fc600078ec0ff */
[----:B------:R0:W-:Y:S04]  /*199230*/  @P1 STG.E.U8 desc[UR4][R14.64], R22 ;  /* 0x000000160e001986 */ /* 0x0001e8000c101104 */
[----:B------:R-:W-:Y:S02]  /*199240*/  @P5 LOP3.LUT R21, R21, 0x200, RZ, 0xfc, !PT ;  /* 0x0000020015155812 */ /* 0x000fe400078efcff */
[----:B------:R-:W-:Y:S02]  /*199250*/  LOP3.LUT P5, RZ, R0, 0x20, RZ, 0xc0, !PT ;  /* 0x0000002000ff7812 */ /* 0x000fe400078ac0ff */
[----:B0-----:R-:W-:-:S05]  /*199260*/  PRMT R22, R5, 0x7770, RZ ;  /* 0x0000777005167816 */ /* 0x001fca00000000ff */
[----:B------:R0:W-:Y:S02]  /*199270*/  @P0 STG.E.U8 desc[UR4][R18.64], R22 ;  /* 0x0000001612000986 */ /* 0x0001e4000c101104 */
[----:B0-----:R-:W-:Y:S02]  /*199280*/  PRMT R22, R5, 0x7771, RZ ;  /* 0x0000777105167816 */ /* 0x001fe400000000ff */
[----:B------:R-:W4:Y:S04]  /*199290*/  LDL.LU R19, [R1+0x410] ;  /* 0x0004100001137983 */ /* 0x000f280000300800 */
[----:B------:R-:W4:Y:S04]  /*1992a0*/  LDL.LU.64 R12, [R1+0x5180] ;  /* 0x00518000010c7983 */ /* 0x000f280000300a00 */
[----:B------:R-:W4:Y:S04]  /*1992b0*/  LDL.LU.64 R10, [R1+0x5190] ;  /* 0x00519000010a7983 */ /* 0x000f280000300a00 */
[----:B------:R-:W4:Y:S04]  /*1992c0*/  LDL.LU.64 R28, [R1+0x51a0] ;  /* 0x0051a000011c7983 */ /* 0x000f280000300a00 */
[----:B------:R0:W-:Y:S01]  /*1992d0*/  @P5 STG.E.U8 desc[UR4][R16.64], R22 ;  /* 0x0000001610005986 */ /* 0x0001e2000c101104 */
[----:B------:R-:W-:-:S03]  /*1992e0*/  LOP3.LUT P5, RZ, R21, 0x200, RZ, 0xc0, !PT ;  /* 0x0000020015ff7812 */ /* 0x000fc600078ac0ff */
[----:B------:R-:W4:Y:S04]  /*1992f0*/  LDL.LU R8, [R1+0x3f0] ;  /* 0x0003f00001087983 */ /* 0x000f280000300800 */
[----:B------:R-:W4:Y:S01]  /*199300*/  LDL.LU.64 R14, [R1+0x4d38] ;  /* 0x004d3800010e7983 */ /* 0x000f220000300a00 */
[----:B0-----:R-:W-:-:S03]  /*199310*/  PRMT R22, R5, 0x7772, RZ ;  /* 0x0000777205167816 */ /* 0x001fc600000000ff */
[----:B------:R-:W4:Y:S04]  /*199320*/  LDL.LU.64 R16, [R1+0x51b0] ;  /* 0x0051b00001107983 */ /* 0x000f280000300a00 */
[----:B--2---:R0:W-:Y:S01]  /*199330*/  @P5 STG.E.U8 desc[UR4][R2.64], R22 ;  /* 0x0000001602005986 */ /* 0x0041e2000c101104 */
[----:B------:R-:W-:Y:S02]  /*199340*/  LOP3.LUT P5, RZ, R21, 0x100, RZ, 0xc0, !PT ;  /* 0x0000010015ff7812 */ /* 0x000fe400078ac0ff */
[----:B0-----:R-:W-:Y:S01]  /*199350*/  PRMT R22, R5, 0x7773, RZ ;  /* 0x0000777305167816 */ /* 0x001fe200000000ff */
[----:B------:R-:W2:Y:S04]  /*199360*/  LDL.LU.64 R2, [R1+0x51b8] ;  /* 0x0051b80001027983 */ /* 0x000ea80000300a00 */
[----:B------:R-:W2:Y:S06]  /*199370*/  LDL.LU.64 R4, [R1+0x51c0] ;  /* 0x0051c00001047983 */ /* 0x000eac0000300a00 */
[----:B---3--:R0:W-:Y:S01]  /*199380*/  @P5 STG.E.U8 desc[UR4][R6.64], R22 ;  /* 0x0000001606005986 */ /* 0x0081e2000c101104 */
[----:B------:R-:W-:-:S02]  /*199390*/  LOP3.LUT P5, RZ, R21, 0x80, RZ, 0xc0, !PT ;  /* 0x0000008015ff7812 */ /* 0x000fc400078ac0ff */
[----:B0-----:R-:W-:Y:S01]  /*1993a0*/  PRMT R22, R25, 0x7770, RZ ;  /* 0x0000777019167816 */ /* 0x001fe200000000ff */
[----:B------:R-:W3:Y:S10]  /*1993b0*/  LDL.LU.64 R6, [R1+0x4d80] ;  /* 0x004d800001067983 */ /* 0x000ef40000300a00 */
[----:B----4-:R0:W-:Y:S04]  /*1993c0*/  @P5 STG.E.U8 desc[UR4][R26.64], R22 ;  /* 0x000000161a005986 */ /* 0x0101e8000c101104 */
[----:B0-----:R-:W4:Y:S01]  /*1993d0*/  LDL.LU.64 R26, [R1+0x5eb0] ;  /* 0x005eb000011a7983 */ /* 0x001f220000300a00 */
[----:B------:R-:W-:-:S02]  /*1993e0*/  LOP3.LUT P5, RZ, R21, 0x40, RZ, 0xc0, !PT ;  /* 0x0000004015ff7812 */ /* 0x000fc400078ac0ff */
[----:B------:R-:W-:Y:S01]  /*1993f0*/  PRMT R22, R25, 0x7771, RZ ;  /* 0x0000777119167816 */ /* 0x000fe200000000ff */
[----:B------:R-:W3:Y:S10]  /*199400*/  LDL.LU R18, [R1+0xcac] ;  /* 0x000cac0001127983 */ /* 0x000ef40000300800 */
        /* <DEDUP_REMOVED lines=40> */
[----:B------:R-:W4:Y:S01]  /*199690*/  LDL.LU.64 R2, [R1+0x51e8] ;  /* 0x0051e80001027983 */ /* 0x000f220000300a00 */
[----:B--2---:R-:W-:-:S05]  /*1996a0*/  PRMT R22, R8, 0x7770, RZ ;  /* 0x0000777008167816 */ /* 0x004fca00000000ff */
[----:B------:R0:W-:Y:S02]  /*1996b0*/  @P3 STG.E.U8 desc[UR4][R4.64], R22 ;  /* 0x0000001604003986 */ /* 0x0001e4000c101104 */
[----:B0-----:R-:W-:Y:S02]  /*1996c0*/  PRMT R22, R8, 0x7771, RZ ;  /* 0x0000777108167816 */ /* 0x001fe400000000ff */
[----:B------:R-:W2:Y:S04]  /*1996d0*/  LDL.LU.64 R4, [R1+0x51f0] ;  /* 0x0051f00001047983 */ /* 0x000ea80000300a00 */
[----:B---3--:R0:W-:Y:S04]  /*1996e0*/  @P2 STG.E.U8 desc[UR4][R6.64], R22 ;  /* 0x0000001606002986 */ /* 0x0081e8000c101104 */
[----:B0-----:R-:W3:Y:S04]  /*1996f0*/  LDL.LU.64 R6, [R1+0x51f8] ;  /* 0x0051f80001067983 */ /* 0x001ee80000300a00 */
[----:B------:R-:W3:Y:S04]  /*199700*/  LDL.LU R19, [R1+0x418] ;  /* 0x0004180001137983 */ /* 0x000ee80000300800 */
[----:B------:R-:W4:Y:S04]  /*199710*/  LDL.LU.64 R24, [R1+0x5210] ;  /* 0x0052100001187983 */ /* 0x000f280000300a00 */
[----:B----4-:R0:W-:Y:S04]  /*199720*/  STL.64 [R1+0x5e90], R24 ;  /* 0x005e901801007387 */ /* 0x0101e80000100a00 */
        /* <DEDUP_REMOVED lines=15> */
[----:B--2---:R0:W-:Y:S04]  /*199820*/  STL [R1+0x5e98], R27 ;  /* 0x005e981b01007387 */ /* 0x0041e80000100800 */
[----:B0-----:R-:W2:Y:S01]  /*199830*/  LDL.LU R27, [R1+0x3f4] ;  /* 0x0003f400011b7983 */ /* 0x001ea20000300800 */
[----:B------:R-:W-:Y:S02]  /*199840*/  LOP3.LUT R20, R20, 0xbfffffff, RZ, 0xc0, !PT ;  /* 0xbfffffff14147812 */ /* 0x000fe400078ec0ff */
[----:B------:R-:W-:-:S02]  /*199850*/  LOP3.LUT R21, R21, 0xfffffffe, RZ, 0xc0, !PT ;  /* 0xfffffffe15157812 */ /* 0x000fc400078ec0ff */
[C---:B------:R-:W-:Y:S02]  /*199860*/  LOP3.LUT P1, RZ, R0.reuse, 0x400000, RZ, 0xc0, !PT ;  /* 0x0040000000ff7812 */ /* 0x040fe4000782c0ff */
[----:B------:R-:W-:Y:S02]  /*199870*/  LOP3.LUT P0, RZ, R0, 0x800000, RZ, 0xc0, !PT ;  /* 0x0080000000ff7812 */ /* 0x000fe4000780c0ff */
[----:B------:R-:W-:Y:S02]  /*199880*/  @P5 LOP3.LUT R20, R20, 0x40000000, RZ, 0xfc, !PT ;  /* 0x4000000014145812 */ /* 0x000fe400078efcff */
[----:B------:R-:W-:Y:S02]  /*199890*/  LOP3.LUT P5, RZ, R0, 0x8000000, RZ, 0xc0, !PT ;  /* 0x0800000000ff7812 */ /* 0x000fe400078ac0ff */
[----:B------:R-:W-:Y:S01]  /*1998a0*/  PRMT R22, R8, 0x7772, RZ ;  /* 0x0000777208167816 */ /* 0x000fe200000000ff */
[----:B------:R-:W4:Y:S01]  /*1998b0*/  LDL.LU.64 R12, [R1+0x4e68] ;  /* 0x004e6800010c7983 */ /* 0x000f220000300a00 */
[----:B------:R-:W-:-:S09]  /*1998c0*/  LOP3.LUT R20, R20, 0x7fffffff, RZ, 0xc0, !PT ;  /* 0x7fffffff14147812 */ /* 0x000fd200078ec0ff */
[----:B------:R-:W-:Y:S02]  /*1998d0*/  @P5 LOP3.LUT R20, R20, 0x80000000, RZ, 0xfc, !PT ;  /* 0x8000000014145812 */ /* 0x000fe400078efcff */
[----:B------:R-:W-:-:S13]  /*1998e0*/  LOP3.LUT P5, RZ, R0, 0x4000000, RZ, 0xc0, !PT ;  /* 0x0400000000ff7812 */ /* 0x000fda00078ac0ff */
[----:B------:R-:W-:Y:S02]  /*1998f0*/  @P5 LOP3.LUT R21, R21, 0x1, RZ, 0xfc, !PT ;  /* 0x0000000115155812 */ /* 0x000fe400078efcff */
[----:B------:R-:W-:Y:S02]  /*199900*/  LOP3.LUT P5, RZ, R0, 0x2000000, RZ, 0xc0, !PT ;  /* 0x0200000000ff7812 */ /* 0x000fe400078ac0ff */
[----:B------:R-:W-:Y:S01]  /*199910*/  LOP3.LUT R21, R21, 0xfffffffd, RZ, 0xc0, !PT ;  /* 0xfffffffd15157812 */ /* 0x000fe200078ec0ff */
[----:B------:R0:W-:Y:S10]  /*199920*/  @P1 STG.E.U8 desc[UR4][R14.64], R22 ;  /* 0x000000160e001986 */ /* 0x0001f4000c101104 */
[----:B------:R-:W-:-:S02]  /*199930*/  @P5 LOP3.LUT R21, R21, 0x2, RZ, 0xfc, !PT ;  /* 0x0000000215155812 */ /* 0x000fc400078efcff */
[----:B------:R-:W-:Y:S02]  /*199940*/  LOP3.LUT P5, RZ, R0, 0x1000000, RZ, 0xc0, !PT ;  /* 0x0100000000ff7812 */ /* 0x000fe400078ac0ff */
[----:B0-----:R-:W-:Y:S02]  /*199950*/  PRMT R22, R8, 0x7773, RZ ;  /* 0x0000777308167816 */ /* 0x001fe400000000ff */
[----:B------:R-:W4:Y:S04]  /*199960*/  LDL.LU R8, [R1+0x3f8] ;  /* 0x0003f80001087983 */ /* 0x000f280000300800 */
[----:B------:R2:W-:Y:S04]  /*199970*/  @P0 STG.E.U8 desc[UR4][R16.64], R22 ;  /* 0x0000001610000986 */ /* 0x0005e8000c101104 */
[----:B------:R-:W4:Y:S04]  /*199980*/  LDL.LU.64 R10, [R1+0x5220] ;  /* 0x00522000010a7983 */ /* 0x000f280000300a00 */
[----:B------:R-:W4:Y:S04]  /*199990*/  LDL.LU.64 R28, [R1+0x5230] ;  /* 0x00523000011c7983 */ /* 0x000f280000300a00 */
[----:B------:R-:W4:Y:S04]  /*1999a0*/  LDL.LU.64 R14, [R1+0x5238] ;  /* 0x00523800010e7983 */ /* 0x000f280000300a00 */
[----:B------:R-:W4:Y:S01]  /*1999b0*/  LDL.LU R0, [R1+0x41c] ;  /* 0x00041c0001007983 */ /* 0x000f220000300800 */
[----:B--2---:R-:W-:-:S05]  /*1999c0*/  PRMT R22, R27, 0x7770, RZ ;  /* 0x000077701b167816 */ /* 0x004fca00000000ff */
[----:B------:R0:W-:Y:S01]  /*1999d0*/  @P5 STG.E.U8 desc[UR4][R2.64], R22 ;  /* 0x0000001602005986 */ /* 0x0001e2000c101104 */
[----:B------:R-:W-:Y:S02]  /*1999e0*/  LOP3.LUT P5, RZ, R21, 0x2, RZ, 0xc0, !PT ;  /* 0x0000000215ff7812 */ /* 0x000fe400078ac0ff */
[----:B0-----:R-:W-:-:S11]  /*1999f0*/  PRMT R22, R27, 0x7771, RZ ;  /* 0x000077711b167816 */ /* 0x001fd600000000ff */
[----:B------:R0:W-:Y:S01]  /*199a00*/  @P5 STG.E.U8 desc[UR4][R4.64], R22 ;  /* 0x0000001604005986 */ /* 0x0001e2000c101104 */
[----:B------:R-:W-:Y:S02]  /*199a10*/  LOP3.LUT P5, RZ, R21, 0x1, RZ, 0xc0, !PT ;  /* 0x0000000115ff7812 */ /* 0x000fe400078ac0ff */
[----:B------:R-:W-:Y:S01]  /*199a20*/  PRMT R21, R27, 0x7772, RZ ;  /* 0x000077721b157816 */ /* 0x000fe200000000ff */
[----:B0-----:R-:W2:Y:S10]  /*199a30*/  LDL.LU.64 R22, [R1+0x5208] ;  /* 0x0052080001167983 */ /* 0x001eb40000300a00 */
[----:B---3--:R0:W-:Y:S01]  /*199a40*/  @P5 STG.E.U8 desc[UR4][R6.64], R21 ;  /* 0x0000001506005986 */ /* 0x0081e2000c101104 */
[----:B------:R-:W-:-:S03]  /*199a50*/  LOP3.LUT P5, RZ, R20, 0x80000000, RZ, 0xc0, !PT ;  /* 0x8000000014ff7812 */ /* 0x000fc600078ac0ff */
[----:B------:R-:W3:Y:S04]  /*199a60*/  LDL.LU.64 R16, [R1+0x4eb0] ;  /* 0x004eb00001107983 */ /* 0x000ee80000300a00 */
[----:B------:R-:W3:Y:S04]  /*199a70*/  LDL.LU.64 R2, [R1+0x5240] ;  /* 0x0052400001027983 */ /* 0x000ee80000300a00 */
[----:B------:R-:W3:Y:S01]  /*199a80*/  LDL.LU.64 R4, [R1+0x5248] ;  /* 0x0052480001047983 */ /* 0x000ee20000300a00 */
[----:B0-----:R-:W-:-:S03]  /*199a90*/  PRMT R21, R27, 0x7773, RZ ;  /* 0x000077731b157816 */ /* 0x001fc600000000ff */
[----:B------:R-:W3:Y:S04]  /*199aa0*/  LDL.LU.64 R6, [R1+0x5250] ;  /* 0x0052500001067983 */ /* 0x000ee80000300a00 */
[----:B------:R-:W3:Y:S04]  /*199ab0*/  LDL.LU R27, [R1+0x5e98] ;  /* 0x005e9800011b7983 */ /* 0x000ee80000300800 */
        /* <DEDUP_REMOVED lines=13> */
[----:B----4-:R0:W-:Y:S01]  /*199b90*/  @P5 STG.E.U8 desc[UR4][R24.64], R21 ;  /* 0x0000001518005986 */ /* 0x0101e2000c101104 */
[----:B------:R-:W-:Y:S02]  /*199ba0*/  LOP3.LUT P5, RZ, R20, 0x10000000, RZ, 0xc0, !PT ;  /* 0x1000000014ff7812 */ /* 0x000fe400078ac0ff */
[----:B0-----:R-:W-:-:S11]  /*199bb0*/  PRMT R21, R19, 0x7772, RZ ;  /* 0x0000777213157816 */ /* 0x001fd600000000ff */
        /* <DEDUP_REMOVED lines=23> */
[----:B------:R-:W3:Y:S01]  /*199d30*/  LDL.LU R8, [R1+0x3fc] ;  /* 0x0003fc0001087983 */ /* 0x000ee20000300800 */
[----:B------:R-:W-:-:S02]  /*199d40*/  LOP3.LUT P3, RZ, R18, 0x80, RZ, 0xc0, !PT ;  /* 0x0000008012ff7812 */ /* 0x000fc4000786c0ff */
[----:B------:R-:W-:Y:S02]  /*199d50*/  LOP3.LUT P2, RZ, R18, 0x100, RZ, 0xc0, !PT ;  /* 0x0000010012ff7812 */ /* 0x000fe4000784c0ff */
[----:B------:R-:W-:Y:S01]  /*199d60*/  PRMT R21, R0, 0x7773, RZ ;  /* 0x0000777300157816 */ /* 0x000fe200000000ff */
[----:B------:R-:W4:Y:S04]  /*199d70*/  LDL.LU.64 R2, [R1+0x4f48] ;  /* 0x004f480001027983 */ /* 0x000f280000300a00 */
[----:B------:R-:W4:Y:S04]  /*199d80*/  LDL.LU.64 R4, [R1+0x5278] ;  /* 0x0052780001047983 */ /* 0x000f280000300a00 */
[----:B------:R-:W4:Y:S04]  /*199d90*/  LDL.LU R19, [R1+0x400] ;  /* 0x0004000001137983 */ /* 0x000f280000300800 */
[----:B--2---:R3:W-:Y:S02]  /*199da0*/  @P3 STG.E.U8 desc[UR4][R28.64], R21 ;  /* 0x000000151c003986 */ /* 0x0047e4000c101104 */
[----:B---3--:R-:W-:-:S05]  /*199db0*/  PRMT R21, R8, 0x7770, RZ ;  /* 0x0000777008157816 */ /* 0x008fca00000000ff */
[----:B------:R0:W-:Y:S04]  /*199dc0*/  @P2 STG.E.U8 desc[UR4][R6.64], R21 ;  /* 0x0000001506002986 */ /* 0x0001e8000c101104 */
[----:B0-----:R-:W2:Y:S04]  /*199dd0*/  LDL.LU.64 R6, [R1+0x5288] ;  /* 0x0052880001067983 */ /* 0x001ea80000300a00 */
[----:B------:R-:W3:Y:S04]  /*199de0*/  LDL.LU R29, [R1+0x3e0] ;  /* 0x0003e000011d7983 */ /* 0x000ee80000300800 */
        /* <DEDUP_REMOVED lines=28> */
[----:B------:R-:W3:Y:S04]  /*199fb0*/  LDL.LU.64 R24, [R1+0x52a0] ;  /* 0x0052a00001187983 */ /* 0x000ee80000300a00 */
[----:B------:R-:W3:Y:S04]  /*199fc0*/  LDL.LU.64 R26, [R1+0x52a8] ;  /* 0x0052a800011a7983 */ /* 0x000ee80000300a00 */
[----:B------:R-:W3:Y:S04]  /*199fd0*/  LDL.LU.64 R12, [R1+0x4fe0] ;  /* 0x004fe000010c7983 */ /* 0x000ee80000300a00 */
[----:B------:R-:W3:Y:S04]  /*199fe0*/  LDL.LU R0, [R1+0x404] ;  /* 0x0004040001007983 */ /* 0x000ee80000300800 */
[----:B------:R-:W3:Y:S01]  /*199ff0*/  LDL.LU.64 R10, [R1+0x52b8] ;  /* 0x0052b800010a7983 */ /* 0x000ee20000300a00 */
[----:B------:R-:W-:-:S02]  /*19a000*/  @P5 LOP3.LUT R20, R20, 0x1000000, RZ, 0xfc, !PT ;  /* 0x0100000014145812 */ /* 0x000fc400078efcff */
[----:B------:R-:W-:Y:S02]  /*19a010*/  LOP3.LUT P5, RZ, R18, 0x1000, RZ, 0xc0, !PT ;  /* 0x0000100012ff7812 */ /* 0x000fe400078ac0ff */
[----:B------:R-:W-:Y:S01]  /*19a020*/  LOP3.LUT R20, R20, 0xfdffffff, RZ, 0xc0, !PT ;  /* 0xfdffffff14147812 */ /* 0x000fe200078ec0ff */
[----:B------:R0:W-:Y:S10]  /*19a030*/  @P1 STG.E.U8 desc[UR4][R14.64], R21 ;  /* 0x000000150e001986 */ /* 0x0001f4000c101104 */
[----:B------:R-:W-:-:S02]  /*19a040*/  @P5 LOP3.LUT R20, R20, 0x2000000, RZ, 0xfc, !PT ;  /* 0x0200000014145812 */ /* 0x000fc400078efcff */
[----:B------:R-:W-:Y:S02]  /*19a050*/  LOP3.LUT P5, RZ, R18, 0x800, RZ, 0xc0, !PT ;  /* 0x0000080012ff7812 */ /* 0x000fe400078ac0ff */
[C---:B0-----:R-:W-:Y:S01]  /*19a060*/  PRMT R21, R8.reuse, 0x7772, RZ ;  /* 0x0000777208157816 */ /* 0x041fe200000000ff */
[----:B------:R-:W3:Y:S04]  /*19a070*/  LDL.LU.64 R14, [R1+0x52c0] ;  /* 0x0052c000010e7983 */ /* 0x000ee80000300a00 */
[----:B------:R0:W-:Y:S02]  /*19a080*/  @P0 STG.E.U8 desc[UR4][R16.64], R21 ;  /* 0x0000001510000986 */ /* 0x0001e4000c101104 */
[----:B0-----:R-:W-:Y:S02]  /*19a090*/  PRMT R21, R8, 0x7773, RZ ;  /* 0x0000777308157816 */ /* 0x001fe400000000ff */
[----:B------:R-:W3:Y:S04]  /*19a0a0*/  LDL.LU.64 R16, [R1+0x52c8] ;  /* 0x0052c80001107983 */ /* 0x000ee80000300a00 */
[----:B------:R0:W-:Y:S01]  /*19a0b0*/  @P5 STG.E.U8 desc[UR4][R2.64], R21 ;  /* 0x0000001502005986 */ /* 0x0001e2000c101104 */
[----:B------:R-:W-:-:S02]  /*19a0c0*/  LOP3.LUT P5, RZ, R20, 0x2000000, RZ, 0xc0, !PT ;  /* 0x0200000014ff7812 */ /* 0x000fc400078ac0ff */
[----:B0-----:R-:W-:Y:S01]  /*19a0d0*/  PRMT R21, R19, 0x7770, RZ ;  /* 0x0000777013157816 */ /* 0x001fe200000000ff */
[----:B------:R-:W3:Y:S04]  /*19a0e0*/  LDL.LU.64 R2, [R1+0x5030] ;  /* 0x0050300001027983 */ /* 0x000ee80000300a00 */
[----:B------:R-:W3:Y:S06]  /*19a0f0*/  LDL.LU R28, [R1+0x3e4] ;  /* 0x0003e400011c7983 */ /* 0x000eec0000300800 */
[----:B------:R0:W-:Y:S01]  /*19a100*/  @P5 STG.E.U8 desc[UR4][R4.64], R21 ;  /* 0x0000001504005986 */ /* 0x0001e2000c101104 */
[----:B------:R-:W-:-:S02]  /*19a110*/  LOP3.LUT P5, RZ, R20, 0x1000000, RZ, 0xc0, !PT ;  /* 0x0100000014ff7812 */ /* 0x000fc400078ac0ff */
[----:B0-----:R-:W-:Y:S01]  /*19a120*/  PRMT R21, R19, 0x7771, RZ ;  /* 0x0000777113157816 */ /* 0x001fe200000000ff */
[----:B------:R-:W3:Y:S10]  /*19a130*/  LDL.LU.64 R4, [R1+0x52d0] ;  /* 0x0052d00001047983 */ /* 0x000ef40000300a00 */
[----:B--2---:R0:W-:Y:S01]  /*19a140*/  @P5 STG.E.U8 desc[UR4][R6.64], R21 ;  /* 0x0000001506005986 */ /* 0x0041e2000c101104 */
[----:B------:R-:W-:-:S02]  /*19a150*/  LOP3.LUT P5, RZ, R20, 0x800000, RZ, 0xc0, !PT ;  /* 0x0080000014ff7812 */ /* 0x000fc400078ac0ff */
[----:B0-----:R-:W-:Y:S01]  /*19a160*/  PRMT R21, R19, 0x7772, RZ ;  /* 0x0000777213157816 */ /* 0x001fe200000000ff */
[----:B------:R-:W2:Y:S10]  /*19a170*/  LDL.LU.64 R6, [R1+0x52d8] ;  /* 0x0052d80001067983 */ /* 0x000eb40000300a00 */
[----:B----4-:R0:W-:Y:S04]  /*19a180*/  @P5 STG.E.U8 desc[UR4][R22.64], R21 ;  /* 0x0000001516005986 */ /* 0x0101e8000c101104 */
[----:B0-----:R-:W4:Y:S01]  /*19a190*/  LDL.LU.64 R22, [R1+0x5e88] ;  /* 0x005e880001167983 */ /* 0x001f220000300a00 */
[----:B------:R-:W-:-:S02]  /*19a1a0*/  LOP3.LUT P5, RZ, R20, 0x400000, RZ, 0xc0, !PT ;  /* 0x0040000014ff7812 */ /* 0x000fc400078ac0ff */
[----:B------:R-:W-:Y:S01]  /*19a1b0*/  PRMT R21, R19, 0x7773, RZ ;  /* 0x0000777313157816 */ /* 0x000fe200000000ff */
[----:B------:R-:W2:Y:S04]  /*19a1c0*/  LDL.LU R8, [R1+0xd00] ;  /* 0x000d000001087983 */ /* 0x000ea80000300800 */
[----:B------:R-:W2:Y:S06]  /*19a1d0*/  LDL.LU R19, [R1+0x5e80] ;  /* 0x005e800001137983 */ /* 0x000eac0000300800 */
[----:B----4-:R0:W-:Y:S04]  /*19a1e0*/  @P5 STG.E.U8 desc[UR4][R22.64], R21 ;  /* 0x0000001516005986 */ /* 0x0101e8000c101104 */
[----:B0-----:R-:W4:Y:S01]  /*19a1f0*/  LDL.LU.64 R22, [R1+0x5e78] ;  /* 0x005e780001167983 */ /* 0x001f220000300a00 */
[----:B------:R-:W-:-:S02]  /*19a200*/  LOP3.LUT P5, RZ, R20, 0x200000, RZ, 0xc0, !PT ;  /* 0x0020000014ff7812 */ /* 0x000fc400078ac0ff */
[----:B---3--:R-:W-:Y:S02]  /*19a210*/  PRMT R21, R29, 0x7770, RZ ;  /* 0x000077701d157816 */ /* 0x008fe400000000ff */
        /* <DEDUP_REMOVED lines=28> */
[----:B--2---:R0:W-:Y:S04]  /*19a3e0*/  @P0 STG.E.U8 desc[UR4][R6.64], R21 ;  /* 0x0000001506000986 */ /* 0x0041e8000c101104 */
[----:B0-----:R-:W2:Y:S01]  /*19a3f0*/  LDL.LU.64 R6, [R1+0x5078] ;  /* 0x0050780001067983 */ /* 0x001ea20000300a00 */
[----:B------:R-:W-:-:S02]  /*19a400*/  LOP3.LUT P5, RZ, R8, 0x40, RZ, 0xc0, !PT ;  /* 0x0000004008ff7812 */ /* 0x000fc400078ac0ff */
[----:B------:R-:W-:Y:S02]  /*19a410*/  LOP3.LUT R20, R20, 0xfffffbff, RZ, 0xc0, !PT ;  /* 0xfffffbff14147812 */ /* 0x000fe400078ec0ff */
[C---:B------:R-:W-:Y:S02]  /*19a420*/  LOP3.LUT P3, RZ, R18.reuse, 0x4000000, RZ, 0xc0, !PT ;  /* 0x0400000012ff7812 */ /* 0x040fe4000786c0ff */
[----:B------:R-:W-:Y:S02]  /*19a430*/  LOP3.LUT P2, RZ, R18, 0x8000000, RZ, 0xc0, !PT ;  /* 0x0800000012ff7812 */ /* 0x000fe4000784c0ff */
[----:B------:R-:W-:Y:S01]  /*19a440*/  PRMT R21, R28, 0x7772, RZ ;  /* 0x000077721c157816 */ /* 0x000fe200000000ff */
[----:B------:R-:W4:Y:S04]  /*19a450*/  LDL.LU.64 R2, [R1+0x52f0] ;  /* 0x0052f00001027983 */ /* 0x000f280000300a00 */
[----:B------:R-:W4:Y:S04]  /*19a460*/  LDL.LU.64 R14, [R1+0x52f8] ;  /* 0x0052f800010e7983 */ /* 0x000f280000300a00 */
        /* <DEDUP_REMOVED lines=29> */
[----:B------:R-:W3:Y:S04]  /*19a640*/  LDL.LU.64 R4, [R1+0x50c8] ;  /* 0x0050c80001047983 */ /* 0x000ee80000300a00 */
[----:B------:R-:W3:Y:S04]  /*19a650*/  LDL.LU R18, [R1+0x3e8] ;  /* 0x0003e80001127983 */ /* 0x000ee80000300800 */
[----:B--2---:R0:W-:Y:S04]  /*19a660*/  @P2 STG.E.U8 desc[UR4][R6.64], R21 ;  /* 0x0000001506002986 */ /* 0x0041e8000c101104 */
[----:B0-----:R-:W2:Y:S04]  /*19a670*/  LDL.LU.64 R6, [R1+0x5310] ;  /* 0x0053100001067983 */ /* 0x001ea80000300a00 */
        /* <DEDUP_REMOVED lines=22> */
[----:B---3--:R0:W-:Y:S01]  /*19a7e0*/  @P5 STG.E.U8 desc[UR4][R4.64], R21 ;  /* 0x0000001504005986 */ /* 0x0081e2000c101104 */
[----:B------:R-:W-:-:S02]  /*19a7f0*/  LOP3.LUT P5, RZ, R20, 0x10000, RZ, 0xc0, !PT ;  /* 0x0001000014ff7812 */ /* 0x000fc400078ac0ff */
[----:B0-----:R-:W-:Y:S01]  /*19a800*/  PRMT R21, R18, 0x7770, RZ ;  /* 0x0000777012157816 */ /* 0x001fe200000000ff */
[----:B------:R-:W3:Y:S04]  /*19a810*/  LDL.LU.64 R4, [R1+0x51a8] ;  /* 0x0051a80001047983 */ /* 0x000ee80000300a00 */
[----:B------:R-:W3:Y:S06]  /*19a820*/  LDL.LU R0, [R1+0x470] ;  /* 0x0004700001007983 */ /* 0x000eec0000300800 */
[----:B--2---:R0:W-:Y:S01]  /*19a830*/  @P5 STG.E.U8 desc[UR4][R6.64], R21 ;  /* 0x0000001506005986 */ /* 0x0041e2000c101104 */
[----:B------:R-:W-:-:S02]  /*19a840*/  LOP3.LUT P5, RZ, R20, 0x8000, RZ, 0xc0, !PT ;  /* 0x0000800014ff7812 */ /* 0x000fc400078ac0ff */
[----:B0-----:R-:W-:Y:S01]  /*19a850*/  PRMT R21, R18, 0x7771, RZ ;  /* 0x0000777112157816 */ /* 0x001fe200000000ff */
[----:B------:R-:W2:Y:S10]  /*19a860*/  LDL.LU.64 R6, [R1+0x5368] ;  /* 0x0053680001067983 */ /* 0x000eb40000300a00 */
        /* <DEDUP_REMOVED lines=33> */
[----:B---3--:R0:W-:Y:S02]  /*19aa80*/  @P1 STG.E.U8 desc[UR4][R4.64], R21 ;  /* 0x0000001504001986 */ /* 0x0081e4000c101104 */
[----:B0-----:R-:W-:Y:S02]  /*19aa90*/  PRMT R21, R0, 0x7770, RZ ;  /* 0x0000777000157816 */ /* 0x001fe400000000ff */
[----:B------:R-:W3:Y:S04]  /*19aaa0*/  LDL.LU.64 R4, [R1+0x5370] ;  /* 0x0053700001047983 */ /* 0x000ee80000300a00 */
[----:B--2---:R0:W-:Y:S04]  /*19aab0*/  @P0 STG.E.U8 desc[UR4][R6.64], R21 ;  /* 0x0000001506000986 */ /* 0x0041e8000c101104 */
[----:B0-----:R-:W2:Y:S01]  /*19aac0*/  LDL.LU.64 R6, [R1+0x5378] ;  /* 0x0053780001067983 */ /* 0x001ea20000300a00 */
[----:B------:R-:W-:-:S02]  /*19aad0*/  LOP3.LUT P3, RZ, R8, 0x2000, RZ, 0xc0, !PT ;  /* 0x0000200008ff7812 */ /* 0x000fc4000786c0ff */
[----:B------:R-:W-:Y:S02]  /*19aae0*/  LOP3.LUT P2, RZ, R8, 0x4000, RZ, 0xc0, !PT ;  /* 0x0000400008ff7812 */ /* 0x000fe4000784c0ff */
[C---:B------:R-:W-:Y:S01]  /*19aaf0*/  PRMT R21, R0.reuse, 0x7771, RZ ;  /* 0x0000777100157816 */ /* 0x040fe200000000ff */
[----:B------:R-:W4:Y:S04]  /*19ab00*/  LDL.LU.64 R28, [R1+0x51d0] ;  /* 0x0051d000011c7983 */ /* 0x000f280000300a00 */
[----:B------:R-:W4:Y:S04]  /*19ab10*/  LDL.LU.64 R14, [R1+0x5380] ;  /* 0x00538000010e7983 */ /* 0x000f280000300a00 */
[----:B------:R-:W4:Y:S04]  /*19ab20*/  LDL.LU.64 R2, [R1+0x5388] ;  /* 0x0053880001027983 */ /* 0x000f280000300a00 */
[----:B------:R-:W4:Y:S04]  /*19ab30*/  LDL.LU R16, [R1+0x450] ;  /* 0x0004500001107983 */ /* 0x000f280000300800 */
[----:B---3--:R0:W-:Y:S02]  /*19ab40*/  @P3 STG.E.U8 desc[UR4][R4.64], R21 ;  /* 0x0000001504003986 */ /* 0x0081e4000c101104 */
[----:B0-----:R-:W-:-:S02]  /*19ab50*/  PRMT R21, R0, 0x7772, RZ ;  /* 0x0000777200157816 */ /* 0x001fc400000000ff */
[----:B------:R-:W3:Y:S04]  /*19ab60*/  LDL.LU.64 R4, [R1+0x5398] ;  /* 0x0053980001047983 */ /* 0x000ee80000300a00 */
[----:B--2---:R0:W-:Y:S04]  /*19ab70*/  @P2 STG.E.U8 desc[UR4][R6.64], R21 ;  /* 0x0000001506002986 */ /* 0x0041e8000c101104 */
[----:B0-----:R-:W2:Y:S04]  /*19ab80*/  LDL.LU.64 R6, [R1+0x5200] ;  /* 0x0052000001067983 */ /* 0x001ea80000300a00 */
[----:B------:R-:W2:Y:S04]  /*19ab90*/  LDL.LU R18, [R1+0x474] ;  /* 0x0004740001127983 */ /* 0x000ea80000300800 */
        /* <DEDUP_REMOVED lines=23> */
[----:B------:R-:W-:Y:S02]  /*19ad10*/  LOP3.LUT P5, RZ, R8, 0x80000, RZ, 0xc0, !PT ;  /* 0x0008000008ff7812 */ /* 0x000fe400078ac0ff */
[----:B------:R-:W-:Y:S02]  /*19ad20*/  LOP3.LUT R20, R20, 0xfffffeff, RZ, 0xc0, !PT ;  /* 0xfffffeff14147812 */ /* 0x000fe400078ec0ff */
[----:B------:R-:W-:-:S09]  /*19ad30*/  LOP3.LUT P1, RZ, R8, 0x8000, RZ, 0xc0, !PT ;  /* 0x0000800008ff7812 */ /* 0x000fd2000782c0ff */
[----:B------:R-:W-:Y:S02]  /*19ad40*/  @P5 LOP3.LUT R20, R20, 0x100, RZ, 0xfc, !PT ;  /* 0x0000010014145812 */ /* 0x000fe400078efcff */
[C---:B------:R-:W-:Y:S02]  /*19ad50*/  LOP3.LUT P5, RZ, R8.reuse, 0x40000, RZ, 0xc0, !PT ;  /* 0x0004000008ff7812 */ /* 0x040fe400078ac0ff */
[----:B------:R-:W-:Y:S02]  /*19ad60*/  LOP3.LUT P0, RZ, R8, 0x10000, RZ, 0xc0, !PT ;  /* 0x0001000008ff7812 */ /* 0x000fe4000780c0ff */
[----:B------:R-:W-:Y:S02]  /*19ad70*/  PRMT R21, R0, 0x7773, RZ ;  /* 0x0000777300157816 */ /* 0x000fe400000000ff */
[----:B------:R-:W-:Y:S01]  /*19ad80*/  LOP3.LUT R20, R20, 0xfffffdff, RZ, 0xc0, !PT ;  /* 0xfffffdff14147812 */ /* 0x000fe200078ec0ff */
[----:B------:R-:W4:Y:S04]  /*19ad90*/  LDL.LU R0, [R1+0x454] ;  /* 0x0004540001007983 */ /* 0x000f280000300800 */
[----:B------:R0:W-:Y:S04]  /*19ada0*/  @P1 STG.E.U8 desc[UR4][R28.64], R21 ;  /* 0x000000151c001986 */ /* 0x0001e8000c101104 */
[----:B------:R-:W4:Y:S04]  /*19adb0*/  LDL.LU.64 R24, [R1+0x5228] ;  /* 0x0052280001187983 */ /* 0x000f280000300a00 */
[----:B------:R-:W4:Y:S04]  /*19adc0*/  LDL.LU.64 R26, [R1+0x53c0] ;  /* 0x0053c000011a7983 */ /* 0x000f280000300a00 */
[----:B------:R-:W4:Y:S01]  /*19add0*/  LDL.LU.64 R12, [R1+0x53c8] ;  /* 0x0053c800010c7983 */ /* 0x000f220000300a00 */
[----:B------:R-:W-:-:S02]  /*19ade0*/  @P5 LOP3.LUT R20, R20, 0x200, RZ, 0xfc, !PT ;  /* 0x0000020014145812 */ /* 0x000fc400078efcff */
[----:B------:R-:W-:Y:S02]  /*19adf0*/  LOP3.LUT P5, RZ, R8, 0x20000, RZ, 0xc0, !PT ;  /* 0x0002000008ff7812 */ /* 0x000fe400078ac0ff */
[----:B0-----:R-:W-:Y:S02]  /*19ae00*/  PRMT R21, R16, 0x7770, RZ ;  /* 0x0000777010157816 */ /* 0x001fe400000000ff */
[C---:B------:R-:W-:Y:S02]  /*19ae10*/  LOP3.LUT P6, RZ, R8.reuse, 0x4000000, RZ, 0xc0, !PT ;  /* 0x0400000008ff7812 */ /* 0x040fe400078cc0ff */
[C---:B------:R-:W-:Y:S02]  /*19ae20*/  LOP3.LUT P4, RZ, R8.reuse, 0x8000000, RZ, 0xc0, !PT ;  /* 0x0800000008ff7812 */ /* 0x040fe4000788c0ff */
[C---:B------:R-:W-:Y:S02]  /*19ae30*/  LOP3.LUT P3, RZ, R8.reuse, 0x10000000, RZ, 0xc0, !PT ;  /* 0x1000000008ff7812 */ /* 0x040fe4000786c0ff */
[C---:B------:R-:W-:Y:S01]  /*19ae40*/  LOP3.LUT P2, RZ, R8.reuse, 0x20000000, RZ, 0xc0, !PT ;  /* 0x2000000008ff7812 */ /* 0x040fe2000784c0ff */
[----:B------:R0:W-:Y:S01]  /*19ae50*/  @P0 STG.E.U8 desc[UR4][R14.64], R21 ;  /* 0x000000150e000986 */ /* 0x0001e2000c101104 */
[----:B------:R-:W-:-:S03]  /*19ae60*/  LOP3.LUT P1, RZ, R8, 0x40000000, RZ, 0xc0, !PT ;  /* 0x4000000008ff7812 */ /* 0x000fc6000782c0ff */
[----:B------:R-:W4:Y:S01]  /*19ae70*/  LDL.LU.64 R10, [R1+0x53d0] ;  /* 0x0053d000010a7983 */ /* 0x000f220000300a00 */
[----:B0-----:R-:W-:-:S05]  /*19ae80*/  PRMT R21, R16, 0x7771, RZ ;  /* 0x0000777110157816 */ /* 0x001fca00000000ff */
[----:B------:R0:W-:Y:S01]  /*19ae90*/  @P5 STG.E.U8 desc[UR4][R2.64], R21 ;  /* 0x0000001502005986 */ /* 0x0001e2000c101104 */
[----:B------:R-:W-:Y:S02]  /*19aea0*/  LOP3.LUT P5, RZ, R20, 0x200, RZ, 0xc0, !PT ;  /* 0x0000020014ff7812 */ /* 0x000fe400078ac0ff */
[----:B0-----:R-:W-:-:S11]  /*19aeb0*/  PRMT R21, R16, 0x7772, RZ ;  /* 0x0000777210157816 */ /* 0x001fd600000000ff */
[----:B---3--:R0:W-:Y:S01]  /*19aec0*/  @P5 STG.E.U8 desc[UR4][R4.64], R21 ;  /* 0x0000001504005986 */ /* 0x0081e2000c101104 */
[----:B------:R-:W-:Y:S02]  /*19aed0*/  LOP3.LUT P5, RZ, R20, 0x100, RZ, 0xc0, !PT ;  /* 0x0000010014ff7812 */ /* 0x000fe400078ac0ff */
[----:B0-----:R-:W-:-:S11]  /*19aee0*/  PRMT R21, R16, 0x7773, RZ ;  /* 0x0000777310157816 */ /* 0x001fd600000000ff */
[----:B--2---:R0:W-:Y:S01]  /*19aef0*/  @P5 STG.E.U8 desc[UR4][R6.64], R21 ;  /* 0x0000001506005986 */ /* 0x0041e2000c101104 */
[----:B------:R-:W-:Y:S02]  /*19af00*/  LOP3.LUT P5, RZ, R20, 0x80, RZ, 0xc0, !PT ;  /* 0x0000008014ff7812 */ /* 0x000fe400078ac0ff */
[----:B------:R-:W-:Y:S02]  /*19af10*/  LOP3.LUT P0, RZ, R8, 0x80000000, RZ, 0xc0, !PT ;  /* 0x8000000008ff7812 */ /* 0x000fe4000780c0ff */
[----:B------:R-:W2:Y:S04]  /*19af20*/  LDL.LU R8, [R1+0x478] ;  /* 0x0004780001087983 */ /* 0x000ea80000300800 */
[----:B------:R-:W3:Y:S04]  /*19af30*/  LDL.LU.64 R28, [R1+0x5258] ;  /* 0x00525800011c7983 */ /* 0x000ee80000300a00 */
[----:B------:R-:W2:Y:S04]  /*19af40*/  LDL.LU.64 R14, [R1+0x53d8] ;  /* 0x0053d800010e7983 */ /* 0x000ea80000300a00 */
[----:B------:R-:W2:Y:S04]  /*19af50*/  LDL.LU.64 R2, [R1+0x53e0] ;  /* 0x0053e00001027983 */ /* 0x000ea80000300a00 */
[----:B------:R-:W2:Y:S04]  /*19af60*/  LDL.LU.64 R4, [R1+0x53f0] ;  /* 0x0053f00001047983 */ /* 0x000ea80000300a00 */
[----:B------:R-:W2:Y:S01]  /*19af70*/  LDL.LU R17, [R1+0xd04] ;  /* 0x000d040001117983 */ /* 0x000ea20000300800 */
[----:B0-----:R-:W-:-:S03]  /*19af80*/  PRMT R21, R18, 0x7770, RZ ;  /* 0x0000777012157816 */ /* 0x001fc600000000ff */
[----:B------:R-:W2:Y:S04]  /*19af90*/  LDL.LU.64 R6, [R1+0x5280] ;  /* 0x0052800001067983 */ /* 0x000ea80000300a00 */
[----:B----4-:R0:W-:Y:S04]  /*19afa0*/  @P5 STG.E.U8 desc[UR4][R22.64], R21 ;  /* 0x0000001516005986 */ /* 0x0101e8000c101104 */
[----:B0-----:R-:W4:Y:S01]  /*19afb0*/  LDL.LU.64 R22, [R1+0x5e60] ;  /* 0x005e600001167983 */ /* 0x001f220000300a00 */
[----:B------:R-:W-:Y:S02]  /*19afc0*/  LOP3.LUT P5, RZ, R20, 0x40, RZ, 0xc0, !PT ;  /* 0x0000004014ff7812 */ /* 0x000fe400078ac0ff */
[----:B------:R-:W-:-:S11]  /*19afd0*/  PRMT R21, R18, 0x7771, RZ ;  /* 0x0000777112157816 */ /* 0x000fd600000000ff */
[----:B----4-:R0:W-:Y:S04]  /*19afe0*/  @P5 STG.E.U8 desc[UR4][R22.64], R21 ;  /* 0x0000001516005986 */ /* 0x0101e8000c101104 */
[----:B0-----:R-:W4:Y:S01]  /*19aff0*/  LDL.LU.64 R22, [R1+0x5e58] ;  /* 0x005e580001167983 */ /* 0x001f220000300a00 */
[----:B------:R-:W-:Y:S02]  /*19b000*/  LOP3.LUT P5, RZ, R20, 0x20, RZ, 0xc0, !PT ;  /* 0x0000002014ff7812 */ /* 0x000fe400078ac0ff */
[----:B------:R-:W-:-:S11]  /*19b010*/  PRMT R21, R18, 0x7772, RZ ;  /* 0x0000777212157816 */ /* 0x000fd600000000ff */
        /* <DEDUP_REMOVED lines=14> */
[----:B--2---:R-:W-:-:S05]  /*19b100*/  PRMT R21, R8, 0x7770, RZ ;  /* 0x0000777008157816 */ /* 0x004fca00000000ff */
        /* <DEDUP_REMOVED lines=48> */
[C---:B------:R-:W-:Y:S02]  /*19b410*/  LOP3.LUT P1, RZ, R17.reuse, 0x4, RZ, 0xc0, !PT ;  /* 0x0000000411ff7812 */ /* 0x040fe4000782c0ff */
[----:B------:R-:W-:Y:S02]  /*19b420*/  LOP3.LUT P0, RZ, R17, 0x8, RZ, 0xc0, !PT ;  /* 0x0000000811ff7812 */ /* 0x000fe4000780c0ff */
[----:B------:R-:W-:Y:S01]  /*19b430*/  PRMT R21, R8, 0x7772, RZ ;  /* 0x0000777208157816 */ /* 0x000fe200000000ff */
[----:B------:R-:W4:Y:S04]  /*19b440*/  LDL.LU.64 R24, [R1+0x5448] ;  /* 0x0054480001187983 */ /* 0x000f280000300a00 */
[----:B------:R-:W4:Y:S04]  /*19b450*/  LDL.LU.64 R26, [R1+0x5308] ;  /* 0x00530800011a7983 */ /* 0x000f280000300a00 */
[----:B------:R-:W4:Y:S04]  /*19b460*/  LDL.LU R0, [R1+0x460] ;  /* 0x0004600001007983 */ /* 0x000f280000300800 */
        /* <DEDUP_REMOVED lines=10> */
[----:B------:R-:W4:Y:S04]  /*19b510*/  LDL.LU R8, [R1+0x440] ;  /* 0x0004400001087983 */ /* 0x000f280000300800 */
[----:B------:R0:W-:Y:S02]  /*19b520*/  @P0 STG.E.U8 desc[UR4][R14.64], R21 ;  /* 0x000000150e000986 */ /* 0x0001e4000c101104 */
[----:B0-----:R-:W-:-:S02]  /*19b530*/  PRMT R21, R18, 0x7770, RZ ;  /* 0x0000777012157816 */ /* 0x001fc400000000ff */
[----:B------:R-:W4:Y:S04]  /*19b540*/  LDL.LU.64 R14, [R1+0x5338] ;  /* 0x00533800010e7983 */ /* 0x000f280000300a00 */
[----:B------:R0:W-:Y:S01]  /*19b550*/  @P5 STG.E.U8 desc[UR4][R2.64], R21 ;  /* 0x0000001502005986 */ /* 0x0001e2000c101104 */
[----:B------:R-:W-:Y:S02]  /*19b560*/  LOP3.LUT P5, RZ, R20, 0x2, RZ, 0xc0, !PT ;  /* 0x0000000214ff7812 */ /* 0x000fe400078ac0ff */
[----:B0-----:R-:W-:Y:S01]  /*19b570*/  PRMT R21, R18, 0x7771, RZ ;  /* 0x0000777112157816 */ /* 0x001fe200000000ff */
[----:B------:R-:W4:Y:S10]  /*19b580*/  LDL.LU.64 R2, [R1+0x5470] ;  /* 0x0054700001027983 */ /* 0x000f340000300a00 */
[----:B--2---:R0:W-:Y:S01]  /*19b590*/  @P5 STG.E.U8 desc[UR4][R4.64], R21 ;  /* 0x0000001504005986 */ /* 0x0041e2000c101104 */
[----:B------:R-:W-:-:S02]  /*19b5a0*/  LOP3.LUT P5, RZ, R20, 0x1, RZ, 0xc0, !PT ;  /* 0x0000000114ff7812 */ /* 0x000fc400078ac0ff */
[----:B------:R-:W-:Y:S01]  /*19b5b0*/  PRMT R20, R18, 0x7772, RZ ;  /* 0x0000777212147816 */ /* 0x000fe200000000ff */
[----:B0-----:R-:W2:Y:S10]  /*19b5c0*/  LDL.LU.64 R4, [R1+0x5478] ;  /* 0x0054780001047983 */ /* 0x001eb40000300a00 */
        /* <DEDUP_REMOVED lines=50> */
[----:B------:R-:W4:Y:S04]  /*19b8f0*/  LDL.LU R21, [R1+0x444] ;  /* 0x0004440001157983 */ /* 0x000f280000300800 */
[----:B------:R-:W4:Y:S04]  /*19b900*/  LDL.LU R0, [R1+0xd08] ;  /* 0x000d080001007983 */ /* 0x000f280000300800 */
        /* <DEDUP_REMOVED lines=44> */
[C---:B0-----:R-:W-:Y:S01]  /*19bbd0*/  PRMT R20, R16.reuse, 0x7772, RZ ;  /* 0x0000777210147816 */ /* 0x041fe200000000ff */
[----:B------:R-:W4:Y:S04]  /*19bbe0*/  LDL.LU.64 R10, [R1+0x54e0] ;  /* 0x0054e000010a7983 */ /* 0x000f280000300a00 */
[----:B------:R0:W-:Y:S02]  /*19bbf0*/  @P0 STG.E.U8 desc[UR4][R14.64], R20 ;  /* 0x000000140e000986 */ /* 0x0001e4000c101104 */
[----:B0-----:R-:W-:Y:S02]  /*19bc00*/  PRMT R20, R16, 0x7773, RZ ;  /* 0x0000777310147816 */ /* 0x001fe400000000ff */
[----:B------:R-:W4:Y:S04]  /*19bc10*/  LDL.LU.64 R14, [R1+0x54f0] ;  /* 0x0054f000010e7983 */ /* 0x000f280000300a00 */
[----:B------:R-:W4:Y:S04]  /*19bc20*/  LDL.LU R28, [R1+0x46c] ;  /* 0x00046c00011c7983 */ /* 0x000f280000300800 */
[----:B------:R-:W4:Y:S04]  /*19bc30*/  LDL.LU.64 R16, [R1+0x54f8] ;  /* 0x0054f80001107983 */ /* 0x000f280000300a00 */
        /* <DEDUP_REMOVED lines=48> */
[----:B---3--:R0:W-:Y:S04]  /*19bf40*/  @P0 STG.E.U8 desc[UR4][R6.64], R20 ;  /* 0x0000001406000986 */ /* 0x0081e8000c101104 */
[----:B0-----:R-:W2:Y:S04]  /*19bf50*/  LDL.LU.64 R6, [R1+0x5438] ;  /* 0x0054380001067983 */ /* 0x001ea80000300a00 */
[----:B------:R-:W3:Y:S04]  /*19bf60*/  LDL.LU.64 R2, [R1+0x5520] ;  /* 0x0055200001027983 */ /* 0x000ee80000300a00 */
[----:B------:R-:W3:Y:S04]  /*19bf70*/  LDL.LU.64 R14, [R1+0x5528] ;  /* 0x00552800010e7983 */ /* 0x000ee80000300a00 */
[----:B------:R-:W3:Y:S04]  /*19bf80*/  LDL.LU.64 R16, [R1+0x5530] ;  /* 0x0055300001107983 */ /* 0x000ee80000300a00 */
[----:B------:R-:W3:Y:S01]  /*19bf90*/  LDL.LU R8, [R1+0x44c] ;  /* 0x00044c0001087983 */ /* 0x000ee20000300800 */
[----:B------:R-:W-:-:S02]  /*19bfa0*/  LOP3.LUT P3, RZ, R0, 0x40, RZ, 0xc0, !PT ;  /* 0x0000004000ff7812 */ /* 0x000fc4000786c0ff */
[----:B------:R-:W-:Y:S02]  /*19bfb0*/  LOP3.LUT P2, RZ, R0, 0x80, RZ, 0xc0, !PT ;  /* 0x0000008000ff7812 */ /* 0x000fe4000784c0ff */
[----:B------:R-:W-:Y:S02]  /*19bfc0*/  PRMT R20, R28, 0x7772, RZ ;  /* 0x000077721c147816 */ /* 0x000fe400000000ff */
[----:B------:R-:W-:Y:S01]  /*19bfd0*/  LOP3.LUT P1, RZ, R0, 0x100, RZ, 0xc0, !PT ;  /* 0x0000010000ff7812 */ /* 0x000fe2000782c0ff */
[----:B------:R-:W3:Y:S04]  /*19bfe0*/  LDL.LU.64 R4, [R1+0x5468] ;  /* 0x0054680001047983 */ /* 0x000ee80000300a00 */
[----:B------:R-:W3:Y:S04]  /*19bff0*/  LDL.LU R29, [R1+0x430] ;  /* 0x00043000011d7983 */ /* 0x000ee80000300800 */
[----:B----4-:R0:W-:Y:S02]  /*19c000*/  @P3 STG.E.U8 desc[UR4][R10.64], R20 ;  /* 0x000000140a003986 */ /* 0x0101e4000c101104 */
[----:B0-----:R-:W-:-:S05]  /*19c010*/  PRMT R20, R28, 0x7773, RZ ;  /* 0x000077731c147816 */ /* 0x001fca00000000ff */
[----:B--2---:R3:W-:Y:S02]  /*19c020*/  @P2 STG.E.U8 desc[UR4][R6.64], R20 ;  /* 0x0000001406002986 */ /* 0x0047e4000c101104 */
[----:B---3--:R-:W-:Y:S02]  /*19c030*/  PRMT R20, R8, 0x7770, RZ ;  /* 0x0000777008147816 */ /* 0x008fe400000000ff */
[----:B------:R-:W2:Y:S04]  /*19c040*/  LDL.LU.64 R6, [R1+0x5538] ;  /* 0x0055380001067983 */ /* 0x000ea80000300a00 */
[----:B------:R0:W-:Y:S04]  /*19c050*/  @P1 STG.E.U8 desc[UR4][R2.64], R20 ;  /* 0x0000001402001986 */ /* 0x0001e8000c101104 */
[----:B0-----:R-:W3:Y:S04]  /*19c060*/  LDL.LU R2, [R1+0x420] ;  /* 0x0004200001027983 */ /* 0x001ee80000300800 */
        /* <DEDUP_REMOVED lines=29> */
[----:B------:R-:W3:Y:S04]  /*19c240*/  LDL.LU.64 R24, [R1+0x5560] ;  /* 0x0055600001187983 */ /* 0x000ee80000300a00 */
[----:B------:R-:W3:Y:S04]  /*19c250*/  LDL.LU R3, [R1+0x434] ;  /* 0x0004340001037983 */ /* 0x000ee80000300800 */
[----:B------:R-:W3:Y:S04]  /*19c260*/  LDL.LU.64 R26, [R1+0x5568] ;  /* 0x00556800011a7983 */ /* 0x000ee80000300a00 */
[----:B------:R-:W3:Y:S04]  /*19c270*/  LDL.LU.64 R12, [R1+0x54c0] ;  /* 0x0054c000010c7983 */ /* 0x000ee80000300a00 */
[----:B------:R-:W3:Y:S01]  /*19c280*/  LDL.LU.64 R10, [R1+0x5578] ;  /* 0x00557800010a7983 */ /* 0x000ee20000300a00 */
[----:B------:R-:W-:-:S02]  /*19c290*/  @P5 LOP3.LUT R19, R19, 0x10000, RZ, 0xfc, !PT ;  /* 0x0001000013135812 */ /* 0x000fc400078efcff */
[----:B------:R-:W-:Y:S02]  /*19c2a0*/  LOP3.LUT P5, RZ, R0, 0x800, RZ, 0xc0, !PT ;  /* 0x0000080000ff7812 */ /* 0x000fe400078ac0ff */
[----:B------:R-:W-:Y:S01]  /*19c2b0*/  LOP3.LUT R19, R19, 0xfffdffff, RZ, 0xc0, !PT ;  /* 0xfffdffff13137812 */ /* 0x000fe200078ec0ff */
[----:B------:R0:W-:Y:S10]  /*19c2c0*/  @P0 STG.E.U8 desc[UR4][R14.64], R20 ;  /* 0x000000140e000986 */ /* 0x0001f4000c101104 */
[----:B------:R-:W-:-:S02]  /*19c2d0*/  @P5 LOP3.LUT R19, R19, 0x20000, RZ, 0xfc, !PT ;  /* 0x0002000013135812 */ /* 0x000fc400078efcff */
[----:B------:R-:W-:Y:S02]  /*19c2e0*/  LOP3.LUT P5, RZ, R0, 0x400, RZ, 0xc0, !PT ;  /* 0x0000040000ff7812 */ /* 0x000fe400078ac0ff */
[----:B0-----:R-:W-:Y:S01]  /*19c2f0*/  PRMT R20, R8, 0x7772, RZ ;  /* 0x0000777208147816 */ /* 0x001fe200000000ff */
[----:B------:R-:W3:Y:S10]  /*19c300*/  LDL.LU.64 R14, [R1+0x5580] ;  /* 0x00558000010e7983 */ /* 0x000ef40000300a00 */
[----:B------:R0:W-:Y:S01]  /*19c310*/  @P5 STG.E.U8 desc[UR4][R16.64], R20 ;  /* 0x0000001410005986 */ /* 0x0001e2000c101104 */
[----:B------:R-:W-:-:S02]  /*19c320*/  LOP3.LUT P5, RZ, R19, 0x20000, RZ, 0xc0, !PT ;  /* 0x0002000013ff7812 */ /* 0x000fc400078ac0ff */
[----:B0-----:R-:W-:Y:S01]  /*19c330*/  PRMT R20, R8, 0x7773, RZ ;  /* 0x0000777308147816 */ /* 0x001fe200000000ff */
[----:B------:R-:W3:Y:S10]  /*19c340*/  LDL.LU.64 R16, [R1+0x5588] ;  /* 0x0055880001107983 */ /* 0x000ef40000300a00 */
[----:B------:R0:W-:Y:S01]  /*19c350*/  @P5 STG.E.U8 desc[UR4][R4.64], R20 ;  /* 0x0000001404005986 */ /* 0x0001e2000c101104 */
[----:B------:R-:W-:-:S02]  /*19c360*/  LOP3.LUT P5, RZ, R19, 0x10000, RZ, 0xc0, !PT ;  /* 0x0001000013ff7812 */ /* 0x000fc400078ac0ff */
[----:B0-----:R-:W-:Y:S01]  /*19c370*/  PRMT R20, R29, 0x7770, RZ ;  /* 0x000077701d147816 */ /* 0x001fe200000000ff */
[----:B------:R-:W3:Y:S10]  /*19c380*/  LDL.LU.64 R4, [R1+0x54e8] ;  /* 0x0054e80001047983 */ /* 0x000ef40000300a00 */
[----:B--2---:R0:W-:Y:S01]  /*19c390*/  @P5 STG.E.U8 desc[UR4][R6.64], R20 ;  /* 0x0000001406005986 */ /* 0x0041e2000c101104 */
[----:B------:R-:W-:-:S02]  /*19c3a0*/  LOP3.LUT P5, RZ, R19, 0x8000, RZ, 0xc0, !PT ;  /* 0x0000800013ff7812 */ /* 0x000fc400078ac0ff */
[----:B0-----:R-:W-:Y:S01]  /*19c3b0*/  PRMT R20, R29, 0x7771, RZ ;  /* 0x000077711d147816 */ /* 0x001fe200000000ff */
[----:B------:R-:W2:Y:S04]  /*19c3c0*/  LDL.LU.64 R6, [R1+0x5590] ;  /* 0x0055900001067983 */ /* 0x000ea80000300a00 */
[----:B------:R-:W2:Y:S06]  /*19c3d0*/  LDL.LU R28, [R1+0x424] ;  /* 0x00042400011c7983 */ /* 0x000eac0000300800 */
[----:B----4-:R0:W-:Y:S04]  /*19c3e0*/  @P5 STG.E.U8 desc[UR4][R22.64], R20 ;  /* 0x0000001416005986 */ /* 0x0101e8000c101104 */
[----:B0-----:R-:W4:Y:S01]  /*19c3f0*/  LDL.LU.64 R22, [R1+0x5e28] ;  /* 0x005e280001167983 */ /* 0x001f220000300a00 */
[----:B------:R-:W-:-:S02]  /*19c400*/  LOP3.LUT P5, RZ, R19, 0x4000, RZ, 0xc0, !PT ;  /* 0x0000400013ff7812 */ /* 0x000fc400078ac0ff */
[----:B------:R-:W-:Y:S01]  /*19c410*/  PRMT R20, R29, 0x7772, RZ ;  /* 0x000077721d147816 */ /* 0x000fe200000000ff */
[----:B------:R-:W-:Y:S02]  /*19c420*/  IMAD.MOV.U32 R8, RZ, RZ, R9 ;  /* 0x000000ffff087224 */ /* 0x000fe400078e0009 */
[----:B------:R-:W2:Y:S08]  /*19c430*/  LDL.LU R9, [R1+0xd0c] ;  /* 0x000d0c0001097983 */ /* 0x000eb00000300800 */
[----:B----4-:R0:W-:Y:S04]  /*19c440*/  @P5 STG.E.U8 desc[UR4][R22.64], R20 ;  /* 0x0000001416005986 */ /* 0x0101e8000c101104 */
[----:B0-----:R-:W4:Y:S01]  /*19c450*/  LDL.LU.64 R22, [R1+0x5e20] ;  /* 0x005e200001167983 */ /* 0x001f220000300a00 */
[----:B------:R-:W-:-:S02]  /*19c460*/  LOP3.LUT P5, RZ, R19, 0x2000, RZ, 0xc0, !PT ;  /* 0x0000200013ff7812 */ /* 0x000fc400078ac0ff */
[----:B------:R-:W-:-:S11]  /*19c470*/  PRMT R20, R29, 0x7773, RZ ;  /* 0x000077731d147816 */ /* 0x000fd600000000ff */
[----:B----4-:R0:W-:Y:S04]  /*19c480*/  @P5 STG.E.U8 desc[UR4][R22.64], R20 ;  /* 0x0000001416005986 */ /* 0x0101e8000c101104 */
[----:B0-----:R-:W4:Y:S01]  /*19c490*/  LDL.LU.64 R22, [R1+0x5e18] ;  /* 0x005e180001167983 */ /* 0x001f220000300a00 */
[----:B------:R-:W-:Y:S02]  /*19c4a0*/  LOP3.LUT P5, RZ, R19, 0x1000, RZ, 0xc0, !PT ;  /* 0x0000100013ff7812 */ /* 0x000fe400078ac0ff */
[----:B---3--:R-:W-:Y:S02]  /*19c4b0*/  PRMT R20, R2, 0x7770, RZ ;  /* 0x0000777002147816 */ /* 0x008fe400000000ff */
        /* <DEDUP_REMOVED lines=23> */
[----:B------:R2:W-:Y:S02]  /*19c630*/  @P1 STG.E.U8 desc[UR4][R4.64], R20 ;  /* 0x0000001404001986 */ /* 0x0005e4000c101104 */
[----:B--2---:R-:W-:-:S05]  /*19c640*/  PRMT R20, R28, 0x7770, RZ ;  /* 0x000077701c147816 */ /* 0x004fca00000000ff */
[----:B------:R0:W-:Y:S04]  /*19c650*/  @P0 STG.E.U8 desc[UR4][R6.64], R20 ;  /* 0x0000001406000986 */ /* 0x0001e8000c101104 */
[----:B0-----:R-:W2:Y:S01]  /*19c660*/  LDL.LU.64 R6, [R1+0x55a8] ;  /* 0x0055a80001067983 */ /* 0x001ea20000300a00 */
[----:B------:R-:W-:Y:S02]  /*19c670*/  LOP3.LUT P5, RZ, R9, 0x20, RZ, 0xc0, !PT ;  /* 0x0000002009ff7812 */ /* 0x000fe400078ac0ff */
[----:B------:R-:W-:Y:S02]  /*19c680*/  LOP3.LUT R19, R19, 0xfffffffb, RZ, 0xc0, !PT ;  /* 0xfffffffb13137812 */ /* 0x000fe400078ec0ff */
[C---:B------:R-:W-:Y:S02]  /*19c690*/  LOP3.LUT P3, RZ, R0.reuse, 0x2000000, RZ, 0xc0, !PT ;  /* 0x0200000000ff7812 */ /* 0x040fe4000786c0ff */
[----:B------:R-:W-:-:S02]  /*19c6a0*/  LOP3.LUT P2, RZ, R0, 0x4000000, RZ, 0xc0, !PT ;  /* 0x0400000000ff7812 */ /* 0x000fc4000784c0ff */
        /* <DEDUP_REMOVED lines=31> */
[C---:B0-----:R-:W-:Y:S02]  /*19c8a0*/  PRMT R20, R28.reuse, 0x7772, RZ ;  /* 0x000077721c147816 */ /* 0x041fe400000000ff */
        /* <DEDUP_REMOVED lines=22> */
[----:B------:R-:W4:Y:S04]  /*19ca10*/  LDL.LU.64 R28, [R1+0x5598] ;  /* 0x00559800011c7983 */ /* 0x000f280000300a00 */
[----:B------:R-:W4:Y:S04]  /*19ca20*/  LDL.LU R5, [R1+0x42c] ;  /* 0x00042c0001057983 */ /* 0x000f280000300800 */
[----:B------:R-:W4:Y:S04]  /*19ca30*/  LDL.LU.64 R14, [R1+0x5608] ;  /* 0x00560800010e7983 */ /* 0x000f280000300a00 */
[----:B------:R-:W4:Y:S04]  /*19ca40*/  LDL.LU.64 R16, [R1+0x5610] ;  /* 0x0056100001107983 */ /* 0x000f280000300a00 */
[----:B---3--:R0:W-:Y:S01]  /*19ca50*/  @P5 STG.E.U8 desc[UR4][R2.64], R20 ;  /* 0x0000001402005986 */ /* 0x0081e2000c101104 */
        /* <DEDUP_REMOVED lines=34> */
[----:B------:R-:W4:Y:S04]  /*19cc80*/  LDL.LU.64 R10, [R1+0x5628] ;  /* 0x00562800010a7983 */ /* 0x000f280000300a00 */
[----:B------:R0:W-:Y:S02]  /*19cc90*/  @P4 STG.E.U8 desc[UR4][R28.64], R20 ;  /* 0x000000141c004986 */ /* 0x0001e4000c101104 */
[----:B0-----:R-:W-:-:S05]  /*19cca0*/  PRMT R20, R5, 0x7770, RZ ;  /* 0x0000777005147816 */ /* 0x001fca00000000ff */
[----:B------:R0:W-:Y:S02]  /*19ccb0*/  @P3 STG.E.U8 desc[UR4][R14.64], R20 ;  /* 0x000000140e003986 */ /* 0x0001e4000c101104 */
[----:B0-----:R-:W-:-:S05]  /*19ccc0*/  PRMT R20, R5, 0x7771, RZ ;  /* 0x0000777105147816 */ /* 0x001fca00000000ff */
[----:B------:R0:W-:Y:S02]  /*19ccd0*/  @P2 STG.E.U8 desc[UR4][R16.64], R20 ;  /* 0x0000001410002986 */ /* 0x0001e4000c101104 */
[C---:B0-----:R-:W-:Y:S02]  /*19cce0*/  PRMT R20, R5.reuse, 0x7772, RZ ;  /* 0x0000777205147816 */ /* 0x041fe400000000ff */
[----:B------:R-:W4:Y:S04]  /*19ccf0*/  LDL.LU.64 R16, [R1+0x5630] ;  /* 0x0056300001107983 */ /* 0x000f280000300a00 */
[----:B------:R-:W4:Y:S04]  /*19cd00*/  LDL.LU.64 R28, [R1+0x5638] ;  /* 0x00563800011c7983 */ /* 0x000f280000300a00 */
[----:B---3--:R0:W-:Y:S02]  /*19cd10*/  @P1 STG.E.U8 desc[UR4][R2.64], R20 ;  /* 0x0000001402001986 */ /* 0x0081e4000c101104 */
[----:B0-----:R-:W-:-:S05]  /*19cd20*/  PRMT R20, R5, 0x7773, RZ ;  /* 0x0000777305147816 */ /* 0x001fca00000000ff */
[----:B--2---:R0:W-:Y:S02]  /*19cd30*/  @P0 STG.E.U8 desc[UR4][R6.64], R20 ;  /* 0x0000001406000986 */ /* 0x0041e4000c101104 */
[----:B0-----:R-:W-:Y:S02]  /*19cd40*/  IMAD.MOV.U32 R7, RZ, RZ, R8 ;  /* 0x000000ffff077224 */ /* 0x001fe400078e0008 */
[----:B------:R-:W2:Y:S01]  /*19cd50*/  LDL.LU R8, [R1+0x4b0] ;  /* 0x0004b00001087983 */ /* 0x000ea20000300800 */
[C---:B------:R-:W-:Y:S02]  /*19cd60*/  LOP3.LUT P3, RZ, R9.reuse, 0x1000, RZ, 0xc0, !PT ;  /* 0x0000100009ff7812 */ /* 0x040fe4000786c0ff */
[----:B------:R-:W-:Y:S01]  /*19cd70*/  LOP3.LUT P2, RZ, R9, 0x2000, RZ, 0xc0, !PT ;  /* 0x0000200009ff7812 */ /* 0x000fe2000784c0ff */
[----:B------:R-:W3:Y:S04]  /*19cd80*/  LDL.LU.64 R14, [R1+0x55f8] ;  /* 0x0055f800010e7983 */ /* 0x000ee80000300a00 */
[----:B------:R-:W3:Y:S04]  /*19cd90*/  LDL.LU.64 R2, [R1+0x5640] ;  /* 0x0056400001027983 */ /* 0x000ee80000300a00 */
[----:B------:R-:W3:Y:S01]  /*19cda0*/  LDL.LU.64 R4, [R1+0x5650] ;  /* 0x0056500001047983 */ /* 0x000ee20000300a00 */
[----:B--2---:R-:W-:-:S05]  /*19cdb0*/  PRMT R20, R8, 0x7770, RZ ;  /* 0x0000777008147816 */ /* 0x004fca00000000ff */
[----:B----4-:R0:W-:Y:S02]  /*19cdc0*/  @P3 STG.E.U8 desc[UR4][R10.64], R20 ;  /* 0x000000140a003986 */ /* 0x0101e4000c101104 */
[----:B0-----:R-:W-:-:S05]  /*19cdd0*/  PRMT R20, R8, 0x7771, RZ ;  /* 0x0000777108147816 */ /* 0x001fca00000000ff */
[----:B------:R0:W-:Y:S04]  /*19cde0*/  @P2 STG.E.U8 desc[UR4][R16.64], R20 ;  /* 0x0000001410002986 */ /* 0x0001e8000c101104 */
[----:B0-----:R-:W2:Y:S04]  /*19cdf0*/  LDL.LU R17, [R1+0x4b4] ;  /* 0x0004b40001117983 */ /* 0x001ea80000300800 */
[----:B--2---:R0:W-:Y:S04]  /*19ce00*/  STL [R1+0x5e00], R17 ;  /* 0x005e001101007387 */ /* 0x0041e80000100800 */
[----:B0-----:R-:W2:Y:S04]  /*19ce10*/  LDL.LU.64 R16, [R1+0x5658] ;  /* 0x0056580001107983 */ /* 0x001ea80000300a00 */
        /* <DEDUP_REMOVED lines=23> */
[----:B------:R-:W-:-:S02]  /*19cf90*/  LOP3.LUT P1, RZ, R9, 0x4000, RZ, 0xc0, !PT ;  /* 0x0000400009ff7812 */ /* 0x000fc4000782c0ff */
[----:B------:R-:W-:Y:S02]  /*19cfa0*/  LOP3.LUT P0, RZ, R9, 0x8000, RZ, 0xc0, !PT ;  /* 0x0000800009ff7812 */ /* 0x000fe4000780c0ff */
[----:B------:R-:W-:Y:S02]  /*19cfb0*/  PRMT R20, R8, 0x7772, RZ ;  /* 0x0000777208147816 */ /* 0x000fe400000000ff */
[----:B------:R-:W-:Y:S02]  /*19cfc0*/  @P5 LOP3.LUT R19, R19, 0x1, RZ, 0xfc, !PT ;  /* 0x0000000113135812 */ /* 0x000fe400078efcff */
[----:B------:R-:W-:Y:S01]  /*19cfd0*/  LOP3.LUT P5, RZ, R9, 0x20000, RZ, 0xc0, !PT ;  /* 0x0002000009ff7812 */ /* 0x000fe200078ac0ff */
[----:B------:R-:W4:Y:S04]  /*19cfe0*/  LDL.LU.64 R24, [R1+0x5670] ;  /* 0x0056700001187983 */ /* 0x000f280000300a00 */
[----:B------:R-:W4:Y:S01]  /*19cff0*/  LDL.LU.64 R26, [R1+0x5648] ;  /* 0x00564800011a7983 */ /* 0x000f220000300a00 */
[----:B------:R-:W-:-:S03]  /*19d000*/  LOP3.LUT R19, R19, 0xfffffffd, RZ, 0xc0, !PT ;  /* 0xfffffffd13137812 */ /* 0x000fc600078ec0ff */
[----:B------:R-:W4:Y:S04]  /*19d010*/  LDL.LU R0, [R1+0x4a4] ;  /* 0x0004a40001007983 */ /* 0x000f280000300800 */
[----:B------:R-:W4:Y:S04]  /*19d020*/  LDL.LU.64 R12, [R1+0x5680] ;  /* 0x00568000010c7983 */ /* 0x000f280000300a00 */
[----:B------:R-:W4:Y:S04]  /*19d030*/  LDL.LU.64 R10, [R1+0x5688] ;  /* 0x00568800010a7983 */ /* 0x000f280000300a00 */
[----:B------:R0:W-:Y:S01]  /*19d040*/  @P1 STG.E.U8 desc[UR4][R28.64], R20 ;  /* 0x000000141c001986 */ /* 0x0001e2000c101104 */
[----:B------:R-:W-:-:S02]  /*19d050*/  @P5 LOP3.LUT R19, R19, 0x2, RZ, 0xfc, !PT ;  /* 0x0000000213135812 */ /* 0x000fc400078efcff */
[----:B------:R-:W-:Y:S02]  /*19d060*/  LOP3.LUT P5, RZ, R9, 0x10000, RZ, 0xc0, !PT ;  /* 0x0001000009ff7812 */ /* 0x000fe400078ac0ff */
[----:B0-----:R-:W-:Y:S01]  /*19d070*/  PRMT R20, R8, 0x7773, RZ ;  /* 0x0000777308147816 */ /* 0x001fe200000000ff */
[----:B------:R-:W4:Y:S04]  /*19d080*/  LDL.LU.64 R28, [R1+0x5690] ;  /* 0x00569000011c7983 */ /* 0x000f280000300a00 */
[----:B------:R-:W4:Y:S04]  /*19d090*/  LDL.LU R8, [R1+0x4b8] ;  /* 0x0004b80001087983 */ /* 0x000f280000300800 */
[----:B---3--:R0:W-:Y:S02]  /*19d0a0*/  @P0 STG.E.U8 desc[UR4][R14.64], R20 ;  /* 0x000000140e000986 */ /* 0x0081e4000c101104 */
[----:B0-----:R-:W-:-:S05]  /*19d0b0*/  PRMT R20, R7, 0x7770, RZ ;  /* 0x0000777007147816 */ /* 0x001fca00000000ff */
[----:B------:R0:W-:Y:S01]  /*19d0c0*/  @P5 STG.E.U8 desc[UR4][R2.64], R20 ;  /* 0x0000001402005986 */ /* 0x0001e2000c101104 */
[----:B------:R-:W-:Y:S02]  /*19d0d0*/  LOP3.LUT P5, RZ, R19, 0x2, RZ, 0xc0, !PT ;  /* 0x0000000213ff7812 */ /* 0x000fe400078ac0ff */
[----:B0-----:R-:W-:-:S11]  /*19d0e0*/  PRMT R20, R7, 0x7771, RZ ;  /* 0x0000777107147816 */ /* 0x001fd600000000ff */
[----:B------:R0:W-:Y:S01]  /*19d0f0*/  @P5 STG.E.U8 desc[UR4][R4.64], R20 ;  /* 0x0000001404005986 */ /* 0x0001e2000c101104 */
[----:B------:R-:W-:Y:S02]  /*19d100*/  LOP3.LUT P5, RZ, R19, 0x1, RZ, 0xc0, !PT ;  /* 0x0000000113ff7812 */ /* 0x000fe400078ac0ff */
[----:B------:R-:W-:Y:S01]  /*19d110*/  PRMT R19, R7, 0x7772, RZ ;  /* 0x0000777207137816 */ /* 0x000fe200000000ff */
[----:B0-----:R-:W3:Y:S04]  /*19d120*/  LDL.LU.64 R20, [R1+0x5660] ;  /* 0x0056600001147983 */ /* 0x001ee80000300a00 */
[----:B------:R-:W3:Y:S04]  /*19d130*/  LDL.LU.64 R14, [R1+0x5678] ;  /* 0x00567800010e7983 */ /* 0x000ee80000300a00 */
[----:B------:R-:W3:Y:S04]  /*19d140*/  LDL.LU.64 R2, [R1+0x5698] ;  /* 0x0056980001027983 */ /* 0x000ee80000300a00 */
[----:B------:R-:W3:Y:S04]  /*19d150*/  LDL.LU.64 R4, [R1+0x56a8] ;  /* 0x0056a80001047983 */ /* 0x000ee80000300a00 */
[----:B--2---:R0:W-:Y:S01]  /*19d160*/  @P5 STG.E.U8 desc[UR4][R16.64], R19 ;  /* 0x0000001310005986 */ /* 0x0041e2000c101104 */
[----:B------:R-:W-:-:S03]  /*19d170*/  LOP3.LUT P5, RZ, R18, 0x80000000, RZ, 0xc0, !PT ;  /* 0x8000000012ff7812 */ /* 0x000fc600078ac0ff */
[----:B0-----:R-:W2:Y:S01]  /*19d180*/  LDL.LU R17, [R1+0x5e00] ;  /* 0x005e000001117983 */ /* 0x001ea20000300800 */
[----:B------:R-:W-:-:S03]  /*19d190*/  IMAD.MOV.U32 R19, RZ, RZ, R7 ;  /* 0x000000ffff137224 */ /* 0x000fc600078e0007 */
[----:B------:R-:W3:Y:S04]  /*19d1a0*/  LDL.LU.64 R6, [R1+0x56b0] ;  /* 0x0056b00001067983 */ /* 0x000ee80000300a00 */
[----:B------:R-:W3:Y:S01]  /*19d1b0*/  LDL.LU R16, [R1+0xd40] ;  /* 0x000d400001107983 */ /* 0x000ee20000300800 */
[----:B------:R-:W-:-:S05]  /*19d1c0*/  PRMT R19, R19, 0x7773, RZ ;  /* 0x0000777313137816 */ /* 0x000fca00000000ff */
[----:B----4-:R0:W-:Y:S04]  /*19d1d0*/  @P5 STG.E.U8 desc[UR4][R22.64], R19 ;  /* 0x0000001316005986 */ /* 0x0101e8000c101104 */
[----:B0-----:R-:W4:Y:S01]  /*19d1e0*/  LDL.LU.64 R22, [R1+0x5df8] ;  /* 0x005df80001167983 */ /* 0x001f220000300a00 */
[----:B------:R-:W-:Y:S02]  /*19d1f0*/  LOP3.LUT P5, RZ, R18, 0x40000000, RZ, 0xc0, !PT ;  /* 0x4000000012ff7812 */ /* 0x000fe400078ac0ff */
[C---:B------:R-:W-:Y:S02]  /*19d200*/  LOP3.LUT P6, RZ, R9.reuse, 0x2000000, RZ, 0xc0, !PT ;  /* 0x0200000009ff7812 */ /* 0x040fe400078cc0ff */
[C---:B------:R-:W-:Y:S02]  /*19d210*/  LOP3.LUT P4, RZ, R9.reuse, 0x4000000, RZ, 0xc0, !PT ;  /* 0x0400000009ff7812 */ /* 0x040fe4000788c0ff */
[----:B------:R-:W-:-:S02]  /*19d220*/  LOP3.LUT P3, RZ, R9, 0x8000000, RZ, 0xc0, !PT ;  /* 0x0800000009ff7812 */ /* 0x000fc4000786c0ff */
[----:B------:R-:W-:Y:S02]  /*19d230*/  LOP3.LUT P2, RZ, R9, 0x10000000, RZ, 0xc0, !PT ;  /* 0x1000000009ff7812 */ /* 0x000fe4000784c0ff */
[----:B--2---:R-:W-:-:S05]  /*19d240*/  PRMT R19, R17, 0x7770, RZ ;  /* 0x0000777011137816 */ /* 0x004fca00000000ff */
[----:B---3--:R0:W-:Y:S01]  /*19d250*/  @P5 STG.E.U8 desc[UR4][R20.64], R19 ;  /* 0x0000001314005986 */ /* 0x0081e2000c101104 */
[----:B------:R-:W-:Y:S02]  /*19d260*/  LOP3.LUT P5, RZ, R18, 0x20000000, RZ, 0xc0, !PT ;  /* 0x2000000012ff7812 */ /* 0x000fe400078ac0ff */
[----:B0-----:R-:W-:Y:S02]  /*19d270*/  PRMT R19, R17, 0x7771, RZ ;  /* 0x0000777111137816 */ /* 0x001fe400000000ff */
        /* <DEDUP_REMOVED lines=21> */
[----:B------:R0:W-:Y:S01]  /*19d3d0*/  @P1 STG.E.U8 desc[UR4][R4.64], R19 ;  /* 0x0000001304001986 */ /* 0x0001e2000c101104 */
[----:B------:R-:W-:Y:S02]  /*19d3e0*/  LOP3.LUT P3, RZ, R9, 0x80000000, RZ, 0xc0, !PT ;  /* 0x8000000009ff7812 */ /* 0x000fe4000786c0ff */
[----:B0-----:R-:W-:Y:S01]  /*19d3f0*/  PRMT R19, R8, 0x7772, RZ ;  /* 0x0000777208137816 */ /* 0x001fe200000000ff */
[----:B------:R-:W2:Y:S04]  /*19d400*/  LDL.LU.64 R4, [R1+0x56a0] ;  /* 0x0056a00001047983 */ /* 0x000ea80000300a00 */
[----:B------:R0:W-:Y:S04]  /*19d410*/  @P0 STG.E.U8 desc[UR4][R6.64], R19 ;  /* 0x0000001306000986 */ /* 0x0001e8000c101104 */
[----:B0-----:R-:W3:Y:S04]  /*19d420*/  LDL.LU.64 R6, [R1+0x56b8] ;  /* 0x0056b80001067983 */ /* 0x001ee80000300a00 */
[----:B------:R-:W4:Y:S04]  /*19d430*/  LDL.LU.64 R28, [R1+0x56c0] ;  /* 0x0056c000011c7983 */ /* 0x000f280000300a00 */
[----:B------:R-:W4:Y:S04]  /*19d440*/  LDL.LU.64 R14, [R1+0x56c8] ;  /* 0x0056c800010e7983 */ /* 0x000f280000300a00 */
[----:B------:R-:W3:Y:S01]  /*19d450*/  LDL.LU R9, [R1+0x4a8] ;  /* 0x0004a80001097983 */ /* 0x000ee20000300800 */
[----:B------:R-:W-:-:S02]  /*19d460*/  LOP3.LUT P2, RZ, R16, 0x1, RZ, 0xc0, !PT ;  /* 0x0000000110ff7812 */ /* 0x000fc4000784c0ff */
[----:B------:R-:W-:Y:S01]  /*19d470*/  PRMT R19, R8, 0x7773, RZ ;  /* 0x0000777308137816 */ /* 0x000fe200000000ff */
[----:B------:R-:W4:Y:S04]  /*19d480*/  LDL.LU.64 R2, [R1+0x56d0] ;  /* 0x0056d00001027983 */ /* 0x000f280000300a00 */
[----:B------:R-:W4:Y:S04]  /*19d490*/  LDL.LU R17, [R1+0x4bc] ;  /* 0x0004bc0001117983 */ /* 0x000f280000300800 */
[----:B--2---:R0:W-:Y:S04]  /*19d4a0*/  @P3 STG.E.U8 desc[UR4][R4.64], R19 ;  /* 0x0000001304003986 */ /* 0x0041e8000c101104 */
[----:B0-----:R-:W2:Y:S01]  /*19d4b0*/  LDL.LU.64 R4, [R1+0x3718] ;  /* 0x0037180001047983 */ /* 0x001ea20000300a00 */
[----:B---3--:R-:W-:-:S05]  /*19d4c0*/  PRMT R19, R9, 0x7770, RZ ;  /* 0x0000777009137816 */ /* 0x008fca00000000ff */
[----:B------:R0:W-:Y:S04]  /*19d4d0*/  @P2 STG.E.U8 desc[UR4][R6.64], R19 ;  /* 0x0000001306002986 */ /* 0x0001e8000c101104 */
[----:B0-----:R-:W3:Y:S04]  /*19d4e0*/  LDL.LU.64 R6, [R1+0x3730] ;  /* 0x0037300001067983 */ /* 0x001ee80000300a00 */
[----:B------:R-:W4:Y:S01]  /*19d4f0*/  LDL.LU.64 R20, [R1+0x3758] ;  /* 0x0037580001147983 */ /* 0x000f220000300a00 */
        /* <DEDUP_REMOVED lines=66> */
[----:B------:R-:W3:Y:S04]  /*19d920*/  LDL.LU R17, [R1+0x5de8] ;  /* 0x005de80001117983 */ /* 0x000ee80000300800 */
        /* <DEDUP_REMOVED lines=83> */
[----:B------:R-:W-:Y:S02]  /*19de60*/  LOP3.LUT P6, RZ, R16, 0x80000000, RZ, 0xc0, !PT ;  /* 0x8000000010ff7812 */ /* 0x000fe400078cc0ff */
[----:B------:R-:W2:Y:S04]  /*19de70*/  LDL.LU R16, [R1+0x498] ;  /* 0x0004980001107983 */ /* 0x000ea80000300800 */
[----:B------:R-:W2:Y:S04]  /*19de80*/  LDL.LU.64 R24, [R1+0x3858] ;  /* 0x0038580001187983 */ /* 0x000ea80000300a00 */
[----:B------:R-:W2:Y:S04]  /*19de90*/  LDL.LU.64 R26, [R1+0x3878] ;  /* 0x00387800011a7983 */ /* 0x000ea80000300a00 */
[----:B------:R-:W2:Y:S04]  /*19dea0*/  LDL.LU R9, [R1+0x488] ;  /* 0x0004880001097983 */ /* 0x000ea80000300800 */
[----:B------:R-:W2:Y:S04]  /*19deb0*/  LDL.LU.64 R12, [R1+0x3898] ;  /* 0x00389800010c7983 */ /* 0x000ea80000300a00 */
[----:B------:R-:W2:Y:S04]  /*19dec0*/  LDL.LU.64 R10, [R1+0x38a8] ;  /* 0x0038a800010a7983 */ /* 0x000ea80000300a00 */
[----:B------:R-:W2:Y:S04]  /*19ded0*/  LDL.LU.64 R28, [R1+0x3890] ;  /* 0x00389000011c7983 */ /* 0x000ea80000300a00 */
[----:B------:R-:W2:Y:S01]  /*19dee0*/  LDL.LU.64 R14, [R1+0x38a0] ;  /* 0x0038a000010e7983 */ /* 0x000ea20000300a00 */
[----:B0-----:R-:W-:-:S03]  /*19def0*/  PRMT R19, R21, 0x7770, RZ ;  /* 0x0000777015137816 */ /* 0x001fc600000000ff */
[----:B------:R-:W2:Y:S04]  /*19df00*/  LDL.LU.64 R2, [R1+0x38d0] ;  /* 0x0038d00001027983 */ /* 0x000ea80000300a00 */
[----:B------:R-:W2:Y:S04]  /*19df10*/  LDL.LU.64 R4, [R1+0x38f0] ;  /* 0x0038f00001047983 */ /* 0x000ea80000300a00 */
[----:B------:R-:W2:Y:S04]  /*19df20*/  LDL.LU R8, [R1+0x49c] ;  /* 0x00049c0001087983 */ /* 0x000ea80000300800 */
        /* <DEDUP_REMOVED lines=16> */
[----:B------:R-:W-:Y:S01]  /*19e030*/  LOP3.LUT P0, RZ, R0, 0x10, RZ, 0xc0, !PT ;  /* 0x0000001000ff7812 */ /* 0x000fe2000780c0ff */
[----:B----4-:R2:W-:Y:S01]  /*19e040*/  @P5 STG.E.U8 desc[UR4][R22.64], R19 ;  /* 0x0000001316005986 */ /* 0x0105e2000c101104 */
[----:B------:R-:W-:Y:S02]  /*19e050*/  LOP3.LUT P5, RZ, R18, 0x1000, RZ, 0xc0, !PT ;  /* 0x0000100012ff7812 */ /* 0x000fe400078ac0ff */
[----:B--2---:R-:W-:-:S11]  /*19e060*/  PRMT R19, R16, 0x7770, RZ ;  /* 0x0000777010137816 */ /* 0x004fd600000000ff */
        /* <DEDUP_REMOVED lines=75> */
[----:B------:R-:W4:Y:S04]  /*19e520*/  LDL.LU R8, [R1+0x4f4] ;  /* 0x0004f40001087983 */ /* 0x000f280000300800 */
[----:B------:R0:W-:Y:S02]  /*19e530*/  @P0 STG.E.U8 desc[UR4][R14.64], R19 ;  /* 0x000000130e000986 */ /* 0x0001e4000c101104 */
[----:B0-----:R-:W-:-:S02]  /*19e540*/  PRMT R19, R9, 0x7771, RZ ;  /* 0x0000777109137816 */ /* 0x001fc400000000ff */
[----:B------:R-:W4:Y:S04]  /*19e550*/  LDL.LU.64 R14, [R1+0x39b0] ;  /* 0x0039b000010e7983 */ /* 0x000f280000300a00 */
[----:B------:R0:W-:Y:S01]  /*19e560*/  @P5 STG.E.U8 desc[UR4][R2.64], R19 ;  /* 0x0000001302005986 */ /* 0x0001e2000c101104 */
[C---:B------:R-:W-:Y:S02]  /*19e570*/  LOP3.LUT P5, RZ, R18.reuse, 0x200, RZ, 0xc0, !PT ;  /* 0x0000020012ff7812 */ /* 0x040fe400078ac0ff */
        /* <DEDUP_REMOVED lines=79> */
[----:B----4-:R0:W-:Y:S04]  /*19ea70*/  STL [R1+0x5dc0], R25 ;  /* 0x005dc01901007387 */ /* 0x0101e80000100800 */
[----:B0-----:R-:W4:Y:S04]  /*19ea80*/  LDL.LU.64 R24, [R1+0x3a88] ;  /* 0x003a880001187983 */ /* 0x001f280000300a00 */
[----:B------:R-:W4:Y:S01]  /*19ea90*/  LDL.LU.64 R20, [R1+0x3a80] ;  /* 0x003a800001147983 */ /* 0x000f220000300a00 */
[----:B------:R-:W-:-:S04]  /*19eaa0*/  LOP3.LUT R17, R17, 0x7fffffff, RZ, 0xc0, !PT ;  /* 0x7fffffff11117812 */ /* 0x000fc800078ec0ff */
[----:B------:R-:W-:Y:S02]  /*19eab0*/  @P5 LOP3.LUT R17, R17, 0x80000000, RZ, 0xfc, !PT ;  /* 0x8000000011115812 */ /* 0x000fe400078efcff */
        /* <DEDUP_REMOVED lines=17> */
[----:B--2---:R-:W-:Y:S01]  /*19ebd0*/  @P5 STG.E.U8 desc[UR4][R4.64], R19 ;  /* 0x0000001304005986 */ /* 0x004fe2000c101104 */
[----:B------:R-:W-:Y:S02]  /*19ebe0*/  LOP3.LUT P5, RZ, R18, 0x1, RZ, 0xc0, !PT ;  /* 0x0000000112ff7812 */ /* 0x000fe400078ac0ff */
[----:B------:R-:W-:-:S11]  /*19ebf0*/  PRMT R18, R16, 0x7772, RZ ;  /* 0x0000777210127816 */ /* 0x000fd600000000ff */
[----:B---3--:R0:W-:Y:S01]  /*19ec00*/  @P5 STG.E.U8 desc[UR4][R6.64], R18 ;  /* 0x0000001206005986 */ /* 0x0081e2000c101104 */
[C---:B------:R-:W-:Y:S02]  /*19ec10*/  LOP3.LUT P5, RZ, R17.reuse, 0x80000000, RZ, 0xc0, !PT ;  /* 0x8000000011ff7812 */ /* 0x040fe400078ac0ff */
[----:B0-----:R-:W-:Y:S01]  /*19ec20*/  PRMT R18, R16, 0x7773, RZ ;  /* 0x0000777310127816 */ /* 0x001fe200000000ff */
[----:B----4-:R0:W-:Y:S04]  /*19ec30*/  STL.64 [R1+0x5db8], R20 ;  /* 0x005db81401007387 */ /* 0x0101e80000100a00 */
[----:B0-----:R-:W2:Y:S04]  /*19ec40*/  LDL.LU.64 R20, [R1+0x3a68] ;  /* 0x003a680001147983 */ /* 0x001ea80000300a00 */
[----:B------:R-:W3:Y:S04]  /*19ec50*/  LDL.LU.64 R22, [R1+0x3aa0] ;  /* 0x003aa00001167983 */ /* 0x000ee80000300a00 */
        /* <DEDUP_REMOVED lines=12> */
[----:B0-----:R-:W2:Y:S01]  /*19ed20*/  LDL.LU R25, [R1+0x5dc0] ;  /* 0x005dc00001197983 */ /* 0x001ea20000300800 */
[----:B------:R-:W-:-:S02]  /*19ed30*/  LOP3.LUT P5, RZ, R17, 0x40000000, RZ, 0xc0, !PT ;  /* 0x4000000011ff7812 */ /* 0x000fc400078ac0ff */
[----:B--2---:R-:W-:-:S11]  /*19ed40*/  PRMT R18, R25, 0x7770, RZ ;  /* 0x0000777019127816 */ /* 0x004fd600000000ff */
[----:B------:R0:W-:Y:S04]  /*19ed50*/  @P5 STG.E.U8 desc[UR4][R20.64], R18 ;  /* 0x0000001214005986 */ /* 0x0001e8000c101104 */
        /* <DEDUP_REMOVED lines=12> */
[----:B---3--:R0:W-:Y:S01]  /*19ee20*/  @P5 STG.E.U8 desc[UR4][R22.64], R18 ;  /* 0x0000001216005986 */ /* 0x0081e2000c101104 */
[----:B------:R-:W-:Y:S02]  /*19ee30*/  LOP3.LUT P5, RZ, R17, 0x8000000, RZ, 0xc0, !PT ;  /* 0x0800000011ff7812 */ /* 0x000fe400078ac0ff */
[----:B0-----:R-:W-:-:S11]  /*19ee40*/  PRMT R18, R25, 0x7773, RZ ;  /* 0x0000777319127816 */ /* 0x001fd600000000ff */
[----:B----4-:R0:W-:Y:S01]  /*19ee50*/  @P5 STG.E.U8 desc[UR4][R26.64], R18 ;  /* 0x000000121a005986 */ /* 0x0101e2000c101104 */
        /* <DEDUP_REMOVED lines=12> */
[----:B------:R-:W2:Y:S04]  /*19ef20*/  LDL.LU.64 R2, [R1+0x3b38] ;  /* 0x003b380001027983 */ /* 0x000ea80000300a00 */
        /* <DEDUP_REMOVED lines=65> */
[----:B------:R-:W3:Y:S10]  /*19f340*/  LDL.LU.64 R14, [R1+0x3c20] ;  /* 0x003c2000010e7983 */ /* 0x000ef40000300a00 */
[----:B------:R0:W-:Y:S01]  /*19f350*/  @P5 STG.E.U8 desc[UR4][R4.64], R18 ;  /* 0x0000001204005986 */ /* 0x0001e2000c101104 */
[----:B------:R-:W-:-:S02]  /*19f360*/  LOP3.LUT P5, RZ, R17, 0x1000000, RZ, 0xc0, !PT ;  /* 0x0100000011ff7812 */ /* 0x000fc400078ac0ff */
[----:B0-----:R-:W-:Y:S01]  /*19f370*/  PRMT R18, R19, 0x7771, RZ ;  /* 0x0000777113127816 */ /* 0x001fe200000000ff */
[----:B------:R-:W3:Y:S04]  /*19f380*/  LDL.LU.64 R4, [R1+0x3bf0] ;  /* 0x003bf00001047983 */ /* 0x000ee80000300a00 */
[----:B------:R-:W3:Y:S06]  /*19f390*/  LDL.LU R2, [R1+0x4d8] ;  /* 0x0004d80001027983 */ /* 0x000eec0000300800 */
        /* <DEDUP_REMOVED lines=40> */
[----:B0-----:R-:W-:-:S05]  /*19f620*/  PRMT R18, R2, 0x7771, RZ ;  /* 0x0000777102127816 */ /* 0x001fca00000000ff */
[----:B--2---:R0:W-:Y:S01]  /*19f630*/  @P0 STG.E.U8 desc[UR4][R6.64], R18 ;  /* 0x0000001206000986 */ /* 0x0041e2000c101104 */
[----:B------:R-:W-:-:S03]  /*19f640*/  LOP3.LUT P2, RZ, R9, 0x80000000, RZ, 0xc0, !PT ;  /* 0x8000000009ff7812 */ /* 0x000fc6000784c0ff */
[----:B0-----:R-:W2:Y:S04]  /*19f650*/  LDL.LU.64 R6, [R1+0x3c38] ;  /* 0x003c380001067983 */ /* 0x001ea80000300a00 */
[----:B------:R-:W3:Y:S01]  /*19f660*/  LDL.LU.64 R8, [R1+0x3c50] ;  /* 0x003c500001087983 */ /* 0x000ee20000300a00 */
[----:B------:R-:W-:-:S03]  /*19f670*/  PRMT R18, R2, 0x7772, RZ ;  /* 0x0000777202127816 */ /* 0x000fc600000000ff */
        /* <DEDUP_REMOVED lines=44> */
[C---:B0-----:R-:W-:Y:S01]  /*19f940*/  PRMT R18, R3.reuse, 0x7771, RZ ;  /* 0x0000777103127816 */ /* 0x041fe200000000ff */
[----:B------:R-:W4:Y:S04]  /*19f950*/  LDL.LU R4, [R1+0x4cc] ;  /* 0x0004cc0001047983 */ /* 0x000f280000300800 */
[----:B------:R-:W4:Y:S04]  /*19f960*/  LDL.LU.64 R22, [R1+0x3c98] ;  /* 0x003c980001167983 */ /* 0x000f280000300a00 */
[----:B------:R-:W4:Y:S04]  /*19f970*/  LDL.LU.64 R24, [R1+0x3cb8] ;  /* 0x003cb80001187983 */ /* 0x000f280000300a00 */
[----:B------:R-:W4:Y:S04]  /*19f980*/  LDL.LU R5, [R1+0x550] ;  /* 0x0005500001057983 */ /* 0x000f280000300800 */
[----:B------:R0:W-:Y:S04]  /*19f990*/  @P0 STG.E.U8 desc[UR4][R10.64], R18 ;  /* 0x000000120a000986 */ /* 0x0001e8000c101104 */
[----:B------:R-:W4:Y:S04]  /*19f9a0*/  LDL.LU.64 R26, [R1+0x3cd8] ;  /* 0x003cd800011a7983 */ /* 0x000f280000300a00 */
[----:B------:R-:W4:Y:S01]  /*19f9b0*/  LDL.LU.64 R12, [R1+0x3cf8] ;  /* 0x003cf800010c7983 */ /* 0x000f220000300a00 */
[----:B0-----:R-:W-:-:S03]  /*19f9c0*/  PRMT R18, R3, 0x7772, RZ ;  /* 0x0000777203127816 */ /* 0x001fc600000000ff */
[----:B------:R-:W4:Y:S04]  /*19f9d0*/  LDL.LU.64 R10, [R1+0x3cd0] ;  /* 0x003cd000010a7983 */ /* 0x000f280000300a00 */
[----:B------:R0:W-:Y:S01]  /*19f9e0*/  @P5 STG.E.U8 desc[UR4][R14.64], R18 ;  /* 0x000000120e005986 */ /* 0x0001e2000c101104 */
[----:B------:R-:W-:Y:S02]  /*19f9f0*/  LOP3.LUT P5, RZ, R17, 0x20000, RZ, 0xc0, !PT ;  /* 0x0002000011ff7812 */ /* 0x000fe400078ac0ff */
[----:B0-----:R-:W-:Y:S01]  /*19fa00*/  PRMT R18, R3, 0x7773, RZ ;  /* 0x0000777303127816 */ /* 0x001fe200000000ff */
[----:B------:R-:W4:Y:S04]  /*19fa10*/  LDL.LU.64 R14, [R1+0x3cf0] ;  /* 0x003cf000010e7983 */ /* 0x000f280000300a00 */
[----:B------:R-:W4:Y:S06]  /*19fa20*/  LDL.LU.64 R2, [R1+0x3d18] ;  /* 0x003d180001027983 */ /* 0x000f2c0000300a00 */
[----:B--2---:R0:W-:Y:S01]  /*19fa30*/  @P5 STG.E.U8 desc[UR4][R6.64], R18 ;  /* 0x0000001206005986 */ /* 0x0041e2000c101104 */
[----:B------:R-:W-:-:S02]  /*19fa40*/  LOP3.LUT P5, RZ, R17, 0x10000, RZ, 0xc0, !PT ;  /* 0x0001000011ff7812 */ /* 0x000fc400078ac0ff */
[----:B0-----:R-:W-:Y:S01]  /*19fa50*/  PRMT R18, R29, 0x7770, RZ ;  /* 0x000077701d127816 */ /* 0x001fe200000000ff */
[----:B------:R-:W2:Y:S04]  /*19fa60*/  LDL.LU.64 R6, [R1+0x3d48] ;  /* 0x003d480001067983 */ /* 0x000ea80000300a00 */
[----:B------:R-:W2:Y:S06]  /*19fa70*/  LDL.LU R28, [R1+0x540] ;  /* 0x00054000011c7983 */ /* 0x000eac0000300800 */
        /* <DEDUP_REMOVED lines=38> */
[----:B--2---:R0:W-:Y:S02]  /*19fce0*/  @P1 STG.E.U8 desc[UR4][R6.64], R18 ;  /* 0x0000001206001986 */ /* 0x0041e4000c101104 */
[----:B0-----:R-:W-:-:S05]  /*19fcf0*/  PRMT R18, R28, 0x7770, RZ ;  /* 0x000077701c127816 */ /* 0x001fca00000000ff */
[----:B---3--:R0:W-:Y:S04]  /*19fd00*/  @P0 STG.E.U8 desc[UR4][R8.64], R18 ;  /* 0x0000001208000986 */ /* 0x0081e8000c101104 */
[----:B0-----:R-:W2:Y:S01]  /*19fd10*/  LDL.LU.64 R8, [R1+0x3d78] ;  /* 0x003d780001087983 */ /* 0x001ea20000300a00 */
[C---:B------:R-:W-:Y:S02]  /*19fd20*/  LOP3.LUT P5, RZ, R0.reuse, 0x20000000, RZ, 0xc0, !PT ;  /* 0x2000000000ff7812 */ /* 0x040fe400078ac0ff */
[----:B------:R-:W-:Y:S02]  /*19fd30*/  LOP3.LUT R17, R17, 0xfffffffb, RZ, 0xc0, !PT ;  /* 0xfffffffb11117812 */ /* 0x000fe400078ec0ff */
[C---:B------:R-:W-:Y:S02]  /*19fd40*/  LOP3.LUT P3, RZ, R0.reuse, 0x20000, RZ, 0xc0, !PT ;  /* 0x0002000000ff7812 */ /* 0x040fe4000786c0ff */
[----:B------:R-:W-:-:S02]  /*19fd50*/  LOP3.LUT P2, RZ, R0, 0x40000, RZ, 0xc0, !PT ;  /* 0x0004000000ff7812 */ /* 0x000fc4000784c0ff */
[----:B------:R-:W-:Y:S01]  /*19fd60*/  PRMT R18, R28, 0x7771, RZ ;  /* 0x000077711c127816 */ /* 0x000fe200000000ff */
[----:B------:R-:W3:Y:S04]  /*19fd70*/  LDL.LU.64 R6, [R1+0x3db8] ;  /* 0x003db80001067983 */ /* 0x000ee80000300a00 */
[----:B------:R-:W3:Y:S04]  /*19fd80*/  LDL.LU.64 R14, [R1+0x3d70] ;  /* 0x003d7000010e7983 */ /* 0x000ee80000300a00 */
[----:B------:R-:W3:Y:S04]  /*19fd90*/  LDL.LU.64 R2, [R1+0x3db0] ;  /* 0x003db00001027983 */ /* 0x000ee80000300a00 */
[----:B------:R-:W3:Y:S04]  /*19fda0*/  LDL.LU R10, [R1+0x554] ;  /* 0x00055400010a7983 */ /* 0x000ee80000300800 */
[----:B------:R-:W3:Y:S01]  /*19fdb0*/  LDL.LU R11, [R1+0xd90] ;  /* 0x000d9000010b7983 */ /* 0x000ee20000300800 */
        /* <DEDUP_REMOVED lines=24> */
[----:B------:R-:W-:-:S03]  /*19ff40*/  LOP3.LUT P4, RZ, R0, 0x80000000, RZ, 0xc0, !PT ;  /* 0x8000000000ff7812 */ /* 0x000fc6000788c0ff */
[----:B------:R-:W-:Y:S02]  /*19ff50*/  @P5 LOP3.LUT R17, R17, 0x200, RZ, 0xfc, !PT ;  /* 0x0000020011115812 */ /* 0x000fe400078efcff */
[----:B------:R-:W-:Y:S01]  /*19ff60*/  LOP3.LUT P5, RZ, R0, 0x200000, RZ, 0xc0, !PT ;  /* 0x0020000000ff7812 */ /* 0x000fe200078ac0ff */
[----:B----4-:R0:W-:Y:S02]  /*19ff70*/  @P3 STG.E.U8 desc[UR4][R4.64], R18 ;  /* 0x0000001204003986 */ /* 0x0101e4000c101104 */
[C---:B0-----:R-:W-:Y:S02]  /*19ff80*/  PRMT R18, R28.reuse, 0x7772, RZ ;  /* 0x000077721c127816 */ /* 0x041fe400000000ff */
[----:B------:R-:W4:Y:S04]  /*19ff90*/  LDL.LU.64 R4, [R1+0x3de8] ;  /* 0x003de80001047983 */ /* 0x000f280000300a00 */
[----:B------:R-:W4:Y:S04]  /*19ffa0*/  LDL.LU R0, [R1+0x544] ;  /* 0x0005440001007983 */ /* 0x000f280000300800 */
[----:B--2---:R0:W-:Y:S04]  /*19ffb0*/  @P2 STG.E.U8 desc[UR4][R8.64], R18 ;  /* 0x0000001208002986 */ /* 0x0041e8000c101104 */
[----:B0-----:R-:W2:Y:S04]  /*19ffc0*/  LDL.LU.64 R8, [R1+0x3e18] ;  /* 0x003e180001087983 */ /* 0x001ea80000300a00 */
[----:B------:R-:W3:Y:S04]  /*19ffd0*/  LDL.LU.64 R20, [R1+0x3e38] ;  /* 0x003e380001147983 */ /* 0x000ee80000300a00 */
[----:B---3--:R0:W-:Y:S04]  /*19ffe0*/  STL.64 [R1+0x5d88], R20 ;  /* 0x005d881401007387 */ /* 0x0081e80000100a00 */
[----:B0-----:R-:W3:Y:S01]  /*19fff0*/  LDL.LU.64 R20, [R1+0x3e10] ;  /* 0x003e100001147983 */ /* 0x001ee20000300a00 */
[----:B------:R-:W-:-:S05]  /*1a0000*/  PRMT R18, R28, 0x7773, RZ ;  /* 0x000077731c127816 */ /* 0x000fca00000000ff */
[----:B------:R0:W-:Y:S02]  /*1a0010*/  @P1 STG.E.U8 desc[UR4][R6.64], R18 ;  /* 0x0000001206001986 */ /* 0x0001e4000c101104 */
[----:B0-----:R-:W-:-:S05]  /*1a0020*/  PRMT R18, R10, 0x7770, RZ ;  /* 0x000077700a127816 */ /* 0x001fca00000000ff */
[----:B------:R0:W-:Y:S02]  /*1a0030*/  @P0 STG.E.U8 desc[UR4][R14.64], R18 ;  /* 0x000000120e000986 */ /* 0x0001e4000c101104 */
[----:B0-----:R-:W-:-:S05]  /*1a0040*/  PRMT R18, R10, 0x7771, RZ ;  /* 0x000077710a127816 */ /* 0x001fca00000000ff */
[----:B------:R-:W-:Y:S04]  /*1a0050*/  @P5 STG.E.U8 desc[UR4][R2.64], R18 ;  /* 0x0000001202005986 */ /* 0x000fe8000c101104 */
[----:B---3--:R0:W-:Y:S04]  /*1a0060*/  STL.64 [R1+0x5d90], R20 ;  /* 0x005d901401007387 */ /* 0x0081e80000100a00 */
[----:B0-----:R-:W3:Y:S01]  /*1a0070*/  LDL.LU.64 R20, [R1+0x3de0] ;  /* 0x003de00001147983 */ /* 0x001ee20000300a00 */
[C---:B------:R-:W-:Y:S02]  /*1a0080*/  LOP3.LUT P5, RZ, R17.reuse, 0x200, RZ, 0xc0, !PT ;  /* 0x0000020011ff7812 */ /* 0x040fe400078ac0ff */
[----:B------:R-:W-:Y:S01]  /*1a0090*/  PRMT R18, R10, 0x7772, RZ ;  /* 0x000077720a127816 */ /* 0x000fe200000000ff */
[----:B------:R-:W3:Y:S04]  /*1a00a0*/  LDL.LU.64 R22, [R1+0x3e70] ;  /* 0x003e700001167983 */ /* 0x000ee80000300a00 */
[----:B------:R-:W3:Y:S04]  /*1a00b0*/  LDL.LU R6, [R1+0x558] ;  /* 0x0005580001067983 */ /* 0x000ee80000300800 */
[----:B------:R-:W3:Y:S04]  /*1a00c0*/  LDL.LU.64 R24, [R1+0x3e30] ;  /* 0x003e300001187983 */ /* 0x000ee80000300a00 */
[----:B------:R-:W3:Y:S04]  /*1a00d0*/  LDL.LU.64 R26, [R1+0x3e68] ;  /* 0x003e6800011a7983 */ /* 0x000ee80000300a00 */
[----:B------:R-:W3:Y:S04]  /*1a00e0*/  LDL.LU R7, [R1+0x548] ;  /* 0x0005480001077983 */ /* 0x000ee80000300800 */
[----:B------:R-:W3:Y:S04]  /*1a00f0*/  LDL.LU.64 R12, [R1+0x3ea8] ;  /* 0x003ea800010c7983 */ /* 0x000ee80000300a00 */
[----:B------:R-:W3:Y:S04]  /*1a0100*/  LDL.LU.64 R28, [R1+0x3ee8] ;  /* 0x003ee800011c7983 */ /* 0x000ee80000300a00 */
[----:B------:R-:W3:Y:S04]  /*1a0110*/  LDL.LU.64 R14, [R1+0x3ea0] ;  /* 0x003ea000010e7983 */ /* 0x000ee80000300a00 */
[----:B------:R-:W3:Y:S04]  /*1a0120*/  LDL.LU.64 R2, [R1+0x3ee0] ;  /* 0x003ee00001027983 */ /* 0x000ee80000300a00 */
        /* <DEDUP_REMOVED lines=19> */
[----:B------:R-:W-:-:S03]  /*1a0260*/  LOP3.LUT P0, RZ, R11, 0x8, RZ, 0xc0, !PT ;  /* 0x000000080bff7812 */ /* 0x000fc6000780c0ff */
[----:B---3--:R0:W-:Y:S01]  /*1a0270*/  @P5 STG.E.U8 desc[UR4][R20.64], R18 ;  /* 0x0000001214005986 */ /* 0x0081e2000c101104 */
        /* <DEDUP_REMOVED lines=12> */
[----:B------:R-:W3:Y:S04]  /*1a0340*/  LDL.LU.64 R12, [R1+0x3f30] ;  /* 0x003f3000010c7983 */ /* 0x000ee80000300a00 */
[----:B------:R0:W-:Y:S02]  /*1a0350*/  @P4 STG.E.U8 desc[UR4][R28.64], R18 ;  /* 0x000000121c004986 */ /* 0x0001e4000c101104 */
[----:B0-----:R-:W-:-:S05]  /*1a0360*/  PRMT R18, R7, 0x7770, RZ ;  /* 0x0000777007127816 */ /* 0x001fca00000000ff */
[----:B------:R0:W-:Y:S02]  /*1a0370*/  @P3 STG.E.U8 desc[UR4][R14.64], R18 ;  /* 0x000000120e003986 */ /* 0x0001e4000c101104 */
[----:B0-----:R-:W-:-:S05]  /*1a0380*/  PRMT R18, R7, 0x7771, RZ ;  /* 0x0000777107127816 */ /* 0x001fca00000000ff */
[----:B------:R0:W-:Y:S02]  /*1a0390*/  @P2 STG.E.U8 desc[UR4][R2.64], R18 ;  /* 0x0000001202002986 */ /* 0x0001e4000c101104 */
[----:B0-----:R-:W-:-:S05]  /*1a03a0*/  PRMT R18, R7, 0x7772, RZ ;  /* 0x0000777207127816 */ /* 0x001fca00000000ff */
[----:B----4-:R0:W-:Y:S02]  /*1a03b0*/  @P1 STG.E.U8 desc[UR4][R4.64], R18 ;  /* 0x0000001204001986 */ /* 0x0101e4000c101104 */
[----:B0-----:R-:W-:Y:S02]  /*1a03c0*/  PRMT R18, R7, 0x7773, RZ ;  /* 0x0000777307127816 */ /* 0x001fe400000000ff */
[----:B------:R-:W4:Y:S04]  /*1a03d0*/  LDL.LU.64 R6, [R1+0x3f58] ;  /* 0x003f580001067983 */ /* 0x000f280000300a00 */
[----:B--2---:R0:W-:Y:S04]  /*1a03e0*/  @P0 STG.E.U8 desc[UR4][R8.64], R18 ;  /* 0x0000001208000986 */ /* 0x0041e8000c101104 */
[----:B------:R-:W2:Y:S04]  /*1a03f0*/  LDL.LU.64 R28, [R1+0x3f90] ;  /* 0x003f9000011c7983 */ /* 0x000ea80000300a00 */
[----:B0-----:R-:W3:Y:S01]  /*1a0400*/  LDL.LU R8, [R1+0x55c] ;  /* 0x00055c0001087983 */ /* 0x001ee20000300800 */
[----:B------:R-:W-:-:S02]  /*1a0410*/  LOP3.LUT P3, RZ, R11, 0x10, RZ, 0xc0, !PT ;  /* 0x000000100bff7812 */ /* 0x000fc4000786c0ff */
[----:B------:R-:W-:Y:S01]  /*1a0420*/  LOP3.LUT P2, RZ, R11, 0x20, RZ, 0xc0, !PT ;  /* 0x000000200bff7812 */ /* 0x000fe2000784c0ff */
[----:B------:R-:W2:Y:S04]  /*1a0430*/  LDL.LU.64 R14, [R1+0x3fc0] ;  /* 0x003fc000010e7983 */ /* 0x000ea80000300a00 */
[----:B------:R-:W2:Y:S04]  /*1a0440*/  LDL.LU.64 R2, [R1+0x3f88] ;  /* 0x003f880001027983 */ /* 0x000ea80000300a00 */
[----:B------:R-:W2:Y:S04]  /*1a0450*/  LDL.LU.64 R4, [R1+0x3fb8] ;  /* 0x003fb80001047983 */ /* 0x000ea80000300a00 */
[----:B------:R-:W2:Y:S01]  /*1a0460*/  LDL.LU R9, [R1+0x54c] ;  /* 0x00054c0001097983 */ /* 0x000ea20000300800 */
[----:B---3--:R-:W-:-:S05]  /*1a0470*/  PRMT R18, R8, 0x7770, RZ ;  /* 0x0000777008127816 */ /* 0x008fca00000000ff */
[----:B------:R0:W-:Y:S02]  /*1a0480*/  @P3 STG.E.U8 desc[UR4][R12.64], R18 ;  /* 0x000000120c003986 */ /* 0x0001e4000c101104 */
[----:B0-----:R-:W-:-:S05]  /*1a0490*/  PRMT R18, R8, 0x7771, RZ ;  /* 0x0000777108127816 */ /* 0x001fca00000000ff */
[----:B----4-:R0:W-:Y:S04]  /*1a04a0*/  @P2 STG.E.U8 desc[UR4][R6.64], R18 ;  /* 0x0000001206002986 */ /* 0x0101e8000c101104 */
[----:B0-----:R-:W3:Y:S04]  /*1a04b0*/  LDL.LU.64 R6, [R1+0x4000] ;  /* 0x0040000001067983 */ /* 0x001ee80000300a00 */
[----:B------:R-:W4:Y:S04]  /*1a04c0*/  LDL.LU R10, [R1+0x530] ;  /* 0x00053000010a7983 */ /* 0x000f280000300800 */
        /* <DEDUP_REMOVED lines=24> */
[----:B------:R-:W-:Y:S02]  /*1a0650*/  LOP3.LUT P0, RZ, R11, 0x80, RZ, 0xc0, !PT ;  /* 0x000000800bff7812 */ /* 0x000fe4000780c0ff */
[----:B------:R-:W-:Y:S01]  /*1a0660*/  PRMT R18, R8, 0x7772, RZ ;  /* 0x0000777208127816 */ /* 0x000fe200000000ff */
        /* <DEDUP_REMOVED lines=15> */
[----:B0-----:R-:W-:-:S05]  /*1a0760*/  PRMT R18, R9, 0x7770, RZ ;  /* 0x0000777009127816 */ /* 0x001fca00000000ff */
[----:B------:R0:W-:Y:S01]  /*1a0770*/  @P5 STG.E.U8 desc[UR4][R2.64], R18 ;  /* 0x0000001202005986 */ /* 0x0001e2000c101104 */
[----:B------:R-:W-:Y:S02]  /*1a0780*/  LOP3.LUT P5, RZ, R17, 0x2, RZ, 0xc0, !PT ;  /* 0x0000000211ff7812 */ /* 0x000fe400078ac0ff */
[----:B0-----:R-:W-:-:S11]  /*1a0790*/  PRMT R18, R9, 0x7771, RZ ;  /* 0x0000777109127816 */ /* 0x001fd600000000ff */
[----:B------:R0:W-:Y:S01]  /*1a07a0*/  @P5 STG.E.U8 desc[UR4][R4.64], R18 ;  /* 0x0000001204005986 */ /* 0x0001e2000c101104 */
[----:B------:R-:W-:Y:S02]  /*1a07b0*/  LOP3.LUT P5, RZ, R17, 0x1, RZ, 0xc0, !PT ;  /* 0x0000000111ff7812 */ /* 0x000fe400078ac0ff */
[----:B------:R-:W-:Y:S01]  /*1a07c0*/  PRMT R17, R9, 0x7772, RZ ;  /* 0x0000777209117816 */ /* 0x000fe200000000ff */
[----:B0-----:R-:W4:Y:S10]  /*1a07d0*/  LDL.LU.64 R18, [R1+0x3ff8] ;  /* 0x003ff80001127983 */ /* 0x001f340000300a00 */
[----:B---3--:R0:W-:Y:S01]  /*1a07e0*/  @P5 STG.E.U8 desc[UR4][R6.64], R17 ;  /* 0x0000001106005986 */ /* 0x0081e2000c101104 */
[----:B------:R-:W-:-:S03]  /*1a07f0*/  LOP3.LUT P5, RZ, R16, 0x80000000, RZ, 0xc0, !PT ;  /* 0x8000000010ff7812 */ /* 0x000fc600078ac0ff */
[----:B------:R-:W3:Y:S04]  /*1a0800*/  LDL.LU.64 R14, [R1+0x40e8] ;  /* 0x0040e800010e7983 */ /* 0x000ee80000300a00 */
[----:B------:R-:W3:Y:S04]  /*1a0810*/  LDL.LU.64 R2, [R1+0x40b0] ;  /* 0x0040b00001027983 */ /* 0x000ee80000300a00 */
[----:B------:R-:W3:Y:S01]  /*1a0820*/  LDL.LU.64 R4, [R1+0x40e0] ;  /* 0x0040e00001047983 */ /* 0x000ee20000300a00 */
[----:B0-----:R-:W-:-:S03]  /*1a0830*/  PRMT R17, R9, 0x7773, RZ ;  /* 0x0000777309117816 */ /* 0x001fc600000000ff */
[----:B------:R-:W3:Y:S04]  /*1a0840*/  LDL.LU.64 R6, [R1+0x40a8] ;  /* 0x0040a80001067983 */ /* 0x000ee80000300a00 */
[----:B--2---:R0:W-:Y:S04]  /*1a0850*/  @P5 STG.E.U8 desc[UR4][R20.64], R17 ;  /* 0x0000001114005986 */ /* 0x0041e8000c101104 */
[----:B0-----:R-:W2:Y:S01]  /*1a0860*/  LDL.LU.64 R20, [R1+0x5d80] ;  /* 0x005d800001147983 */ /* 0x001ea20000300a00 */
[----:B------:R-:W-:Y:S02]  /*1a0870*/  LOP3.LUT P5, RZ, R16, 0x40000000, RZ, 0xc0, !PT ;  /* 0x4000000010ff7812 */ /* 0x000fe400078ac0ff */
[----:B----4-:R-:W-:-:S02]  /*1a0880*/  PRMT R17, R10, 0x7770, RZ ;  /* 0x000077700a117816 */ /* 0x010fc400000000ff */
[C---:B------:R-:W-:Y:S02]  /*1a0890*/  LOP3.LUT P6, RZ, R11.reuse, 0x20000, RZ, 0xc0, !PT ;  /* 0x000200000bff7812 */ /* 0x040fe400078cc0ff */
[C---:B------:R-:W-:Y:S02]  /*1a08a0*/  LOP3.LUT P4, RZ, R11.reuse, 0x40000, RZ, 0xc0, !PT ;  /* 0x000400000bff7812 */ /* 0x040fe4000788c0ff */
[C---:B------:R-:W-:Y:S02]  /*1a08b0*/  LOP3.LUT P3, RZ, R11.reuse, 0x80000, RZ, 0xc0, !PT ;  /* 0x000800000bff7812 */ /* 0x040fe4000786c0ff */
[C---:B------:R-:W-:Y:S02]  /*1a08c0*/  LOP3.LUT P2, RZ, R11.reuse, 0x100000, RZ, 0xc0, !PT ;  /* 0x001000000bff7812 */ /* 0x040fe4000784c0ff */
[C---:B------:R-:W-:Y:S02]  /*1a08d0*/  LOP3.LUT P1, RZ, R11.reuse, 0x200000, RZ, 0xc0, !PT ;  /* 0x002000000bff7812 */ /* 0x040fe4000782c0ff */
[----:B------:R-:W-:Y:S01]  /*1a08e0*/  LOP3.LUT P0, RZ, R11, 0x400000, RZ, 0xc0, !PT ;  /* 0x004000000bff7812 */ /* 0x000fe2000780c0ff */
[----:B------:R-:W4:Y:S04]  /*1a08f0*/  LDL.LU R9, [R1+0xd94] ;  /* 0x000d940001097983 */ /* 0x000f280000300800 */
[----:B------:R0:W-:Y:S01]  /*1a0900*/  @P5 STG.E.U8 desc[UR4][R18.64], R17 ;  /* 0x0000001112005986 */ /* 0x0001e2000c101104 */
[----:B------:R-:W-:-:S02]  /*1a0910*/  LOP3.LUT P5, RZ, R16, 0x20000000, RZ, 0xc0, !PT ;  /* 0x2000000010ff7812 */ /* 0x000fc400078ac0ff */
[----:B0-----:R-:W-:-:S11]  /*1a0920*/  PRMT R17, R10, 0x7771, RZ ;  /* 0x000077710a117816 */ /* 0x001fd600000000ff */
        /* <DEDUP_REMOVED lines=37> */
[----:B------:R-:W2:Y:S01]  /*1a0b80*/  LDL.LU.64 R18, [R1+0x3e58] ;  /* 0x003e580001127983 */ /* 0x000ea20000300a00 */
[----:B----4-:R-:W-:Y:S02]  /*1a0b90*/  LOP3.LUT P5, RZ, R9, 0x8, RZ, 0xc0, !PT ;  /* 0x0000000809ff7812 */ /* 0x010fe400078ac0ff */
        /* <DEDUP_REMOVED lines=38> */
[----:B------:R-:W4:Y:S04]  /*1a0e00*/  LDL.LU.64 R28, [R1+0x3d28] ;  /* 0x003d2800011c7983 */ /* 0x000f280000300a00 */
[----:B------:R0:W-:Y:S02]  /*1a0e10*/  @P0 STG.E.U8 desc[UR4][R14.64], R17 ;  /* 0x000000110e000986 */ /* 0x0001e4000c101104 */
[----:B0-----:R-:W-:-:S02]  /*1a0e20*/  PRMT R17, R8, 0x7773, RZ ;  /* 0x0000777308117816 */ /* 0x001fc400000000ff */
[----:B------:R-:W4:Y:S04]  /*1a0e30*/  LDL.LU.64 R14, [R1+0x3d60] ;  /* 0x003d6000010e7983 */ /* 0x000f280000300a00 */
[----:B------:R-:W4:Y:S04]  /*1a0e40*/  LDL.LU R8, [R1+0x51c] ;  /* 0x00051c0001087983 */ /* 0x000f280000300800 */
[----:B------:R0:W-:Y:S01]  /*1a0e50*/  @P5 STG.E.U8 desc[UR4][R2.64], R17 ;  /* 0x0000001102005986 */ /* 0x0001e2000c101104 */
[----:B------:R-:W-:Y:S02]  /*1a0e60*/  LOP3.LUT P5, RZ, R16, 0x2000000, RZ, 0xc0, !PT ;  /* 0x0200000010ff7812 */ /* 0x000fe400078ac0ff */
[----:B0-----:R-:W-:Y:S01]  /*1a0e70*/  PRMT R17, R26, 0x7770, RZ ;  /* 0x000077701a117816 */ /* 0x001fe200000000ff */
[----:B------:R-:W4:Y:S10]  /*1a0e80*/  LDL.LU.64 R2, [R1+0x3da0] ;  /* 0x003da00001027983 */ /* 0x000f340000300a00 */
[----:B------:R0:W-:Y:S01]  /*1a0e90*/  @P5 STG.E.U8 desc[UR4][R4.64], R17 ;  /* 0x0000001104005986 */ /* 0x0001e2000c101104 */
[----:B------:R-:W-:-:S02]  /*1a0ea0*/  LOP3.LUT P5, RZ, R16, 0x1000000, RZ, 0xc0, !PT ;  /* 0x0100000010ff7812 */ /* 0x000fc400078ac0ff */
[----:B0-----:R-:W-:Y:S01]  /*1a0eb0*/  PRMT R17, R26, 0x7771, RZ ;  /* 0x000077711a117816 */ /* 0x001fe200000000ff */
[----:B------:R-:W4:Y:S10]  /*1a0ec0*/  LDL.LU.64 R4, [R1+0x3d58] ;  /* 0x003d580001047983 */ /* 0x000f340000300a00 */
[----:B---3--:R0:W-:Y:S01]  /*1a0ed0*/  @P5 STG.E.U8 desc[UR4][R6.64], R17 ;  /* 0x0000001106005986 */ /* 0x0081e2000c101104 */
[----:B------:R-:W-:-:S02]  /*1a0ee0*/  LOP3.LUT P5, RZ, R16, 0x800000, RZ, 0xc0, !PT ;  /* 0x0080000010ff7812 */ /* 0x000fc400078ac0ff */
[----:B0-----:R-:W-:Y:S01]  /*1a0ef0*/  PRMT R17, R26, 0x7772, RZ ;  /* 0x000077721a117816 */ /* 0x001fe200000000ff */
[----:B------:R-:W3:Y:S10]  /*1a0f00*/  LDL.LU.64 R6, [R1+0x3d98] ;  /* 0x003d980001067983 */ /* 0x000ef40000300a00 */
[----:B--2---:R0:W-:Y:S04]  /*1a0f10*/  @P5 STG.E.U8 desc[UR4][R18.64], R17 ;  /* 0x0000001112005986 */ /* 0x0041e8000c101104 */
[----:B0-----:R-:W2:Y:S01]  /*1a0f20*/  LDL.LU.64 R18, [R1+0x5d78] ;  /* 0x005d780001127983 */ /* 0x001ea20000300a00 */
        /* <DEDUP_REMOVED lines=32> */
[----:B---3--:R0:W-:Y:S04]  /*1a1130*/  @P0 STG.E.U8 desc[UR4][R6.64], R17 ;  /* 0x0000001106000986 */ /* 0x0081e8000c101104 */
[----:B0-----:R-:W2:Y:S04]  /*1a1140*/  LDL.LU.64 R6, [R1+0x3dd8] ;  /* 0x003dd80001067983 */ /* 0x001ea80000300a00 */
[----:B------:R-:W3:Y:S01]  /*1a1150*/  LDL.LU.64 R28, [R1+0x3e08] ;  /* 0x003e0800011c7983 */ /* 0x000ee20000300a00 */
[C---:B------:R-:W-:Y:S02]  /*1a1160*/  LOP3.LUT P3, RZ, R9.reuse, 0x400, RZ, 0xc0, !PT ;  /* 0x0000040009ff7812 */ /* 0x040fe4000786c0ff */
[----:B------:R-:W-:-:S02]  /*1a1170*/  LOP3.LUT P2, RZ, R9, 0x800, RZ, 0xc0, !PT ;  /* 0x0000080009ff7812 */ /* 0x000fc4000784c0ff */
[C---:B------:R-:W-:Y:S01]  /*1a1180*/  PRMT R17, R8.reuse, 0x7772, RZ ;  /* 0x0000777208117816 */ /* 0x040fe200000000ff */
[----:B------:R-:W4:Y:S04]  /*1a1190*/  LDL.LU.64 R26, [R1+0x3dd0] ;  /* 0x003dd000011a7983 */ /* 0x000f280000300a00 */
[----:B------:R-:W4:Y:S04]  /*1a11a0*/  LDL.LU.64 R12, [R1+0x3e00] ;  /* 0x003e0000010c7983 */ /* 0x000f280000300a00 */
[----:B------:R-:W4:Y:S04]  /*1a11b0*/  LDL.LU.64 R10, [R1+0x3e28] ;  /* 0x003e2800010a7983 */ /* 0x000f280000300a00 */
[----:B------:R-:W4:Y:S04]  /*1a11c0*/  LDL.LU R3, [R1+0x520] ;  /* 0x0005200001037983 */ /* 0x000f280000300800 */
[----:B------:R-:W4:Y:S04]  /*1a11d0*/  LDL.LU.64 R4, [R1+0x3e50] ;  /* 0x003e500001047983 */ /* 0x000f280000300a00 */
[----:B------:R-:W4:Y:S04]  /*1a11e0*/  LDL.LU R14, [R1+0x500] ;  /* 0x00050000010e7983 */ /* 0x000f280000300800 */
[----:B--2---:R0:W-:Y:S02]  /*1a11f0*/  @P3 STG.E.U8 desc[UR4][R6.64], R17 ;  /* 0x0000001106003986 */ /* 0x0041e4000c101104 */
[----:B0-----:R-:W-:-:S02]  /*1a1200*/  PRMT R17, R8, 0x7773, RZ ;  /* 0x0000777308117816 */ /* 0x001fc400000000ff */
[----:B------:R-:W2:Y:S04]  /*1a1210*/  LDL.LU.64 R6, [R1+0x3e20] ;  /* 0x003e200001067983 */ /* 0x000ea80000300a00 */
[----:B---3--:R0:W-:Y:S04]  /*1a1220*/  @P2 STG.E.U8 desc[UR4][R28.64], R17 ;  /* 0x000000111c002986 */ /* 0x0081e8000c101104 */
        /* <DEDUP_REMOVED lines=29> */
[----:B------:R-:W4:Y:S04]  /*1a1400*/  LDL.LU R0, [R1+0x524] ;  /* 0x0005240001007983 */ /* 0x000f280000300800 */
[----:B------:R-:W4:Y:S01]  /*1a1410*/  LDL.LU.64 R20, [R1+0x3e88] ;  /* 0x003e880001147983 */ /* 0x000f220000300a00 */
[----:B------:R-:W-:-:S03]  /*1a1420*/  LOP3.LUT R16, R16, 0xfffdffff, RZ, 0xc0, !PT ;  /* 0xfffdffff10107812 */ /* 0x000fc600078ec0ff */
[----:B------:R-:W4:Y:S04]  /*1a1430*/  LDL.LU.64 R22, [R1+0x3ec8] ;  /* 0x003ec80001167983 */ /* 0x000f280000300a00 */
[----:B------:R-:W4:Y:S04]  /*1a1440*/  LDL.LU.64 R24, [R1+0x3f00] ;  /* 0x003f000001187983 */ /* 0x000f280000300a00 */
[----:B------:R0:W-:Y:S01]  /*1a1450*/  @P1 STG.E.U8 desc[UR4][R26.64], R17 ;  /* 0x000000111a001986 */ /* 0x0001e2000c101104 */
[----:B------:R-:W-:Y:S02]  /*1a1460*/  @P5 LOP3.LUT R16, R16, 0x20000, RZ, 0xfc, !PT ;  /* 0x0002000010105812 */ /* 0x000fe400078efcff */
[----:B------:R-:W-:-:S02]  /*1a1470*/  LOP3.LUT P5, RZ, R9, 0x4000, RZ, 0xc0, !PT ;  /* 0x0000400009ff7812 */ /* 0x000fc400078ac0ff */
        /* <DEDUP_REMOVED lines=9> */
[----:B------:R-:W4:Y:S04]  /*1a1510*/  LDL.LU.64 R10, [R1+0x3f20] ;  /* 0x003f2000010a7983 */ /* 0x000f280000300a00 */
[----:B------:R-:W4:Y:S06]  /*1a1520*/  LDL.LU.64 R2, [R1+0x3f50] ;  /* 0x003f500001027983 */ /* 0x000f2c0000300a00 */
[----:B------:R0:W-:Y:S01]  /*1a1530*/  @P5 STG.E.U8 desc[UR4][R4.64], R17 ;  /* 0x0000001104005986 */ /* 0x0001e2000c101104 */
[----:B------:R-:W-:-:S02]  /*1a1540*/  LOP3.LUT P5, RZ, R16, 0x10000, RZ, 0xc0, !PT ;  /* 0x0001000010ff7812 */ /* 0x000fc400078ac0ff */
[----:B0-----:R-:W-:Y:S01]  /*1a1550*/  PRMT R17, R14, 0x7770, RZ ;  /* 0x000077700e117816 */ /* 0x001fe200000000ff */
[----:B------:R-:W4:Y:S10]  /*1a1560*/  LDL.LU.64 R4, [R1+0x3f70] ;  /* 0x003f700001047983 */ /* 0x000f340000300a00 */
        /* <DEDUP_REMOVED lines=39> */
[----:B0-----:R-:W-:-:S05]  /*1a17e0*/  PRMT R17, R8, 0x7773, RZ ;  /* 0x0000777308117816 */ /* 0x001fca00000000ff */
[----:B------:R2:W-:Y:S01]  /*1a17f0*/  @P1 STG.E.U8 desc[UR4][R4.64], R17 ;  /* 0x0000001104001986 */ /* 0x0005e2000c101104 */
[----:B------:R-:W-:-:S03]  /*1a1800*/  LOP3.LUT P1, RZ, R9, 0x80000000, RZ, 0xc0, !PT ;  /* 0x8000000009ff7812 */ /* 0x000fc6000782c0ff */
[----:B------:R-:W4:Y:S04]  /*1a1810*/  LDL.LU.64 R8, [R1+0x3f68] ;  /* 0x003f680001087983 */ /* 0x000f280000300a00 */
[----:B------:R-:W3:Y:S01]  /*1a1820*/  LDL.LU.64 R12, [R1+0x3fa8] ;  /* 0x003fa800010c7983 */ /* 0x000ee20000300a00 */
[----:B--2---:R-:W-:-:S05]  /*1a1830*/  PRMT R17, R15, 0x7770, RZ ;  /* 0x000077700f117816 */ /* 0x004fca00000000ff */
[----:B------:R0:W-:Y:S02]  /*1a1840*/  @P0 STG.E.U8 desc[UR4][R6.64], R17 ;  /* 0x0000001106000986 */ /* 0x0001e4000c101104 */
[C---:B0-----:R-:W-:Y:S02]  /*1a1850*/  PRMT R17, R15.reuse, 0x7771, RZ ;  /* 0x000077710f117816 */ /* 0x041fe400000000ff */
[----:B------:R-:W2:Y:S04]  /*1a1860*/  LDL.LU.64 R6, [R1+0x3fe8] ;  /* 0x003fe80001067983 */ /* 0x000ea80000300a00 */
[----:B------:R-:W2:Y:S04]  /*1a1870*/  LDL.LU.64 R10, [R1+0x3fa0] ;  /* 0x003fa000010a7983 */ /* 0x000ea80000300a00 */
[----:B------:R-:W2:Y:S04]  /*1a1880*/  LDL.LU.64 R2, [R1+0x3fe0] ;  /* 0x003fe00001027983 */ /* 0x000ea80000300a00 */
[----:B------:R-:W2:Y:S04]  /*1a1890*/  LDL.LU R28, [R1+0x508] ;  /* 0x00050800011c7983 */ /* 0x000ea80000300800 */
[----:B------:R-:W2:Y:S04]  /*1a18a0*/  LDL.LU.64 R4, [R1+0x4020] ;  /* 0x0040200001047983 */ /* 0x000ea80000300a00 */
[----:B----4-:R0:W-:Y:S02]  /*1a18b0*/  @P3 STG.E.U8 desc[UR4][R8.64], R17 ;  /* 0x0000001108003986 */ /* 0x0101e4000c101104 */
[----:B0-----:R-:W-:-:S02]  /*1a18c0*/  PRMT R17, R15, 0x7772, RZ ;  /* 0x000077720f117816 */ /* 0x001fc400000000ff */
[----:B------:R-:W4:Y:S04]  /*1a18d0*/  LDL.LU.64 R8, [R1+0x4050] ;  /* 0x0040500001087983 */ /* 0x000f280000300a00 */
[----:B------:R-:W4:Y:S04]  /*1a18e0*/  LDL.LU R0, [R1+0x52c] ;  /* 0x00052c0001007983 */ /* 0x000f280000300800 */
[----:B---3--:R0:W-:Y:S02]  /*1a18f0*/  @P2 STG.E.U8 desc[UR4][R12.64], R17 ;  /* 0x000000110c002986 */ /* 0x0081e4000c101104 */
[----:B0-----:R-:W-:-:S02]  /*1a1900*/  PRMT R17, R15, 0x7773, RZ ;  /* 0x000077730f117816 */ /* 0x001fc400000000ff */
[----:B------:R-:W3:Y:S01]  /*1a1910*/  LDL.LU.64 R14, [R1+0x4048] ;  /* 0x00404800010e7983 */ /* 0x000ee20000300a00 */
        /* <DEDUP_REMOVED lines=20> */
[C---:B------:R-:W-:Y:S02]  /*1a1a60*/  LOP3.LUT P5, RZ, R29.reuse, 0x8, RZ, 0xc0, !PT ;  /* 0x000000081dff7812 */ /* 0x040fe400078ac0ff */
[----:B------:R-:W-:Y:S01]  /*1a1a70*/  LOP3.LUT P0, RZ, R29, 0x1, RZ, 0xc0, !PT ;  /* 0x000000011dff7812 */ /* 0x000fe2000780c0ff */
[----:B--2---:R0:W-:Y:S01]  /*1a1a80*/  @P1 STG.E.U8 desc[UR4][R6.64], R17 ;  /* 0x0000001106001986 */ /* 0x0041e2000c101104 */
[----:B------:R-:W-:-:S03]  /*1a1a90*/  LOP3.LUT R16, R16, 0xfffffeff, RZ, 0xc0, !PT ;  /* 0xfffffeff10107812 */ /* 0x000fc600078ec0ff */
[----:B------:R-:W2:Y:S04]  /*1a1aa0*/  LDL.LU.64 R18, [R1+0x4070] ;  /* 0x0040700001127983 */ /* 0x000ea80000300a00 */
[----:B------:R-:W2:Y:S02]  /*1a1ab0*/  LDL.LU.64 R20, [R1+0x4098] ;  /* 0x0040980001147983 */ /* 0x000ea40000300a00 */
[----:B------:R-:W-:Y:S02]  /*1a1ac0*/  @P5 LOP3.LUT R16, R16, 0x100, RZ, 0xfc, !PT ;  /* 0x0000010010105812 */ /* 0x000fe400078efcff */
[----:B------:R-:W-:Y:S02]  /*1a1ad0*/  LOP3.LUT P5, RZ, R29, 0x4, RZ, 0xc0, !PT ;  /* 0x000000041dff7812 */ /* 0x000fe400078ac0ff */
[----:B0-----:R-:W-:Y:S01]  /*1a1ae0*/  PRMT R17, R28, 0x7770, RZ ;  /* 0x000077701c117816 */ /* 0x001fe200000000ff */
[----:B------:R-:W2:Y:S01]  /*1a1af0*/  LDL.LU R6, [R1+0x50c] ;  /* 0x00050c0001067983 */ /* 0x000ea20000300800 */
[----:B------:R-:W-:-:S03]  /*1a1b00*/  LOP3.LUT R16, R16, 0xfffffdff, RZ, 0xc0, !PT ;  /* 0xfffffdff10107812 */ /* 0x000fc600078ec0ff */
[----:B------:R-:W2:Y:S04]  /*1a1b10*/  LDL.LU.64 R22, [R1+0x4068] ;  /* 0x0040680001167983 */ /* 0x000ea80000300a00 */
[----:B------:R-:W2:Y:S04]  /*1a1b20*/  LDL.LU.64 R24, [R1+0x4090] ;  /* 0x0040900001187983 */ /* 0x000ea80000300a00 */
[----:B------:R0:W-:Y:S04]  /*1a1b30*/  @P0 STG.E.U8 desc[UR4][R10.64], R17 ;  /* 0x000000110a000986 */ /* 0x0001e8000c101104 */
[----:B------:R-:W2:Y:S04]  /*1a1b40*/  LDL.LU R7, [R1+0x590] ;  /* 0x0005900001077983 */ /* 0x000ea80000300800 */
[----:B------:R-:W2:Y:S04]  /*1a1b50*/  LDL.LU.64 R26, [R1+0x40d8] ;  /* 0x0040d800011a7983 */ /* 0x000ea80000300a00 */
[----:B------:R-:W2:Y:S01]  /*1a1b60*/  LDL.LU.64 R12, [R1+0x4110] ;  /* 0x00411000010c7983 */ /* 0x000ea20000300a00 */
[----:B------:R-:W-:-:S02]  /*1a1b70*/  @P5 LOP3.LUT R16, R16, 0x200, RZ, 0xfc, !PT ;  /* 0x0000020010105812 */ /* 0x000fc400078efcff */
[----:B------:R-:W-:Y:S02]  /*1a1b80*/  LOP3.LUT P5, RZ, R29, 0x2, RZ, 0xc0, !PT ;  /* 0x000000021dff7812 */ /* 0x000fe400078ac0ff */
[----:B0-----:R-:W-:Y:S01]  /*1a1b90*/  PRMT R17, R28, 0x7771, RZ ;  /* 0x000077711c117816 */ /* 0x001fe200000000ff */
[----:B------:R-:W2:Y:S10]  /*1a1ba0*/  LDL.LU.64 R10, [R1+0x40d0] ;  /* 0x0040d000010a7983 */ /* 0x000eb40000300a00 */
[----:B------:R0:W-:Y:S01]  /*1a1bb0*/  @P5 STG.E.U8 desc[UR4][R2.64], R17 ;  /* 0x0000001102005986 */ /* 0x0001e2000c101104 */
[----:B------:R-:W-:-:S02]  /*1a1bc0*/  LOP3.LUT P5, RZ, R16, 0x200, RZ, 0xc0, !PT ;  /* 0x0000020010ff7812 */ /* 0x000fc400078ac0ff */
[----:B0-----:R-:W-:Y:S01]  /*1a1bd0*/  PRMT R17, R28, 0x7772, RZ ;  /* 0x000077721c117816 */ /* 0x001fe200000000ff */
[----:B------:R-:W2:Y:S10]  /*1a1be0*/  LDL.LU.64 R2, [R1+0x4108] ;  /* 0x0041080001027983 */ /* 0x000eb40000300a00 */
[----:B------:R0:W-:Y:S01]  /*1a1bf0*/  @P5 STG.E.U8 desc[UR4][R4.64], R17 ;  /* 0x0000001104005986 */ /* 0x0001e2000c101104 */
[----:B------:R-:W-:-:S02]  /*1a1c00*/  LOP3.LUT P5, RZ, R16, 0x100, RZ, 0xc0, !PT ;  /* 0x0000010010ff7812 */ /* 0x000fc400078ac0ff */
[----:B0-----:R-:W-:Y:S01]  /*1a1c10*/  PRMT R17, R28, 0x7773, RZ ;  /* 0x000077731c117816 */ /* 0x001fe200000000ff */
[----:B------:R-:W2:Y:S10]  /*1a1c20*/  LDL.LU.64 R4, [R1+0x4120] ;  /* 0x0041200001047983 */ /* 0x000eb40000300a00 */
[----:B----4-:R0:W-:Y:S01]  /*1a1c30*/  @P5 STG.E.U8 desc[UR4][R8.64], R17 ;  /* 0x0000001108005986 */ /* 0x0101e2000c101104 */
[----:B------:R-:W-:-:S02]  /*1a1c40*/  LOP3.LUT P5, RZ, R16, 0x80, RZ, 0xc0, !PT ;  /* 0x0000008010ff7812 */ /* 0x000fc400078ac0ff */
[----:B0-----:R-:W-:Y:S01]  /*1a1c50*/  PRMT R17, R0, 0x7770, RZ ;  /* 0x0000777000117816 */ /* 0x001fe200000000ff */
[----:B------:R-:W4:Y:S10]  /*1a1c60*/  LDL.LU.64 R8, [R1+0x4140] ;  /* 0x0041400001087983 */ /* 0x000f340000300a00 */
        /* <DEDUP_REMOVED lines=8> */
[----:B------:R-:W-:Y:S01]  /*1a1cf0*/  LOP3.LUT P1, RZ, R29, 0x4000, RZ, 0xc0, !PT ;  /* 0x000040001dff7812 */ /* 0x000fe2000782c0ff */
[----:B---3--:R0:W-:Y:S01]  /*1a1d00*/  @P5 STG.E.U8 desc[UR4][R14.64], R17 ;  /* 0x000000110e005986 */ /* 0x0081e2000c101104 */
[----:B------:R-:W-:-:S02]  /*1a1d10*/  LOP3.LUT P5, RZ, R16, 0x20, RZ, 0xc0, !PT ;  /* 0x0000002010ff7812 */ /* 0x000fc400078ac0ff */
[----:B0-----:R-:W-:Y:S01]  /*1a1d20*/  PRMT R17, R0, 0x7772, RZ ;  /* 0x0000777200117816 */ /* 0x001fe200000000ff */
[----:B------:R-:W3:Y:S10]  /*1a1d30*/  LDL.LU.64 R14, [R1+0x5d60] ;  /* 0x005d6000010e7983 */ /* 0x000ef40000300a00 */
[----:B--2---:R0:W-:Y:S01]  /*1a1d40*/  @P5 STG.E.U8 desc[UR4][R18.64], R17 ;  /* 0x0000001112005986 */ /* 0x0041e2000c101104 */
        /* <DEDUP_REMOVED lines=21> */
[----:B------:R-:W3:Y:S04]  /*1a1ea0*/  LDL.LU.64 R6, [R1+0x4150] ;  /* 0x0041500001067983 */ /* 0x000ee80000300a00 */
[----:B------:R-:W3:Y:S04]  /*1a1eb0*/  LDL.LU.64 R10, [R1+0x4168] ;  /* 0x00416800010a7983 */ /* 0x000ee80000300a00 */
[----:B------:R-:W2:Y:S01]  /*1a1ec0*/  LDL.LU R28, [R1+0x570] ;  /* 0x00057000011c7983 */ /* 0x000ea20000300800 */
[----:B------:R-:W-:-:S02]  /*1a1ed0*/  LOP3.LUT P0, RZ, R29, 0x8000, RZ, 0xc0, !PT ;  /* 0x000080001dff7812 */ /* 0x000fc4000780c0ff */
[C---:B------:R-:W-:Y:S02]  /*1a1ee0*/  LOP3.LUT P3, RZ, R29.reuse, 0x10000, RZ, 0xc0, !PT ;  /* 0x000100001dff7812 */ /* 0x040fe4000786c0ff */
[----:B------:R-:W-:-:S09]  /*1a1ef0*/  LOP3.LUT P2, RZ, R29, 0x20000, RZ, 0xc0, !PT ;  /* 0x000200001dff7812 */ /* 0x000fd2000784c0ff */
[----:B----4-:R0:W-:Y:S04]  /*1a1f00*/  @P0 STG.E.U8 desc[UR4][R8.64], R17 ;  /* 0x0000001108000986 */ /* 0x0101e8000c101104 */
[----:B0-----:R-:W4:Y:S04]  /*1a1f10*/  LDL.LU.64 R8, [R1+0x4178] ;  /* 0x0041780001087983 */ /* 0x001f280000300a00 */
[----:B------:R-:W4:Y:S04]  /*1a1f20*/  LDL.LU.64 R2, [R1+0x4160] ;  /* 0x0041600001027983 */ /* 0x000f280000300a00 */
[----:B------:R-:W4:Y:S04]  /*1a1f30*/  LDL.LU R12, [R1+0x594] ;  /* 0x00059400010c7983 */ /* 0x000f280000300800 */
        /* <DEDUP_REMOVED lines=44> */
[----:B0-----:R-:W-:-:S05]  /*1a2200*/  PRMT R17, R28, 0x7773, RZ ;  /* 0x000077731c117816 */ /* 0x001fca00000000ff */
[----:B------:R0:W-:Y:S02]  /*1a2210*/  @P0 STG.E.U8 desc[UR4][R8.64], R17 ;  /* 0x0000001108000986 */ /* 0x0001e4000c101104 */
[----:B0-----:R-:W-:Y:S02]  /*1a2220*/  PRMT R17, R12, 0x7770, RZ ;  /* 0x000077700c117816 */ /* 0x001fe400000000ff */
[----:B------:R-:W4:Y:S04]  /*1a2230*/  LDL.LU R9, [R1+0x598] ;  /* 0x0005980001097983 */ /* 0x000f280000300800 */
[----:B------:R-:W4:Y:S04]  /*1a2240*/  LDL.LU.64 R24, [R1+0x41e0] ;  /* 0x0041e00001187983 */ /* 0x000f280000300a00 */
[----:B------:R-:W4:Y:S01]  /*1a2250*/  LDL.LU.64 R26, [R1+0x41f0] ;  /* 0x0041f000011a7983 */ /* 0x000f220000300a00 */
[----:B------:R-:W-:-:S03]  /*1a2260*/  LOP3.LUT P6, RZ, R29, 0x20000000, RZ, 0xc0, !PT ;  /* 0x200000001dff7812 */ /* 0x000fc600078cc0ff */
[----:B------:R0:W-:Y:S01]  /*1a2270*/  @P5 STG.E.U8 desc[UR4][R2.64], R17 ;  /* 0x0000001102005986 */ /* 0x0001e2000c101104 */
[----:B------:R-:W-:Y:S02]  /*1a2280*/  LOP3.LUT P5, RZ, R16, 0x2, RZ, 0xc0, !PT ;  /* 0x0000000210ff7812 */ /* 0x000fe400078ac0ff */
[C---:B------:R-:W-:Y:S02]  /*1a2290*/  LOP3.LUT P4, RZ, R29.reuse, 0x40000000, RZ, 0xc0, !PT ;  /* 0x400000001dff7812 */ /* 0x040fe4000788c0ff */
[----:B------:R-:W-:Y:S01]  /*1a22a0*/  LOP3.LUT P3, RZ, R29, 0x80000000, RZ, 0xc0, !PT ;  /* 0x800000001dff7812 */ /* 0x000fe2000786c0ff */
[----:B------:R-:W4:Y:S04]  /*1a22b0*/  LDL.LU.64 R10, [R1+0x4208] ;  /* 0x00420800010a7983 */ /* 0x000f280000300a00 */
[----:B------:R-:W4:Y:S04]  /*1a22c0*/  LDL.LU.64 R28, [R1+0x4220] ;  /* 0x00422000011c7983 */ /* 0x000f280000300a00 */
[----:B------:R-:W4:Y:S01]  /*1a22d0*/  LDL.LU R8, [R1+0x578] ;  /* 0x0005780001087983 */ /* 0x000f220000300800 */
[----:B0-----:R-:W-:-:S03]  /*1a22e0*/  PRMT R17, R12, 0x7771, RZ ;  /* 0x000077710c117816 */ /* 0x001fc600000000ff */
[----:B------:R-:W4:Y:S04]  /*1a22f0*/  LDL.LU.64 R2, [R1+0x4200] ;  /* 0x0042000001027983 */ /* 0x000f280000300a00 */
[----:B--2---:R0:W-:Y:S01]  /*1a2300*/  @P5 STG.E.U8 desc[UR4][R4.64], R17 ;  /* 0x0000001104005986 */ /* 0x0041e2000c101104 */
[----:B------:R-:W-:Y:S02]  /*1a2310*/  LOP3.LUT P5, RZ, R16, 0x1, RZ, 0xc0, !PT ;  /* 0x0000000110ff7812 */ /* 0x000fe400078ac0ff */
[----:B------:R-:W-:Y:S01]  /*1a2320*/  PRMT R16, R12, 0x7772, RZ ;  /* 0x000077720c107816 */ /* 0x000fe200000000ff */
[----:B0-----:R-:W2:Y:S10]  /*1a2330*/  LDL.LU.64 R4, [R1+0x4218] ;  /* 0x0042180001047983 */ /* 0x001eb40000300a00 */
        /* <DEDUP_REMOVED lines=14> */
[----:B------:R-:W-:-:S05]  /*1a2420*/  LOP3.LUT P0, RZ, R13, 0x4, RZ, 0xc0, !PT ;  /* 0x000000040dff7812 */ /* 0x000fca000780c0ff */
        /* <DEDUP_REMOVED lines=26> */
[----:B------:R-:W2:Y:S01]  /*1a25d0*/  LDL.LU R9, [R1+0x59c] ;  /* 0x00059c0001097983 */ /* 0x000ea20000300800 */
[----:B------:R-:W-:-:S02]  /*1a25e0*/  LOP3.LUT P3, RZ, R13, 0x8, RZ, 0xc0, !PT ;  /* 0x000000080dff7812 */ /* 0x000fc4000786c0ff */
[----:B------:R-:W-:Y:S02]  /*1a25f0*/  LOP3.LUT P2, RZ, R13, 0x10, RZ, 0xc0, !PT ;  /* 0x000000100dff7812 */ /* 0x000fe4000784c0ff */
[----:B------:R-:W-:Y:S01]  /*1a2600*/  PRMT R16, R8, 0x7773, RZ ;  /* 0x0000777308107816 */ /* 0x000fe200000000ff */
[----:B------:R-:W3:Y:S04]  /*1a2610*/  LDL.LU.64 R2, [R1+0x42a0] ;  /* 0x0042a00001027983 */ /* 0x000ee80000300a00 */
[----:B------:R-:W3:Y:S04]  /*1a2620*/  LDL.LU.64 R4, [R1+0x4280] ;  /* 0x0042800001047983 */ /* 0x000ee80000300a00 */
[----:B------:R-:W3:Y:S04]  /*1a2630*/  LDL.LU R17, [R1+0x57c] ;  /* 0x00057c0001117983 */ /* 0x000ee80000300800 */
[----:B----4-:R2:W-:Y:S02]  /*1a2640*/  @P3 STG.E.U8 desc[UR4][R26.64], R16 ;  /* 0x000000101a003986 */ /* 0x0105e4000c101104 */
[----:B--2---:R-:W-:-:S05]  /*1a2650*/  PRMT R16, R9, 0x7770, RZ ;  /* 0x0000777009107816 */ /* 0x004fca00000000ff */
[----:B------:R0:W-:Y:S04]  /*1a2660*/  @P2 STG.E.U8 desc[UR4][R6.64], R16 ;  /* 0x0000001006002986 */ /* 0x0001e8000c101104 */
[----:B0-----:R-:W2:Y:S04]  /*1a2670*/  LDL.LU.64 R6, [R1+0x4298] ;  /* 0x0042980001067983 */ /* 0x001ea80000300a00 */
[----:B------:R-:W4:Y:S04]  /*1a2680*/  LDL.LU R12, [R1+0x580] ;  /* 0x00058000010c7983 */ /* 0x000f280000300800 */
        /* <DEDUP_REMOVED lines=24> */
[C---:B------:R-:W-:Y:S02]  /*1a2810*/  LOP3.LUT P1, RZ, R13.reuse, 0x20, RZ, 0xc0, !PT ;  /* 0x000000200dff7812 */ /* 0x040fe4000782c0ff */
[----:B------:R-:W-:Y:S02]  /*1a2820*/  LOP3.LUT P0, RZ, R13, 0x40, RZ, 0xc0, !PT ;  /* 0x000000400dff7812 */ /* 0x000fe4000780c0ff */
[----:B------:R-:W-:Y:S02]  /*1a2830*/  LOP3.LUT R15, R15, 0xfeffffff, RZ, 0xc0, !PT ;  /* 0xfeffffff0f0f7812 */ /* 0x000fe400078ec0ff */
        /* <DEDUP_REMOVED lines=17> */
[----:B------:R0:W-:Y:S01]  /*1a2950*/  @P5 STG.E.U8 desc[UR4][R2.64], R16 ;  /* 0x0000001002005986 */ /* 0x0001e2000c101104 */
[----:B------:R-:W-:-:S02]  /*1a2960*/  LOP3.LUT P5, RZ, R15, 0x2000000, RZ, 0xc0, !PT ;  /* 0x020000000fff7812 */ /* 0x000fc400078ac0ff */
[----:B0-----:R-:W-:Y:S01]  /*1a2970*/  PRMT R16, R17, 0x7770, RZ ;  /* 0x0000777011107816 */ /* 0x001fe200000000ff */
[----:B------:R-:W4:Y:S10]  /*1a2980*/  LDL.LU.64 R2, [R1+0x4340] ;  /* 0x0043400001027983 */ /* 0x000f340000300a00 */
[----:B------:R0:W-:Y:S01]  /*1a2990*/  @P5 STG.E.U8 desc[UR4][R4.64], R16 ;  /* 0x0000001004005986 */ /* 0x0001e2000c101104 */
[----:B------:R-:W-:-:S02]  /*1a29a0*/  LOP3.LUT P5, RZ, R15, 0x1000000, RZ, 0xc0, !PT ;  /* 0x010000000fff7812 */ /* 0x000fc400078ac0ff */
[----:B0-----:R-:W-:Y:S01]  /*1a29b0*/  PRMT R16, R17, 0x7771, RZ ;  /* 0x0000777111107816 */ /* 0x001fe200000000ff */
[----:B------:R-:W4:Y:S04]  /*1a29c0*/  LDL.LU.64 R4, [R1+0x5198] ;  /* 0x0051980001047983 */ /* 0x000f280000300a00 */
[----:B------:R-:W4:Y:S06]  /*1a29d0*/  LDL.LU R0, [R1+0x584] ;  /* 0x0005840001007983 */ /* 0x000f2c0000300800 */
[----:B--2---:R0:W-:Y:S01]  /*1a29e0*/  @P5 STG.E.U8 desc[UR4][R6.64], R16 ;  /* 0x0000001006005986 */ /* 0x0041e2000c101104 */
[----:B------:R-:W-:-:S02]  /*1a29f0*/  LOP3.LUT P5, RZ, R15, 0x800000, RZ, 0xc0, !PT ;  /* 0x008000000fff7812 */ /* 0x000fc400078ac0ff */
[----:B0-----:R-:W-:Y:S01]  /*1a2a00*/  PRMT R16, R17, 0x7772, RZ ;  /* 0x0000777211107816 */ /* 0x001fe200000000ff */
[----:B------:R-:W2:Y:S10]  /*1a2a10*/  LDL.LU.64 R6, [R1+0x5188] ;  /* 0x0051880001067983 */ /* 0x000eb40000300a00 */
[----:B---3--:R0:W-:Y:S04]  /*1a2a20*/  @P5 STG.E.U8 desc[UR4][R18.64], R16 ;  /* 0x0000001012005986 */ /* 0x0081e8000c101104 */
[----:B0-----:R-:W3:Y:S01]  /*1a2a30*/  LDL.LU.64 R18, [R1+0x5d48] ;  /* 0x005d480001127983 */ /* 0x001ee20000300a00 */
[----:B------:R-:W-:-:S02]  /*1a2a40*/  LOP3.LUT P5, RZ, R15, 0x400000, RZ, 0xc0, !PT ;  /* 0x004000000fff7812 */ /* 0x000fc400078ac0ff */
[----:B------:R-:W-:Y:S01]  /*1a2a50*/  PRMT R16, R17, 0x7773, RZ ;  /* 0x0000777311107816 */ /* 0x000fe200000000ff */
[----:B------:R-:W2:Y:S10]  /*1a2a60*/  LDL.LU R9, [R1+0xe88] ;  /* 0x000e880001097983 */ /* 0x000eb40000300800 */
[----:B---3--:R0:W-:Y:S04]  /*1a2a70*/  @P5 STG.E.U8 desc[UR4][R18.64], R16 ;  /* 0x0000001012005986 */ /* 0x0081e8000c101104 */
[----:B0-----:R-:W3:Y:S01]  /*1a2a80*/  LDL.LU.64 R18, [R1+0x5d40] ;  /* 0x005d400001127983 */ /* 0x001ee20000300a00 */
[----:B------:R-:W-:-:S02]  /*1a2a90*/  LOP3.LUT P5, RZ, R15, 0x200000, RZ, 0xc0, !PT ;  /* 0x002000000fff7812 */ /* 0x000fc400078ac0ff */
[----:B----4-:R-:W-:Y:S02]  /*1a2aa0*/  PRMT R16, R12, 0x7770, RZ ;  /* 0x000077700c107816 */ /* 0x010fe400000000ff */
        /* <DEDUP_REMOVED lines=40> */
[----:B------:R-:W3:Y:S04]  /*1a2d30*/  LDL.LU R26, [R1+0x588] ;  /* 0x00058800011a7983 */ /* 0x000ee80000300800 */
[----:B--2---:R0:W-:Y:S04]  /*1a2d40*/  @P2 STG.E.U8 desc[UR4][R6.64], R16 ;  /* 0x0000001006002986 */ /* 0x0041e8000c101104 */
[----:B0-----:R-:W2:Y:S04]  /*1a2d50*/  LDL.LU.64 R6, [R1+0x5100] ;  /* 0x0051000001067983 */ /* 0x001ea80000300a00 */
        /* <DEDUP_REMOVED lines=45> */
[----:B------:R0:W-:Y:S01]  /*1a3030*/  @P5 STG.E.U8 desc[UR4][R2.64], R16 ;  /* 0x0000001002005986 */ /* 0x0001e2000c101104 */
[C---:B------:R-:W-:Y:S02]  /*1a3040*/  LOP3.LUT P5, RZ, R15.reuse, 0x20000, RZ, 0xc0, !PT ;  /* 0x000200000fff7812 */ /* 0x040fe400078ac0ff */
[----:B0-----:R-:W-:Y:S01]  /*1a3050*/  PRMT R16, R8, 0x7773, RZ ;  /* 0x0000777308107816 */ /* 0x001fe200000000ff */
[----:B------:R-:W4:Y:S10]  /*1a3060*/  LDL.LU.64 R2, [R1+0x5048] ;  /* 0x0050480001027983 */ /* 0x000f340000300a00 */
        /* <DEDUP_REMOVED lines=60> */
[----:B------:R-:W2:Y:S04]  /*1a3430*/  LDL.LU.64 R28, [R1+0x4f80] ;  /* 0x004f8000011c7983 */ /* 0x000ea80000300a00 */
        /* <DEDUP_REMOVED lines=34> */
[----:B------:R-:W4:Y:S04]  /*1a3660*/  LDL.LU.64 R26, [R1+0x4f18] ;  /* 0x004f1800011a7983 */ /* 0x000f280000300a00 */
[----:B------:R0:W-:Y:S01]  /*1a3670*/  @P1 STG.E.U8 desc[UR4][R12.64], R16 ;  /* 0x000000100c001986 */ /* 0x0001e2000c101104 */
[----:B------:R-:W-:Y:S02]  /*1a3680*/  @P5 LOP3.LUT R15, R15, 0x200, RZ, 0xfc, !PT ;  /* 0x000002000f0f5812 */ /* 0x000fe400078efcff */
        /* <DEDUP_REMOVED lines=19> */
[----:B------:R0:W-:Y:S01]  /*1a37c0*/  @P5 STG.E.U8 desc[UR4][R28.64], R16 ;  /* 0x000000101c005986 */ /* 0x0001e2000c101104 */
[----:B------:R-:W-:-:S02]  /*1a37d0*/  LOP3.LUT P5, RZ, R15, 0x40, RZ, 0xc0, !PT ;  /* 0x000000400fff7812 */ /* 0x000fc400078ac0ff */
[----:B0-----:R-:W-:Y:S01]  /*1a37e0*/  PRMT R16, R19, 0x7771, RZ ;  /* 0x0000777113107816 */ /* 0x001fe200000000ff */
[----:B------:R-:W2:Y:S04]  /*1a37f0*/  LDL.LU R29, [R1+0x5d28] ;  /* 0x005d2800011d7983 */ /* 0x000ea80000300800 */
        /* <DEDUP_REMOVED lines=35> */
[----:B0-----:R-:W2:Y:S04]  /*1a3a30*/  LDL.LU.64 R6, [R1+0x4e98] ;  /* 0x004e980001067983 */ /* 0x001ea80000300a00 */
[----:B------:R-:W4:Y:S04]  /*1a3a40*/  LDL.LU.64 R12, [R1+0x4e88] ;  /* 0x004e8800010c7983 */ /* 0x000f280000300a00 */
[----:B------:R-:W3:Y:S01]  /*1a3a50*/  LDL.LU R8, [R1+0x5e8] ;  /* 0x0005e80001087983 */ /* 0x000ee20000300800 */
[----:B------:R-:W-:-:S02]  /*1a3a60*/  LOP3.LUT P3, RZ, R9, 0x10000000, RZ, 0xc0, !PT ;  /* 0x1000000009ff7812 */ /* 0x000fc4000786c0ff */
[C---:B------:R-:W-:Y:S01]  /*1a3a70*/  LOP3.LUT P2, RZ, R9.reuse, 0x20000000, RZ, 0xc0, !PT ;  /* 0x2000000009ff7812 */ /* 0x040fe2000784c0ff */
[----:B------:R-:W4:Y:S04]  /*1a3a80*/  LDL.LU.64 R10, [R1+0x4e80] ;  /* 0x004e8000010a7983 */ /* 0x000f280000300a00 */
[----:B------:R-:W4:Y:S01]  /*1a3a90*/  LDL.LU.64 R2, [R1+0x4e58] ;  /* 0x004e580001027983 */ /* 0x000f220000300a00 */
[----:B------:R-:W-:-:S03]  /*1a3aa0*/  LOP3.LUT P1, RZ, R9, 0x40000000, RZ, 0xc0, !PT ;  /* 0x4000000009ff7812 */ /* 0x000fc6000782c0ff */
[----:B------:R0:W-:Y:S04]  /*1a3ab0*/  STL [R1+0x5ca0], R9 ;  /* 0x005ca00901007387 */ /* 0x0001e80000100800 */
[----:B0-----:R-:W4:Y:S01]  /*1a3ac0*/  LDL.LU R9, [R1+0x5c8] ;  /* 0x0005c80001097983 */ /* 0x001f220000300800 */
[----:B---3--:R-:W-:-:S05]  /*1a3ad0*/  PRMT R16, R8, 0x7770, RZ ;  /* 0x0000777008107816 */ /* 0x008fca00000000ff */
[----:B------:R0:W-:Y:S02]  /*1a3ae0*/  @P3 STG.E.U8 desc[UR4][R4.64], R16 ;  /* 0x0000001004003986 */ /* 0x0001e4000c101104 */
[----:B0-----:R-:W-:Y:S02]  /*1a3af0*/  PRMT R16, R8, 0x7771, RZ ;  /* 0x0000777108107816 */ /* 0x001fe400000000ff */
[----:B------:R-:W3:Y:S04]  /*1a3b00*/  LDL.LU.64 R4, [R1+0x4e48] ;  /* 0x004e480001047983 */ /* 0x000ee80000300a00 */
[----:B--2---:R0:W-:Y:S04]  /*1a3b10*/  @P2 STG.E.U8 desc[UR4][R6.64], R16 ;  /* 0x0000001006002986 */ /* 0x0041e8000c101104 */
[----:B0-----:R-:W2:Y:S04]  /*1a3b20*/  LDL.LU.64 R6, [R1+0x4e40] ;  /* 0x004e400001067983 */ /* 0x001ea80000300a00 */
        /* <DEDUP_REMOVED lines=19> */
[----:B0-----:R-:W4:Y:S04]  /*1a3c60*/  LDL.LU.64 R20, [R1+0x4e38] ;  /* 0x004e380001147983 */ /* 0x001f280000300a00 */
[----:B------:R-:W4:Y:S02]  /*1a3c70*/  LDL.LU.64 R18, [R1+0x4df8] ;  /* 0x004df80001127983 */ /* 0x000f240000300a00 */
[----:B------:R-:W-:-:S02]  /*1a3c80*/  @P5 LOP3.LUT R14, R14, 0x80000000, RZ, 0xfc, !PT ;  /* 0x800000000e0e5812 */ /* 0x000fc400078efcff */
[C---:B------:R-:W-:Y:S02]  /*1a3c90*/  LOP3.LUT P5, RZ, R28.reuse, 0x10, RZ, 0xc0, !PT ;  /* 0x000000101cff7812 */ /* 0x040fe400078ac0ff */
[----:B------:R-:W-:Y:S02]  /*1a3ca0*/  LOP3.LUT R15, R15, 0xfffffffe, RZ, 0xc0, !PT ;  /* 0xfffffffe0f0f7812 */ /* 0x000fe400078ec0ff */
[----:B------:R-:W-:-:S09]  /*1a3cb0*/  LOP3.LUT P0, RZ, R28, 0x2, RZ, 0xc0, !PT ;  /* 0x000000021cff7812 */ /* 0x000fd2000780c0ff */
        /* <DEDUP_REMOVED lines=13> */
[----:B---3--:R-:W-:Y:S01]  /*1a3d90*/  @P5 STG.E.U8 desc[UR4][R4.64], R16 ;  /* 0x0000001004005986 */ /* 0x008fe2000c101104 */
[----:B------:R-:W-:Y:S02]  /*1a3da0*/  LOP3.LUT P5, RZ, R15, 0x1, RZ, 0xc0, !PT ;  /* 0x000000010fff7812 */ /* 0x000fe400078ac0ff */
[----:B------:R-:W-:-:S11]  /*1a3db0*/  PRMT R15, R9, 0x7772, RZ ;  /* 0x00007772090f7816 */ /* 0x000fd600000000ff */
[----:B--2---:R0:W-:Y:S01]  /*1a3dc0*/  @P5 STG.E.U8 desc[UR4][R6.64], R15 ;  /* 0x0000000f06005986 */ /* 0x0041e2000c101104 */
[C---:B------:R-:W-:Y:S02]  /*1a3dd0*/  LOP3.LUT P5, RZ, R14.reuse, 0x80000000, RZ, 0xc0, !PT ;  /* 0x800000000eff7812 */ /* 0x040fe400078ac0ff */
[----:B0-----:R-:W-:Y:S01]  /*1a3de0*/  PRMT R15, R9, 0x7773, RZ ;  /* 0x00007773090f7816 */ /* 0x001fe200000000ff */
[----:B----4-:R0:W-:Y:S10]  /*1a3df0*/  STL.64 [R1+0x5d08], R18 ;  /* 0x005d081201007387 */ /* 0x0101f40000100a00 */
[----:B------:R1:W-:Y:S04]  /*1a3e00*/  @P5 STG.E.U8 desc[UR4][R20.64], R15 ;  /* 0x0000000f14005986 */ /* 0x0003e8000c101104 */
        /* <DEDUP_REMOVED lines=8> */
[----:B------:R-:W3:Y:S04]  /*1a3e90*/  LDL.LU.64 R16, [R1+0x4e08] ;  /* 0x004e080001107983 */ /* 0x000ee80000300a00 */
[----:B------:R-:W4:Y:S04]  /*1a3ea0*/  LDL.LU.64 R2, [R1+0x4d78] ;  /* 0x004d780001027983 */ /* 0x000f280000300a00 */
[----:B------:R-:W4:Y:S04]  /*1a3eb0*/  LDL.LU.64 R4, [R1+0x4d70] ;  /* 0x004d700001047983 */ /* 0x000f280000300a00 */
[----:B------:R-:W4:Y:S04]  /*1a3ec0*/  LDL.LU.64 R6, [R1+0x4d60] ;  /* 0x004d600001067983 */ /* 0x000f280000300a00 */
[----:B-1----:R-:W2:Y:S01]  /*1a3ed0*/  LDL.LU R21, [R1+0x5d10] ;  /* 0x005d100001157983 */ /* 0x002ea20000300800 */
[----:B------:R-:W-:-:S02]  /*1a3ee0*/  LOP3.LUT P5, RZ, R14, 0x40000000, RZ, 0xc0, !PT ;  /* 0x400000000eff7812 */ /* 0x000fc400078ac0ff */
[----:B--2---:R-:W-:-:S11]  /*1a3ef0*/  PRMT R15, R21, 0x7770, RZ ;  /* 0x00007770150f7816 */ /* 0x004fd600000000ff */
[----:B------:R0:W-:Y:S04]  /*1a3f00*/  @P5 STG.E.U8 desc[UR4][R18.64], R15 ;  /* 0x0000000f12005986 */ /* 0x0001e8000c101104 */
[----:B0-----:R-:W2:Y:S01]  /*1a3f10*/  LDL.LU.64 R18, [R1+0x5d08] ;  /* 0x005d080001127983 */ /* 0x001ea20000300a00 */
[----:B------:R-:W-:Y:S02]  /*1a3f20*/  LOP3.LUT P5, RZ, R14, 0x20000000, RZ, 0xc0, !PT ;  /* 0x200000000eff7812 */ /* 0x000fe400078ac0ff */
[----:B------:R-:W-:-:S11]  /*1a3f30*/  PRMT R15, R21, 0x7771, RZ ;  /* 0x00007771150f7816 */ /* 0x000fd600000000ff */
[----:B---3--:R0:W-:Y:S01]  /*1a3f40*/  @P5 STG.E.U8 desc[UR4][R16.64], R15 ;  /* 0x0000000f10005986 */ /* 0x0081e2000c101104 */
        /* <DEDUP_REMOVED lines=11> */
[----:B------:R4:W-:Y:S01]  /*1a4000*/  @P5 STG.E.U8 desc[UR4][R22.64], R15 ;  /* 0x0000000f16005986 */ /* 0x0009e2000c101104 */
        /* <DEDUP_REMOVED lines=14> */
[----:B0-----:R-:W-:-:S02]  /*1a40f0*/  PRMT R15, R8, 0x7772, RZ ;  /* 0x00007772080f7816 */ /* 0x001fc400000000ff */
[----:B------:R-:W3:Y:S04]  /*1a4100*/  LDL.LU.64 R4, [R1+0x4d30] ;  /* 0x004d300001047983 */ /* 0x000ee80000300a00 */
[----:B------:R-:W4:Y:S04]  /*1a4110*/  LDL.LU.64 R26, [R1+0x4d20] ;  /* 0x004d2000011a7983 */ /* 0x000f280000300a00 */
[----:B------:R-:W4:Y:S04]  /*1a4120*/  LDL.LU.64 R12, [R1+0x4d10] ;  /* 0x004d1000010c7983 */ /* 0x000f280000300a00 */
[----:B------:R0:W-:Y:S04]  /*1a4130*/  @P0 STG.E.U8 desc[UR4][R6.64], R15 ;  /* 0x0000000f06000986 */ /* 0x0001e8000c101104 */
[----:B0-----:R-:W3:Y:S01]  /*1a4140*/  LDL.LU R6, [R1+0x5b0] ;  /* 0x0005b00001067983 */ /* 0x001ee20000300800 */
[----:B------:R-:W-:-:S02]  /*1a4150*/  LOP3.LUT P5, RZ, R28, 0x20000000, RZ, 0xc0, !PT ;  /* 0x200000001cff7812 */ /* 0x000fc400078ac0ff */
[----:B------:R-:W-:Y:S02]  /*1a4160*/  LOP3.LUT R14, R14, 0xfffbffff, RZ, 0xc0, !PT ;  /* 0xfffbffff0e0e7812 */ /* 0x000fe400078ec0ff */
[C---:B------:R-:W-:Y:S02]  /*1a4170*/  LOP3.LUT P3, RZ, R28.reuse, 0x20000, RZ, 0xc0, !PT ;  /* 0x000200001cff7812 */ /* 0x040fe4000786c0ff */
[----:B------:R-:W-:Y:S02]  /*1a4180*/  LOP3.LUT P2, RZ, R28, 0x40000, RZ, 0xc0, !PT ;  /* 0x000400001cff7812 */ /* 0x000fe4000784c0ff */
[----:B------:R-:W-:Y:S01]  /*1a4190*/  PRMT R15, R8, 0x7773, RZ ;  /* 0x00007773080f7816 */ /* 0x000fe200000000ff */
[----:B------:R-:W4:Y:S04]  /*1a41a0*/  LDL.LU.64 R10, [R1+0x4d08] ;  /* 0x004d0800010a7983 */ /* 0x000f280000300a00 */
[----:B------:R-:W4:Y:S04]  /*1a41b0*/  LDL.LU R9, [R1+0x5d4] ;  /* 0x0005d40001097983 */ /* 0x000f280000300800 */
        /* <DEDUP_REMOVED lines=23> */
[C---:B------:R-:W-:Y:S02]  /*1a4330*/  LOP3.LUT P0, RZ, R28.reuse, 0x100000, RZ, 0xc0, !PT ;  /* 0x001000001cff7812 */ /* 0x040fe4000780c0ff */
[----:B------:R-:W-:-:S02]  /*1a4340*/  LOP3.LUT P6, RZ, R28, 0x40000000, RZ, 0xc0, !PT ;  /* 0x400000001cff7812 */ /* 0x000fc400078cc0ff */
[----:B------:R-:W-:-:S03]  /*1a4350*/  LOP3.LUT P4, RZ, R28, 0x80000000, RZ, 0xc0, !PT ;  /* 0x800000001cff7812 */ /* 0x000fc6000788c0ff */
[----:B------:R-:W-:Y:S02]  /*1a4360*/  @P5 LOP3.LUT R14, R14, 0x2000000, RZ, 0xfc, !PT ;  /* 0x020000000e0e5812 */ /* 0x000fe400078efcff */
[----:B------:R-:W-:Y:S01]  /*1a4370*/  LOP3.LUT P5, RZ, R28, 0x200000, RZ, 0xc0, !PT ;  /* 0x002000001cff7812 */ /* 0x000fe200078ac0ff */
[----:B--2---:R0:W-:Y:S04]  /*1a4380*/  @P3 STG.E.U8 desc[UR4][R2.64], R15 ;  /* 0x0000000f02003986 */ /* 0x0041e8000c101104 */
[----:B0-----:R-:W2:Y:S04]  /*1a4390*/  LDL.LU.64 R2, [R1+0x4ce0] ;  /* 0x004ce00001027983 */ /* 0x001ea80000300a00 */
[----:B------:R-:W-:Y:S01]  /*1a43a0*/  STL.64 [R1+0x5be8], R28 ;  /* 0x005be81c01007387 */ /* 0x000fe20000100a00 */
[----:B---3--:R-:W-:-:S05]  /*1a43b0*/  PRMT R15, R6, 0x7770, RZ ;  /* 0x00007770060f7816 */ /* 0x008fca00000000ff */
[----:B------:R0:W-:Y:S04]  /*1a43c0*/  @P2 STG.E.U8 desc[UR4][R4.64], R15 ;  /* 0x0000000f04002986 */ /* 0x0001e8000c101104 */
[----:B0-----:R-:W3:Y:S04]  /*1a43d0*/  LDL.LU.64 R4, [R1+0x4cd8] ;  /* 0x004cd80001047983 */ /* 0x001ee80000300a00 */
[----:B------:R-:W2:Y:S01]  /*1a43e0*/  LDL.LU.64 R28, [R1+0x4cc0] ;  /* 0x004cc000011c7983 */ /* 0x000ea20000300a00 */
[----:B------:R-:W-:-:S05]  /*1a43f0*/  PRMT R15, R6, 0x7771, RZ ;  /* 0x00007771060f7816 */ /* 0x000fca00000000ff */
[----:B----4-:R0:W-:Y:S02]  /*1a4400*/  @P1 STG.E.U8 desc[UR4][R26.64], R15 ;  /* 0x0000000f1a001986 */ /* 0x0101e4000c101104 */
[----:B0-----:R-:W-:-:S05]  /*1a4410*/  PRMT R15, R6, 0x7772, RZ ;  /* 0x00007772060f7816 */ /* 0x001fca00000000ff */
[----:B------:R0:W-:Y:S02]  /*1a4420*/  @P0 STG.E.U8 desc[UR4][R12.64], R15 ;  /* 0x0000000f0c000986 */ /* 0x0001e4000c101104 */
[----:B0-----:R-:W-:-:S05]  /*1a4430*/  PRMT R15, R6, 0x7773, RZ ;  /* 0x00007773060f7816 */ /* 0x001fca00000000ff */
[----:B------:R-:W-:Y:S04]  /*1a4440*/  @P5 STG.E.U8 desc[UR4][R10.64], R15 ;  /* 0x0000000f0a005986 */ /* 0x000fe8000c101104 */
[----:B--2---:R0:W-:Y:S04]  /*1a4450*/  STL.64 [R1+0x5d00], R28 ;  /* 0x005d001c01007387 */ /* 0x0041e80000100a00 */
[----:B0-----:R-:W2:Y:S01]  /*1a4460*/  LDL.LU.64 R28, [R1+0x4cc8] ;  /* 0x004cc800011c7983 */ /* 0x001ea20000300a00 */
[C---:B------:R-:W-:Y:S02]  /*1a4470*/  LOP3.LUT P5, RZ, R14.reuse, 0x2000000, RZ, 0xc0, !PT ;  /* 0x020000000eff7812 */ /* 0x040fe400078ac0ff */
[----:B------:R-:W-:Y:S01]  /*1a4480*/  PRMT R15, R9, 0x7770, RZ ;  /* 0x00007770090f7816 */ /* 0x000fe200000000ff */
[----:B------:R-:W4:Y:S04]  /*1a4490*/  LDL.LU R0, [R1+0x5b4] ;  /* 0x0005b40001007983 */ /* 0x000f280000300800 */
[----:B------:R-:W4:Y:S04]  /*1a44a0*/  LDL.LU.64 R16, [R1+0x4c98] ;  /* 0x004c980001107983 */ /* 0x000f280000300a00 */
[----:B------:R-:W4:Y:S04]  /*1a44b0*/  LDL.LU.64 R18, [R1+0x4c88] ;  /* 0x004c880001127983 */ /* 0x000f280000300a00 */
[----:B------:R-:W4:Y:S04]  /*1a44c0*/  LDL.LU.64 R20, [R1+0x4c78] ;  /* 0x004c780001147983 */ /* 0x000f280000300a00 */
[----:B------:R-:W4:Y:S04]  /*1a44d0*/  LDL.LU R8, [R1+0x5d8] ;  /* 0x0005d80001087983 */ /* 0x000f280000300800 */
[----:B------:R-:W4:Y:S04]  /*1a44e0*/  LDL.LU.64 R22, [R1+0x4c70] ;  /* 0x004c700001167983 */ /* 0x000f280000300a00 */
[----:B------:R-:W4:Y:S04]  /*1a44f0*/  LDL.LU.64 R24, [R1+0x4c48] ;  /* 0x004c480001187983 */ /* 0x000f280000300a00 */
[----:B------:R-:W4:Y:S04]  /*1a4500*/  LDL.LU.64 R26, [R1+0x4c40] ;  /* 0x004c4000011a7983 */ /* 0x000f280000300a00 */
[----:B------:R-:W4:Y:S04]  /*1a4510*/  LDL.LU.64 R12, [R1+0x4c30] ;  /* 0x004c3000010c7983 */ /* 0x000f280000300a00 */
[----:B------:R-:W4:Y:S04]  /*1a4520*/  LDL.LU R6, [R1+0x5b8] ;  /* 0x0005b80001067983 */ /* 0x000f280000300800 */
[----:B------:R0:W-:Y:S01]  /*1a4530*/  @P5 STG.E.U8 desc[UR4][R2.64], R15 ;  /* 0x0000000f02005986 */ /* 0x0001e2000c101104 */
[----:B------:R-:W-:-:S03]  /*1a4540*/  LOP3.LUT P5, RZ, R14, 0x1000000, RZ, 0xc0, !PT ;  /* 0x010000000eff7812 */ /* 0x000fc600078ac0ff */
[----:B------:R-:W4:Y:S01]  /*1a4550*/  LDL.LU.64 R10, [R1+0x4c28] ;  /* 0x004c2800010a7983 */ /* 0x000f220000300a00 */
[----:B0-----:R-:W-:-:S03]  /*1a4560*/  PRMT R15, R9, 0x7771, RZ ;  /* 0x00007771090f7816 */ /* 0x001fc600000000ff */
[----:B------:R-:W4:Y:S06]  /*1a4570*/  LDL.LU.64 R2, [R1+0x4c00] ;  /* 0x004c000001027983 */ /* 0x000f2c0000300a00 */
[----:B---3--:R0:W-:Y:S01]  /*1a4580*/  @P5 STG.E.U8 desc[UR4][R4.64], R15 ;  /* 0x0000000f04005986 */ /* 0x0081e2000c101104 */
[C---:B------:R-:W-:Y:S02]  /*1a4590*/  LOP3.LUT P5, RZ, R14.reuse, 0x800000, RZ, 0xc0, !PT ;  /* 0x008000000eff7812 */ /* 0x040fe400078ac0ff */
        /* <DEDUP_REMOVED lines=9> */
[----:B------:R-:W-:-:S03]  /*1a4630*/  LOP3.LUT P0, RZ, R7, 0x8, RZ, 0xc0, !PT ;  /* 0x0000000807ff7812 */ /* 0x000fc6000780c0ff */
        /* <DEDUP_REMOVED lines=25> */
[----:B0-----:R-:W2:Y:S01]  /*1a47d0*/  LDL.LU.64 R4, [R1+0x4be0] ;  /* 0x004be00001047983 */ /* 0x001ea20000300a00 */
[----:B------:R-:W-:-:S03]  /*1a47e0*/  LOP3.LUT P3, RZ, R7, 0x10, RZ, 0xc0, !PT ;  /* 0x0000001007ff7812 */ /* 0x000fc6000786c0ff */
[----:B------:R-:W3:Y:S04]  /*1a47f0*/  LDL.LU.64 R24, [R1+0x4bd8] ;  /* 0x004bd80001187983 */ /* 0x000ee80000300a00 */
[----:B------:R-:W4:Y:S01]  /*1a4800*/  LDL.LU.64 R26, [R1+0x4bb0] ;  /* 0x004bb000011a7983 */ /* 0x000f220000300a00 */
[----:B------:R-:W-:-:S03]  /*1a4810*/  PRMT R15, R6, 0x7772, RZ ;  /* 0x00007772060f7816 */ /* 0x000fc600000000ff */
[----:B------:R-:W4:Y:S04]  /*1a4820*/  LDL.LU.64 R12, [R1+0x4ba8] ;  /* 0x004ba800010c7983 */ /* 0x000f280000300a00 */
[----:B------:R-:W4:Y:S04]  /*1a4830*/  LDL.LU.64 R10, [R1+0x4b98] ;  /* 0x004b9800010a7983 */ /* 0x000f280000300a00 */
[----:B------:R-:W4:Y:S04]  /*1a4840*/  LDL.LU R8, [R1+0x5dc] ;  /* 0x0005dc0001087983 */ /* 0x000f280000300800 */
        /* <DEDUP_REMOVED lines=29> */
[C---:B------:R-:W-:Y:S02]  /*1a4a20*/  LOP3.LUT P1, RZ, R7.reuse, 0x40, RZ, 0xc0, !PT ;  /* 0x0000004007ff7812 */ /* 0x040fe4000782c0ff */
[----:B------:R-:W-:Y:S02]  /*1a4a30*/  LOP3.LUT R14, R14, 0xfffeffff, RZ, 0xc0, !PT ;  /* 0xfffeffff0e0e7812 */ /* 0x000fe400078ec0ff */
[----:B------:R-:W-:Y:S02]  /*1a4a40*/  PRMT R15, R6, 0x7773, RZ ;  /* 0x00007773060f7816 */ /* 0x000fe400000000ff */
[----:B------:R-:W-:Y:S01]  /*1a4a50*/  LOP3.LUT P0, RZ, R7, 0x80, RZ, 0xc0, !PT ;  /* 0x0000008007ff7812 */ /* 0x000fe2000780c0ff */
[----:B------:R-:W3:Y:S04]  /*1a4a60*/  LDL.LU R23, [R1+0x5a0] ;  /* 0x0005a00001177983 */ /* 0x000ee80000300800 */
[----:B------:R-:W3:Y:S04]  /*1a4a70*/  LDL.LU.64 R16, [R1+0x4b18] ;  /* 0x004b180001107983 */ /* 0x000ee80000300a00 */
[----:B------:R-:W3:Y:S04]  /*1a4a80*/  LDL.LU.64 R18, [R1+0x4b10] ;  /* 0x004b100001127983 */ /* 0x000ee80000300a00 */
[----:B------:R-:W3:Y:S04]  /*1a4a90*/  LDL.LU.64 R20, [R1+0x4b00] ;  /* 0x004b000001147983 */ /* 0x000ee80000300a00 */
[----:B------:R-:W3:Y:S01]  /*1a4aa0*/  LDL.LU R0, [R1+0x600] ;  /* 0x0006000001007983 */ /* 0x000ee20000300800 */
[----:B------:R-:W-:-:S02]  /*1a4ab0*/  @P5 LOP3.LUT R14, R14, 0x10000, RZ, 0xfc, !PT ;  /* 0x000100000e0e5812 */ /* 0x000fc400078efcff */
[----:B------:R-:W-:Y:S01]  /*1a4ac0*/  LOP3.LUT P5, RZ, R7, 0x200, RZ, 0xc0, !PT ;  /* 0x0000020007ff7812 */ /* 0x000fe200078ac0ff */
[----:B------:R4:W-:Y:S01]  /*1a4ad0*/  @P2 STG.E.U8 desc[UR4][R24.64], R15 ;  /* 0x0000000f18002986 */ /* 0x0009e2000c101104 */
[----:B------:R-:W-:Y:S02]  /*1a4ae0*/  LOP3.LUT R14, R14, 0xfffdffff, RZ, 0xc0, !PT ;  /* 0xfffdffff0e0e7812 */ /* 0x000fe400078ec0ff */
[----:B----4-:R-:W-:-:S09]  /*1a4af0*/  PRMT R15, R8, 0x7770, RZ ;  /* 0x00007770080f7816 */ /* 0x010fd200000000ff */
[----:B------:R-:W-:Y:S02]  /*1a4b00*/  @P5 LOP3.LUT R14, R14, 0x20000, RZ, 0xfc, !PT ;  /* 0x000200000e0e5812 */ /* 0x000fe400078efcff */
[----:B------:R-:W-:Y:S01]  /*1a4b10*/  LOP3.LUT P5, RZ, R7, 0x100, RZ, 0xc0, !PT ;  /* 0x0000010007ff7812 */ /* 0x000fe200078ac0ff */
[----:B------:R-:W4:Y:S04]  /*1a4b20*/  LDL.LU.64 R24, [R1+0x4af8] ;  /* 0x004af80001187983 */ /* 0x000f280000300a00 */
[----:B------:R0:W-:Y:S02]  /*1a4b30*/  @P1 STG.E.U8 desc[UR4][R26.64], R15 ;  /* 0x0000000f1a001986 */ /* 0x0001e4000c101104 */
[C---:B0-----:R-:W-:Y:S02]  /*1a4b40*/  PRMT R15, R8.reuse, 0x7771, RZ ;  /* 0x00007771080f7816 */ /* 0x041fe400000000ff */
[----:B------:R-:W4:Y:S04]  /*1a4b50*/  LDL.LU.64 R26, [R1+0x4ad0] ;  /* 0x004ad000011a7983 */ /* 0x000f280000300a00 */
[----:B------:R0:W-:Y:S02]  /*1a4b60*/  @P0 STG.E.U8 desc[UR4][R12.64], R15 ;  /* 0x0000000f0c000986 */ /* 0x0001e4000c101104 */
[----:B0-----:R-:W-:-:S02]  /*1a4b70*/  PRMT R15, R8, 0x7772, RZ ;  /* 0x00007772080f7816 */ /* 0x001fc400000000ff */
[----:B------:R-:W4:Y:S04]  /*1a4b80*/  LDL.LU.64 R12, [R1+0x4ac0] ;  /* 0x004ac000010c7983 */ /* 0x000f280000300a00 */
        /* <DEDUP_REMOVED lines=48> */
[----:B--2---:R-:W-:-:S05]  /*1a4e90*/  PRMT R15, R8, 0x7770, RZ ;  /* 0x00007770080f7816 */ /* 0x004fca00000000ff */
[----:B------:R0:W-:Y:S04]  /*1a4ea0*/  @P0 STG.E.U8 desc[UR4][R4.64], R15 ;  /* 0x0000000f04000986 */ /* 0x0001e8000c101104 */
        /* <DEDUP_REMOVED lines=10> */
[----:B--2---:R0:W-:Y:S02]  /*1a4f50*/  @P3 STG.E.U8 desc[UR4][R4.64], R15 ;  /* 0x0000000f04003986 */ /* 0x0041e4000c101104 */
[----:B0-----:R-:W-:-:S02]  /*1a4f60*/  PRMT R15, R8, 0x7772, RZ ;  /* 0x00007772080f7816 */ /* 0x001fc400000000ff */
[----:B------:R-:W2:Y:S04]  /*1a4f70*/  LDL.LU.64 R4, [R1+0x4a18] ;  /* 0x004a180001047983 */ /* 0x000ea80000300a00 */
[----:B------:R-:W2:Y:S04]  /*1a4f80*/  LDL.LU R0, [R1+0x5a8] ;  /* 0x0005a80001007983 */ /* 0x000ea80000300800 */
[----:B---3--:R0:W-:Y:S04]  /*1a4f90*/  @P2 STG.E.U8 desc[UR4][R12.64], R15 ;  /* 0x0000000f0c002986 */ /* 0x0081e8000c101104 */
        /* <DEDUP_REMOVED lines=26> */
[----:B------:R-:W3:Y:S04]  /*1a5140*/  LDL.LU.64 R28, [R1+0x49d8] ;  /* 0x0049d800011c7983 */ /* 0x000ee80000300a00 */
[----:B------:R-:W3:Y:S01]  /*1a5150*/  LDL.LU.64 R16, [R1+0x49d0] ;  /* 0x0049d00001107983 */ /* 0x000ee20000300a00 */
[----:B------:R-:W-:-:S02]  /*1a5160*/  @P5 LOP3.LUT R14, R14, 0x100, RZ, 0xfc, !PT ;  /* 0x000001000e0e5812 */ /* 0x000fc400078efcff */
[----:B------:R-:W-:Y:S02]  /*1a5170*/  LOP3.LUT P5, RZ, R7, 0x10000000, RZ, 0xc0, !PT ;  /* 0x1000000007ff7812 */ /* 0x000fe400078ac0ff */
[----:B------:R-:W-:Y:S01]  /*1a5180*/  LOP3.LUT R14, R14, 0xfffffdff, RZ, 0xc0, !PT ;  /* 0xfffffdff0e0e7812 */ /* 0x000fe200078ec0ff */
[----:B----4-:R0:W-:Y:S10]  /*1a5190*/  @P1 STG.E.U8 desc[UR4][R24.64], R15 ;  /* 0x0000000f18001986 */ /* 0x0101f4000c101104 */
[----:B------:R-:W-:-:S02]  /*1a51a0*/  @P5 LOP3.LUT R14, R14, 0x200, RZ, 0xfc, !PT ;  /* 0x000002000e0e5812 */ /* 0x000fc400078efcff */
        /* <DEDUP_REMOVED lines=12> */
[C---:B------:R-:W-:Y:S02]  /*1a5270*/  LOP3.LUT P5, RZ, R14.reuse, 0x200, RZ, 0xc0, !PT ;  /* 0x000002000eff7812 */ /* 0x040fe400078ac0ff */
        /* <DEDUP_REMOVED lines=22> */
[----:B0-----:R-:W-:Y:S01]  /*1a53e0*/  PRMT R15, R0, 0x7772, RZ ;  /* 0x00007772000f7816 */ /* 0x001fe200000000ff */
[----:B------:R-:W3:Y:S10]  /*1a53f0*/  LDL.LU.64 R12, [R1+0x5ce0] ;  /* 0x005ce000010c7983 */ /* 0x000ef40000300a00 */
[----:B------:R0:W-:Y:S01]  /*1a5400*/  @P5 STG.E.U8 desc[UR4][R28.64], R15 ;  /* 0x0000000f1c005986 */ /* 0x0001e2000c101104 */
[----:B------:R-:W-:-:S02]  /*1a5410*/  LOP3.LUT P5, RZ, R14, 0x10, RZ, 0xc0, !PT ;  /* 0x000000100eff7812 */ /* 0x000fc400078ac0ff */
[----:B0-----:R-:W-:-:S11]  /*1a5420*/  PRMT R15, R0, 0x7773, RZ ;  /* 0x00007773000f7816 */ /* 0x001fd600000000ff */
[----:B------:R4:W-:Y:S01]  /*1a5430*/  @P5 STG.E.U8 desc[UR4][R16.64], R15 ;  /* 0x0000000f10005986 */ /* 0x0009e2000c101104 */
[----:B------:R-:W-:Y:S02]  /*1a5440*/  LOP3.LUT P5, RZ, R14, 0x8, RZ, 0xc0, !PT ;  /* 0x000000080eff7812 */ /* 0x000fe400078ac0ff */
[----:B----4-:R-:W-:-:S11]  /*1a5450*/  PRMT R15, R7, 0x7770, RZ ;  /* 0x00007770070f7816 */ /* 0x010fd600000000ff */
        /* <DEDUP_REMOVED lines=16> */
[----:B--2---:R0:W-:Y:S04]  /*1a5560*/  @P0 STG.E.U8 desc[UR4][R4.64], R15 ;  /* 0x0000000f04000986 */ /* 0x0041e8000c101104 */
[----:B0-----:R-:W2:Y:S04]  /*1a5570*/  LDL.LU.64 R4, [R1+0x4908] ;  /* 0x0049080001047983 */ /* 0x001ea80000300a00 */
[----:B------:R-:W3:Y:S04]  /*1a5580*/  LDL.LU.64 R24, [R1+0x48f8] ;  /* 0x0048f80001187983 */ /* 0x000ee80000300a00 */
[----:B------:R-:W4:Y:S01]  /*1a5590*/  LDL.LU R8, [R1+0x60c] ;  /* 0x00060c0001087983 */ /* 0x000f220000300800 */
[----:B------:R-:W-:-:S02]  /*1a55a0*/  LOP3.LUT P3, RZ, R6, 0x400, RZ, 0xc0, !PT ;  /* 0x0000040006ff7812 */ /* 0x000fc4000786c0ff */
[----:B------:R-:W-:Y:S01]  /*1a55b0*/  LOP3.LUT P2, RZ, R6, 0x800, RZ, 0xc0, !PT ;  /* 0x0000080006ff7812 */ /* 0x000fe2000784c0ff */
[----:B------:R-:W3:Y:S04]  /*1a55c0*/  LDL.LU.64 R26, [R1+0x48f0] ;  /* 0x0048f000011a7983 */ /* 0x000ee80000300a00 */
[----:B------:R-:W3:Y:S04]  /*1a55d0*/  LDL.LU.64 R10, [R1+0x48d0] ;  /* 0x0048d000010a7983 */ /* 0x000ee80000300a00 */
[----:B------:R-:W3:Y:S01]  /*1a55e0*/  LDL.LU R7, [R1+0x610] ;  /* 0x0006100001077983 */ /* 0x000ee20000300800 */
        /* <DEDUP_REMOVED lines=50> */
[----:B--2---:R0:W-:Y:S01]  /*1a5910*/  @P5 STG.E.U8 desc[UR4][R4.64], R14 ;  /* 0x0000000e04005986 */ /* 0x0041e2000c101104 */
[----:B------:R-:W-:Y:S02]  /*1a5920*/  LOP3.LUT P5, RZ, R13, 0x80000000, RZ, 0xc0, !PT ;  /* 0x800000000dff7812 */ /* 0x000fe400078ac0ff */
[----:B0-----:R-:W-:-:S11]  /*1a5930*/  PRMT R14, R7, 0x7773, RZ ;  /* 0x00007773070e7816 */ /* 0x001fd600000000ff */
[----:B---3--:R-:W-:Y:S04]  /*1a5940*/  @P5 STG.E.U8 desc[UR4][R16.64], R14 ;  /* 0x0000000e10005986 */ /* 0x008fe8000c101104 */
[----:B----4-:R0:W-:Y:S04]  /*1a5950*/  STL.64 [R1+0x5cd0], R28 ;  /* 0x005cd01c01007387 */ /* 0x0101e80000100a00 */
[----:B0-----:R-:W2:Y:S04]  /*1a5960*/  LDL.LU.64 R28, [R1+0x4880] ;  /* 0x00488000011c7983 */ /* 0x001ea80000300a00 */
[----:B------:R-:W3:Y:S04]  /*1a5970*/  LDL.LU.64 R18, [R1+0x4858] ;  /* 0x0048580001127983 */ /* 0x000ee80000300a00 */
        /* <DEDUP_REMOVED lines=9> */
[----:B------:R-:W2:Y:S01]  /*1a5a10*/  LDL.LU R17, [R1+0x5cd8] ;  /* 0x005cd80001117983 */ /* 0x000ea20000300800 */
[----:B------:R-:W-:-:S03]  /*1a5a20*/  LOP3.LUT P5, RZ, R13, 0x40000000, RZ, 0xc0, !PT ;  /* 0x400000000dff7812 */ /* 0x000fc600078ac0ff */
[----:B------:R-:W4:Y:S01]  /*1a5a30*/  LDL.LU R7, [R1+0xe18] ;  /* 0x000e180001077983 */ /* 0x000f220000300800 */
        /* <DEDUP_REMOVED lines=33> */
[C---:B------:R-:W-:Y:S02]  /*1a5c50*/  LOP3.LUT P2, RZ, R6.reuse, 0x40000000, RZ, 0xc0, !PT ;  /* 0x4000000006ff7812 */ /* 0x040fe4000784c0ff */
[----:B------:R-:W-:Y:S02]  /*1a5c60*/  LOP3.LUT P1, RZ, R6, 0x80000000, RZ, 0xc0, !PT ;  /* 0x8000000006ff7812 */ /* 0x000fe4000782c0ff */
[C---:B0-----:R-:W-:Y:S01]  /*1a5c70*/  PRMT R14, R8.reuse, 0x7772, RZ ;  /* 0x00007772080e7816 */ /* 0x041fe200000000ff */
[----:B------:R-:W2:Y:S04]  /*1a5c80*/  LDL.LU.64 R2, [R1+0x47c0] ;  /* 0x0047c00001027983 */ /* 0x000ea80000300a00 */
[----:B------:R0:W-:Y:S04]  /*1a5c90*/  @P0 STG.E.U8 desc[UR4][R4.64], R14 ;  /* 0x0000000e04000986 */ /* 0x0001e8000c101104 */
[----:B0-----:R-:W3:Y:S04]  /*1a5ca0*/  LDL.LU.64 R4, [R1+0x47a0] ;  /* 0x0047a00001047983 */ /* 0x001ee80000300a00 */
[----:B------:R-:W4:Y:S04]  /*1a5cb0*/  LDL.LU.64 R24, [R1+0x4790] ;  /* 0x0047900001187983 */ /* 0x000f280000300a00 */
[----:B------:R-:W4:Y:S04]  /*1a5cc0*/  LDL.LU.64 R26, [R1+0x4778] ;  /* 0x00477800011a7983 */ /* 0x000f280000300a00 */
[----:B------:R-:W3:Y:S01]  /*1a5cd0*/  LDL.LU R6, [R1+0x618] ;  /* 0x0006180001067983 */ /* 0x000ee20000300800 */
[----:B------:R-:W-:-:S03]  /*1a5ce0*/  PRMT R14, R8, 0x7773, RZ ;  /* 0x00007773080e7816 */ /* 0x000fc600000000ff */
[----:B------:R-:W4:Y:S04]  /*1a5cf0*/  LDL.LU.64 R10, [R1+0x4770] ;  /* 0x00477000010a7983 */ /* 0x000f280000300a00 */
        /* <DEDUP_REMOVED lines=35> */
[----:B------:R0:W-:Y:S04]  /*1a5f30*/  @P1 STG.E.U8 desc[UR4][R24.64], R14 ;  /* 0x0000000e18001986 */ /* 0x0001e8000c101104 */
[----:B------:R-:W4:Y:S04]  /*1a5f40*/  LDL.LU.64 R18, [R1+0x46e0] ;  /* 0x0046e00001127983 */ /* 0x000f280000300a00 */
[----:B------:R-:W4:Y:S04]  /*1a5f50*/  LDL.LU R8, [R1+0x5fc] ;  /* 0x0005fc0001087983 */ /* 0x000f280000300800 */
[----:B------:R-:W4:Y:S04]  /*1a5f60*/  LDL.LU.64 R20, [R1+0x46d8] ;  /* 0x0046d80001147983 */ /* 0x000f280000300a00 */
[----:B------:R-:W4:Y:S01]  /*1a5f70*/  LDL.LU.64 R22, [R1+0x46b8] ;  /* 0x0046b80001167983 */ /* 0x000f220000300a00 */
[----:B------:R-:W-:-:S02]  /*1a5f80*/  @P5 LOP3.LUT R13, R13, 0x1000000, RZ, 0xfc, !PT ;  /* 0x010000000d0d5812 */ /* 0x000fc400078efcff */
[----:B------:R-:W-:Y:S02]  /*1a5f90*/  LOP3.LUT P5, RZ, R7, 0x4, RZ, 0xc0, !PT ;  /* 0x0000000407ff7812 */ /* 0x000fe400078ac0ff */
[----:B------:R-:W-:Y:S02]  /*1a5fa0*/  LOP3.LUT R13, R13, 0xfdffffff, RZ, 0xc0, !PT ;  /* 0xfdffffff0d0d7812 */ /* 0x000fe400078ec0ff */
[----:B0-----:R-:W-:Y:S01]  /*1a5fb0*/  PRMT R14, R6, 0x7772, RZ ;  /* 0x00007772060e7816 */ /* 0x001fe200000000ff */
[----:B------:R-:W4:Y:S08]  /*1a5fc0*/  LDL.LU.64 R24, [R1+0x46b0] ;  /* 0x0046b00001187983 */ /* 0x000f300000300a00 */
[----:B------:R-:W-:-:S02]  /*1a5fd0*/  @P5 LOP3.LUT R13, R13, 0x2000000, RZ, 0xfc, !PT ;  /* 0x020000000d0d5812 */ /* 0x000fc400078efcff */
[----:B------:R-:W-:Y:S01]  /*1a5fe0*/  LOP3.LUT P5, RZ, R7, 0x2, RZ, 0xc0, !PT ;  /* 0x0000000207ff7812 */ /* 0x000fe200078ac0ff */
        /* <DEDUP_REMOVED lines=52> */
[----:B0-----:R-:W2:Y:S01]  /*1a6330*/  LDL.LU.64 R4, [R1+0x4650] ;  /* 0x0046500001047983 */ /* 0x001ea20000300a00 */
[----:B------:R-:W-:Y:S02]  /*1a6340*/  LOP3.LUT P5, RZ, R7, 0x10000000, RZ, 0xc0, !PT ;  /* 0x1000000007ff7812 */ /* 0x000fe400078ac0ff */
[----:B------:R-:W-:Y:S02]  /*1a6350*/  LOP3.LUT R13, R13, 0xfffffbff, RZ, 0xc0, !PT ;  /* 0xfffffbff0d0d7812 */ /* 0x000fe400078ec0ff */
[----:B------:R-:W-:Y:S01]  /*1a6360*/  LOP3.LUT P3, RZ, R7, 0x10000, RZ, 0xc0, !PT ;  /* 0x0001000007ff7812 */ /* 0x000fe2000786c0ff */
[----:B------:R-:W3:Y:S01]  /*1a6370*/  LDL.LU.64 R22, [R1+0x4648] ;  /* 0x0046480001167983 */ /* 0x000ee20000300a00 */
[----:B------:R-:W-:-:S03]  /*1a6380*/  PRMT R14, R6, 0x7772, RZ ;  /* 0x00007772060e7816 */ /* 0x000fc600000000ff */
[----:B------:R-:W4:Y:S04]  /*1a6390*/  LDL.LU.64 R24, [R1+0x4628] ;  /* 0x0046280001187983 */ /* 0x000f280000300a00 */
[----:B------:R-:W4:Y:S04]  /*1a63a0*/  LDL.LU.64 R10, [R1+0x4618] ;  /* 0x00461800010a7983 */ /* 0x000f280000300a00 */
        /* <DEDUP_REMOVED lines=27> */
[C---:B------:R-:W-:Y:S02]  /*1a6560*/  LOP3.LUT P6, RZ, R7.reuse, 0x20000000, RZ, 0xc0, !PT ;  /* 0x2000000007ff7812 */ /* 0x040fe400078cc0ff */
[----:B------:R-:W-:Y:S02]  /*1a6570*/  LOP3.LUT P4, RZ, R7, 0x40000000, RZ, 0xc0, !PT ;  /* 0x4000000007ff7812 */ /* 0x000fe4000788c0ff */
[----:B------:R-:W-:Y:S02]  /*1a6580*/  @P5 LOP3.LUT R13, R13, 0x20000, RZ, 0xfc, !PT ;  /* 0x000200000d0d5812 */ /* 0x000fe400078efcff */
[C---:B------:R-:W-:Y:S01]  /*1a6590*/  LOP3.LUT P5, RZ, R7.reuse, 0x100000, RZ, 0xc0, !PT ;  /* 0x0010000007ff7812 */ /* 0x040fe200078ac0ff */
[----:B--2---:R0:W-:Y:S01]  /*1a65a0*/  @P3 STG.E.U8 desc[UR4][R4.64], R14 ;  /* 0x0000000e04003986 */ /* 0x0041e2000c101104 */
[----:B------:R-:W-:-:S03]  /*1a65b0*/  LOP3.LUT P3, RZ, R7, 0x80000000, RZ, 0xc0, !PT ;  /* 0x8000000007ff7812 */ /* 0x000fc6000786c0ff */
[----:B0-----:R-:W2:Y:S04]  /*1a65c0*/  LDL.LU.64 R4, [R1+0x4600] ;  /* 0x0046000001047983 */ /* 0x001ea80000300a00 */
[----:B------:R-:W2:Y:S01]  /*1a65d0*/  LDL.LU R9, [R1+0x744] ;  /* 0x0007440001097983 */ /* 0x000ea20000300800 */
[----:B------:R-:W-:-:S03]  /*1a65e0*/  PRMT R14, R6, 0x7773, RZ ;  /* 0x00007773060e7816 */ /* 0x000fc600000000ff */
[----:B------:R-:W2:Y:S04]  /*1a65f0*/  LDL.LU.64 R6, [R1+0x45e0] ;  /* 0x0045e00001067983 */ /* 0x000ea80000300a00 */
[----:B------:R-:W3:Y:S04]  /*1a6600*/  LDL.LU.64 R28, [R1+0x45b0] ;  /* 0x0045b000011c7983 */ /* 0x000ee80000300a00 */
[----:B---3--:R0:W-:Y:S04]  /*1a6610*/  STL.64 [R1+0x5ca8], R28 ;  /* 0x005ca81c01007387 */ /* 0x0081e80000100a00 */
[----:B0-----:R-:W3:Y:S04]  /*1a6620*/  LDL.LU.64 R28, [R1+0x45b8] ;  /* 0x0045b800011c7983 */ /* 0x001ee80000300a00 */
[----:B------:R4:W-:Y:S02]  /*1a6630*/  @P2 STG.E.U8 desc[UR4][R22.64], R14 ;  /* 0x0000000e16002986 */ /* 0x0009e4000c101104 */
[----:B----4-:R-:W-:-:S05]  /*1a6640*/  PRMT R14, R8, 0x7770, RZ ;  /* 0x00007770080e7816 */ /* 0x010fca00000000ff */
[----:B------:R0:W-:Y:S02]  /*1a6650*/  @P1 STG.E.U8 desc[UR4][R24.64], R14 ;  /* 0x0000000e18001986 */ /* 0x0001e4000c101104 */
[----:B0-----:R-:W-:-:S05]  /*1a6660*/  PRMT R14, R8, 0x7771, RZ ;  /* 0x00007771080e7816 */ /* 0x001fca00000000ff */
[----:B------:R-:W-:Y:S04]  /*1a6670*/  @P0 STG.E.U8 desc[UR4][R10.64], R14 ;  /* 0x0000000e0a000986 */ /* 0x000fe8000c101104 */
[----:B---3--:R0:W-:Y:S04]  /*1a6680*/  STL.64 [R1+0x5cb0], R28 ;  /* 0x005cb01c01007387 */ /* 0x0081e80000100a00 */
[----:B0-----:R-:W3:Y:S01]  /*1a6690*/  LDL.LU.64 R28, [R1+0x45d0] ;  /* 0x0045d000011c7983 */ /* 0x001ee20000300a00 */
[----:B------:R-:W-:-:S03]  /*1a66a0*/  PRMT R14, R8, 0x7772, RZ ;  /* 0x00007772080e7816 */ /* 0x000fc600000000ff */
[----:B------:R-:W4:Y:S04]  /*1a66b0*/  LDL.LU R27, [R1+0x724] ;  /* 0x00072400011b7983 */ /* 0x000f280000300800 */
[----:B------:R-:W4:Y:S04]  /*1a66c0*/  LDL.LU.64 R16, [R1+0x4590] ;  /* 0x0045900001107983 */ /* 0x000f280000300a00 */
[----:B------:R-:W4:Y:S04]  /*1a66d0*/  LDL.LU.64 R18, [R1+0x4580] ;  /* 0x0045800001127983 */ /* 0x000f280000300a00 */
[----:B------:R0:W-:Y:S01]  /*1a66e0*/  @P5 STG.E.U8 desc[UR4][R2.64], R14 ;  /* 0x0000000e02005986 */ /* 0x0001e2000c101104 */
[----:B------:R-:W-:-:S03]  /*1a66f0*/  LOP3.LUT P5, RZ, R13, 0x20000, RZ, 0xc0, !PT ;  /* 0x000200000dff7812 */ /* 0x000fc600078ac0ff */
[----:B------:R-:W4:Y:S04]  /*1a6700*/  LDL.LU R0, [R1+0x748] ;  /* 0x0007480001007983 */ /* 0x000f280000300800 */
[----:B------:R-:W4:Y:S04]  /*1a6710*/  LDL.LU.64 R20, [R1+0x4570] ;  /* 0x0045700001147983 */ /* 0x000f280000300a00 */
[----:B------:R-:W4:Y:S04]  /*1a6720*/  LDL.LU.64 R22, [R1+0x4568] ;  /* 0x0045680001167983 */ /* 0x000f280000300a00 */
[----:B------:R-:W4:Y:S04]  /*1a6730*/  LDL.LU.64 R24, [R1+0x4548] ;  /* 0x0045480001187983 */ /* 0x000f280000300a00 */
[----:B------:R-:W4:Y:S01]  /*1a6740*/  LDL.LU.64 R10, [R1+0x4538] ;  /* 0x00453800010a7983 */ /* 0x000f220000300a00 */
[----:B0-----:R-:W-:-:S03]  /*1a6750*/  PRMT R14, R8, 0x7773, RZ ;  /* 0x00007773080e7816 */ /* 0x001fc600000000ff */
[----:B------:R-:W4:Y:S04]  /*1a6760*/  LDL.LU.64 R2, [R1+0x4520] ;  /* 0x0045200001027983 */ /* 0x000f280000300a00 */
[----:B--2---:R0:W-:Y:S01]  /*1a6770*/  @P5 STG.E.U8 desc[UR4][R4.64], R14 ;  /* 0x0000000e04005986 */ /* 0x0041e2000c101104 */
[----:B------:R-:W-:Y:S02]  /*1a6780*/  LOP3.LUT P5, RZ, R13, 0x10000, RZ, 0xc0, !PT ;  /* 0x000100000dff7812 */ /* 0x000fe400078ac0ff */
[----:B0-----:R-:W-:Y:S01]  /*1a6790*/  PRMT R14, R9, 0x7770, RZ ;  /* 0x00007770090e7816 */ /* 0x001fe200000000ff */
[----:B------:R-:W2:Y:S04]  /*1a67a0*/  LDL.LU.64 R4, [R1+0x4518] ;  /* 0x0045180001047983 */ /* 0x000ea80000300a00 */
[----:B------:R-:W2:Y:S06]  /*1a67b0*/  LDL.LU R8, [R1+0x728] ;  /* 0x0007280001087983 */ /* 0x000eac0000300800 */
[----:B------:R0:W-:Y:S01]  /*1a67c0*/  @P5 STG.E.U8 desc[UR4][R6.64], R14 ;  /* 0x0000000e06005986 */ /* 0x0001e2000c101104 */
        /* <DEDUP_REMOVED lines=13> */
[----:B------:R-:W-:-:S05]  /*1a68a0*/  LOP3.LUT P0, RZ, R26, 0x4, RZ, 0xc0, !PT ;  /* 0x000000041aff7812 */ /* 0x000fca000780c0ff */
[----:B---3--:R4:W-:Y:S01]  /*1a68b0*/  @P5 STG.E.U8 desc[UR4][R28.64], R14 ;  /* 0x0000000e1c005986 */ /* 0x0089e2000c101104 */
        /* <DEDUP_REMOVED lines=19> */
[----:B--2---:R0:W-:Y:S02]  /*1a69f0*/  @P1 STG.E.U8 desc[UR4][R4.64], R14 ;  /* 0x0000000e04001986 */ /* 0x0041e4000c101104 */
[----:B0-----:R-:W-:-:S05]  /*1a6a00*/  PRMT R14, R8, 0x7770, RZ ;  /* 0x00007770080e7816 */ /* 0x001fca00000000ff */
[----:B------:R0:W-:Y:S04]  /*1a6a10*/  @P0 STG.E.U8 desc[UR4][R6.64], R14 ;  /* 0x0000000e06000986 */ /* 0x0001e8000c101104 */
[----:B0-----:R-:W2:Y:S04]  /*1a6a20*/  LDL.LU.64 R6, [R1+0x44d8] ;  /* 0x0044d80001067983 */ /* 0x001ea80000300a00 */
[----:B------:R-:W4:Y:S01]  /*1a6a30*/  LDL.LU.64 R4, [R1+0x44d0] ;  /* 0x0044d00001047983 */ /* 0x000f220000300a00 */
[C---:B------:R-:W-:Y:S02]  /*1a6a40*/  LOP3.LUT P3, RZ, R26.reuse, 0x8, RZ, 0xc0, !PT ;  /* 0x000000081aff7812 */ /* 0x040fe4000786c0ff */
[----:B------:R-:W-:-:S02]  /*1a6a50*/  LOP3.LUT P2, RZ, R26, 0x10, RZ, 0xc0, !PT ;  /* 0x000000101aff7812 */ /* 0x000fc4000784c0ff */
[----:B------:R-:W-:Y:S02]  /*1a6a60*/  PRMT R14, R8, 0x7771, RZ ;  /* 0x00007771080e7816 */ /* 0x000fe400000000ff */
[----:B------:R-:W-:Y:S01]  /*1a6a70*/  LOP3.LUT P1, RZ, R26, 0x20, RZ, 0xc0, !PT ;  /* 0x000000201aff7812 */ /* 0x000fe2000782c0ff */
[----:B------:R-:W4:Y:S04]  /*1a6a80*/  LDL.LU.64 R22, [R1+0x44b0] ;  /* 0x0044b00001167983 */ /* 0x000f280000300a00 */
[----:B------:R-:W4:Y:S04]  /*1a6a90*/  LDL.LU.64 R24, [R1+0x44a0] ;  /* 0x0044a00001187983 */ /* 0x000f280000300a00 */
[----:B------:R-:W4:Y:S04]  /*1a6aa0*/  LDL.LU R3, [R1+0x74c] ;  /* 0x00074c0001037983 */ /* 0x000f280000300800 */
[----:B---3--:R0:W-:Y:S02]  /*1a6ab0*/  @P3 STG.E.U8 desc[UR4][R10.64], R14 ;  /* 0x0000000e0a003986 */ /* 0x0081e4000c101104 */
[----:B0-----:R-:W-:-:S02]  /*1a6ac0*/  PRMT R14, R8, 0x7772, RZ ;  /* 0x00007772080e7816 */ /* 0x001fc400000000ff */
[----:B------:R-:W3:Y:S04]  /*1a6ad0*/  LDL.LU.64 R10, [R1+0x4488] ;  /* 0x00448800010a7983 */ /* 0x000ee80000300a00 */
[----:B------:R-:W3:Y:S04]  /*1a6ae0*/  LDL.LU R0, [R1+0x72c] ;  /* 0x00072c0001007983 */ /* 0x000ee80000300800 */
[----:B--2---:R0:W-:Y:S02]  /*1a6af0*/  @P2 STG.E.U8 desc[UR4][R6.64], R14 ;  /* 0x0000000e06002986 */ /* 0x0041e4000c101104 */
[----:B0-----:R-:W-:-:S02]  /*1a6b00*/  PRMT R14, R8, 0x7773, RZ ;  /* 0x00007773080e7816 */ /* 0x001fc400000000ff */
[----:B------:R-:W2:Y:S04]  /*1a6b10*/  LDL.LU.64 R6, [R1+0x4480] ;  /* 0x0044800001067983 */ /* 0x000ea80000300a00 */
[----:B------:R-:W2:Y:S04]  /*1a6b20*/  LDL.LU.64 R8, [R1+0x4460] ;  /* 0x0044600001087983 */ /* 0x000ea80000300a00 */
[----:B----4-:R0:W-:Y:S04]  /*1a6b30*/  @P1 STG.E.U8 desc[UR4][R4.64], R14 ;  /* 0x0000000e04001986 */ /* 0x0101e8000c101104 */
[----:B0-----:R-:W4:Y:S04]  /*1a6b40*/  LDL.LU R4, [R1+0x730] ;  /* 0x0007300001047983 */ /* 0x001f280000300800 */
        /* <DEDUP_REMOVED lines=22> */
[----:B---3--:R0:W-:Y:S04]  /*1a6cb0*/  STL.64 [R1+0x5c98], R28 ;  /* 0x005c981c01007387 */ /* 0x0081e80000100a00 */
[----:B0-----:R-:W3:Y:S01]  /*1a6cc0*/  LDL.LU.64 R28, [R1+0x4450] ;  /* 0x00445000011c7983 */ /* 0x001ee20000300a00 */
[----:B------:R-:W-:Y:S02]  /*1a6cd0*/  LOP3.LUT R13, R13, 0xfffffeff, RZ, 0xc0, !PT ;  /* 0xfffffeff0d0d7812 */ /* 0x000fe400078ec0ff */
[----:B------:R-:W-:-:S02]  /*1a6ce0*/  LOP3.LUT P0, RZ, R26, 0x40, RZ, 0xc0, !PT ;  /* 0x000000401aff7812 */ /* 0x000fc4000780c0ff */
[----:B------:R-:W-:Y:S01]  /*1a6cf0*/  PRMT R14, R3, 0x7770, RZ ;  /* 0x00007770030e7816 */ /* 0x000fe200000000ff */
[----:B------:R-:W4:Y:S02]  /*1a6d00*/  LDL.LU.64 R16, [R1+0x4418] ;  /* 0x0044180001107983 */ /* 0x000f240000300a00 */
[----:B------:R-:W-:Y:S02]  /*1a6d10*/  @P5 LOP3.LUT R13, R13, 0x100, RZ, 0xfc, !PT ;  /* 0x000001000d0d5812 */ /* 0x000fe400078efcff */
[----:B------:R-:W-:Y:S01]  /*1a6d20*/  LOP3.LUT P5, RZ, R26, 0x100, RZ, 0xc0, !PT ;  /* 0x000001001aff7812 */ /* 0x000fe200078ac0ff */
[----:B------:R-:W4:Y:S04]  /*1a6d30*/  LDL.LU.64 R18, [R1+0x4408] ;  /* 0x0044080001127983 */ /* 0x000f280000300a00 */
[----:B------:R-:W4:Y:S01]  /*1a6d40*/  LDL.LU.64 R20, [R1+0x43f0] ;  /* 0x0043f00001147983 */ /* 0x000f220000300a00 */
[----:B------:R-:W-:-:S07]  /*1a6d50*/  LOP3.LUT R13, R13, 0xfffffdff, RZ, 0xc0, !PT ;  /* 0xfffffdff0d0d7812 */ /* 0x000fce00078ec0ff */
[----:B------:R-:W-:Y:S02]  /*1a6d60*/  @P5 LOP3.LUT R13, R13, 0x200, RZ, 0xfc, !PT ;  /* 0x000002000d0d5812 */ /* 0x000fe400078efcff */
        /* <DEDUP_REMOVED lines=13> */
[----:B------:R-:W4:Y:S06]  /*1a6e40*/  LDL.LU.64 R2, [R1+0x43a8] ;  /* 0x0043a80001027983 */ /* 0x000f2c0000300a00 */
        /* <DEDUP_REMOVED lines=43> */
[----:B0-----:R-:W2:Y:S04]  /*1a7100*/  LDL.LU.64 R6, [R1+0x4378] ;  /* 0x0043780001067983 */ /* 0x001ea80000300a00 */
[----:B------:R-:W4:Y:S04]  /*1a7110*/  LDL.LU.64 R24, [R1+0x4368] ;  /* 0x0043680001187983 */ /* 0x000f280000300a00 */
[----:B------:R-:W3:Y:S01]  /*1a7120*/  LDL.LU R27, [R1+0x734] ;  /* 0x00073400011b7983 */ /* 0x000ee20000300800 */
[----:B------:R-:W-:-:S02]  /*1a7130*/  LOP3.LUT P3, RZ, R26, 0x400000, RZ, 0xc0, !PT ;  /* 0x004000001aff7812 */ /* 0x000fc4000786c0ff */
[----:B------:R-:W-:Y:S01]  /*1a7140*/  LOP3.LUT P2, RZ, R26, 0x800000, RZ, 0xc0, !PT ;  /* 0x008000001aff7812 */ /* 0x000fe2000784c0ff */
[----:B------:R-:W4:Y:S04]  /*1a7150*/  LDL.LU.64 R4, [R1+0x4360] ;  /* 0x0043600001047983 */ /* 0x000f280000300a00 */
[----:B------:R-:W4:Y:S04]  /*1a7160*/  LDL.LU.64 R10, [R1+0x4328] ;  /* 0x00432800010a7983 */ /* 0x000f280000300a00 */
[----:B------:R-:W4:Y:S01]  /*1a7170*/  LDL.LU R0, [R1+0x714] ;  /* 0x0007140001007983 */ /* 0x000f220000300800 */
        /* <DEDUP_REMOVED lines=28> */
[C---:B------:R-:W-:Y:S02]  /*1a7340*/  LOP3.LUT P5, RZ, R26.reuse, 0x10000000, RZ, 0xc0, !PT ;  /* 0x100000001aff7812 */ /* 0x040fe400078ac0ff */
        /* <DEDUP_REMOVED lines=82> */
[----:B------:R-:W4:Y:S04]  /*1a7870*/  LDL.LU.64 R4, [R1+0x3f18] ;  /* 0x003f180001047983 */ /* 0x000f280000300a00 */
[----:B--2---:R3:W-:Y:S02]  /*1a7880*/  @P3 STG.E.U8 desc[UR4][R20.64], R13 ;  /* 0x0000000d14003986 */ /* 0x0047e4000c101104 */
[----:B---3--:R-:W-:-:S05]  /*1a7890*/  PRMT R13, R11, 0x7770, RZ ;  /* 0x000077700b0d7816 */ /* 0x008fca00000000ff */
[----:B------:R0:W-:Y:S04]  /*1a78a0*/  @P2 STG.E.U8 desc[UR4][R6.64], R13 ;  /* 0x0000000d06002986 */ /* 0x0001e8000c101104 */
[----:B0-----:R-:W2:Y:S04]  /*1a78b0*/  LDL.LU.64 R6, [R1+0x3ef0] ;  /* 0x003ef00001067983 */ /* 0x001ea80000300a00 */
[----:B------:R-:W3:Y:S04]  /*1a78c0*/  LDL.LU R10, [R1+0x6e0] ;  /* 0x0006e000010a7983 */ /* 0x000ee80000300800 */
        /* <DEDUP_REMOVED lines=40> */
[----:B------:R-:W3:Y:S04]  /*1a7b50*/  LDL.LU R11, [R1+0x704] ;  /* 0x00070400010b7983 */ /* 0x000ee80000300800 */
[----:B------:R0:W-:Y:S01]  /*1a7b60*/  @P5 STG.E.U8 desc[UR4][R2.64], R13 ;  /* 0x0000000d02005986 */ /* 0x0001e2000c101104 */
[----:B------:R-:W-:-:S03]  /*1a7b70*/  LOP3.LUT P5, RZ, R12, 0x2000000, RZ, 0xc0, !PT ;  /* 0x020000000cff7812 */ /* 0x000fc600078ac0ff */
[----:B------:R-:W3:Y:S04]  /*1a7b80*/  LDL.LU.64 R16, [R1+0x3d88] ;  /* 0x003d880001107983 */ /* 0x000ee80000300a00 */
[----:B------:R-:W3:Y:S04]  /*1a7b90*/  LDL.LU.64 R18, [R1+0x3ce8] ;  /* 0x003ce80001127983 */ /* 0x000ee80000300a00 */
[----:B------:R-:W3:Y:S04]  /*1a7ba0*/  LDL.LU.64 R20, [R1+0x3cc8] ;  /* 0x003cc80001147983 */ /* 0x000ee80000300a00 */
[----:B------:R-:W3:Y:S01]  /*1a7bb0*/  LDL.LU.64 R24, [R1+0x3cb0] ;  /* 0x003cb00001187983 */ /* 0x000ee20000300a00 */
[----:B0-----:R-:W-:-:S03]  /*1a7bc0*/  PRMT R13, R26, 0x7770, RZ ;  /* 0x000077701a0d7816 */ /* 0x001fc600000000ff */
[----:B------:R-:W3:Y:S04]  /*1a7bd0*/  LDL.LU.64 R2, [R1+0x3ca8] ;  /* 0x003ca80001027983 */ /* 0x000ee80000300a00 */
[----:B------:R0:W-:Y:S01]  /*1a7be0*/  @P5 STG.E.U8 desc[UR4][R4.64], R13 ;  /* 0x0000000d04005986 */ /* 0x0001e2000c101104 */
[----:B------:R-:W-:Y:S02]  /*1a7bf0*/  LOP3.LUT P5, RZ, R12, 0x1000000, RZ, 0xc0, !PT ;  /* 0x010000000cff7812 */ /* 0x000fe400078ac0ff */
        /* <DEDUP_REMOVED lines=11> */
[----:B------:R-:W2:Y:S10]  /*1a7cb0*/  LDL.LU R27, [R1+0xe84] ;  /* 0x000e8400011b7983 */ /* 0x000eb40000300800 */
[----:B----4-:R0:W-:Y:S04]  /*1a7cc0*/  @P5 STG.E.U8 desc[UR4][R14.64], R13 ;  /* 0x0000000d0e005986 */ /* 0x0101e8000c101104 */
[----:B0-----:R-:W4:Y:S01]  /*1a7cd0*/  LDL.LU.64 R14, [R1+0x5c70] ;  /* 0x005c7000010e7983 */ /* 0x001f220000300a00 */
[----:B------:R-:W-:-:S02]  /*1a7ce0*/  LOP3.LUT P5, RZ, R12, 0x200000, RZ, 0xc0, !PT ;  /* 0x002000000cff7812 */ /* 0x000fc400078ac0ff */
[----:B---3--:R-:W-:-:S11]  /*1a7cf0*/  PRMT R13, R10, 0x7770, RZ ;  /* 0x000077700a0d7816 */ /* 0x008fd600000000ff */
[----:B----4-:R0:W-:Y:S04]  /*1a7d00*/  @P5 STG.E.U8 desc[UR4][R14.64], R13 ;  /* 0x0000000d0e005986 */ /* 0x0101e8000c101104 */
        /* <DEDUP_REMOVED lines=31> */
[C---:B------:R-:W-:Y:S02]  /*1a7f00*/  LOP3.LUT P2, RZ, R8.reuse, 0x20000000, RZ, 0xc0, !PT ;  /* 0x2000000008ff7812 */ /* 0x040fe4000784c0ff */
[C---:B------:R-:W-:Y:S01]  /*1a7f10*/  PRMT R13, R23.reuse, 0x7772, RZ ;  /* 0x00007772170d7816 */ /* 0x040fe200000000ff */
[----:B------:R-:W4:Y:S04]  /*1a7f20*/  LDL.LU.64 R2, [R1+0x3ba0] ;  /* 0x003ba00001027983 */ /* 0x000f280000300a00 */
[----:B------:R-:W4:Y:S01]  /*1a7f30*/  LDL.LU.64 R24, [R1+0x3b80] ;  /* 0x003b800001187983 */ /* 0x000f220000300a00 */
[C---:B------:R-:W-:Y:S02]  /*1a7f40*/  LOP3.LUT P1, RZ, R8.reuse, 0x40000000, RZ, 0xc0, !PT ;  /* 0x4000000008ff7812 */ /* 0x040fe4000782c0ff */
[----:B------:R-:W-:Y:S01]  /*1a7f50*/  LOP3.LUT P0, RZ, R8, 0x80000000, RZ, 0xc0, !PT ;  /* 0x8000000008ff7812 */ /* 0x000fe2000780c0ff */
        /* <DEDUP_REMOVED lines=32> */
[----:B------:R-:W-:-:S11]  /*1a8160*/  LOP3.LUT R12, R12, 0xfffeffff, RZ, 0xc0, !PT ;  /* 0xfffeffff0c0c7812 */ /* 0x000fd600078ec0ff */
[----:B------:R-:W-:Y:S02]  /*1a8170*/  @P5 LOP3.LUT R12, R12, 0x10000, RZ, 0xfc, !PT ;  /* 0x000100000c0c5812 */ /* 0x000fe400078efcff */
[----:B------:R-:W-:Y:S02]  /*1a8180*/  LOP3.LUT P5, RZ, R27, 0x2, RZ, 0xc0, !PT ;  /* 0x000000021bff7812 */ /* 0x000fe400078ac0ff */
[----:B------:R-:W-:Y:S02]  /*1a8190*/  PRMT R13, R8, 0x7770, RZ ;  /* 0x00007770080d7816 */ /* 0x000fe400000000ff */
[----:B------:R-:W-:-:S03]  /*1a81a0*/  LOP3.LUT R12, R12, 0xfffdffff, RZ, 0xc0, !PT ;  /* 0xfffdffff0c0c7812 */ /* 0x000fc600078ec0ff */
[----:B------:R0:W-:Y:S06]  /*1a81b0*/  @P1 STG.E.U8 desc[UR4][R2.64], R13 ;  /* 0x0000000d02001986 */ /* 0x0001ec000c101104 */
        /* <DEDUP_REMOVED lines=9> */
[----:B------:R-:W4:Y:S04]  /*1a8250*/  LDL.LU.64 R20, [R1+0x3a08] ;  /* 0x003a080001147983 */ /* 0x000f280000300a00 */
[----:B------:R-:W4:Y:S01]  /*1a8260*/  LDL.LU.64 R22, [R1+0x39a8] ;  /* 0x0039a80001167983 */ /* 0x000f220000300a00 */
[----:B0-----:R-:W-:-:S03]  /*1a8270*/  PRMT R13, R8, 0x7772, RZ ;  /* 0x00007772080d7816 */ /* 0x001fc600000000ff */
[----:B------:R-:W4:Y:S04]  /*1a8280*/  LDL.LU.64 R24, [R1+0x3988] ;  /* 0x0039880001187983 */ /* 0x000f280000300a00 */
[----:B------:R0:W-:Y:S01]  /*1a8290*/  @P5 STG.E.U8 desc[UR4][R10.64], R13 ;  /* 0x0000000d0a005986 */ /* 0x0001e2000c101104 */
[----:B------:R-:W-:Y:S02]  /*1a82a0*/  LOP3.LUT P5, RZ, R12, 0x20000, RZ, 0xc0, !PT ;  /* 0x000200000cff7812 */ /* 0x000fe400078ac0ff */
        /* <DEDUP_REMOVED lines=49> */
[----:B------:R-:W4:Y:S01]  /*1a85c0*/  LDL.LU.64 R10, [R1+0x38b8] ;  /* 0x0038b800010a7983 */ /* 0x000f220000300a00 */
[----:B------:R-:W-:-:S02]  /*1a85d0*/  LOP3.LUT P3, RZ, R27, 0x8000, RZ, 0xc0, !PT ;  /* 0x000080001bff7812 */ /* 0x000fc4000786c0ff */
[C---:B------:R-:W-:Y:S02]  /*1a85e0*/  LOP3.LUT P2, RZ, R27.reuse, 0x10000, RZ, 0xc0, !PT ;  /* 0x000100001bff7812 */ /* 0x040fe4000784c0ff */
[C---:B------:R-:W-:Y:S02]  /*1a85f0*/  PRMT R13, R8.reuse, 0x7771, RZ ;  /* 0x00007771080d7816 */ /* 0x040fe400000000ff */
[----:B------:R-:W-:Y:S01]  /*1a8600*/  LOP3.LUT P1, RZ, R27, 0x20000, RZ, 0xc0, !PT ;  /* 0x000200001bff7812 */ /* 0x000fe2000782c0ff */
[----:B------:R-:W4:Y:S04]  /*1a8610*/  LDL.LU.64 R24, [R1+0x3850] ;  /* 0x0038500001187983 */ /* 0x000f280000300a00 */
[----:B------:R-:W4:Y:S04]  /*1a8620*/  LDL.LU.64 R2, [R1+0x3830] ;  /* 0x0038300001027983 */ /* 0x000f280000300a00 */
[----:B------:R-:W4:Y:S04]  /*1a8630*/  LDL.LU R14, [R1+0x6d0] ;  /* 0x0006d000010e7983 */ /* 0x000f280000300800 */
        /* <DEDUP_REMOVED lines=8> */
[----:B----4-:R0:W-:Y:S04]  /*1a86c0*/  @P1 STG.E.U8 desc[UR4][R10.64], R13 ;  /* 0x0000000d0a001986 */ /* 0x0101e8000c101104 */
        /* <DEDUP_REMOVED lines=25> */
[----:B------:R-:W-:Y:S02]  /*1a8860*/  PRMT R13, R14, 0x7770, RZ ;  /* 0x000077700e0d7816 */ /* 0x000fe400000000ff */
[----:B------:R-:W-:Y:S02]  /*1a8870*/  LOP3.LUT R12, R12, 0xfffffeff, RZ, 0xc0, !PT ;  /* 0xfffffeff0c0c7812 */ /* 0x000fe400078ec0ff */
[C---:B------:R-:W-:Y:S02]  /*1a8880*/  LOP3.LUT P6, RZ, R27.reuse, 0x10000000, RZ, 0xc0, !PT ;  /* 0x100000001bff7812 */ /* 0x040fe400078cc0ff */
[----:B------:R-:W-:-:S02]  /*1a8890*/  LOP3.LUT P4, RZ, R27, 0x20000000, RZ, 0xc0, !PT ;  /* 0x200000001bff7812 */ /* 0x000fc4000788c0ff */
[C---:B------:R-:W-:Y:S02]  /*1a88a0*/  LOP3.LUT P3, RZ, R27.reuse, 0x40000000, RZ, 0xc0, !PT ;  /* 0x400000001bff7812 */ /* 0x040fe4000786c0ff */
[C---:B------:R-:W-:Y:S01]  /*1a88b0*/  LOP3.LUT P2, RZ, R27.reuse, 0x80000000, RZ, 0xc0, !PT ;  /* 0x800000001bff7812 */ /* 0x040fe2000784c0ff */
[----:B------:R-:W4:Y:S01]  /*1a88c0*/  LDL.LU.64 R28, [R1+0x3768] ;  /* 0x00376800011c7983 */ /* 0x000f220000300a00 */
[----:B------:R-:W-:Y:S02]  /*1a88d0*/  @P5 LOP3.LUT R12, R12, 0x100, RZ, 0xfc, !PT ;  /* 0x000001000c0c5812 */ /* 0x000fe400078efcff */
[----:B------:R-:W-:Y:S02]  /*1a88e0*/  LOP3.LUT P5, RZ, R27, 0x100000, RZ, 0xc0, !PT ;  /* 0x001000001bff7812 */ /* 0x000fe400078ac0ff */
[----:B------:R-:W-:Y:S01]  /*1a88f0*/  LOP3.LUT R12, R12, 0xfffffdff, RZ, 0xc0, !PT ;  /* 0xfffffdff0c0c7812 */ /* 0x000fe200078ec0ff */
[----:B------:R0:W-:Y:S10]  /*1a8900*/  @P0 STG.E.U8 desc[UR4][R24.64], R13 ;  /* 0x0000000d18000986 */ /* 0x0001f4000c101104 */
[----:B------:R-:W-:-:S02]  /*1a8910*/  @P5 LOP3.LUT R12, R12, 0x200, RZ, 0xfc, !PT ;  /* 0x000002000c0c5812 */ /* 0x000fc400078efcff */
[----:B------:R-:W-:Y:S02]  /*1a8920*/  LOP3.LUT P5, RZ, R27, 0x80000, RZ, 0xc0, !PT ;  /* 0x000800001bff7812 */ /* 0x000fe400078ac0ff */
[----:B0-----:R-:W-:Y:S01]  /*1a8930*/  PRMT R13, R14, 0x7771, RZ ;  /* 0x000077710e0d7816 */ /* 0x001fe200000000ff */
[----:B------:R-:W4:Y:S04]  /*1a8940*/  LDL.LU R27, [R1+0x6d4] ;  /* 0x0006d400011b7983 */ /* 0x000f280000300800 */
[----:B------:R-:W4:Y:S04]  /*1a8950*/  LDL.LU.64 R16, [R1+0x3710] ;  /* 0x0037100001107983 */ /* 0x000f280000300a00 */
[----:B------:R-:W4:Y:S04]  /*1a8960*/  LDL.LU.64 R18, [R1+0x3700] ;  /* 0x0037000001127983 */ /* 0x000f280000300a00 */
[----:B------:R-:W4:Y:S04]  /*1a8970*/  LDL.LU R8, [R1+0x6f8] ;  /* 0x0006f80001087983 */ /* 0x000f280000300800 */
[----:B------:R-:W4:Y:S04]  /*1a8980*/  LDL.LU.64 R20, [R1+0x36f0] ;  /* 0x0036f00001147983 */ /* 0x000f280000300a00 */
[----:B------:R-:W4:Y:S04]  /*1a8990*/  LDL.LU.64 R22, [R1+0x36e8] ;  /* 0x0036e80001167983 */ /* 0x000f280000300a00 */
[----:B------:R-:W4:Y:S04]  /*1a89a0*/  LDL.LU.64 R24, [R1+0x36c0] ;  /* 0x0036c00001187983 */ /* 0x000f280000300a00 */
        /* <DEDUP_REMOVED lines=23> */
[C---:B------:R-:W-:Y:S02]  /*1a8b20*/  LOP3.LUT P5, RZ, R12.reuse, 0x10, RZ, 0xc0, !PT ;  /* 0x000000100cff7812 */ /* 0x040fe400078ac0ff */
        /* <DEDUP_REMOVED lines=36> */
[----:B------:R-:W2:Y:S04]  /*1a8d70*/  LDL.LU R29, [R1+0x6dc] ;  /* 0x0006dc00011d7983 */ /* 0x000ea80000300800 */
[----:B------:R-:W2:Y:S04]  /*1a8d80*/  LDL.LU.64 R14, [R1+0x28a8] ;  /* 0x0028a800010e7983 */ /* 0x000ea80000300a00 */
        /* <DEDUP_REMOVED lines=32> */
[----:B------:R-:W-:-:S05]  /*1a8f90*/  PRMT R13, R8, 0x7772, RZ ;  /* 0x00007772080d7816 */ /* 0x000fca00000000ff */
[----:B------:R-:W-:Y:S02]  /*1a8fa0*/  @P5 LOP3.LUT R12, R12, 0x2, RZ, 0xfc, !PT ;  /* 0x000000020c0c5812 */ /* 0x000fe400078efcff */
[----:B------:R-:W-:Y:S01]  /*1a8fb0*/  LOP3.LUT P5, RZ, R26, 0x40, RZ, 0xc0, !PT ;  /* 0x000000401aff7812 */ /* 0x000fe200078ac0ff */
[----:B------:R0:W-:Y:S02]  /*1a8fc0*/  @P1 STG.E.U8 desc[UR4][R22.64], R13 ;  /* 0x0000000d16001986 */ /* 0x0001e4000c101104 */
[----:B0-----:R-:W-:Y:S02]  /*1a8fd0*/  PRMT R13, R8, 0x7773, RZ ;  /* 0x00007773080d7816 */ /* 0x001fe400000000ff */
[----:B------:R-:W4:Y:S04]  /*1a8fe0*/  LDL.LU R8, [R1+0x6c0] ;  /* 0x0006c00001087983 */ /* 0x000f280000300800 */
[----:B------:R0:W-:Y:S04]  /*1a8ff0*/  @P0 STG.E.U8 desc[UR4][R24.64], R13 ;  /* 0x0000000d18000986 */ /* 0x0001e8000c101104 */
[----:B------:R-:W4:Y:S04]  /*1a9000*/  LDL.LU.64 R18, [R1+0x17a0] ;  /* 0x0017a00001127983 */ /* 0x000f280000300a00 */
[----:B------:R-:W4:Y:S04]  /*1a9010*/  LDL.LU.64 R20, [R1+0x1798] ;  /* 0x0017980001147983 */ /* 0x000f280000300a00 */
[----:B------:R-:W4:Y:S04]  /*1a9020*/  LDL.LU.64 R22, [R1+0x1790] ;  /* 0x0017900001167983 */ /* 0x000f280000300a00 */
[----:B------:R-:W4:Y:S01]  /*1a9030*/  LDL.LU R27, [R1+0x6a0] ;  /* 0x0006a000011b7983 */ /* 0x000f220000300800 */
        /* <DEDUP_REMOVED lines=8> */
[----:B------:R-:W-:Y:S01]  /*1a90c0*/  PRMT R12, R28, 0x7772, RZ ;  /* 0x000077721c0c7816 */ /* 0x000fe200000000ff */
[----:B0-----:R-:W3:Y:S10]  /*1a90d0*/  LDL.LU.64 R4, [R1+0x16a8] ;  /* 0x0016a80001047983 */ /* 0x001ef40000300a00 */
[----:B--2---:R0:W-:Y:S01]  /*1a90e0*/  @P5 STG.E.U8 desc[UR4][R6.64], R12 ;  /* 0x0000000c06005986 */ /* 0x0041e2000c101104 */
[----:B------:R-:W-:-:S02]  /*1a90f0*/  LOP3.LUT P5, RZ, R11, 0x80000000, RZ, 0xc0, !PT ;  /* 0x800000000bff7812 */ /* 0x000fc400078ac0ff */
[----:B0-----:R-:W-:Y:S01]  /*1a9100*/  PRMT R12, R28, 0x7773, RZ ;  /* 0x000077731c0c7816 */ /* 0x001fe200000000ff */
[----:B------:R-:W2:Y:S10]  /*1a9110*/  LDL.LU.64 R6, [R1+0x16a0] ;  /* 0x0016a00001067983 */ /* 0x000eb40000300a00 */
[----:B------:R0:W-:Y:S01]  /*1a9120*/  @P5 STG.E.U8 desc[UR4][R14.64], R12 ;  /* 0x0000000c0e005986 */ /* 0x0001e2000c101104 */
[----:B------:R-:W-:-:S02]  /*1a9130*/  LOP3.LUT P5, RZ, R11, 0x40000000, RZ, 0xc0, !PT ;  /* 0x400000000bff7812 */ /* 0x000fc400078ac0ff */
[----:B0-----:R-:W-:Y:S01]  /*1a9140*/  PRMT R12, R29, 0x7770, RZ ;  /* 0x000077701d0c7816 */ /* 0x001fe200000000ff */
[----:B------:R-:W2:Y:S10]  /*1a9150*/  LDL.LU R15, [R1+0x10f4] ;  /* 0x0010f400010f7983 */ /* 0x000eb40000300800 */
        /* <DEDUP_REMOVED lines=37> */
[----:B------:R-:W4:Y:S04]  /*1a93b0*/  LDL.LU.64 R24, [R1+0x1680] ;  /* 0x0016800001187983 */ /* 0x000f280000300a00 */
[----:B------:R-:W2:Y:S01]  /*1a93c0*/  LDL.LU R8, [R1+0x6c4] ;  /* 0x0006c40001087983 */ /* 0x000ea20000300800 */
        /* <DEDUP_REMOVED lines=32> */
[----:B---3--:R0:W-:Y:S04]  /*1a95d0*/  @P3 STG.E.U8 desc[UR4][R4.64], R12 ;  /* 0x0000000c04003986 */ /* 0x0081e8000c101104 */
[----:B0-----:R-:W3:Y:S01]  /*1a95e0*/  LDL.LU.64 R4, [R1+0x1670] ;  /* 0x0016700001047983 */ /* 0x001ee20000300a00 */
[----:B--2---:R-:W-:-:S05]  /*1a95f0*/  PRMT R12, R8, 0x7770, RZ ;  /* 0x00007770080c7816 */ /* 0x004fca00000000ff */
[----:B------:R0:W-:Y:S04]  /*1a9600*/  @P2 STG.E.U8 desc[UR4][R6.64], R12 ;  /* 0x0000000c06002986 */ /* 0x0001e8000c101104 */
[----:B0-----:R-:W2:Y:S04]  /*1a9610*/  LDL.LU.64 R6, [R1+0x1668] ;  /* 0x0016680001067983 */ /* 0x001ea80000300a00 */
[----:B------:R-:W2:Y:S04]  /*1a9620*/  LDL.LU R26, [R1+0x6c8] ;  /* 0x0006c800011a7983 */ /* 0x000ea80000300800 */
[----:B------:R-:W4:Y:S04]  /*1a9630*/  LDL.LU.64 R28, [R1+0x1648] ;  /* 0x00164800011c7983 */ /* 0x000f280000300a00 */
[----:B----4-:R0:W-:Y:S04]  /*1a9640*/  STL.64 [R1+0x5c10], R28 ;  /* 0x005c101c01007387 */ /* 0x0101e80000100a00 */
[----:B0-----:R-:W4:Y:S04]  /*1a9650*/  LDL.LU.64 R28, [R1+0x1650] ;  /* 0x00165000011c7983 */ /* 0x001f280000300a00 */
        /* <DEDUP_REMOVED lines=10> */
[C---:B------:R-:W-:Y:S02]  /*1a9700*/  LOP3.LUT P5, RZ, R11.reuse, 0x2000000, RZ, 0xc0, !PT ;  /* 0x020000000bff7812 */ /* 0x040fe400078ac0ff */
        /* <DEDUP_REMOVED lines=62> */
[----:B---3--:R0:W-:Y:S02]  /*1a9af0*/  @P3 STG.E.U8 desc[UR4][R4.64], R12 ;  /* 0x0000000c04003986 */ /* 0x0081e4000c101104 */
[----:B0-----:R-:W-:-:S02]  /*1a9b00*/  PRMT R12, R8, 0x7773, RZ ;  /* 0x00007773080c7816 */ /* 0x001fc400000000ff */
[----:B------:R-:W3:Y:S04]  /*1a9b10*/  LDL.LU.64 R4, [R1+0x15d8] ;  /* 0x0015d80001047983 */ /* 0x000ee80000300a00 */
[----:B------:R-:W3:Y:S04]  /*1a9b20*/  LDL.LU R24, [R1+0x6b0] ;  /* 0x0006b00001187983 */ /* 0x000ee80000300800 */
[----:B--2---:R0:W-:Y:S04]  /*1a9b30*/  @P2 STG.E.U8 desc[UR4][R6.64], R12 ;  /* 0x0000000c06002986 */ /* 0x0041e8000c101104 */
[----:B0-----:R-:W2:Y:S04]  /*1a9b40*/  LDL.LU.64 R6, [R1+0x15d0] ;  /* 0x0015d00001067983 */ /* 0x001ea80000300a00 */
[----:B------:R-:W4:Y:S04]  /*1a9b50*/  LDL.LU R8, [R1+0x690] ;  /* 0x0006900001087983 */ /* 0x000f280000300800 */
        /* <DEDUP_REMOVED lines=41> */
[----:B0-----:R-:W-:-:S05]  /*1a9df0*/  PRMT R12, R10, 0x7772, RZ ;  /* 0x000077720a0c7816 */ /* 0x001fca00000000ff */
[----:B------:R0:W-:Y:S01]  /*1a9e00*/  @P5 STG.E.U8 desc[UR4][R2.64], R12 ;  /* 0x0000000c02005986 */ /* 0x0001e2000c101104 */
[C---:B------:R-:W-:Y:S02]  /*1a9e10*/  LOP3.LUT P5, RZ, R11.reuse, 0x20000, RZ, 0xc0, !PT ;  /* 0x000200000bff7812 */ /* 0x040fe400078ac0ff */
[----:B0-----:R-:W-:Y:S02]  /*1a9e20*/  PRMT R12, R10, 0x7773, RZ ;  /* 0x000077730a0c7816 */ /* 0x001fe400000000ff */
[----:B------:R-:W4:Y:S09]  /*1a9e30*/  LDL.LU R10, [R1+0x5c08] ;  /* 0x005c0800010a7983 */ /* 0x000f320000300800 */
        /* <DEDUP_REMOVED lines=8> */
[----:B--2---:R0:W-:Y:S01]  /*1a9ec0*/  @P5 STG.E.U8 desc[UR4][R6.64], R12 ;  /* 0x0000000c06005986 */ /* 0x0041e2000c101104 */
[C---:B------:R-:W-:Y:S02]  /*1a9ed0*/  LOP3.LUT P5, RZ, R11.reuse, 0x8000, RZ, 0xc0, !PT ;  /* 0x000080000bff7812 */ /* 0x040fe400078ac0ff */
        /* <DEDUP_REMOVED lines=13> */
[C---:B------:R-:W-:Y:S02]  /*1a9fb0*/  LOP3.LUT P6, RZ, R15.reuse, 0x200000, RZ, 0xc0, !PT ;  /* 0x002000000fff7812 */ /* 0x040fe400078cc0ff */
[C---:B------:R-:W-:Y:S02]  /*1a9fc0*/  LOP3.LUT P4, RZ, R15.reuse, 0x400000, RZ, 0xc0, !PT ;  /* 0x004000000fff7812 */ /* 0x040fe4000788c0ff */
[----:B------:R-:W-:-:S02]  /*1a9fd0*/  LOP3.LUT P3, RZ, R15, 0x800000, RZ, 0xc0, !PT ;  /* 0x008000000fff7812 */ /* 0x000fc4000786c0ff */
[C---:B------:R-:W-:Y:S02]  /*1a9fe0*/  LOP3.LUT P2, RZ, R15.reuse, 0x1000000, RZ, 0xc0, !PT ;  /* 0x010000000fff7812 */ /* 0x040fe4000784c0ff */
[C---:B------:R-:W-:Y:S02]  /*1a9ff0*/  LOP3.LUT P1, RZ, R15.reuse, 0x2000000, RZ, 0xc0, !PT ;  /* 0x020000000fff7812 */ /* 0x040fe4000782c0ff */
[----:B------:R-:W-:Y:S02]  /*1aa000*/  LOP3.LUT P0, RZ, R15, 0x4000000, RZ, 0xc0, !PT ;  /* 0x040000000fff7812 */ /* 0x000fe4000780c0ff */
[----:B----4-:R-:W-:-:S05]  /*1aa010*/  PRMT R12, R8, 0x7770, RZ ;  /* 0x00007770080c7816 */ /* 0x010fca00000000ff */
[----:B------:R0:W-:Y:S04]  /*1aa020*/  @P5 STG.E.U8 desc[UR4][R28.64], R12 ;  /* 0x0000000c1c005986 */ /* 0x0001e8000c101104 */
[----:B0-----:R-:W4:Y:S01]  /*1aa030*/  LDL.LU.64 R28, [R1+0x5be8] ;  /* 0x005be800011c7983 */ /* 0x001f220000300a00 */
        /* <DEDUP_REMOVED lines=15> */
[----:B------:R-:W3:Y:S04]  /*1aa130*/  LDL.LU R10, [R1+0x5be0] ;  /* 0x005be000010a7983 */ /* 0x000ee80000300800 */
[----:B------:R0:W-:Y:S04]  /*1aa140*/  @P1 STG.E.U8 desc[UR4][R4.64], R12 ;  /* 0x0000000c04001986 */ /* 0x0001e8000c101104 */
[----:B------:R-:W-:Y:S01]  /*1aa150*/  STL [R1+0x5aa8], R15 ;  /* 0x005aa80f01007387 */ /* 0x000fe20000100800 */
[----:B0-----:R-:W-:-:S03]  /*1aa160*/  PRMT R12, R25, 0x7770, RZ ;  /* 0x00007770190c7816 */ /* 0x001fc600000000ff */
[----:B------:R-:W3:Y:S04]  /*1aa170*/  LDL.LU.64 R4, [R1+0x1558] ;  /* 0x0015580001047983 */ /* 0x000ee80000300a00 */
[----:B--2---:R0:W-:Y:S01]  /*1aa180*/  @P0 STG.E.U8 desc[UR4][R6.64], R12 ;  /* 0x0000000c06000986 */ /* 0x0041e2000c101104 */
[----:B------:R-:W-:-:S03]  /*1aa190*/  LOP3.LUT P0, RZ, R9, 0x80000000, RZ, 0xc0, !PT ;  /* 0x8000000009ff7812 */ /* 0x000fc6000780c0ff */
[----:B------:R-:W2:Y:S01]  /*1aa1a0*/  LDL.LU.64 R8, [R1+0x1550] ;  /* 0x0015500001087983 */ /* 0x000ea20000300a00 */
[----:B------:R-:W-:Y:S02]  /*1aa1b0*/  LOP3.LUT R11, R11, 0xfffffffb, RZ, 0xc0, !PT ;  /* 0xfffffffb0b0b7812 */ /* 0x000fe400078ec0ff */
[C---:B------:R-:W-:Y:S02]  /*1aa1c0*/  LOP3.LUT P3, RZ, R15.reuse, 0x8000000, RZ, 0xc0, !PT ;  /* 0x080000000fff7812 */ /* 0x040fe4000786c0ff */
[----:B------:R-:W-:Y:S02]  /*1aa1d0*/  LOP3.LUT P2, RZ, R15, 0x10000000, RZ, 0xc0, !PT ;  /* 0x100000000fff7812 */ /* 0x000fe4000784c0ff */
[----:B0-----:R-:W-:Y:S01]  /*1aa1e0*/  PRMT R12, R25, 0x7771, RZ ;  /* 0x00007771190c7816 */ /* 0x001fe200000000ff */
[----:B------:R-:W2:Y:S04]  /*1aa1f0*/  LDL.LU.64 R6, [R1+0x1548] ;  /* 0x0015480001067983 */ /* 0x000ea80000300a00 */
[----:B------:R-:W2:Y:S04]  /*1aa200*/  LDL.LU.64 R26, [R1+0x1540] ;  /* 0x00154000011a7983 */ /* 0x000ea80000300a00 */
[----:B------:R-:W2:Y:S04]  /*1aa210*/  LDL.LU.64 R2, [R1+0x1538] ;  /* 0x0015380001027983 */ /* 0x000ea80000300a00 */
[----:B------:R-:W2:Y:S01]  /*1aa220*/  LDL.LU R13, [R1+0x6b8] ;  /* 0x0006b800010d7983 */ /* 0x000ea20000300800 */
[----:B------:R-:W-:-:S02]  /*1aa230*/  LOP3.LUT P1, RZ, R15, 0x20000000, RZ, 0xc0, !PT ;  /* 0x200000000fff7812 */ /* 0x000fc4000782c0ff */
        /* <DEDUP_REMOVED lines=24> */
[----:B---3--:R0:W-:Y:S02]  /*1aa3c0*/  @P3 STG.E.U8 desc[UR4][R4.64], R12 ;  /* 0x0000000c04003986 */ /* 0x0081e4000c101104 */
[C---:B0-----:R-:W-:Y:S02]  /*1aa3d0*/  PRMT R12, R25.reuse, 0x7772, RZ ;  /* 0x00007772190c7816 */ /* 0x041fe400000000ff */
[----:B------:R-:W3:Y:S04]  /*1aa3e0*/  LDL.LU.64 R4, [R1+0x1530] ;  /* 0x0015300001047983 */ /* 0x000ee80000300a00 */
        /* <DEDUP_REMOVED lines=14> */
[----:B------:R-:W-:Y:S02]  /*1aa4d0*/  LOP3.LUT P5, RZ, R11, 0x200, RZ, 0xc0, !PT ;  /* 0x000002000bff7812 */ /* 0x000fe400078ac0ff */
        /* <DEDUP_REMOVED lines=10> */
[----:B------:R0:W-:Y:S01]  /*1aa580*/  @P5 STG.E.U8 desc[UR4][R4.64], R12 ;  /* 0x0000000c04005986 */ /* 0x0001e2000c101104 */
[----:B------:R-:W-:-:S02]  /*1aa590*/  LOP3.LUT P5, RZ, R11, 0x100, RZ, 0xc0, !PT ;  /* 0x000001000bff7812 */ /* 0x000fc400078ac0ff */
[----:B0-----:R-:W-:Y:S01]  /*1aa5a0*/  PRMT R12, R13, 0x7773, RZ ;  /* 0x000077730d0c7816 */ /* 0x001fe200000000ff */
[----:B------:R-:W3:Y:S10]  /*1aa5b0*/  LDL.LU.64 R4, [R1+0x14d0] ;  /* 0x0014d00001047983 */ /* 0x000ef40000300a00 */
[----:B--2---:R4:W-:Y:S01]  /*1aa5c0*/  @P5 STG.E.U8 desc[UR4][R8.64], R12 ;  /* 0x0000000c08005986 */ /* 0x0049e2000c101104 */
[----:B------:R-:W-:-:S02]  /*1aa5d0*/  LOP3.LUT P5, RZ, R11, 0x80, RZ, 0xc0, !PT ;  /* 0x000000800bff7812 */ /* 0x000fc400078ac0ff */
[----:B----4-:R-:W-:Y:S01]  /*1aa5e0*/  PRMT R12, R28, 0x7770, RZ ;  /* 0x000077701c0c7816 */ /* 0x010fe200000000ff */
        /* <DEDUP_REMOVED lines=12> */
[----:B------:R-:W-:Y:S02]  /*1aa6b0*/  LOP3.LUT P2, RZ, R29, 0x1, RZ, 0xc0, !PT ;  /* 0x000000011dff7812 */ /* 0x000fe4000784c0ff */
        /* <DEDUP_REMOVED lines=32> */
[----:B------:R-:W4:Y:S04]  /*1aa8c0*/  LDL.LU.64 R2, [R1+0x1450] ;  /* 0x0014500001027983 */ /* 0x000f280000300a00 */
[----:B------:R-:W4:Y:S01]  /*1aa8d0*/  LDL.LU R7, [R1+0x660] ;  /* 0x0006600001077983 */ /* 0x000f220000300800 */
[----:B---3--:R-:W-:-:S05]  /*1aa8e0*/  PRMT R12, R6, 0x7770, RZ ;  /* 0x00007770060c7816 */ /* 0x008fca00000000ff */
[----:B------:R0:W-:Y:S02]  /*1aa8f0*/  @P3 STG.E.U8 desc[UR4][R4.64], R12 ;  /* 0x0000000c04003986 */ /* 0x0001e4000c101104 */
[----:B0-----:R-:W-:Y:S02]  /*1aa900*/  PRMT R12, R6, 0x7771, RZ ;  /* 0x00007771060c7816 */ /* 0x001fe400000000ff */
[----:B------:R-:W3:Y:S04]  /*1aa910*/  LDL.LU.64 R4, [R1+0x1438] ;  /* 0x0014380001047983 */ /* 0x000ee80000300a00 */
[----:B------:R-:W3:Y:S04]  /*1aa920*/  LDL.LU R28, [R1+0x684] ;  /* 0x00068400011c7983 */ /* 0x000ee80000300800 */
[----:B--2---:R0:W-:Y:S04]  /*1aa930*/  @P2 STG.E.U8 desc[UR4][R8.64], R12 ;  /* 0x0000000c08002986 */ /* 0x0041e8000c101104 */
        /* <DEDUP_REMOVED lines=22> */
[----:B------:R-:W-:Y:S02]  /*1aaaa0*/  LOP3.LUT R11, R11, 0xfffffffe, RZ, 0xc0, !PT ;  /* 0xfffffffe0b0b7812 */ /* 0x000fe400078ec0ff */
[C---:B------:R-:W-:Y:S02]  /*1aaab0*/  LOP3.LUT P1, RZ, R10.reuse, 0x8000000, RZ, 0xc0, !PT ;  /* 0x080000000aff7812 */ /* 0x040fe4000782c0ff */
[----:B------:R-:W-:Y:S02]  /*1aaac0*/  LOP3.LUT P0, RZ, R10, 0x4000000, RZ, 0xc0, !PT ;  /* 0x040000000aff7812 */ /* 0x000fe4000780c0ff */
[----:B------:R-:W-:Y:S01]  /*1aaad0*/  PRMT R12, R6, 0x7772, RZ ;  /* 0x00007772060c7816 */ /* 0x000fe200000000ff */
[----:B------:R-:W2:Y:S04]  /*1aaae0*/  LDL.LU.64 R14, [R1+0x13c8] ;  /* 0x0013c800010e7983 */ /* 0x000ea80000300a00 */
[----:B------:R-:W2:Y:S04]  /*1aaaf0*/  LDL.LU.64 R16, [R1+0x13c0] ;  /* 0x0013c00001107983 */ /* 0x000ea80000300a00 */
[----:B------:R-:W2:Y:S04]  /*1aab00*/  LDL.LU.64 R18, [R1+0x13b8] ;  /* 0x0013b80001127983 */ /* 0x000ea80000300a00 */
[----:B------:R-:W2:Y:S01]  /*1aab10*/  LDL.LU.64 R20, [R1+0x13b0] ;  /* 0x0013b00001147983 */ /* 0x000ea20000300a00 */
[----:B------:R-:W-:-:S02]  /*1aab20*/  @P5 LOP3.LUT R11, R11, 0x1, RZ, 0xfc, !PT ;  /* 0x000000010b0b5812 */ /* 0x000fc400078efcff */
[----:B------:R-:W-:Y:S02]  /*1aab30*/  LOP3.LUT P5, RZ, R10, 0x1000000, RZ, 0xc0, !PT ;  /* 0x010000000aff7812 */ /* 0x000fe400078ac0ff */
[----:B------:R-:W-:Y:S01]  /*1aab40*/  LOP3.LUT R11, R11, 0xfffffffd, RZ, 0xc0, !PT ;  /* 0xfffffffd0b0b7812 */ /* 0x000fe200078ec0ff */
[----:B----4-:R0:W-:Y:S10]  /*1aab50*/  @P1 STG.E.U8 desc[UR4][R22.64], R12 ;  /* 0x0000000c16001986 */ /* 0x0101f4000c101104 */
[----:B------:R-:W-:-:S02]  /*1aab60*/  @P5 LOP3.LUT R11, R11, 0x2, RZ, 0xfc, !PT ;  /* 0x000000020b0b5812 */ /* 0x000fc400078efcff */
[----:B------:R-:W-:Y:S02]  /*1aab70*/  LOP3.LUT P5, RZ, R10, 0x2000000, RZ, 0xc0, !PT ;  /* 0x020000000aff7812 */ /* 0x000fe400078ac0ff */
[----:B0-----:R-:W-:Y:S01]  /*1aab80*/  PRMT R12, R6, 0x7773, RZ ;  /* 0x00007773060c7816 */ /* 0x001fe200000000ff */
[----:B------:R-:W4:Y:S04]  /*1aab90*/  LDL.LU.64 R22, [R1+0x1398] ;  /* 0x0013980001167983 */ /* 0x000f280000300a00 */
[----:B------:R0:W-:Y:S02]  /*1aaba0*/  @P0 STG.E.U8 desc[UR4][R24.64], R12 ;  /* 0x0000000c18000986 */ /* 0x0001e4000c101104 */
[----:B0-----:R-:W-:Y:S02]  /*1aabb0*/  PRMT R12, R7, 0x7770, RZ ;  /* 0x00007770070c7816 */ /* 0x001fe400000000ff */
[----:B------:R-:W4:Y:S04]  /*1aabc0*/  LDL.LU.64 R24, [R1+0x1390] ;  /* 0x0013900001187983 */ /* 0x000f280000300a00 */
[----:B------:R-:W4:Y:S04]  /*1aabd0*/  LDL.LU R6, [R1+0x688] ;  /* 0x0006880001067983 */ /* 0x000f280000300800 */
[----:B------:R0:W-:Y:S01]  /*1aabe0*/  @P5 STG.E.U8 desc[UR4][R26.64], R12 ;  /* 0x0000000c1a005986 */ /* 0x0001e2000c101104 */
[----:B------:R-:W-:-:S02]  /*1aabf0*/  LOP3.LUT P5, RZ, R11, 0x2, RZ, 0xc0, !PT ;  /* 0x000000020bff7812 */ /* 0x000fc400078ac0ff */
        /* <DEDUP_REMOVED lines=11> */
[----:B------:R-:W3:Y:S04]  /*1aacb0*/  LDL.LU R7, [R1+0x5bc8] ;  /* 0x005bc80001077983 */ /* 0x000ee80000300800 */
        /* <DEDUP_REMOVED lines=16> */
[C---:B------:R-:W-:Y:S02]  /*1aadc0*/  LOP3.LUT P6, RZ, R10.reuse, 0x10000, RZ, 0xc0, !PT ;  /* 0x000100000aff7812 */ /* 0x040fe400078cc0ff */
[C---:B------:R-:W-:Y:S02]  /*1aadd0*/  LOP3.LUT P4, RZ, R10.reuse, 0x8000, RZ, 0xc0, !PT ;  /* 0x000080000aff7812 */ /* 0x040fe4000788c0ff */
[C---:B------:R-:W-:Y:S02]  /*1aade0*/  LOP3.LUT P3, RZ, R10.reuse, 0x4000, RZ, 0xc0, !PT ;  /* 0x000040000aff7812 */ /* 0x040fe4000786c0ff */
[C---:B------:R-:W-:Y:S02]  /*1aadf0*/  LOP3.LUT P2, RZ, R10.reuse, 0x2000, RZ, 0xc0, !PT ;  /* 0x000020000aff7812 */ /* 0x040fe4000784c0ff */
[----:B------:R-:W-:-:S02]  /*1aae00*/  LOP3.LUT P1, RZ, R10, 0x1000, RZ, 0xc0, !PT ;  /* 0x000010000aff7812 */ /* 0x000fc4000782c0ff */
[----:B------:R-:W-:Y:S02]  /*1aae10*/  LOP3.LUT P0, RZ, R10, 0x800, RZ, 0xc0, !PT ;  /* 0x000008000aff7812 */ /* 0x000fe4000780c0ff */
[----:B--2---:R-:W-:-:S05]  /*1aae20*/  PRMT R11, R9, 0x7770, RZ ;  /* 0x00007770090b7816 */ /* 0x004fca00000000ff */
[----:B------:R0:W-:Y:S02]  /*1aae30*/  @P5 STG.E.U8 desc[UR4][R18.64], R11 ;  /* 0x0000000b12005986 */ /* 0x0001e4000c101104 */
[----:B0-----:R-:W-:-:S05]  /*1aae40*/  PRMT R11, R9, 0x7771, RZ ;  /* 0x00007771090b7816 */ /* 0x001fca00000000ff */
[----:B------:R0:W-:Y:S02]  /*1aae50*/  @P6 STG.E.U8 desc[UR4][R20.64], R11 ;  /* 0x0000000b14006986 */ /* 0x0001e4000c101104 */
[----:B0-----:R-:W-:-:S05]  /*1aae60*/  PRMT R11, R9, 0x7772, RZ ;  /* 0x00007772090b7816 */ /* 0x001fca00000000ff */
[----:B------:R0:W-:Y:S02]  /*1aae70*/  @P4 STG.E.U8 desc[UR4][R22.64], R11 ;  /* 0x0000000b16004986 */ /* 0x0001e4000c101104 */
[----:B0-----:R-:W-:Y:S02]  /*1aae80*/  PRMT R11, R9, 0x7773, RZ ;  /* 0x00007773090b7816 */ /* 0x001fe400000000ff */
[----:B------:R-:W2:Y:S04]  /*1aae90*/  LDL.LU R9, [R1+0x5bb0] ;  /* 0x005bb00001097983 */ /* 0x000ea80000300800 */
[----:B------:R0:W-:Y:S02]  /*1aaea0*/  @P3 STG.E.U8 desc[UR4][R24.64], R11 ;  /* 0x0000000b18003986 */ /* 0x0001e4000c101104 */
[----:B0-----:R-:W-:-:S05]  /*1aaeb0*/  PRMT R11, R6, 0x7770, RZ ;  /* 0x00007770060b7816 */ /* 0x001fca00000000ff */
[----:B---3--:R0:W-:Y:S02]  /*1aaec0*/  @P2 STG.E.U8 desc[UR4][R26.64], R11 ;  /* 0x0000000b1a002986 */ /* 0x0081e4000c101104 */
[----:B0-----:R-:W-:-:S05]  /*1aaed0*/  PRMT R11, R6, 0x7771, RZ ;  /* 0x00007771060b7816 */ /* 0x001fca00000000ff */
[----:B------:R0:W-:Y:S02]  /*1aaee0*/  @P1 STG.E.U8 desc[UR4][R2.64], R11 ;  /* 0x0000000b02001986 */ /* 0x0001e4000c101104 */
[----:B0-----:R-:W-:Y:S02]  /*1aaef0*/  PRMT R11, R6, 0x7772, RZ ;  /* 0x00007772060b7816 */ /* 0x001fe400000000ff */
[----:B------:R-:W3:Y:S04]  /*1aaf00*/  LDL.LU.64 R2, [R1+0x1360] ;  /* 0x0013600001027983 */ /* 0x000ee80000300a00 */
[----:B------:R0:W-:Y:S04]  /*1aaf10*/  @P0 STG.E.U8 desc[UR4][R4.64], R11 ;  /* 0x0000000b04000986 */ /* 0x0001e8000c101104 */
[----:B0-----:R-:W4:Y:S04]  /*1aaf20*/  LDL.LU.64 R4, [R1+0x1348] ;  /* 0x0013480001047983 */ /* 0x001f280000300a00 */
[----:B------:R-:W4:Y:S04]  /*1aaf30*/  LDL.LU.64 R22, [R1+0x1340] ;  /* 0x0013400001167983 */ /* 0x000f280000300a00 */
[----:B------:R-:W4:Y:S04]  /*1aaf40*/  LDL.LU.64 R24, [R1+0x1328] ;  /* 0x0013280001187983 */ /* 0x000f280000300a00 */
[----:B------:R-:W4:Y:S01]  /*1aaf50*/  LDL.LU R28, [R1+0x668] ;  /* 0x00066800011c7983 */ /* 0x000f220000300800 */
[----:B------:R-:W-:-:S02]  /*1aaf60*/  LOP3.LUT R29, R29, 0xfffbffff, RZ, 0xc0, !PT ;  /* 0xfffbffff1d1d7812 */ /* 0x000fc400078ec0ff */
[C---:B------:R-:W-:Y:S02]  /*1aaf70*/  LOP3.LUT P3, RZ, R10.reuse, 0x400, RZ, 0xc0, !PT ;  /* 0x000004000aff7812 */ /* 0x040fe4000786c0ff */
[C---:B------:R-:W-:Y:S02]  /*1aaf80*/  LOP3.LUT P2, RZ, R10.reuse, 0x200, RZ, 0xc0, !PT ;  /* 0x000002000aff7812 */ /* 0x040fe4000784c0ff */
[C---:B------:R-:W-:Y:S02]  /*1aaf90*/  LOP3.LUT P1, RZ, R10.reuse, 0x100, RZ, 0xc0, !PT ;  /* 0x000001000aff7812 */ /* 0x040fe4000782c0ff */
[----:B------:R-:W-:Y:S01]  /*1aafa0*/  LOP3.LUT P0, RZ, R10, 0x80, RZ, 0xc0, !PT ;  /* 0x000000800aff7812 */ /* 0x000fe2000780c0ff */
        /* <DEDUP_REMOVED lines=26> */
[----:B------:R-:W-:-:S05]  /*1ab150*/  PRMT R10, R6, 0x7773, RZ ;  /* 0x00007773060a7816 */ /* 0x000fca00000000ff */
[----:B---3--:R4:W-:Y:S02]  /*1ab160*/  @P3 STG.E.U8 desc[UR4][R2.64], R10 ;  /* 0x0000000a02003986 */ /* 0x0089e4000c101104 */
[C---:B----4-:R-:W-:Y:S02]  /*1ab170*/  PRMT R10, R28.reuse, 0x7770, RZ ;  /* 0x000077701c0a7816 */ /* 0x050fe400000000ff */
[----:B------:R-:W2:Y:S04]  /*1ab180*/  LDL.LU.64 R2, [R1+0x1308] ;  /* 0x0013080001027983 */ /* 0x000ea80000300a00 */
[----:B------:R0:W-:Y:S04]  /*1ab190*/  @P2 STG.E.U8 desc[UR4][R4.64], R10 ;  /* 0x0000000a04002986 */ /* 0x0001e8000c101104 */
[----:B0-----:R-:W3:Y:S04]  /*1ab1a0*/  LDL.LU.64 R4, [R1+0x1300] ;  /* 0x0013000001047983 */ /* 0x001ee80000300a00 */
[----:B------:R-:W4:Y:S04]  /*1ab1b0*/  LDL.LU R17, [R1+0x66c] ;  /* 0x00066c0001117983 */ /* 0x000f280000300800 */
[----:B----4-:R0:W-:Y:S04]  /*1ab1c0*/  STL [R1+0x5ba0], R17 ;  /* 0x005ba01101007387 */ /* 0x0101e80000100800 */
[----:B0-----:R-:W4:Y:S01]  /*1ab1d0*/  LDL.LU.64 R16, [R1+0x12c0] ;  /* 0x0012c00001107983 */ /* 0x001f220000300a00 */
[----:B------:R-:W-:-:S05]  /*1ab1e0*/  PRMT R10, R28, 0x7771, RZ ;  /* 0x000077711c0a7816 */ /* 0x000fca00000000ff */
[----:B------:R0:W-:Y:S02]  /*1ab1f0*/  @P1 STG.E.U8 desc[UR4][R22.64], R10 ;  /* 0x0000000a16001986 */ /* 0x0001e4000c101104 */
[----:B0-----:R-:W-:-:S05]  /*1ab200*/  PRMT R10, R28, 0x7772, RZ ;  /* 0x000077721c0a7816 */ /* 0x001fca00000000ff */
[----:B------:R-:W-:Y:S04]  /*1ab210*/  @P0 STG.E.U8 desc[UR4][R24.64], R10 ;  /* 0x0000000a18000986 */ /* 0x000fe8000c101104 */
[----:B----4-:R0:W-:Y:S04]  /*1ab220*/  STL.64 [R1+0x5ba8], R16 ;  /* 0x005ba81001007387 */ /* 0x0101e80000100a00 */
[----:B0-----:R-:W4:Y:S04]  /*1ab230*/  LDL.LU.64 R16, [R1+0x12c8] ;  /* 0x0012c80001107983 */ /* 0x001f280000300a00 */
[----:B------:R-:W4:Y:S01]  /*1ab240*/  LDL.LU.64 R12, [R1+0x12a0] ;  /* 0x0012a000010c7983 */ /* 0x000f220000300a00 */
[----:B------:R-:W-:-:S05]  /*1ab250*/  PRMT R10, R28, 0x7773, RZ ;  /* 0x000077731c0a7816 */ /* 0x000fca00000000ff */
        /* <DEDUP_REMOVED lines=22> */
[----:B-1----:R-:W2:Y:S01]  /*1ab3c0*/  LDL.LU.64 R16, [R1+0x5ba8] ;  /* 0x005ba80001107983 */ /* 0x002ea20000300a00 */
[----:B------:R-:W-:-:S02]  /*1ab3d0*/  LOP3.LUT P5, RZ, R29, 0x400000, RZ, 0xc0, !PT ;  /* 0x004000001dff7812 */ /* 0x000fc400078ac0ff */
[----:B------:R-:W-:-:S11]  /*1ab3e0*/  PRMT R10, R11, 0x7773, RZ ;  /* 0x000077730b0a7816 */ /* 0x000fd600000000ff */
[----:B--2---:R0:W-:Y:S04]  /*1ab3f0*/  @P5 STG.E.U8 desc[UR4][R16.64], R10 ;  /* 0x0000000a10005986 */ /* 0x0041e8000c101104 */
[----:B0-----:R-:W2:Y:S01]  /*1ab400*/  LDL.LU R17, [R1+0x5ba0] ;  /* 0x005ba00001117983 */ /* 0x001ea20000300800 */
[----:B------:R-:W-:Y:S02]  /*1ab410*/  LOP3.LUT P5, RZ, R29, 0x200000, RZ, 0xc0, !PT ;  /* 0x002000001dff7812 */ /* 0x000fe400078ac0ff */
        /* <DEDUP_REMOVED lines=42> */
[----:B0-----:R-:W-:-:S05]  /*1ab6c0*/  PRMT R10, R28, 0x7773, RZ ;  /* 0x000077731c0a7816 */ /* 0x001fca00000000ff */
[----:B---3--:R0:W-:Y:S04]  /*1ab6d0*/  @P2 STG.E.U8 desc[UR4][R4.64], R10 ;  /* 0x0000000a04002986 */ /* 0x0081e8000c101104 */
        /* <DEDUP_REMOVED lines=74> */
[----:B---3--:R-:W-:-:S11]  /*1abb80*/  PRMT R10, R28, 0x7770, RZ ;  /* 0x000077701c0a7816 */ /* 0x008fd600000000ff */
        /* <DEDUP_REMOVED lines=16> */
[----:B------:R-:W3:Y:S04]  /*1abc90*/  LDL.LU R8, [R1+0x5b80] ;  /* 0x005b800001087983 */ /* 0x000ee80000300800 */
[----:B------:R0:W-:Y:S02]  /*1abca0*/  @P1 STG.E.U8 desc[UR4][R2.64], R10 ;  /* 0x0000000a02001986 */ /* 0x0001e4000c101104 */
[----:B0-----:R-:W-:-:S05]  /*1abcb0*/  PRMT R10, R6, 0x7770, RZ ;  /* 0x00007770060a7816 */ /* 0x001fca00000000ff */
[----:B--2---:R0:W-:Y:S04]  /*1abcc0*/  @P0 STG.E.U8 desc[UR4][R4.64], R10 ;  /* 0x0000000a04000986 */ /* 0x0041e8000c101104 */
[----:B0-----:R-:W2:Y:S01]  /*1abcd0*/  LDL.LU.64 R4, [R1+0x1110] ;  /* 0x0011100001047983 */ /* 0x001ea20000300a00 */
[----:B------:R-:W-:-:S03]  /*1abce0*/  LOP3.LUT P3, RZ, R9, 0x10, RZ, 0xc0, !PT ;  /* 0x0000001009ff7812 */ /* 0x000fc6000786c0ff */
[----:B------:R-:W4:Y:S01]  /*1abcf0*/  LDL.LU.64 R20, [R1+0x10e8] ;  /* 0x0010e80001147983 */ /* 0x000f220000300a00 */
[----:B------:R-:W-:-:S03]  /*1abd00*/  PRMT R10, R6, 0x7771, RZ ;  /* 0x00007771060a7816 */ /* 0x000fc600000000ff */
[----:B------:R-:W4:Y:S04]  /*1abd10*/  LDL.LU.64 R22, [R1+0x10e0] ;  /* 0x0010e00001167983 */ /* 0x000f280000300a00 */
[----:B------:R-:W4:Y:S04]  /*1abd20*/  LDL.LU.64 R24, [R1+0x10d8] ;  /* 0x0010d80001187983 */ /* 0x000f280000300a00 */
[----:B------:R-:W4:Y:S04]  /*1abd30*/  LDL.LU.64 R26, [R1+0x10d0] ;  /* 0x0010d000011a7983 */ /* 0x000f280000300a00 */
[----:B------:R-:W4:Y:S04]  /*1abd40*/  LDL.LU R11, [R1+0x65c] ;  /* 0x00065c00010b7983 */ /* 0x000f280000300800 */
[----:B------:R-:W4:Y:S04]  /*1abd50*/  LDL.LU.64 R2, [R1+0x10c8] ;  /* 0x0010c80001027983 */ /* 0x000f280000300a00 */
[----:B--2---:R0:W-:Y:S04]  /*1abd60*/  @P3 STG.E.U8 desc[UR4][R4.64], R10 ;  /* 0x0000000a04003986 */ /* 0x0041e8000c101104 */
[----:B0-----:R-:W2:Y:S04]  /*1abd70*/  LDL.LU.64 R4, [R1+0x10c0] ;  /* 0x0010c00001047983 */ /* 0x001ea80000300a00 */
[----:B------:R-:W2:Y:S04]  /*1abd80*/  LDL.LU R28, [R1+0x760] ;  /* 0x00076000011c7983 */ /* 0x000ea80000300800 */
        /* <DEDUP_REMOVED lines=23> */
[----:B------:R-:W-:Y:S02]  /*1abf00*/  LOP3.LUT P5, RZ, R8, 0x40000000, RZ, 0xc0, !PT ;  /* 0x4000000008ff7812 */ /* 0x000fe400078ac0ff */
[C---:B------:R-:W-:Y:S02]  /*1abf10*/  LOP3.LUT P2, RZ, R9.reuse, 0x8, RZ, 0xc0, !PT ;  /* 0x0000000809ff7812 */ /* 0x040fe4000784c0ff */
[----:B------:R-:W-:Y:S02]  /*1abf20*/  LOP3.LUT P1, RZ, R9, 0x4, RZ, 0xc0, !PT ;  /* 0x0000000409ff7812 */ /* 0x000fe4000782c0ff */
[----:B------:R-:W-:Y:S02]  /*1abf30*/  LOP3.LUT R29, R29, 0xfffffeff, RZ, 0xc0, !PT ;  /* 0xfffffeff1d1d7812 */ /* 0x000fe400078ec0ff */
[----:B------:R-:W-:Y:S02]  /*1abf40*/  PRMT R10, R6, 0x7772, RZ ;  /* 0x00007772060a7816 */ /* 0x000fe400000000ff */
[----:B------:R-:W-:Y:S01]  /*1abf50*/  LOP3.LUT P0, RZ, R9, 0x2, RZ, 0xc0, !PT ;  /* 0x0000000209ff7812 */ /* 0x000fe2000780c0ff */
[----:B------:R-:W3:Y:S02]  /*1abf60*/  LDL.LU.64 R14, [R1+0x10a0] ;  /* 0x0010a000010e7983 */ /* 0x000ee40000300a00 */
[----:B------:R-:W-:-:S02]  /*1abf70*/  @P5 LOP3.LUT R29, R29, 0x100, RZ, 0xfc, !PT ;  /* 0x000001001d1d5812 */ /* 0x000fc400078efcff */
[----:B------:R-:W-:Y:S01]  /*1abf80*/  LOP3.LUT P5, RZ, R8, 0x80000000, RZ, 0xc0, !PT ;  /* 0x8000000008ff7812 */ /* 0x000fe200078ac0ff */
[----:B----4-:R0:W-:Y:S01]  /*1abf90*/  @P2 STG.E.U8 desc[UR4][R20.64], R10 ;  /* 0x0000000a14002986 */ /* 0x0101e2000c101104 */
[----:B------:R-:W-:Y:S02]  /*1abfa0*/  LOP3.LUT R29, R29, 0xfffffdff, RZ, 0xc0, !PT ;  /* 0xfffffdff1d1d7812 */ /* 0x000fe400078ec0ff */
[----:B0-----:R-:W-:-:S09]  /*1abfb0*/  PRMT R10, R6, 0x7773, RZ ;  /* 0x00007773060a7816 */ /* 0x001fd200000000ff */
[----:B------:R-:W-:Y:S02]  /*1abfc0*/  @P5 LOP3.LUT R29, R29, 0x200, RZ, 0xfc, !PT ;  /* 0x000002001d1d5812 */ /* 0x000fe400078efcff */
[----:B------:R-:W-:Y:S01]  /*1abfd0*/  LOP3.LUT P5, RZ, R9, 0x1, RZ, 0xc0, !PT ;  /* 0x0000000109ff7812 */ /* 0x000fe200078ac0ff */
[----:B------:R-:W4:Y:S04]  /*1abfe0*/  LDL.LU R6, [R1+0x750] ;  /* 0x0007500001067983 */ /* 0x000f280000300800 */
[----:B------:R0:W-:Y:S04]  /*1abff0*/  @P1 STG.E.U8 desc[UR4][R22.64], R10 ;  /* 0x0000000a16001986 */ /* 0x0001e8000c101104 */
[----:B------:R-:W4:Y:S04]  /*1ac000*/  LDL.LU.64 R16, [R1+0x1098] ;  /* 0x0010980001107983 */ /* 0x000f280000300a00 */
[----:B------:R-:W4:Y:S04]  /*1ac010*/  LDL.LU.64 R18, [R1+0x1090] ;  /* 0x0010900001127983 */ /* 0x000f280000300a00 */
[----:B------:R-:W4:Y:S01]  /*1ac020*/  LDL.LU.64 R20, [R1+0x1088] ;  /* 0x0010880001147983 */ /* 0x000f220000300a00 */
[----:B0-----:R-:W-:-:S03]  /*1ac030*/  PRMT R10, R11, 0x7770, RZ ;  /* 0x000077700b0a7816 */ /* 0x001fc600000000ff */
        /* <DEDUP_REMOVED lines=52> */
[----:B--2---:R0:W-:Y:S04]  /*1ac380*/  @P0 STG.E.U8 desc[UR4][R4.64], R10 ;  /* 0x0000000a04000986 */ /* 0x0041e8000c101104 */
[----:B------:R-:W2:Y:S04]  /*1ac390*/  LDL.LU.64 R2, [R1+0x1058] ;  /* 0x0010580001027983 */ /* 0x000ea80000300a00 */
[----:B0-----:R-:W4:Y:S04]  /*1ac3a0*/  LDL.LU.64 R4, [R1+0x1050] ;  /* 0x0010500001047983 */ /* 0x001f280000300a00 */
[----:B------:R-:W3:Y:S04]  /*1ac3b0*/  LDL.LU.64 R22, [R1+0x1048] ;  /* 0x0010480001167983 */ /* 0x000ee80000300a00 */
[----:B------:R-:W2:Y:S01]  /*1ac3c0*/  LDL.LU R28, [R1+0x754] ;  /* 0x00075400011c7983 */ /* 0x000ea20000300800 */
[----:B------:R-:W-:-:S02]  /*1ac3d0*/  LOP3.LUT P3, RZ, R8, 0x20000, RZ, 0xc0, !PT ;  /* 0x0002000008ff7812 */ /* 0x000fc4000786c0ff */
[C---:B------:R-:W-:Y:S02]  /*1ac3e0*/  LOP3.LUT P2, RZ, R8.reuse, 0x10000, RZ, 0xc0, !PT ;  /* 0x0001000008ff7812 */ /* 0x040fe4000784c0ff */
[----:B------:R-:W-:Y:S01]  /*1ac3f0*/  LOP3.LUT P1, RZ, R8, 0x8000, RZ, 0xc0, !PT ;  /* 0x0000800008ff7812 */ /* 0x000fe2000782c0ff */
[----:B------:R-:W3:Y:S04]  /*1ac400*/  LDL.LU.64 R24, [R1+0x1040] ;  /* 0x0010400001187983 */ /* 0x000ee80000300a00 */
[----:B------:R-:W3:Y:S04]  /*1ac410*/  LDL.LU.64 R26, [R1+0x1038] ;  /* 0x00103800011a7983 */ /* 0x000ee80000300a00 */
[----:B------:R-:W3:Y:S01]  /*1ac420*/  LDL.LU R6, [R1+0x768] ;  /* 0x0007680001067983 */ /* 0x000ee20000300800 */
[----:B--2---:R-:W-:-:S05]  /*1ac430*/  PRMT R10, R28, 0x7770, RZ ;  /* 0x000077701c0a7816 */ /* 0x004fca00000000ff */
[----:B------:R0:W-:Y:S02]  /*1ac440*/  @P3 STG.E.U8 desc[UR4][R2.64], R10 ;  /* 0x0000000a02003986 */ /* 0x0001e4000c101104 */
[C---:B0-----:R-:W-:Y:S02]  /*1ac450*/  PRMT R10, R28.reuse, 0x7771, RZ ;  /* 0x000077711c0a7816 */ /* 0x041fe400000000ff */
[----:B------:R-:W2:Y:S04]  /*1ac460*/  LDL.LU.64 R2, [R1+0x1030] ;  /* 0x0010300001027983 */ /* 0x000ea80000300a00 */
[----:B----4-:R0:W-:Y:S02]  /*1ac470*/  @P2 STG.E.U8 desc[UR4][R4.64], R10 ;  /* 0x0000000a04002986 */ /* 0x0101e4000c101104 */
[----:B0-----:R-:W-:-:S02]  /*1ac480*/  PRMT R10, R28, 0x7772, RZ ;  /* 0x000077721c0a7816 */ /* 0x001fc400000000ff */
[----:B------:R-:W4:Y:S04]  /*1ac490*/  LDL.LU.64 R4, [R1+0x1028] ;  /* 0x0010280001047983 */ /* 0x000f280000300a00 */
[----:B------:R-:W4:Y:S04]  /*1ac4a0*/  LDL.LU R20, [R1+0x758] ;  /* 0x0007580001147983 */ /* 0x000f280000300800 */
[----:B---3--:R0:W-:Y:S04]  /*1ac4b0*/  @P1 STG.E.U8 desc[UR4][R22.64], R10 ;  /* 0x0000000a16001986 */ /* 0x0081e8000c101104 */
[----:B0-----:R-:W3:Y:S04]  /*1ac4c0*/  LDL.LU.64 R10, [R1+0x1010] ;  /* 0x00101000010a7983 */ /* 0x001ee80000300a00 */
        /* <DEDUP_REMOVED lines=23> */
[----:B------:R-:W-:Y:S02]  /*1ac640*/  LOP3.LUT R29, R29, 0xfffffffe, RZ, 0xc0, !PT ;  /* 0xfffffffe1d1d7812 */ /* 0x000fe400078ec0ff */
[C---:B------:R-:W-:Y:S02]  /*1ac650*/  LOP3.LUT P0, RZ, R8.reuse, 0x4000, RZ, 0xc0, !PT ;  /* 0x0000400008ff7812 */ /* 0x040fe4000780c0ff */
[C---:B------:R-:W-:Y:S02]  /*1ac660*/  LOP3.LUT P6, RZ, R8.reuse, 0x10, RZ, 0xc0, !PT ;  /* 0x0000001008ff7812 */ /* 0x040fe400078cc0ff */
[C---:B------:R-:W-:Y:S02]  /*1ac670*/  LOP3.LUT P4, RZ, R8.reuse, 0x8, RZ, 0xc0, !PT ;  /* 0x0000000808ff7812 */ /* 0x040fe4000788c0ff */
[----:B------:R-:W-:-:S02]  /*1ac680*/  LOP3.LUT P3, RZ, R8, 0x4, RZ, 0xc0, !PT ;  /* 0x0000000408ff7812 */ /* 0x000fc4000786c0ff */
[C---:B------:R-:W-:Y:S02]  /*1ac690*/  LOP3.LUT P2, RZ, R8.reuse, 0x2, RZ, 0xc0, !PT ;  /* 0x0000000208ff7812 */ /* 0x040fe4000784c0ff */
[C---:B------:R-:W-:Y:S01]  /*1ac6a0*/  LOP3.LUT P1, RZ, R8.reuse, 0x1, RZ, 0xc0, !PT ;  /* 0x0000000108ff7812 */ /* 0x040fe2000782c0ff */
[----:B------:R-:W3:Y:S04]  /*1ac6b0*/  LDL.LU.64 R12, [R1+0x1008] ;  /* 0x00100800010c7983 */ /* 0x000ee80000300a00 */
[----:B------:R-:W3:Y:S01]  /*1ac6c0*/  LDL.LU.64 R14, [R1+0x1000] ;  /* 0x00100000010e7983 */ /* 0x000ee20000300a00 */
[----:B------:R-:W-:Y:S02]  /*1ac6d0*/  @P5 LOP3.LUT R29, R29, 0x1, RZ, 0xfc, !PT ;  /* 0x000000011d1d5812 */ /* 0x000fe400078efcff */
[----:B------:R-:W-:-:S02]  /*1ac6e0*/  LOP3.LUT P5, RZ, R8, 0x1000, RZ, 0xc0, !PT ;  /* 0x0000100008ff7812 */ /* 0x000fc400078ac0ff */
[----:B------:R-:W-:-:S11]  /*1ac6f0*/  LOP3.LUT R29, R29, 0xfffffffd, RZ, 0xc0, !PT ;  /* 0xfffffffd1d1d7812 */ /* 0x000fd600078ec0ff */
[----:B------:R-:W-:Y:S02]  /*1ac700*/  @P5 LOP3.LUT R29, R29, 0x2, RZ, 0xfc, !PT ;  /* 0x000000021d1d5812 */ /* 0x000fe400078efcff */
[----:B------:R-:W-:Y:S02]  /*1ac710*/  LOP3.LUT P5, RZ, R8, 0x2000, RZ, 0xc0, !PT ;  /* 0x0000200008ff7812 */ /* 0x000fe400078ac0ff */
[----:B------:R-:W-:Y:S02]  /*1ac720*/  PRMT R8, R28, 0x7773, RZ ;  /* 0x000077731c087816 */ /* 0x000fe400000000ff */
[----:B------:R-:W3:Y:S04]  /*1ac730*/  LDL.LU R28, [R1+0x76c] ;  /* 0x00076c00011c7983 */ /* 0x000ee80000300800 */
[----:B------:R0:W-:Y:S04]  /*1ac740*/  @P0 STG.E.U8 desc[UR4][R24.64], R8 ;  /* 0x0000000818000986 */ /* 0x0001e8000c101104 */
[----:B------:R-:W3:Y:S04]  /*1ac750*/  LDL.LU.64 R16, [R1+0xff8] ;  /* 0x000ff80001107983 */ /* 0x000ee80000300a00 */
[----:B------:R-:W3:Y:S04]  /*1ac760*/  LDL.LU.64 R18, [R1+0xff0] ;  /* 0x000ff00001127983 */ /* 0x000ee80000300a00 */
[----:B------:R-:W3:Y:S01]  /*1ac770*/  LDL.LU.64 R22, [R1+0xfe8] ;  /* 0x000fe80001167983 */ /* 0x000ee20000300a00 */
[----:B0-----:R-:W-:-:S03]  /*1ac780*/  PRMT R8, R6, 0x7770, RZ ;  /* 0x0000777006087816 */ /* 0x001fc600000000ff */
[----:B------:R-:W3:Y:S04]  /*1ac790*/  LDL.LU.64 R24, [R1+0xfe0] ;  /* 0x000fe00001187983 */ /* 0x000ee80000300a00 */
[----:B------:R-:W3:Y:S04]  /*1ac7a0*/  LDL.LU R21, [R1+0x75c] ;  /* 0x00075c0001157983 */ /* 0x000ee80000300800 */
[----:B------:R0:W-:Y:S01]  /*1ac7b0*/  @P5 STG.E.U8 desc[UR4][R26.64], R8 ;  /* 0x000000081a005986 */ /* 0x0001e2000c101104 */
[C---:B------:R-:W-:Y:S02]  /*1ac7c0*/  LOP3.LUT P5, RZ, R29.reuse, 0x2, RZ, 0xc0, !PT ;  /* 0x000000021dff7812 */ /* 0x040fe400078ac0ff */
[----:B0-----:R-:W-:Y:S01]  /*1ac7d0*/  PRMT R8, R6, 0x7771, RZ ;  /* 0x0000777106087816 */ /* 0x001fe200000000ff */
[----:B------:R-:W3:Y:S10]  /*1ac7e0*/  LDL.LU.64 R26, [R1+0xfd8] ;  /* 0x000fd800011a7983 */ /* 0x000ef40000300a00 */
[----:B--2---:R0:W-:Y:S01]  /*1ac7f0*/  @P5 STG.E.U8 desc[UR4][R2.64], R8 ;  /* 0x0000000802005986 */ /* 0x0041e2000c101104 */
[----:B------:R-:W-:-:S02]  /*1ac800*/  LOP3.LUT P5, RZ, R29, 0x1, RZ, 0xc0, !PT ;  /* 0x000000011dff7812 */ /* 0x000fc400078ac0ff */
[----:B0-----:R-:W-:Y:S01]  /*1ac810*/  PRMT R8, R6, 0x7772, RZ ;  /* 0x0000777206087816 */ /* 0x001fe200000000ff */
[----:B------:R-:W2:Y:S10]  /*1ac820*/  LDL.LU.64 R2, [R1+0xfd0] ;  /* 0x000fd00001027983 */ /* 0x000eb40000300a00 */
[----:B----4-:R0:W-:Y:S01]  /*1ac830*/  @P5 STG.E.U8 desc[UR4][R4.64], R8 ;  /* 0x0000000804005986 */ /* 0x0101e2000c101104 */
[----:B------:R-:W-:-:S02]  /*1ac840*/  LOP3.LUT P5, RZ, R9, 0x80000000, RZ, 0xc0, !PT ;  /* 0x8000000009ff7812 */ /* 0x000fc400078ac0ff */
[----:B0-----:R-:W-:Y:S01]  /*1ac850*/  PRMT R8, R6, 0x7773, RZ ;  /* 0x0000777306087816 */ /* 0x001fe200000000ff */
[----:B------:R-:W4:Y:S04]  /*1ac860*/  LDL.LU.64 R4, [R1+0xfc8] ;  /* 0x000fc80001047983 */ /* 0x000f280000300a00 */
[----:B------:R-:W4:Y:S06]  /*1ac870*/  LDL.LU R6, [R1+0x5b68] ;  /* 0x005b680001067983 */ /* 0x000f2c0000300800 */
        /* <DEDUP_REMOVED lines=8> */
[----:B------:R-:W-:-:S09]  /*1ac900*/  LOP3.LUT P0, RZ, R7, 0x80000000, RZ, 0xc0, !PT ;  /* 0x8000000007ff7812 */ /* 0x000fd2000780c0ff */
        /* <DEDUP_REMOVED lines=20> */
[----:B--2---:R0:W-:Y:S02]  /*1aca50*/  @P1 STG.E.U8 desc[UR4][R2.64], R8 ;  /* 0x0000000802001986 */ /* 0x0041e4000c101104 */
[----:B0-----:R-:W-:-:S02]  /*1aca60*/  PRMT R8, R21, 0x7772, RZ ;  /* 0x0000777215087816 */ /* 0x001fc400000000ff */
[----:B------:R-:W2:Y:S04]  /*1aca70*/  LDL.LU.64 R2, [R1+0xfb8] ;  /* 0x000fb80001027983 */ /* 0x000ea80000300a00 */
[----:B----4-:R0:W-:Y:S04]  /*1aca80*/  @P0 STG.E.U8 desc[UR4][R4.64], R8 ;  /* 0x0000000804000986 */ /* 0x0101e8000c101104 */
[----:B0-----:R-:W4:Y:S04]  /*1aca90*/  LDL.LU.64 R4, [R1+0xfb0] ;  /* 0x000fb00001047983 */ /* 0x001f280000300a00 */
[----:B------:R-:W4:Y:S04]  /*1acaa0*/  LDL.LU.64 R22, [R1+0xfa8] ;  /* 0x000fa80001167983 */ /* 0x000f280000300a00 */
[----:B------:R-:W2:Y:S01]  /*1acab0*/  LDL.LU R28, [R1+0x780] ;  /* 0x00078000011c7983 */ /* 0x000ea20000300800 */
[----:B------:R-:W-:-:S02]  /*1acac0*/  LOP3.LUT P3, RZ, R7, 0x40000000, RZ, 0xc0, !PT ;  /* 0x4000000007ff7812 */ /* 0x000fc4000786c0ff */
[----:B------:R-:W-:Y:S02]  /*1acad0*/  LOP3.LUT P2, RZ, R7, 0x20000000, RZ, 0xc0, !PT ;  /* 0x2000000007ff7812 */ /* 0x000fe4000784c0ff */
[----:B------:R-:W-:Y:S01]  /*1acae0*/  PRMT R8, R21, 0x7773, RZ ;  /* 0x0000777315087816 */ /* 0x000fe200000000ff */
[----:B------:R-:W4:Y:S04]  /*1acaf0*/  LDL.LU.64 R24, [R1+0xfa0] ;  /* 0x000fa00001187983 */ /* 0x000f280000300a00 */
[----:B------:R-:W4:Y:S04]  /*1acb00*/  LDL.LU R29, [R1+0x770] ;  /* 0x00077000011d7983 */ /* 0x000f280000300800 */
[----:B---3--:R0:W-:Y:S04]  /*1acb10*/  @P3 STG.E.U8 desc[UR4][R26.64], R8 ;  /* 0x000000081a003986 */ /* 0x0081e8000c101104 */
[----:B0-----:R-:W3:Y:S01]  /*1acb20*/  LDL.LU.64 R26, [R1+0xf98] ;  /* 0x000f9800011a7983 */ /* 0x001ee20000300a00 */
[----:B--2---:R-:W-:-:S05]  /*1acb30*/  PRMT R8, R28, 0x7770, RZ ;  /* 0x000077701c087816 */ /* 0x004fca00000000ff */
[----:B------:R0:W-:Y:S04]  /*1acb40*/  @P2 STG.E.U8 desc[UR4][R2.64], R8 ;  /* 0x0000000802002986 */ /* 0x0001e8000c101104 */
[----:B0-----:R-:W2:Y:S04]  /*1acb50*/  LDL.LU.64 R2, [R1+0xf90] ;  /* 0x000f900001027983 */ /* 0x001ea80000300a00 */
[----:B------:R-:W4:Y:S04]  /*1acb60*/  LDL.LU R14, [R1+0x784] ;  /* 0x00078400010e7983 */ /* 0x000f280000300800 */
[----:B----4-:R0:W-:Y:S04]  /*1acb70*/  STL [R1+0x5b48], R14 ;  /* 0x005b480e01007387 */ /* 0x0101e80000100800 */
        /* <DEDUP_REMOVED lines=33> */
[----:B------:R-:W4:Y:S04]  /*1acd90*/  LDL.LU.64 R4, [R1+0xf78] ;  /* 0x000f780001047983 */ /* 0x000f280000300a00 */
[----:B------:R-:W4:Y:S04]  /*1acda0*/  LDL.LU.64 R10, [R1+0xf70] ;  /* 0x000f7000010a7983 */ /* 0x000f280000300a00 */
[----:B------:R-:W4:Y:S04]  /*1acdb0*/  LDL.LU.64 R12, [R1+0xf68] ;  /* 0x000f6800010c7983 */ /* 0x000f280000300a00 */
[----:B------:R-:W4:Y:S04]  /*1acdc0*/  LDL.LU.64 R16, [R1+0xf60] ;  /* 0x000f600001107983 */ /* 0x000f280000300a00 */
[----:B------:R0:W-:Y:S04]  /*1acdd0*/  @P0 STG.E.U8 desc[UR4][R22.64], R8 ;  /* 0x0000000816000986 */ /* 0x0001e8000c101104 */
[----:B------:R-:W4:Y:S04]  /*1acde0*/  LDL.LU.64 R18, [R1+0xf58] ;  /* 0x000f580001127983 */ /* 0x000f280000300a00 */
[----:B------:R-:W4:Y:S01]  /*1acdf0*/  LDL.LU.64 R20, [R1+0xf50] ;  /* 0x000f500001147983 */ /* 0x000f220000300a00 */
[----:B0-----:R-:W-:-:S03]  /*1ace00*/  PRMT R8, R28, 0x7773, RZ ;  /* 0x000077731c087816 */ /* 0x001fc600000000ff */
[----:B------:R-:W4:Y:S04]  /*1ace10*/  LDL.LU.64 R22, [R1+0xf48] ;  /* 0x000f480001167983 */ /* 0x000f280000300a00 */
[----:B------:R-:W4:Y:S04]  /*1ace20*/  LDL.LU R28, [R1+0x788] ;  /* 0x00078800011c7983 */ /* 0x000f280000300800 */
[----:B------:R0:W-:Y:S01]  /*1ace30*/  @P5 STG.E.U8 desc[UR4][R24.64], R8 ;  /* 0x0000000818005986 */ /* 0x0001e2000c101104 */
[----:B------:R-:W-:Y:S02]  /*1ace40*/  LOP3.LUT P5, RZ, R9, 0x2000000, RZ, 0xc0, !PT ;  /* 0x0200000009ff7812 */ /* 0x000fe400078ac0ff */
        /* <DEDUP_REMOVED lines=15> */
[----:B0-----:R-:W4:Y:S01]  /*1acf40*/  LDL.LU R14, [R1+0x5b48] ;  /* 0x005b4800010e7983 */ /* 0x001f220000300800 */
[----:B------:R-:W-:Y:S02]  /*1acf50*/  LOP3.LUT P5, RZ, R9, 0x200000, RZ, 0xc0, !PT ;  /* 0x0020000009ff7812 */ /* 0x000fe400078ac0ff */
[----:B------:R-:W-:Y:S02]  /*1acf60*/  LOP3.LUT P6, RZ, R7, 0x20000, RZ, 0xc0, !PT ;  /* 0x0002000007ff7812 */ /* 0x000fe400078cc0ff */
[----:B----4-:R-:W-:-:S09]  /*1acf70*/  PRMT R8, R14, 0x7770, RZ ;  /* 0x000077700e087816 */ /* 0x010fd200000000ff */
[----:B------:R0:W-:Y:S04]  /*1acf80*/  @P5 STG.E.U8 desc[UR4][R4.64], R8 ;  /* 0x0000000804005986 */ /* 0x0001e8000c101104 */
        /* <DEDUP_REMOVED lines=8> */
[----:B------:R-:W-:Y:S02]  /*1ad010*/  LOP3.LUT P4, RZ, R7, 0x10000, RZ, 0xc0, !PT ;  /* 0x0001000007ff7812 */ /* 0x000fe4000788c0ff */
[----:B0-----:R-:W-:-:S09]  /*1ad020*/  PRMT R8, R14, 0x7773, RZ ;  /* 0x000077730e087816 */ /* 0x001fd200000000ff */
[----:B------:R4:W-:Y:S01]  /*1ad030*/  @P5 STG.E.U8 desc[UR4][R16.64], R8 ;  /* 0x0000000810005986 */ /* 0x0009e2000c101104 */
[C---:B------:R-:W-:Y:S02]  /*1ad040*/  LOP3.LUT P3, RZ, R7.reuse, 0x8000, RZ, 0xc0, !PT ;  /* 0x0000800007ff7812 */ /* 0x040fe4000786c0ff */
[C---:B------:R-:W-:Y:S02]  /*1ad050*/  LOP3.LUT P2, RZ, R7.reuse, 0x4000, RZ, 0xc0, !PT ;  /* 0x0000400007ff7812 */ /* 0x040fe4000784c0ff */
[C---:B------:R-:W-:Y:S02]  /*1ad060*/  LOP3.LUT P1, RZ, R7.reuse, 0x2000, RZ, 0xc0, !PT ;  /* 0x0000200007ff7812 */ /* 0x040fe4000782c0ff */
[----:B------:R-:W-:Y:S02]  /*1ad070*/  LOP3.LUT P0, RZ, R7, 0x1000, RZ, 0xc0, !PT ;  /* 0x0000100007ff7812 */ /* 0x000fe4000780c0ff */
[----:B----4-:R-:W-:-:S05]  /*1ad080*/  PRMT R8, R5, 0x7770, RZ ;  /* 0x0000777005087816 */ /* 0x010fca00000000ff */
[----:B------:R0:W-:Y:S02]  /*1ad090*/  @P6 STG.E.U8 desc[UR4][R18.64], R8 ;  /* 0x0000000812006986 */ /* 0x0001e4000c101104 */
[----:B0-----:R-:W-:-:S05]  /*1ad0a0*/  PRMT R8, R5, 0x7771, RZ ;  /* 0x0000777105087816 */ /* 0x001fca00000000ff */
[----:B------:R0:W-:Y:S02]  /*1ad0b0*/  @P4 STG.E.U8 desc[UR4][R20.64], R8 ;  /* 0x0000000814004986 */ /* 0x0001e4000c101104 */
[----:B0-----:R-:W-:-:S05]  /*1ad0c0*/  PRMT R8, R5, 0x7772, RZ ;  /* 0x0000777205087816 */ /* 0x001fca00000000ff */
[----:B------:R0:W-:Y:S02]  /*1ad0d0*/  @P3 STG.E.U8 desc[UR4][R22.64], R8 ;  /* 0x0000000816003986 */ /* 0x0001e4000c101104 */
[----:B0-----:R-:W-:Y:S02]  /*1ad0e0*/  PRMT R8, R5, 0x7773, RZ ;  /* 0x0000777305087816 */ /* 0x001fe400000000ff */
[----:B------:R-:W4:Y:S04]  /*1ad0f0*/  LDL.LU R5, [R1+0x5b38] ;  /* 0x005b380001057983 */ /* 0x000f280000300800 */
[----:B------:R0:W-:Y:S02]  /*1ad100*/  @P2 STG.E.U8 desc[UR4][R24.64], R8 ;  /* 0x0000000818002986 */ /* 0x0001e4000c101104 */
[----:B0-----:R-:W-:-:S05]  /*1ad110*/  PRMT R8, R28, 0x7770, RZ ;  /* 0x000077701c087816 */ /* 0x001fca00000000ff */
[----:B---3--:R0:W-:Y:S02]  /*1ad120*/  @P1 STG.E.U8 desc[UR4][R26.64], R8 ;  /* 0x000000081a001986 */ /* 0x0081e4000c101104 */
[----:B0-----:R-:W-:Y:S02]  /*1ad130*/  PRMT R8, R28, 0x7771, RZ ;  /* 0x000077711c087816 */ /* 0x001fe400000000ff */
[----:B------:R-:W3:Y:S04]  /*1ad140*/  LDL.LU.64 R26, [R1+0xf28] ;  /* 0x000f2800011a7983 */ /* 0x000ee80000300a00 */
[----:B--2---:R0:W-:Y:S04]  /*1ad150*/  @P0 STG.E.U8 desc[UR4][R2.64], R8 ;  /* 0x0000000802000986 */ /* 0x0041e8000c101104 */
[----:B0-----:R-:W2:Y:S01]  /*1ad160*/  LDL.LU.64 R2, [R1+0xf20] ;  /* 0x000f200001027983 */ /* 0x001ea20000300a00 */
[----:B------:R-:W-:-:S02]  /*1ad170*/  LOP3.LUT R9, R9, 0xfffffbff, RZ, 0xc0, !PT ;  /* 0xfffffbff09097812 */ /* 0x000fc400078ec0ff */
[C---:B------:R-:W-:Y:S02]  /*1ad180*/  LOP3.LUT P3, RZ, R7.reuse, 0x800, RZ, 0xc0, !PT ;  /* 0x0000080007ff7812 */ /* 0x040fe4000786c0ff */
[C---:B------:R-:W-:Y:S02]  /*1ad190*/  LOP3.LUT P2, RZ, R7.reuse, 0x400, RZ, 0xc0, !PT ;  /* 0x0000040007ff7812 */ /* 0x040fe4000784c0ff */
[C---:B------:R-:W-:Y:S02]  /*1ad1a0*/  LOP3.LUT P1, RZ, R7.reuse, 0x200, RZ, 0xc0, !PT ;  /* 0x0000020007ff7812 */ /* 0x040fe4000782c0ff */
[----:B------:R-:W-:Y:S01]  /*1ad1b0*/  LOP3.LUT P0, RZ, R7, 0x100, RZ, 0xc0, !PT ;  /* 0x0000010007ff7812 */ /* 0x000fe2000780c0ff */
[----:B------:R-:W2:Y:S04]  /*1ad1c0*/  LDL.LU.64 R18, [R1+0xf18] ;  /* 0x000f180001127983 */ /* 0x000ea80000300a00 */
[----:B------:R-:W2:Y:S04]  /*1ad1d0*/  LDL.LU.64 R20, [R1+0xf10] ;  /* 0x000f100001147983 */ /* 0x000ea80000300a00 */
[----:B------:R-:W2:Y:S04]  /*1ad1e0*/  LDL.LU.64 R22, [R1+0xf08] ;  /* 0x000f080001167983 */ /* 0x000ea80000300a00 */
[----:B------:R-:W2:Y:S01]  /*1ad1f0*/  LDL.LU R25, [R1+0x778] ;  /* 0x0007780001197983 */ /* 0x000ea20000300800 */
        /* <DEDUP_REMOVED lines=26> */
[----:B0-----:R-:W-:Y:S02]  /*1ad3a0*/  PRMT R7, R28, 0x7773, RZ ;  /* 0x000077731c077816 */ /* 0x001fe400000000ff */
[----:B------:R-:W3:Y:S04]  /*1ad3b0*/  LDL.LU.64 R26, [R1+0xf00] ;  /* 0x000f0000011a7983 */ /* 0x000ee80000300a00 */
[----:B------:R-:W4:Y:S04]  /*1ad3c0*/  LDL.LU R29, [R1+0x78c] ;  /* 0x00078c00011d7983 */ /* 0x000f280000300800 */
[----:B--2---:R0:W-:Y:S04]  /*1ad3d0*/  @P2 STG.E.U8 desc[UR4][R2.64], R7 ;  /* 0x0000000702002986 */ /* 0x0041e8000c101104 */
[----:B0-----:R-:W2:Y:S04]  /*1ad3e0*/  LDL.LU.64 R2, [R1+0xef8] ;  /* 0x000ef80001027983 */ /* 0x001ea80000300a00 */
[----:B------:R-:W3:Y:S04]  /*1ad3f0*/  LDL.LU R17, [R1+0x77c] ;  /* 0x00077c0001117983 */ /* 0x000ee80000300800 */
[----:B---3--:R0:W-:Y:S04]  /*1ad400*/  STL [R1+0x5b24], R17 ;  /* 0x005b241101007387 */ /* 0x0081e80000100800 */
[----:B0-----:R-:W3:Y:S04]  /*1ad410*/  LDL.LU.64 R16, [R1+0xee0] ;  /* 0x000ee00001107983 */ /* 0x001ee80000300a00 */
        /* <DEDUP_REMOVED lines=22> */
[----:B----4-:R-:W-:Y:S01]  /*1ad580*/  PRMT R7, R29, 0x7770, RZ ;  /* 0x000077701d077816 */ /* 0x010fe200000000ff */
        /* <DEDUP_REMOVED lines=12> */
[----:B------:R-:W-:-:S11]  /*1ad650*/  PRMT R7, R29, 0x7773, RZ ;  /* 0x000077731d077816 */ /* 0x000fd600000000ff */
[----:B---3--:R0:W-:Y:S04]  /*1ad660*/  @P5 STG.E.U8 desc[UR4][R16.64], R7 ;  /* 0x0000000710005986 */ /* 0x0081e8000c101104 */
[----:B0-----:R-:W3:Y:S01]  /*1ad670*/  LDL.LU R17, [R1+0x5b24] ;  /* 0x005b240001117983 */ /* 0x001ee20000300800 */
[----:B------:R-:W-:Y:S02]  /*1ad680*/  LOP3.LUT P5, RZ, R9, 0x1000, RZ, 0xc0, !PT ;  /* 0x0000100009ff7812 */ /* 0x000fe400078ac0ff */
[C---:B------:R-:W-:Y:S02]  /*1ad690*/  LOP3.LUT P6, RZ, R5.reuse, 0x40000000, RZ, 0xc0, !PT ;  /* 0x4000000005ff7812 */ /* 0x040fe400078cc0ff */
[C---:B------:R-:W-:Y:S02]  /*1ad6a0*/  LOP3.LUT P4, RZ, R5.reuse, 0x20000000, RZ, 0xc0, !PT ;  /* 0x2000000005ff7812 */ /* 0x040fe4000788c0ff */
[----:B------:R-:W-:-:S02]  /*1ad6b0*/  LOP3.LUT P3, RZ, R5, 0x10000000, RZ, 0xc0, !PT ;  /* 0x1000000005ff7812 */ /* 0x000fc4000786c0ff */
[C---:B------:R-:W-:Y:S02]  /*1ad6c0*/  LOP3.LUT P2, RZ, R5.reuse, 0x8000000, RZ, 0xc0, !PT ;  /* 0x0800000005ff7812 */ /* 0x040fe4000784c0ff */
[C---:B------:R-:W-:Y:S02]  /*1ad6d0*/  LOP3.LUT P1, RZ, R5.reuse, 0x4000000, RZ, 0xc0, !PT ;  /* 0x0400000005ff7812 */ /* 0x040fe4000782c0ff */
[----:B------:R-:W-:Y:S02]  /*1ad6e0*/  LOP3.LUT P0, RZ, R5, 0x2000000, RZ, 0xc0, !PT ;  /* 0x0200000005ff7812 */ /* 0x000fe4000780c0ff */
[----:B---3--:R-:W-:-:S05]  /*1ad6f0*/  PRMT R7, R17, 0x7770, RZ ;  /* 0x0000777011077816 */ /* 0x008fca00000000ff */
        /* <DEDUP_REMOVED lines=16> */
[----:B----4-:R0:W-:Y:S02]  /*1ad800*/  @P1 STG.E.U8 desc[UR4][R26.64], R7 ;  /* 0x000000071a001986 */ /* 0x0101e4000c101104 */
[----:B0-----:R-:W-:-:S05]  /*1ad810*/  PRMT R7, R6, 0x7770, RZ ;  /* 0x0000777006077816 */ /* 0x001fca00000000ff */
[----:B--2---:R0:W-:Y:S04]  /*1ad820*/  @P0 STG.E.U8 desc[UR4][R2.64], R7 ;  /* 0x0000000702000986 */ /* 0x0041e8000c101104 */
        /* <DEDUP_REMOVED lines=14> */
[----:B---3--:R0:W-:Y:S02]  /*1ad910*/  @P2 STG.E.U8 desc[UR4][R18.64], R7 ;  /* 0x0000000712002986 */ /* 0x0081e4000c101104 */
[----:B0-----:R-:W-:-:S02]  /*1ad920*/  PRMT R7, R6, 0x7773, RZ ;  /* 0x0000777306077816 */ /* 0x001fc400000000ff */
        /* <DEDUP_REMOVED lines=27> */
[----:B------:R-:W-:Y:S01]  /*1adae0*/  LOP3.LUT R9, R9, 0xfffffeff, RZ, 0xc0, !PT ;  /* 0xfffffeff09097812 */ /* 0x000fe200078ec0ff */
        /* <DEDUP_REMOVED lines=63> */
[----:B------:R-:W4:Y:S04]  /*1adee0*/  LDL.LU R4, [R1+0x5b04] ;  /* 0x005b040001047983 */ /* 0x000f280000300800 */
[----:B--2---:R0:W-:Y:S04]  /*1adef0*/  @P0 STG.E.U8 desc[UR4][R2.64], R7 ;  /* 0x0000000702000986 */ /* 0x0041e8000c101104 */
[----:B0-----:R-:W2:Y:S04]  /*1adf00*/  LDL.LU.64 R2, [R1+0xdd8] ;  /* 0x000dd80001027983 */ /* 0x001ea80000300a00 */
[----:B------:R-:W2:Y:S04]  /*1adf10*/  LDL.LU.64 R18, [R1+0xdd0] ;  /* 0x000dd00001127983 */ /* 0x000ea80000300a00 */
[----:B------:R-:W2:Y:S04]  /*1adf20*/  LDL.LU.64 R20, [R1+0xdc0] ;  /* 0x000dc00001147983 */ /* 0x000ea80000300a00 */
[----:B------:R-:W2:Y:S01]  /*1adf30*/  LDL.LU R28, [R1+0x7ac] ;  /* 0x0007ac00011c7983 */ /* 0x000ea20000300800 */
        /* <DEDUP_REMOVED lines=9> */
[----:B---3--:R-:W-:-:S02]  /*1adfd0*/  LOP3.LUT R6, R6, 0xfbffffff, RZ, 0xc0, !PT ;  /* 0xfbffffff06067812 */ /* 0x008fc400078ec0ff */
        /* <DEDUP_REMOVED lines=24> */
[----:B------:R0:W-:Y:S04]  /*1ae160*/  @P3 STG.E.U8 desc[UR4][R2.64], R5 ;  /* 0x0000000502003986 */ /* 0x0001e8000c101104 */
[----:B0-----:R-:W2:Y:S04]  /*1ae170*/  LDL.LU.64 R2, [R1+0xda0] ;  /* 0x000da00001027983 */ /* 0x001ea80000300a00 */
[----:B------:R-:W3:Y:S01]  /*1ae180*/  LDL.LU R13, [R1+0x7d0] ;  /* 0x0007d000010d7983 */ /* 0x000ee20000300800 */
[----:B------:R-:W-:-:S05]  /*1ae190*/  PRMT R5, R28, 0x7771, RZ ;  /* 0x000077711c057816 */ /* 0x000fca00000000ff */
[----:B------:R0:W-:Y:S02]  /*1ae1a0*/  @P2 STG.E.U8 desc[UR4][R18.64], R5 ;  /* 0x0000000512002986 */ /* 0x0001e4000c101104 */
[----:B0-----:R-:W-:-:S05]  /*1ae1b0*/  PRMT R5, R28, 0x7772, RZ ;  /* 0x000077721c057816 */ /* 0x001fca00000000ff */
[----:B------:R0:W-:Y:S02]  /*1ae1c0*/  @P1 STG.E.U8 desc[UR4][R20.64], R5 ;  /* 0x0000000514001986 */ /* 0x0001e4000c101104 */
[----:B0-----:R-:W-:Y:S02]  /*1ae1d0*/  PRMT R5, R28, 0x7773, RZ ;  /* 0x000077731c057816 */ /* 0x001fe400000000ff */
[----:B---3--:R0:W-:Y:S04]  /*1ae1e0*/  STL [R1+0x5b00], R13 ;  /* 0x005b000d01007387 */ /* 0x0081e80000100800 */
[----:B0-----:R-:W3:Y:S04]  /*1ae1f0*/  LDL.LU.64 R12, [R1+0xda8] ;  /* 0x000da800010c7983 */ /* 0x001ee80000300a00 */
[----:B------:R-:W4:Y:S04]  /*1ae200*/  LDL.LU.64 R10, [R1+0xd80] ;  /* 0x000d8000010a7983 */ /* 0x000f280000300a00 */
[----:B------:R0:W-:Y:S02]  /*1ae210*/  @P0 STG.E.U8 desc[UR4][R22.64], R5 ;  /* 0x0000000516000986 */ /* 0x0001e4000c101104 */
[----:B0-----:R-:W-:-:S05]  /*1ae220*/  PRMT R5, R29, 0x7770, RZ ;  /* 0x000077701d057816 */ /* 0x001fca00000000ff */
[----:B------:R0:W-:Y:S01]  /*1ae230*/  @P5 STG.E.U8 desc[UR4][R24.64], R5 ;  /* 0x0000000518005986 */ /* 0x0001e2000c101104 */
[----:B------:R-:W-:Y:S02]  /*1ae240*/  LOP3.LUT P5, RZ, R9, 0x2, RZ, 0xc0, !PT ;  /* 0x0000000209ff7812 */ /* 0x000fe400078ac0ff */
[----:B0-----:R-:W-:-:S11]  /*1ae250*/  PRMT R5, R29, 0x7771, RZ ;  /* 0x000077711d057816 */ /* 0x001fd600000000ff */
[----:B------:R0:W-:Y:S01]  /*1ae260*/  @P5 STG.E.U8 desc[UR4][R26.64], R5 ;  /* 0x000000051a005986 */ /* 0x0001e2000c101104 */
[----:B------:R-:W-:Y:S02]  /*1ae270*/  LOP3.LUT P5, RZ, R9, 0x1, RZ, 0xc0, !PT ;  /* 0x0000000109ff7812 */ /* 0x000fe400078ac0ff */
[----:B0-----:R-:W-:-:S11]  /*1ae280*/  PRMT R5, R29, 0x7772, RZ ;  /* 0x000077721d057816 */ /* 0x001fd600000000ff */
[----:B--2---:R0:W-:Y:S01]  /*1ae290*/  @P5 STG.E.U8 desc[UR4][R2.64], R5 ;  /* 0x0000000502005986 */ /* 0x0041e2000c101104 */
[C---:B------:R-:W-:Y:S02]  /*1ae2a0*/  LOP3.LUT P5, RZ, R6.reuse, 0x80000000, RZ, 0xc0, !PT ;  /* 0x8000000006ff7812 */ /* 0x040fe400078ac0ff */
[----:B0-----:R-:W-:Y:S01]  /*1ae2b0*/  PRMT R5, R29, 0x7773, RZ ;  /* 0x000077731d057816 */ /* 0x001fe200000000ff */
[----:B----4-:R0:W-:Y:S10]  /*1ae2c0*/  STL.64 [R1+0x5af8], R10 ;  /* 0x005af80a01007387 */ /* 0x0101f40000100a00 */
[----:B---3--:R1:W-:Y:S04]  /*1ae2d0*/  @P5 STG.E.U8 desc[UR4][R12.64], R5 ;  /* 0x000000050c005986 */ /* 0x0083e8000c101104 */
[----:B0-----:R-:W2:Y:S04]  /*1ae2e0*/  LDL.LU.64 R10, [R1+0xd88] ;  /* 0x000d8800010a7983 */ /* 0x001ea80000300a00 */
[----:B------:R-:W3:Y:S04]  /*1ae2f0*/  LDL.LU.64 R14, [R1+0xd70] ;  /* 0x000d7000010e7983 */ /* 0x000ee80000300a00 */
[----:B------:R-:W4:Y:S04]  /*1ae300*/  LDL.LU.64 R16, [R1+0xd68] ;  /* 0x000d680001107983 */ /* 0x000f280000300a00 */
[----:B------:R-:W4:Y:S04]  /*1ae310*/  LDL.LU.64 R18, [R1+0xd60] ;  /* 0x000d600001127983 */ /* 0x000f280000300a00 */
[----:B------:R-:W4:Y:S04]  /*1ae320*/  LDL.LU.64 R20, [R1+0xd50] ;  /* 0x000d500001147983 */ /* 0x000f280000300a00 */
[----:B------:R-:W4:Y:S04]  /*1ae330*/  LDL.LU.64 R22, [R1+0xd58] ;  /* 0x000d580001167983 */ /* 0x000f280000300a00 */
[----:B------:R-:W4:Y:S04]  /*1ae340*/  LDL.LU R28, [R1+0x7d4] ;  /* 0x0007d400011c7983 */ /* 0x000f280000300800 */
[----:B------:R-:W4:Y:S04]  /*1ae350*/  LDL.LU.64 R24, [R1+0xd38] ;  /* 0x000d380001187983 */ /* 0x000f280000300a00 */
[----:B------:R-:W4:Y:S04]  /*1ae360*/  LDL.LU.64 R26, [R1+0xd30] ;  /* 0x000d3000011a7983 */ /* 0x000f280000300a00 */
[----:B------:R-:W3:Y:S04]  /*1ae370*/  LDL.LU.64 R8, [R1+0xd78] ;  /* 0x000d780001087983 */ /* 0x000ee80000300a00 */
        /* <DEDUP_REMOVED lines=22> */
[----:B0-----:R-:W-:-:S11]  /*1ae4e0*/  PRMT R5, R0, 0x7770, RZ ;  /* 0x0000777000057816 */ /* 0x001fd600000000ff */
[----:B----4-:R0:W-:Y:S02]  /*1ae4f0*/  @P5 STG.E.U8 desc[UR4][R16.64], R5 ;  /* 0x0000000510005986 */ /* 0x0101e4000c101104 */
[----:B0-----:R-:W-:-:S05]  /*1ae500*/  PRMT R5, R0, 0x7771, RZ ;  /* 0x0000777100057816 */ /* 0x001fca00000000ff */
[----:B------:R0:W-:Y:S02]  /*1ae510*/  @P6 STG.E.U8 desc[UR4][R18.64], R5 ;  /* 0x0000000512006986 */ /* 0x0001e4000c101104 */
[----:B0-----:R-:W-:-:S05]  /*1ae520*/  PRMT R5, R0, 0x7772, RZ ;  /* 0x0000777200057816 */ /* 0x001fca00000000ff */
[----:B------:R0:W-:Y:S02]  /*1ae530*/  @P4 STG.E.U8 desc[UR4][R20.64], R5 ;  /* 0x0000000514004986 */ /* 0x0001e4000c101104 */
[----:B0-----:R-:W-:Y:S02]  /*1ae540*/  PRMT R5, R0, 0x7773, RZ ;  /* 0x0000777300057816 */ /* 0x001fe400000000ff */
[----:B------:R-:W2:Y:S04]  /*1ae550*/  LDL.LU R0, [R1+0x5af0] ;  /* 0x005af00001007983 */ /* 0x000ea80000300800 */
[----:B------:R0:W-:Y:S04]  /*1ae560*/  @P3 STG.E.U8 desc[UR4][R22.64], R5 ;  /* 0x0000000516003986 */ /* 0x0001e8000c101104 */
[----:B------:R-:W3:Y:S01]  /*1ae570*/  LDL.LU.64 R16, [R1+0xd20] ;  /* 0x000d200001107983 */ /* 0x000ee20000300a00 */
[----:B0-----:R-:W-:-:S05]  /*1ae580*/  PRMT R5, R28, 0x7770, RZ ;  /* 0x000077701c057816 */ /* 0x001fca00000000ff */
[----:B------:R0:W-:Y:S02]  /*1ae590*/  @P2 STG.E.U8 desc[UR4][R24.64], R5 ;  /* 0x0000000518002986 */ /* 0x0001e4000c101104 */
[----:B0-----:R-:W-:-:S05]  /*1ae5a0*/  PRMT R5, R28, 0x7771, RZ ;  /* 0x000077711c057816 */ /* 0x001fca00000000ff */
[----:B------:R0:W-:Y:S02]  /*1ae5b0*/  @P1 STG.E.U8 desc[UR4][R26.64], R5 ;  /* 0x000000051a001986 */ /* 0x0001e4000c101104 */
[----:B0-----:R-:W-:-:S05]  /*1ae5c0*/  PRMT R5, R28, 0x7772, RZ ;  /* 0x000077721c057816 */ /* 0x001fca00000000ff */
[----:B------:R0:W-:Y:S04]  /*1ae5d0*/  @P0 STG.E.U8 desc[UR4][R2.64], R5 ;  /* 0x0000000502000986 */ /* 0x0001e8000c101104 */
[----:B0-----:R-:W4:Y:S04]  /*1ae5e0*/  LDL.LU.64 R2, [R1+0xd18] ;  /* 0x000d180001027983 */ /* 0x001f280000300a00 */
[----:B------:R-:W2:Y:S04]  /*1ae5f0*/  LDL.LU.64 R18, [R1+0xd10] ;  /* 0x000d100001127983 */ /* 0x000ea80000300a00 */
[----:B------:R-:W2:Y:S04]  /*1ae600*/  LDL.LU.64 R20, [R1+0xcf8] ;  /* 0x000cf80001147983 */ /* 0x000ea80000300a00 */
[----:B------:R-:W4:Y:S01]  /*1ae610*/  LDL.LU R23, [R1+0x7c4] ;  /* 0x0007c40001177983 */ /* 0x000f220000300800 */
[----:B------:R-:W-:-:S02]  /*1ae620*/  LOP3.LUT P3, RZ, R4, 0x40000, RZ, 0xc0, !PT ;  /* 0x0004000004ff7812 */ /* 0x000fc4000786c0ff */
[----:B------:R-:W-:Y:S02]  /*1ae630*/  LOP3.LUT P2, RZ, R4, 0x20000, RZ, 0xc0, !PT ;  /* 0x0002000004ff7812 */ /* 0x000fe4000784c0ff */
[----:B------:R-:W-:Y:S01]  /*1ae640*/  PRMT R5, R28, 0x7773, RZ ;  /* 0x000077731c057816 */ /* 0x000fe200000000ff */
[----:B------:R-:W2:Y:S04]  /*1ae650*/  LDL.LU.64 R24, [R1+0xcf0] ;  /* 0x000cf00001187983 */ /* 0x000ea80000300a00 */
[----:B------:R-:W2:Y:S04]  /*1ae660*/  LDL.LU.64 R26, [R1+0xce8] ;  /* 0x000ce800011a7983 */ /* 0x000ea80000300a00 */
[----:B---3--:R4:W-:Y:S02]  /*1ae670*/  @P3 STG.E.U8 desc[UR4][R16.64], R5 ;  /* 0x0000000510003986 */ /* 0x0089e4000c101104 */
[----:B----4-:R-:W-:-:S05]  /*1ae680*/  PRMT R5, R23, 0x7770, RZ ;  /* 0x0000777017057816 */ /* 0x010fca00000000ff */
[----:B------:R0:W-:Y:S04]  /*1ae690*/  @P2 STG.E.U8 desc[UR4][R2.64], R5 ;  /* 0x0000000502002986 */ /* 0x0001e8000c101104 */
        /* <DEDUP_REMOVED lines=29> */
[----:B------:R-:W-:Y:S02]  /*1ae870*/  PRMT R5, R23, 0x7771, RZ ;  /* 0x0000777117057816 */ /* 0x000fe400000000ff */
[----:B------:R-:W-:-:S02]  /*1ae880*/  LOP3.LUT P6, RZ, R4, 0x20, RZ, 0xc0, !PT ;  /* 0x0000002004ff7812 */ /* 0x000fc400078cc0ff */
[C---:B------:R-:W-:Y:S02]  /*1ae890*/  LOP3.LUT P4, RZ, R4.reuse, 0x10, RZ, 0xc0, !PT ;  /* 0x0000001004ff7812 */ /* 0x040fe4000788c0ff */
[C---:B------:R-:W-:Y:S02]  /*1ae8a0*/  LOP3.LUT P3, RZ, R4.reuse, 0x8, RZ, 0xc0, !PT ;  /* 0x0000000804ff7812 */ /* 0x040fe4000786c0ff */
[----:B------:R-:W-:Y:S01]  /*1ae8b0*/  LOP3.LUT P2, RZ, R4, 0x4, RZ, 0xc0, !PT ;  /* 0x0000000404ff7812 */ /* 0x000fe2000784c0ff */
[----:B------:R-:W4:Y:S04]  /*1ae8c0*/  LDL.LU.64 R10, [R1+0xcc0] ;  /* 0x000cc000010a7983 */ /* 0x000f280000300a00 */
[----:B------:R-:W4:Y:S04]  /*1ae8d0*/  LDL.LU.64 R12, [R1+0xcb0] ;  /* 0x000cb000010c7983 */ /* 0x000f280000300a00 */
[----:B------:R-:W4:Y:S04]  /*1ae8e0*/  LDL.LU R28, [R1+0x7dc] ;  /* 0x0007dc00011c7983 */ /* 0x000f280000300800 */
[----:B------:R-:W4:Y:S01]  /*1ae8f0*/  LDL.LU.64 R14, [R1+0xcb8] ;  /* 0x000cb800010e7983 */ /* 0x000f220000300a00 */
[----:B------:R-:W-:-:S02]  /*1ae900*/  @P5 LOP3.LUT R6, R6, 0x1000000, RZ, 0xfc, !PT ;  /* 0x0100000006065812 */ /* 0x000fc400078efcff */
[----:B------:R-:W-:Y:S02]  /*1ae910*/  LOP3.LUT P5, RZ, R4, 0x2000, RZ, 0xc0, !PT ;  /* 0x0000200004ff7812 */ /* 0x000fe400078ac0ff */
[----:B------:R-:W-:Y:S01]  /*1ae920*/  LOP3.LUT R6, R6, 0xfdffffff, RZ, 0xc0, !PT ;  /* 0xfdffffff06067812 */ /* 0x000fe200078ec0ff */
[----:B------:R0:W-:Y:S01]  /*1ae930*/  @P1 STG.E.U8 desc[UR4][R18.64], R5 ;  /* 0x0000000512001986 */ /* 0x0001e2000c101104 */
[----:B------:R-:W-:-:S09]  /*1ae940*/  LOP3.LUT P1, RZ, R4, 0x2, RZ, 0xc0, !PT ;  /* 0x0000000204ff7812 */ /* 0x000fd2000782c0ff */
[----:B------:R-:W-:Y:S02]  /*1ae950*/  @P5 LOP3.LUT R6, R6, 0x2000000, RZ, 0xfc, !PT ;  /* 0x0200000006065812 */ /* 0x000fe400078efcff */
[C---:B------:R-:W-:Y:S02]  /*1ae960*/  LOP3.LUT P5, RZ, R4.reuse, 0x4000, RZ, 0xc0, !PT ;  /* 0x0000400004ff7812 */ /* 0x040fe400078ac0ff */
[----:B0-----:R-:W-:Y:S01]  /*1ae970*/  PRMT R5, R23, 0x7772, RZ ;  /* 0x0000777217057816 */ /* 0x001fe200000000ff */
[----:B------:R-:W4:Y:S04]  /*1ae980*/  LDL.LU.64 R18, [R1+0xc98] ;  /* 0x000c980001127983 */ /* 0x000f280000300a00 */
[----:B------:R0:W-:Y:S01]  /*1ae990*/  @P0 STG.E.U8 desc[UR4][R20.64], R5 ;  /* 0x0000000514000986 */ /* 0x0001e2000c101104 */
[----:B------:R-:W-:-:S02]  /*1ae9a0*/  LOP3.LUT P0, RZ, R4, 0x1, RZ, 0xc0, !PT ;  /* 0x0000000104ff7812 */ /* 0x000fc4000780c0ff */
[----:B------:R-:W-:-:S05]  /*1ae9b0*/  PRMT R4, R23, 0x7773, RZ ;  /* 0x0000777317047816 */ /* 0x000fca00000000ff */
[----:B------:R1:W-:Y:S01]  /*1ae9c0*/  @P5 STG.E.U8 desc[UR4][R24.64], R4 ;  /* 0x0000000418005986 */ /* 0x0003e2000c101104 */
[----:B------:R-:W-:-:S03]  /*1ae9d0*/  LOP3.LUT P5, RZ, R6, 0x2000000, RZ, 0xc0, !PT ;  /* 0x0200000006ff7812 */ /* 0x000fc600078ac0ff */
[----:B0-----:R-:W4:Y:S04]  /*1ae9e0*/  LDL.LU.64 R20, [R1+0xc90] ;  /* 0x000c900001147983 */ /* 0x001f280000300a00 */
[----:B------:R-:W4:Y:S01]  /*1ae9f0*/  LDL.LU.64 R22, [R1+0xc80] ;  /* 0x000c800001167983 */ /* 0x000f220000300a00 */
[----:B-1----:R-:W-:-:S03]  /*1aea00*/  PRMT R4, R0, 0x7770, RZ ;  /* 0x0000777000047816 */ /* 0x002fc600000000ff */
[----:B------:R-:W4:Y:S04]  /*1aea10*/  LDL.LU.64 R24, [R1+0xc88] ;  /* 0x000c880001187983 */ /* 0x000f280000300a00 */
[----:B------:R0:W-:Y:S01]  /*1aea20*/  @P5 STG.E.U8 desc[UR4][R26.64], R4 ;  /* 0x000000041a005986 */ /* 0x0001e2000c101104 */
[----:B------:R-:W-:Y:S02]  /*1aea30*/  LOP3.LUT P5, RZ, R6, 0x1000000, RZ, 0xc0, !PT ;  /* 0x0100000006ff7812 */ /* 0x000fe400078ac0ff */
[----:B0-----:R-:W-:Y:S01]  /*1aea40*/  PRMT R4, R0, 0x7771, RZ ;  /* 0x0000777100047816 */ /* 0x001fe200000000ff */
[----:B------:R-:W4:Y:S04]  /*1aea50*/  LDL.LU.64 R26, [R1+0xc68] ;  /* 0x000c6800011a7983 */ /* 0x000f280000300a00 */
[----:B------:R-:W4:Y:S06]  /*1aea60*/  LDL.LU R17, [R1+0x7cc] ;  /* 0x0007cc0001117983 */ /* 0x000f2c0000300800 */
        /* <DEDUP_REMOVED lines=8> */
[----:B------:R-:W3:Y:S09]  /*1aeaf0*/  LDL.LU R0, [R1+0x5ae0] ;  /* 0x005ae00001007983 */ /* 0x000ef20000300800 */
[----:B--2---:R0:W-:Y:S04]  /*1aeb00*/  @P5 STG.E.U8 desc[UR4][R8.64], R4 ;  /* 0x0000000408005986 */ /* 0x0041e8000c101104 */
[----:B0-----:R-:W2:Y:S01]  /*1aeb10*/  LDL.LU.64 R8, [R1+0x5ad8] ;  /* 0x005ad80001087983 */ /* 0x001ea20000300a00 */
[----:B------:R-:W-:-:S02]  /*1aeb20*/  LOP3.LUT P5, RZ, R6, 0x200000, RZ, 0xc0, !PT ;  /* 0x0020000006ff7812 */ /* 0x000fc400078ac0ff */
[----:B----4-:R-:W-:-:S11]  /*1aeb30*/  PRMT R4, R16, 0x7770, RZ ;  /* 0x0000777010047816 */ /* 0x010fd600000000ff */
        /* <DEDUP_REMOVED lines=22> */
[----:B------:R-:W4:Y:S04]  /*1aeca0*/  LDL.LU.64 R18, [R1+0xc50] ;  /* 0x000c500001127983 */ /* 0x000f280000300a00 */
[----:B---3--:R0:W-:Y:S04]  /*1aecb0*/  @P0 STG.E.U8 desc[UR4][R2.64], R4 ;  /* 0x0000000402000986 */ /* 0x0081e8000c101104 */
[----:B0-----:R-:W3:Y:S04]  /*1aecc0*/  LDL.LU.64 R2, [R1+0xc48] ;  /* 0x000c480001027983 */ /* 0x001ee80000300a00 */
[----:B------:R-:W3:Y:S04]  /*1aecd0*/  LDL.LU.64 R20, [R1+0xc40] ;  /* 0x000c400001147983 */ /* 0x000ee80000300a00 */
[----:B------:R-:W3:Y:S04]  /*1aece0*/  LDL.LU.64 R22, [R1+0xc38] ;  /* 0x000c380001167983 */ /* 0x000ee80000300a00 */
[----:B------:R-:W3:Y:S01]  /*1aecf0*/  LDL.LU R28, [R1+0x790] ;  /* 0x00079000011c7983 */ /* 0x000ee20000300800 */
[----:B------:R-:W-:-:S02]  /*1aed00*/  LOP3.LUT P4, RZ, R0, 0x80000000, RZ, 0xc0, !PT ;  /* 0x8000000000ff7812 */ /* 0x000fc4000788c0ff */
[C---:B------:R-:W-:Y:S02]  /*1aed10*/  LOP3.LUT P3, RZ, R0.reuse, 0x40000000, RZ, 0xc0, !PT ;  /* 0x4000000000ff7812 */ /* 0x040fe4000786c0ff */
[C---:B------:R-:W-:Y:S02]  /*1aed20*/  PRMT R4, R17.reuse, 0x7772, RZ ;  /* 0x0000777211047816 */ /* 0x040fe400000000ff */
[----:B------:R-:W-:Y:S01]  /*1aed30*/  LOP3.LUT P2, RZ, R0, 0x20000000, RZ, 0xc0, !PT ;  /* 0x2000000000ff7812 */ /* 0x000fe2000784c0ff */
[----:B------:R-:W3:Y:S04]  /*1aed40*/  LDL.LU.64 R24, [R1+0xc30] ;  /* 0x000c300001187983 */ /* 0x000ee80000300a00 */
[----:B------:R-:W3:Y:S04]  /*1aed50*/  LDL.LU R15, [R1+0x630] ;  /* 0x00063000010f7983 */ /* 0x000ee80000300800 */
[----:B--2---:R0:W-:Y:S02]  /*1aed60*/  @P4 STG.E.U8 desc[UR4][R26.64], R4 ;  /* 0x000000041a004986 */ /* 0x0041e4000c101104 */
[----:B0-----:R-:W-:-:S02]  /*1aed70*/  PRMT R4, R17, 0x7773, RZ ;  /* 0x0000777311047816 */ /* 0x001fc400000000ff */
[----:B------:R-:W2:Y:S04]  /*1aed80*/  LDL.LU.64 R26, [R1+0xc28] ;  /* 0x000c2800011a7983 */ /* 0x000ea80000300a00 */
[----:B------:R-:W2:Y:S04]  /*1aed90*/  LDL.LU R14, [R1+0x794] ;  /* 0x00079400010e7983 */ /* 0x000ea80000300800 */
[----:B----4-:R3:W-:Y:S02]  /*1aeda0*/  @P3 STG.E.U8 desc[UR4][R18.64], R4 ;  /* 0x0000000412003986 */ /* 0x0107e4000c101104 */
[----:B---3--:R-:W-:-:S05]  /*1aedb0*/  PRMT R4, R28, 0x7770, RZ ;  /* 0x000077701c047816 */ /* 0x008fca00000000ff */
[----:B------:R0:W-:Y:S04]  /*1aedc0*/  @P2 STG.E.U8 desc[UR4][R2.64], R4 ;  /* 0x0000000402002986 */ /* 0x0001e8000c101104 */
        /* <DEDUP_REMOVED lines=59> */
[----:B------:R-:W-:-:S07]  /*1af180*/  LOP3.LUT P4, RZ, R0, 0x20000, RZ, 0xc0, !PT ;  /* 0x0002000000ff7812 */ /* 0x000fce000788c0ff */
[----:B---3--:R0:W-:Y:S04]  /*1af190*/  @P5 STG.E.U8 desc[UR4][R2.64], R4 ;  /* 0x0000000402005986 */ /* 0x0081e8000c101104 */
[----:B0-----:R-:W3:Y:S01]  /*1af1a0*/  LDL.LU.64 R2, [R1+0x5ac0] ;  /* 0x005ac00001027983 */ /* 0x001ee20000300a00 */
[----:B------:R-:W-:Y:S02]  /*1af1b0*/  LOP3.LUT P5, RZ, R6, 0x2000, RZ, 0xc0, !PT ;  /* 0x0000200006ff7812 */ /* 0x000fe400078ac0ff */
[----:B------:R-:W-:-:S11]  /*1af1c0*/  PRMT R4, R14, 0x7770, RZ ;  /* 0x000077700e047816 */ /* 0x000fd600000000ff */
[----:B----4-:R0:W-:Y:S01]  /*1af1d0*/  @P5 STG.E.U8 desc[UR4][R8.64], R4 ;  /* 0x0000000408005986 */ /* 0x0101e2000c101104 */
[----:B------:R-:W-:Y:S02]  /*1af1e0*/  LOP3.LUT P5, RZ, R6, 0x1000, RZ, 0xc0, !PT ;  /* 0x0000100006ff7812 */ /* 0x000fe400078ac0ff */
[----:B0-----:R-:W-:-:S11]  /*1af1f0*/  PRMT R4, R14, 0x7771, RZ ;  /* 0x000077710e047816 */ /* 0x001fd600000000ff */
[----:B------:R0:W-:Y:S01]  /*1af200*/  @P5 STG.E.U8 desc[UR4][R10.64], R4 ;  /* 0x000000040a005986 */ /* 0x0001e2000c101104 */
[----:B------:R-:W-:Y:S02]  /*1af210*/  LOP3.LUT P5, RZ, R6, 0x800, RZ, 0xc0, !PT ;  /* 0x0000080006ff7812 */ /* 0x000fe400078ac0ff */
[----:B------:R-:W-:Y:S02]  /*1af220*/  LOP3.LUT P3, RZ, R0, 0x10000, RZ, 0xc0, !PT ;  /* 0x0001000000ff7812 */ /* 0x000fe4000786c0ff */
[----:B0-----:R-:W-:-:S09]  /*1af230*/  PRMT R4, R14, 0x7772, RZ ;  /* 0x000077720e047816 */ /* 0x001fd200000000ff */
[----:B------:R0:W-:Y:S01]  /*1af240*/  @P5 STG.E.U8 desc[UR4][R12.64], R4 ;  /* 0x000000040c005986 */ /* 0x0001e2000c101104 */
[----:B------:R-:W-:Y:S02]  /*1af250*/  LOP3.LUT P2, RZ, R0, 0x8000, RZ, 0xc0, !PT ;  /* 0x0000800000ff7812 */ /* 0x000fe4000784c0ff */
[----:B0-----:R-:W-:-:S05]  /*1af260*/  PRMT R4, R14, 0x7773, RZ ;  /* 0x000077730e047816 */ /* 0x001fca00000000ff */
[----:B------:R3:W-:Y:S01]  /*1af270*/  @P6 STG.E.U8 desc[UR4][R16.64], R4 ;  /* 0x0000000410006986 */ /* 0x0007e2000c101104 */
[----:B------:R-:W-:Y:S02]  /*1af280*/  LOP3.LUT P1, RZ, R0, 0x4000, RZ, 0xc0, !PT ;  /* 0x0000400000ff7812 */ /* 0x000fe4000782c0ff */
[----:B---3--:R-:W-:-:S05]  /*1af290*/  PRMT R4, R3, 0x7770, RZ ;  /* 0x0000777003047816 */ /* 0x008fca00000000ff */
[----:B------:R0:W-:Y:S02]  /*1af2a0*/  @P4 STG.E.U8 desc[UR4][R18.64], R4 ;  /* 0x0000000412004986 */ /* 0x0001e4000c101104 */
[----:B0-----:R-:W-:-:S05]  /*1af2b0*/  PRMT R4, R3, 0x7771, RZ ;  /* 0x0000777103047816 */ /* 0x001fca00000000ff */
[----:B------:R0:W-:Y:S02]  /*1af2c0*/  @P3 STG.E.U8 desc[UR4][R20.64], R4 ;  /* 0x0000000414003986 */ /* 0x0001e4000c101104 */
[----:B0-----:R-:W-:-:S05]  /*1af2d0*/  PRMT R4, R3, 0x7772, RZ ;  /* 0x0000777203047816 */ /* 0x001fca00000000ff */
[----:B------:R0:W-:Y:S02]  /*1af2e0*/  @P2 STG.E.U8 desc[UR4][R22.64], R4 ;  /* 0x0000000416002986 */ /* 0x0001e4000c101104 */
[----:B0-----:R-:W-:Y:S02]  /*1af2f0*/  PRMT R4, R3, 0x7773, RZ ;  /* 0x0000777303047816 */ /* 0x001fe400000000ff */
[----:B------:R-:W3:Y:S04]  /*1af300*/  LDL.LU R3, [R1+0x5ab8] ;  /* 0x005ab80001037983 */ /* 0x000ee80000300800 */
[----:B------:R-:W4:Y:S04]  /*1af310*/  LDL.LU.64 R22, [R1+0xbc0] ;  /* 0x000bc00001167983 */ /* 0x000f280000300a00 */
[----:B------:R0:W-:Y:S01]  /*1af320*/  @P1 STG.E.U8 desc[UR4][R24.64], R4 ;  /* 0x0000000418001986 */ /* 0x0001e2000c101104 */
[----:B------:R-:W-:-:S02]  /*1af330*/  LOP3.LUT P1, RZ, R0, 0x1, RZ, 0xc0, !PT ;  /* 0x0000000100ff7812 */ /* 0x000fc4000782c0ff */
[----:B------:R-:W-:Y:S01]  /*1af340*/  LOP3.LUT R6, R6, 0xffffffdf, RZ, 0xc0, !PT ;  /* 0xffffffdf06067812 */ /* 0x000fe200078ec0ff */
[----:B------:R-:W3:Y:S04]  /*1af350*/  LDL.LU.64 R10, [R1+0xbb0] ;  /* 0x000bb000010a7983 */ /* 0x000ee80000300a00 */
[----:B------:R-:W3:Y:S04]  /*1af360*/  LDL.LU.64 R20, [R1+0xbb8] ;  /* 0x000bb80001147983 */ /* 0x000ee80000300a00 */
[----:B------:R-:W3:Y:S04]  /*1af370*/  LDL.LU.64 R12, [R1+0xba8] ;  /* 0x000ba800010c7983 */ /* 0x000ee80000300a00 */
[----:B------:R-:W3:Y:S04]  /*1af380*/  LDL.LU.64 R14, [R1+0xba0] ;  /* 0x000ba000010e7983 */ /* 0x000ee80000300a00 */
[----:B0-----:R-:W3:Y:S04]  /*1af390*/  LDL.LU.64 R24, [R1+0xb98] ;  /* 0x000b980001187983 */ /* 0x001ee80000300a00 */
        /* <DEDUP_REMOVED lines=14> */
[----:B--2---:R-:W-:Y:S02]  /*1af480*/  PRMT R4, R28, 0x7770, RZ ;  /* 0x000077701c047816 */ /* 0x004fe400000000ff */
[----:B------:R-:W-:-:S07]  /*1af490*/  LOP3.LUT P6, RZ, R0, 0x1000, RZ, 0xc0, !PT ;  /* 0x0000100000ff7812 */ /* 0x000fce00078cc0ff */
[----:B------:R-:W-:Y:S02]  /*1af4a0*/  @P1 LOP3.LUT R6, R6, 0x200, RZ, 0xfc, !PT ;  /* 0x0000020006061812 */ /* 0x000fe400078efcff */
[----:B------:R-:W-:Y:S01]  /*1af4b0*/  LOP3.LUT P1, RZ, R0, 0x20, RZ, 0xc0, !PT ;  /* 0x0000002000ff7812 */ /* 0x000fe2000782c0ff */
[----:B------:R0:W-:Y:S01]  /*1af4c0*/  @P0 STG.E.U8 desc[UR4][R26.64], R4 ;  /* 0x000000041a000986 */ /* 0x0001e2000c101104 */
[----:B------:R-:W-:Y:S02]  /*1af4d0*/  LOP3.LUT R6, R6, 0xfffffbff, RZ, 0xc0, !PT ;  /* 0xfffffbff06067812 */ /* 0x000fe400078ec0ff */
[C---:B------:R-:W-:Y:S02]  /*1af4e0*/  LOP3.LUT P3, RZ, R0.reuse, 0x800, RZ, 0xc0, !PT ;  /* 0x0000080000ff7812 */ /* 0x040fe4000786c0ff */
[C---:B------:R-:W-:Y:S02]  /*1af4f0*/  LOP3.LUT P4, RZ, R0.reuse, 0x400, RZ, 0xc0, !PT ;  /* 0x0000040000ff7812 */ /* 0x040fe4000788c0ff */
[----:B------:R-:W-:Y:S01]  /*1af500*/  LOP3.LUT P2, RZ, R0, 0x200, RZ, 0xc0, !PT ;  /* 0x0000020000ff7812 */ /* 0x000fe2000784c0ff */
[----:B0-----:R-:W2:Y:S04]  /*1af510*/  LDL.LU.64 R26, [R1+0xb90] ;  /* 0x000b9000011a7983 */ /* 0x001ea80000300a00 */
[----:B------:R-:W-:-:S02]  /*1af520*/  @P1 LOP3.LUT R6, R6, 0x400, RZ, 0xfc, !PT ;  /* 0x0000040006061812 */ /* 0x000fc400078efcff */
[C---:B------:R-:W-:Y:S02]  /*1af530*/  LOP3.LUT P0, RZ, R0.reuse, 0x100, RZ, 0xc0, !PT ;  /* 0x0000010000ff7812 */ /* 0x040fe4000780c0ff */
[C---:B------:R-:W-:Y:S02]  /*1af540*/  LOP3.LUT P5, RZ, R0.reuse, 0x80, RZ, 0xc0, !PT ;  /* 0x0000008000ff7812 */ /* 0x040fe400078ac0ff */
[----:B------:R-:W-:Y:S02]  /*1af550*/  LOP3.LUT P1, RZ, R0, 0x40, RZ, 0xc0, !PT ;  /* 0x0000004000ff7812 */ /* 0x000fe4000782c0ff */
[C---:B------:R-:W-:Y:S01]  /*1af560*/  PRMT R0, R28.reuse, 0x7771, RZ ;  /* 0x000077711c007816 */ /* 0x040fe200000000ff */
[----:B------:R-:W2:Y:S04]  /*1af570*/  LDL.LU R16, [R1+0x79c] ;  /* 0x00079c0001107983 */ /* 0x000ea80000300800 */
[----:B----4-:R0:W-:Y:S04]  /*1af580*/  @P6 STG.E.U8 desc[UR4][R22.64], R0 ;  /* 0x0000000016006986 */ /* 0x0101e8000c101104 */
[----:B0-----:R-:W4:Y:S04]  /*1af590*/  LDL.LU.64 R22, [R1+0xb88] ;  /* 0x000b880001167983 */ /* 0x001f280000300a00 */
[----:B------:R-:W4:Y:S01]  /*1af5a0*/  LDL.LU.64 R4, [R1+0xb80] ;  /* 0x000b800001047983 */ /* 0x000f220000300a00 */
[----:B------:R-:W-:-:S05]  /*1af5b0*/  PRMT R0, R28, 0x7772, RZ ;  /* 0x000077721c007816 */ /* 0x000fca00000000ff */
[----:B---3--:R0:W-:Y:S02]  /*1af5c0*/  @P3 STG.E.U8 desc[UR4][R10.64], R0 ;  /* 0x000000000a003986 */ /* 0x0081e4000c101104 */
[----:B0-----:R-:W-:-:S05]  /*1af5d0*/  PRMT R0, R28, 0x7773, RZ ;  /* 0x000077731c007816 */ /* 0x001fca00000000ff */
[----:B------:R0:W-:Y:S04]  /*1af5e0*/  @P4 STG.E.U8 desc[UR4][R20.64], R0 ;  /* 0x0000000014004986 */ /* 0x0001e8000c101104 */
[----:B0-----:R-:W3:Y:S04]  /*1af5f0*/  LDL.LU.64 R20, [R1+0xb70] ;  /* 0x000b700001147983 */ /* 0x001ee80000300a00 */
[----:B------:R-:W3:Y:S04]  /*1af600*/  LDL.LU.64 R8, [R1+0xb78] ;  /* 0x000b780001087983 */ /* 0x000ee80000300a00 */
[----:B------:R-:W3:Y:S04]  /*1af610*/  LDL.LU R17, [R1+0x63c] ;  /* 0x00063c0001117983 */ /* 0x000ee80000300800 */
[----:B------:R-:W3:Y:S01]  /*1af620*/  LDL.LU.64 R10, [R1+0xb68] ;  /* 0x000b6800010a7983 */ /* 0x000ee20000300a00 */
[----:B------:R-:W-:-:S05]  /*1af630*/  PRMT R0, R19, 0x7770, RZ ;  /* 0x0000777013007816 */ /* 0x000fca00000000ff */
[----:B------:R0:W-:Y:S02]  /*1af640*/  @P2 STG.E.U8 desc[UR4][R12.64], R0 ;  /* 0x000000000c002986 */ /* 0x0001e4000c101104 */
[C---:B0-----:R-:W-:Y:S02]  /*1af650*/  PRMT R0, R19.reuse, 0x7771, RZ ;  /* 0x0000777113007816 */ /* 0x041fe400000000ff */
[----:B------:R-:W3:Y:S04]  /*1af660*/  LDL.LU.64 R12, [R1+0xb60] ;  /* 0x000b6000010c7983 */ /* 0x000ee80000300a00 */
[----:B------:R0:W-:Y:S02]  /*1af670*/  @P0 STG.E.U8 desc[UR4][R14.64], R0 ;  /* 0x000000000e000986 */ /* 0x0001e4000c101104 */
[----:B0-----:R-:W-:-:S02]  /*1af680*/  PRMT R0, R19, 0x7772, RZ ;  /* 0x0000777213007816 */ /* 0x001fc400000000ff */
[----:B------:R-:W3:Y:S04]  /*1af690*/  LDL.LU.64 R14, [R1+0xb58] ;  /* 0x000b5800010e7983 */ /* 0x000ee80000300a00 */
[----:B------:R0:W-:Y:S02]  /*1af6a0*/  @P5 STG.E.U8 desc[UR4][R24.64], R0 ;  /* 0x0000000018005986 */ /* 0x0001e4000c101104 */
[----:B0-----:R-:W-:Y:S02]  /*1af6b0*/  PRMT R0, R19, 0x7773, RZ ;  /* 0x0000777313007816 */ /* 0x001fe400000000ff */
[----:B------:R-:W3:Y:S04]  /*1af6c0*/  LDL.LU.64 R24, [R1+0xb50] ;  /* 0x000b500001187983 */ /* 0x000ee80000300a00 */
[----:B------:R-:W3:Y:S04]  /*1af6d0*/  LDL.LU R28, [R1+0x640] ;  /* 0x00064000011c7983 */ /* 0x000ee80000300800 */
[----:B--2---:R0:W-:Y:S01]  /*1af6e0*/  @P1 STG.E.U8 desc[UR4][R26.64], R0 ;  /* 0x000000001a001986 */ /* 0x0041e2000c101104 */
[----:B------:R-:W-:-:S03]  /*1af6f0*/  LOP3.LUT P1, RZ, R6, 0x400, RZ, 0xc0, !PT ;  /* 0x0000040006ff7812 */ /* 0x000fc6000782c0ff */
[----:B0-----:R-:W2:Y:S01]  /*1af700*/  LDL.LU.64 R26, [R1+0xb48] ;  /* 0x000b4800011a7983 */ /* 0x001ea20000300a00 */
[----:B------:R-:W-:-:S03]  /*1af710*/  PRMT R0, R16, 0x7770, RZ ;  /* 0x0000777010007816 */ /* 0x000fc600000000ff */
[----:B------:R-:W2:Y:S06]  /*1af720*/  LDL.LU.64 R18, [R1+0xb28] ;  /* 0x000b280001127983 */ /* 0x000eac0000300a00 */
[----:B----4-:R0:W-:Y:S04]  /*1af730*/  @P1 STG.E.U8 desc[UR4][R22.64], R0 ;  /* 0x0000000016001986 */ /* 0x0101e8000c101104 */
[----:B0-----:R-:W4:Y:S01]  /*1af740*/  LDL.LU.64 R22, [R1+0xb38] ;  /* 0x000b380001167983 */ /* 0x001f220000300a00 */
[----:B------:R-:W-:-:S02]  /*1af750*/  LOP3.LUT P1, RZ, R6, 0x200, RZ, 0xc0, !PT ;  /* 0x0000020006ff7812 */ /* 0x000fc4000782c0ff */
[----:B------:R-:W-:-:S11]  /*1af760*/  PRMT R0, R16, 0x7771, RZ ;  /* 0x0000777110007816 */ /* 0x000fd600000000ff */
[----:B------:R0:W-:Y:S01]  /*1af770*/  @P1 STG.E.U8 desc[UR4][R4.64], R0 ;  /* 0x0000000004001986 */ /* 0x0001e2000c101104 */
[----:B------:R-:W-:Y:S02]  /*1af780*/  LOP3.LUT P1, RZ, R6, 0x100, RZ, 0xc0, !PT ;  /* 0x0000010006ff7812 */ /* 0x000fe4000782c0ff */
[----:B0-----:R-:W-:-:S11]  /*1af790*/  PRMT R0, R16, 0x7772, RZ ;  /* 0x0000777210007816 */ /* 0x001fd600000000ff */
[----:B---3--:R0:W-:Y:S01]  /*1af7a0*/  @P1 STG.E.U8 desc[UR4][R20.64], R0 ;  /* 0x0000000014001986 */ /* 0x0081e2000c101104 */
[----:B------:R-:W-:Y:S02]  /*1af7b0*/  LOP3.LUT P1, RZ, R6, 0x80, RZ, 0xc0, !PT ;  /* 0x0000008006ff7812 */ /* 0x000fe4000782c0ff */
[----:B0-----:R-:W-:Y:S02]  /*1af7c0*/  PRMT R0, R16, 0x7773, RZ ;  /* 0x0000777310007816 */ /* 0x001fe400000000ff */
[C---:B------:R-:W-:Y:S02]  /*1af7d0*/  LOP3.LUT P6, RZ, R3.reuse, 0x80000000, RZ, 0xc0, !PT ;  /* 0x8000000003ff7812 */ /* 0x040fe400078cc0ff */
[C---:B------:R-:W-:Y:S02]  /*1af7e0*/  LOP3.LUT P3, RZ, R3.reuse, 0x40000000, RZ, 0xc0, !PT ;  /* 0x4000000003ff7812 */ /* 0x040fe4000786c0ff */
[C---:B------:R-:W-:Y:S02]  /*1af7f0*/  LOP3.LUT P4, RZ, R3.reuse, 0x20000000, RZ, 0xc0, !PT ;  /* 0x2000000003ff7812 */ /* 0x040fe4000788c0ff */
[----:B------:R-:W-:-:S03]  /*1af800*/  LOP3.LUT P2, RZ, R3, 0x10000000, RZ, 0xc0, !PT ;  /* 0x1000000003ff7812 */ /* 0x000fc6000784c0ff */
[----:B------:R0:W-:Y:S01]  /*1af810*/  @P1 STG.E.U8 desc[UR4][R8.64], R0 ;  /* 0x0000000008001986 */ /* 0x0001e2000c101104 */
[----:B------:R-:W-:Y:S02]  /*1af820*/  LOP3.LUT P1, RZ, R6, 0x40, RZ, 0xc0, !PT ;  /* 0x0000004006ff7812 */ /* 0x000fe4000782c0ff */
[----:B------:R-:W-:Y:S01]  /*1af830*/  LOP3.LUT P0, RZ, R3, 0x8000000, RZ, 0xc0, !PT ;  /* 0x0800000003ff7812 */ /* 0x000fe2000780c0ff */
[----:B------:R-:W3:Y:S01]  /*1af840*/  LDL.LU.64 R20, [R1+0xb20] ;  /* 0x000b200001147983 */ /* 0x000ee20000300a00 */
[----:B0-----:R-:W-:-:S09]  /*1af850*/  PRMT R0, R17, 0x7770, RZ ;  /* 0x0000777011007816 */ /* 0x001fd200000000ff */
        /* <DEDUP_REMOVED lines=8> */
[C---:B0-----:R-:W-:Y:S02]  /*1af8e0*/  PRMT R0, R28.reuse, 0x7770, RZ ;  /* 0x000077701c007816 */ /* 0x041fe400000000ff */
[----:B------:R-:W3:Y:S04]  /*1af8f0*/  LDL.LU R25, [R1+0x620] ;  /* 0x0006200001197983 */ /* 0x000ee80000300800 */
[----:B--2---:R0:W-:Y:S02]  /*1af900*/  @P4 STG.E.U8 desc[UR4][R26.64], R0 ;  /* 0x000000001a004986 */ /* 0x0041e4000c101104 */
[----:B0-----:R-:W-:-:S02]  /*1af910*/  PRMT R0, R28, 0x7771, RZ ;  /* 0x000077711c007816 */ /* 0x001fc400000000ff */
[----:B------:R-:W2:Y:S04]  /*1af920*/  LDL.LU.64 R26, [R1+0xb40] ;  /* 0x000b4000011a7983 */ /* 0x000ea80000300a00 */
[----:B------:R0:W-:Y:S02]  /*1af930*/  @P2 STG.E.U8 desc[UR4][R18.64], R0 ;  /* 0x0000000012002986 */ /* 0x0001e4000c101104 */
[----:B0-----:R-:W-:-:S05]  /*1af940*/  PRMT R0, R28, 0x7772, RZ ;  /* 0x000077721c007816 */ /* 0x001fca00000000ff */
[----:B----4-:R0:W-:Y:S04]  /*1af950*/  @P0 STG.E.U8 desc[UR4][R22.64], R0 ;  /* 0x0000000016000986 */ /* 0x0101e8000c101104 */
[----:B0-----:R-:W4:Y:S01]  /*1af960*/  LDL.LU.64 R22, [R1+0xb30] ;  /* 0x000b300001167983 */ /* 0x001f220000300a00 */
[C---:B------:R-:W-:Y:S02]  /*1af970*/  LOP3.LUT P5, RZ, R3.reuse, 0x4000000, RZ, 0xc0, !PT ;  /* 0x0400000003ff7812 */ /* 0x040fe400078ac0ff */
[C---:B------:R-:W-:Y:S02]  /*1af980*/  LOP3.LUT P1, RZ, R3.reuse, 0x2000000, RZ, 0xc0, !PT ;  /* 0x0200000003ff7812 */ /* 0x040fe4000782c0ff */
[----:B------:R-:W-:Y:S02]  /*1af990*/  LOP3.LUT P6, RZ, R3, 0x1000000, RZ, 0xc0, !PT ;  /* 0x0100000003ff7812 */ /* 0x000fe400078cc0ff */
[----:B------:R-:W-:Y:S01]  /*1af9a0*/  PRMT R0, R28, 0x7773, RZ ;  /* 0x000077731c007816 */ /* 0x000fe200000000ff */
[----:B----4-:R0:W-:Y:S04]  /*1af9b0*/  STL.64 [R1+0x5ab0], R22 ;  /* 0x005ab01601007387 */ /* 0x0101e80000100a00 */
[----:B0-----:R-:W4:Y:S01]  /*1af9c0*/  LDL.LU.64 R22, [R1+0xb18] ;  /* 0x000b180001167983 */ /* 0x001f220000300a00 */
[----:B---3--:R-:W-:-:S03]  /*1af9d0*/  PRMT R10, R25, 0x7770, RZ ;  /* 0x00007770190a7816 */ /* 0x008fc600000000ff */
[----:B------:R-:W-:Y:S04]  /*1af9e0*/  @P5 STG.E.U8 desc[UR4][R20.64], R0 ;  /* 0x0000000014005986 */ /* 0x000fe8000c101104 */
[----:B------:R-:W3:Y:S04]  /*1af9f0*/  LDL.LU.64 R14, [R1+0xb10] ;  /* 0x000b1000010e7983 */ /* 0x000ee80000300a00 */
[----:B------:R-:W3:Y:S04]  /*1afa00*/  LDL.LU.64 R12, [R1+0xb08] ;  /* 0x000b0800010c7983 */ /* 0x000ee80000300a00 */
[----:B------:R-:W3:Y:S04]  /*1afa10*/  LDL.LU.64 R16, [R1+0xb00] ;  /* 0x000b000001107983 */ /* 0x000ee80000300a00 */
[----:B--2---:R0:W-:Y:S01]  /*1afa20*/  @P1 STG.E.U8 desc[UR4][R26.64], R10 ;  /* 0x0000000a1a001986 */ /* 0x0041e2000c101104 */
[----:B------:R-:W-:-:S03]  /*1afa30*/  IMAD.MOV.U32 R28, RZ, RZ, R2 ;  /* 0x000000ffff1c7224 */ /* 0x000fc600078e0002 */
[----:B------:R-:W2:Y:S04]  /*1afa40*/  LDL.LU.64 R18, [R1+0xaf8] ;  /* 0x000af80001127983 */ /* 0x000ea80000300a00 */
[----:B------:R-:W2:Y:S01]  /*1afa50*/  LDL.LU R2, [R1+0x644] ;  /* 0x0006440001027983 */ /* 0x000ea20000300800 */
[----:B0-----:R-:W-:-:S03]  /*1afa60*/  PRMT R10, R25, 0x7771, RZ ;  /* 0x00007771190a7816 */ /* 0x001fc600000000ff */
[----:B------:R-:W2:Y:S04]  /*1afa70*/  LDL.LU.64 R26, [R1+0xaf0] ;  /* 0x000af000011a7983 */ /* 0x000ea80000300a00 */
[----:B------:R-:W2:Y:S04]  /*1afa80*/  LDL.LU.64 R20, [R1+0xae8] ;  /* 0x000ae80001147983 */ /* 0x000ea80000300a00 */
[----:B------:R-:W2:Y:S04]  /*1afa90*/  LDL.LU R24, [R1+0x624] ;  /* 0x0006240001187983 */ /* 0x000ea80000300800 */
[----:B----4-:R0:W-:Y:S04]  /*1afaa0*/  @P6 STG.E.U8 desc[UR4][R22.64], R10 ;  /* 0x0000000a16006986 */ /* 0x0101e8000c101104 */
[----:B0-----:R-:W4:Y:S01]  /*1afab0*/  LDL.LU.64 R22, [R1+0x5ab0] ;  /* 0x005ab00001167983 */ /* 0x001f220000300a00 */
[----:B------:R-:W-:-:S02]  /*1afac0*/  LOP3.LUT P5, RZ, R3, 0x2000, RZ, 0xc0, !PT ;  /* 0x0000200003ff7812 */ /* 0x000fc400078ac0ff */
[C---:B------:R-:W-:Y:S02]  /*1afad0*/  LOP3.LUT P3, RZ, R3.reuse, 0x800000, RZ, 0xc0, !PT ;  /* 0x0080000003ff7812 */ /* 0x040fe4000786c0ff */
[----:B------:R-:W-:Y:S02]  /*1afae0*/  P2R R0, PR, RZ, 0x20 ;  /* 0x00000020ff007803 */ /* 0x000fe40000000000 */
[C---:B------:R-:W-:Y:S02]  /*1afaf0*/  LOP3.LUT P5, RZ, R3.reuse, 0x4000, RZ, 0xc0, !PT ;  /* 0x0000400003ff7812 */ /* 0x040fe400078ac0ff */
[C---:B------:R-:W-:Y:S02]  /*1afb00*/  LOP3.LUT P4, RZ, R3.reuse, 0x400000, RZ, 0xc0, !PT ;  /* 0x0040000003ff7812 */ /* 0x040fe4000788c0ff */
[----:B------:R-:W-:Y:S02]  /*1afb10*/  P2R R4, PR, RZ, 0x20 ;  /* 0x00000020ff047803 */ /* 0x000fe40000000000 */
[----:B------:R-:W-:-:S02]  /*1afb20*/  LOP3.LUT P5, RZ, R3, 0x8000, RZ, 0xc0, !PT ;  /* 0x0000800003ff7812 */ /* 0x000fc400078ac0ff */
[----:B------:R-:W-:Y:S02]  /*1afb30*/  PRMT R10, R25, 0x7772, RZ ;  /* 0x00007772190a7816 */ /* 0x000fe400000000ff */
[----:B------:R-:W-:Y:S02]  /*1afb40*/  P2R R5, PR, RZ, 0x20 ;  /* 0x00000020ff057803 */ /* 0x000fe40000000000 */
[C---:B------:R-:W-:Y:S02]  /*1afb50*/  LOP3.LUT P5, RZ, R3.reuse, 0x10000, RZ, 0xc0, !PT ;  /* 0x0001000003ff7812 */ /* 0x040fe400078ac0ff */
[C---:B------:R-:W-:Y:S02]  /*1afb60*/  LOP3.LUT P2, RZ, R3.reuse, 0x200000, RZ, 0xc0, !PT ;  /* 0x0020000003ff7812 */ /* 0x040fe4000784c0ff */
[----:B------:R-:W-:Y:S02]  /*1afb70*/  P2R R7, PR, RZ, 0x20 ;  /* 0x00000020ff077803 */ /* 0x000fe40000000000 */
[----:B------:R-:W-:-:S02]  /*1afb80*/  LOP3.LUT P5, RZ, R3, 0x20000, RZ, 0xc0, !PT ;  /* 0x0002000003ff7812 */ /* 0x000fc400078ac0ff */
[C---:B------:R-:W-:Y:S02]  /*1afb90*/  LOP3.LUT P0, RZ, R3.reuse, 0x100000, RZ, 0xc0, !PT ;  /* 0x0010000003ff7812 */ /* 0x040fe4000780c0ff */
[----:B------:R-:W-:Y:S02]  /*1afba0*/  P2R R8, PR, RZ, 0x20 ;  /* 0x00000020ff087803 */ /* 0x000fe40000000000 */
[----:B------:R-:W-:-:S04]  /*1afbb0*/  LOP3.LUT P5, RZ, R3, 0x40000, RZ, 0xc0, !PT ;  /* 0x0004000003ff7812 */ /* 0x000fc800078ac0ff */
[----:B------:R-:W-:Y:S02]  /*1afbc0*/  P2R R9, PR, RZ, 0x20 ;  /* 0x00000020ff097803 */ /* 0x000fe40000000000 */
[----:B------:R-:W-:Y:S01]  /*1afbd0*/  LOP3.LUT P5, RZ, R3, 0x80000, RZ, 0xc0, !PT ;  /* 0x0008000003ff7812 */ /* 0x000fe200078ac0ff */
[----:B----4-:R0:W-:Y:S02]  /*1afbe0*/  @P3 STG.E.U8 desc[UR4][R22.64], R10 ;  /* 0x0000000a16003986 */ /* 0x0101e4000c101104 */
[----:B0-----:R-:W-:Y:S02]  /*1afbf0*/  PRMT R10, R25, 0x7773, RZ ;  /* 0x00007773190a7816 */ /* 0x001fe400000000ff */
[----:B------:R-:W4:Y:S04]  /*1afc00*/  LDL.LU.64 R22, [R1+0xae0] ;  /* 0x000ae00001167983 */ /* 0x000f280000300a00 */
[----:B---3--:R2:W-:Y:S02]  /*1afc10*/  @P4 STG.E.U8 desc[UR4][R14.64], R10 ;  /* 0x0000000a0e004986 */ /* 0x0085e4000c101104 */
[----:B--2---:R-:W-:-:S02]  /*1afc20*/  PRMT R10, R2, 0x7770, RZ ;  /* 0x00007770020a7816 */ /* 0x004fc400000000ff */
[----:B------:R-:W2:Y:S04]  /*1afc30*/  LDL.LU R15, [R1+0x5aa8] ;  /* 0x005aa800010f7983 */ /* 0x000ea80000300800 */
[----:B------:R0:W-:Y:S02]  /*1afc40*/  @P2 STG.E.U8 desc[UR4][R12.64], R10 ;  /* 0x0000000a0c002986 */ /* 0x0001e4000c101104 */
[----:B0-----:R-:W-:-:S05]  /*1afc50*/  PRMT R10, R2, 0x7771, RZ ;  /* 0x00007771020a7816 */ /* 0x001fca00000000ff */
[----:B------:R0:W-:Y:S02]  /*1afc60*/  @P0 STG.E.U8 desc[UR4][R16.64], R10 ;  /* 0x0000000a10000986 */ /* 0x0001e4000c101104 */
[----:B0-----:R-:W-:-:S05]  /*1afc70*/  PRMT R10, R2, 0x7772, RZ ;  /* 0x00007772020a7816 */ /* 0x001fca00000000ff */
[----:B------:R0:W-:Y:S01]  /*1afc80*/  @P5 STG.E.U8 desc[UR4][R18.64], R10 ;  /* 0x0000000a12005986 */ /* 0x0001e2000c101104 */
[----:B------:R-:W-:Y:S02]  /*1afc90*/  ISETP.NE.AND P5, PT, R9, RZ, PT ;  /* 0x000000ff0900720c */ /* 0x000fe40003fa5270 */
[----:B------:R-:W-:Y:S01]  /*1afca0*/  PRMT R9, R2, 0x7773, RZ ;  /* 0x0000777302097816 */ /* 0x000fe200000000ff */
[----:B------:R-:W-:Y:S02]  /*1afcb0*/  IMAD.MOV.U32 R25, RZ, RZ, R28 ;  /* 0x000000ffff197224 */ /* 0x000fe400078e001c */
[----:B------:R-:W3:Y:S04]  /*1afcc0*/  LDL.LU.64 R28, [R1+0xac0] ;  /* 0x000ac000011c7983 */ /* 0x000ee80000300a00 */
[----:B------:R-:W2:Y:S04]  /*1afcd0*/  LDL.LU.64 R12, [R1+0xac8] ;  /* 0x000ac800010c7983 */ /* 0x000ea80000300a00 */
[----:B------:R-:W2:Y:S04]  /*1afce0*/  LDL.LU.64 R16, [R1+0xab8] ;  /* 0x000ab80001107983 */ /* 0x000ea80000300a00 */
[----:B0-----:R-:W3:Y:S04]  /*1afcf0*/  LDL.LU.64 R10, [R1+0xad0] ;  /* 0x000ad000010a7983 */ /* 0x001ee80000300a00 */
[----:B------:R0:W-:Y:S01]  /*1afd00*/  @P5 STG.E.U8 desc[UR4][R26.64], R9 ;  /* 0x000000091a005986 */ /* 0x0001e2000c101104 */
[----:B------:R-:W-:-:S02]  /*1afd10*/  ISETP.NE.AND P5, PT, R8, RZ, PT ;  /* 0x000000ff0800720c */ /* 0x000fc40003fa5270 */
[----:B------:R-:W-:Y:S01]  /*1afd20*/  PRMT R8, R24, 0x7770, RZ ;  /* 0x0000777018087816 */ /* 0x000fe200000000ff */
[----:B------:R-:W2:Y:S04]  /*1afd30*/  LDL.LU.64 R18, [R1+0xab0] ;  /* 0x000ab00001127983 */ /* 0x000ea80000300a00 */
[----:B------:R-:W2:Y:S04]  /*1afd40*/  LDL.LU R14, [R1+0x628] ;  /* 0x00062800010e7983 */ /* 0x000ea80000300800 */
[----:B------:R-:W2:Y:S04]  /*1afd50*/  LDL.LU R2, [R1+0x5aa4] ;  /* 0x005aa40001027983 */ /* 0x000ea80000300800 */
[----:B0-----:R-:W2:Y:S04]  /*1afd60*/  LDL.LU.64 R26, [R1+0xa90] ;  /* 0x000a9000011a7983 */ /* 0x001ea80000300a00 */
[----:B------:R0:W-:Y:S04]  /*1afd70*/  @P5 STG.E.U8 desc[UR4][R20.64], R8 ;  /* 0x0000000814005986 */ /* 0x0001e8000c101104 */
[----:B0-----:R-:W3:Y:S01]  /*1afd80*/  LDL.LU.64 R8, [R1+0xad8] ;  /* 0x000ad80001087983 */ /* 0x001ee20000300a00 */
[----:B------:R-:W-:-:S02]  /*1afd90*/  ISETP.NE.AND P5, PT, R7, RZ, PT ;  /* 0x000000ff0700720c */ /* 0x000fc40003fa5270 */
[----:B------:R-:W-:Y:S02]  /*1afda0*/  PRMT R7, R24, 0x7771, RZ ;  /* 0x0000777118077816 */ /* 0x000fe400000000ff */
[C---:B------:R-:W-:Y:S02]  /*1afdb0*/  LOP3.LUT P1, RZ, R3.reuse, 0x1000, RZ, 0xc0, !PT ;  /* 0x0000100003ff7812 */ /* 0x040fe4000782c0ff */
[----:B------:R-:W-:Y:S01]  /*1afdc0*/  LOP3.LUT P6, RZ, R3, 0x800, RZ, 0xc0, !PT ;  /* 0x0000080003ff7812 */ /* 0x000fe200078cc0ff */
[----:B------:R-:W2:Y:S06]  /*1afdd0*/  LDL.LU.64 R20, [R1+0xa98] ;  /* 0x000a980001147983 */ /* 0x000eac0000300a00 */
[----:B----4-:R0:W-:Y:S01]  /*1afde0*/  @P5 STG.E.U8 desc[UR4][R22.64], R7 ;  /* 0x0000000716005986 */ /* 0x0101e2000c101104 */
[----:B------:R-:W-:-:S02]  /*1afdf0*/  ISETP.NE.AND P5, PT, R5, RZ, PT ;  /* 0x000000ff0500720c */ /* 0x000fc40003fa5270 */
[----:B------:R-:W-:Y:S01]  /*1afe00*/  PRMT R5, R24, 0x7772, RZ ;  /* 0x0000777218057816 */ /* 0x000fe200000000ff */
[----:B0-----:R-:W4:Y:S10]  /*1afe10*/  LDL.LU.64 R22, [R1+0xa80] ;  /* 0x000a800001167983 */ /* 0x001f340000300a00 */
[----:B---3--:R-:W-:Y:S01]  /*1afe20*/  @P5 STG.E.U8 desc[UR4][R8.64], R5 ;  /* 0x0000000508005986 */ /* 0x008fe2000c101104 */
[----:B------:R-:W-:-:S02]  /*1afe30*/  ISETP.NE.AND P5, PT, R4, RZ, PT ;  /* 0x000000ff0400720c */ /* 0x000fc40003fa5270 */
[----:B------:R-:W-:-:S11]  /*1afe40*/  PRMT R4, R24, 0x7773, RZ ;  /* 0x0000777318047816 */ /* 0x000fd600000000ff */
[----:B------:R-:W-:Y:S01]  /*1afe50*/  @P5 STG.E.U8 desc[UR4][R10.64], R4 ;  /* 0x000000040a005986 */ /* 0x000fe2000c101104 */
[----:B------:R-:W-:Y:S02]  /*1afe60*/  ISETP.NE.AND P5, PT, R0, RZ, PT ;  /* 0x000000ff0000720c */ /* 0x000fe40003fa5270 */
[----:B--2---:R-:W-:-:S11]  /*1afe70*/  PRMT R0, R2, 0x7770, RZ ;  /* 0x0000777002007816 */ /* 0x004fd600000000ff */
[----:B------:R0:W-:Y:S02]  /*1afe80*/  @P5 STG.E.U8 desc[UR4][R28.64], R0 ;  /* 0x000000001c005986 */ /* 0x0001e4000c101104 */
[----:B0-----:R-:W-:-:S05]  /*1afe90*/  PRMT R0, R2, 0x7771, RZ ;  /* 0x0000777102007816 */ /* 0x001fca00000000ff */
[----:B------:R0:W-:Y:S02]  /*1afea0*/  @P1 STG.E.U8 desc[UR4][R12.64], R0 ;  /* 0x000000000c001986 */ /* 0x0001e4000c101104 */
[----:B0-----:R-:W-:-:S05]  /*1afeb0*/  PRMT R0, R2, 0x7772, RZ ;  /* 0x0000777202007816 */ /* 0x001fca00000000ff */
[----:B------:R0:W-:Y:S02]  /*1afec0*/  @P6 STG.E.U8 desc[UR4][R16.64], R0 ;  /* 0x0000000010006986 */ /* 0x0001e4000c101104 */
[----:B0-----:R-:W-:Y:S02]  /*1afed0*/  PRMT R0, R2, 0x7773, RZ ;  /* 0x0000777302007816 */ /* 0x001fe400000000ff */
[----:B------:R-:W2:Y:S01]  /*1afee0*/  LDL.LU R2, [R1+0x5aa0] ;  /* 0x005aa00001027983 */ /* 0x000ea20000300800 */
[C---:B------:R-:W-:Y:S02]  /*1afef0*/  LOP3.LUT P3, RZ, R3.reuse, 0x400, RZ, 0xc0, !PT ;  /* 0x0000040003ff7812 */ /* 0x040fe4000786c0ff */
[C---:B------:R-:W-:Y:S01]  /*1aff00*/  LOP3.LUT P4, RZ, R3.reuse, 0x200, RZ, 0xc0, !PT ;  /* 0x0000020003ff7812 */ /* 0x040fe2000788c0ff */
[----:B------:R-:W3:Y:S04]  /*1aff10*/  LDL.LU.64 R28, [R1+0xaa8] ;  /* 0x000aa800011c7983 */ /* 0x000ee80000300a00 */
[----:B------:R-:W3:Y:S01]  /*1aff20*/  LDL.LU R24, [R1+0x64c] ;  /* 0x00064c0001187983 */ /* 0x000ee20000300800 */
[----:B------:R-:W-:-:S05]  /*1aff30*/  LOP3.LUT P2, RZ, R3, 0x100, RZ, 0xc0, !PT ;  /* 0x0000010003ff7812 */ /* 0x000fca000784c0ff */
[----:B------:R0:W-:Y:S01]  /*1aff40*/  @P3 STG.E.U8 desc[UR4][R18.64], R0 ;  /* 0x0000000012003986 */ /* 0x0001e2000c101104 */
[----:B------:R-:W-:Y:S02]  /*1aff50*/  LOP3.LUT P0, RZ, R3, 0x80, RZ, 0xc0, !PT ;  /* 0x0000008003ff7812 */ /* 0x000fe4000780c0ff */
[----:B0-----:R-:W-:-:S05]  /*1aff60*/  PRMT R0, R14, 0x7770, RZ ;  /* 0x000077700e007816 */ /* 0x001fca00000000ff */
[----:B------:R0:W-:Y:S04]  /*1aff70*/  @P4 STG.E.U8 desc[UR4][R26.64], R0 ;  /* 0x000000001a004986 */ /* 0x0001e8000c101104 */
[----:B0-----:R-:W3:Y:S04]  /*1aff80*/  LDL.LU.64 R26, [R1+0xaa0] ;  /* 0x000aa000011a7983 */ /* 0x001ee80000300a00 */
[----:B------:R-:W3:Y:S01]  /*1aff90*/  LDL.LU.64 R12, [R1+0xa88] ;  /* 0x000a8800010c7983 */ /* 0x000ee20000300a00 */
[----:B------:R-:W-:-:S03]  /*1affa0*/  PRMT R0, R14, 0x7771, RZ ;  /* 0x000077710e007816 */ /* 0x000fc600000000ff */
[----:B------:R-:W3:Y:S04]  /*1affb0*/  LDL.LU.64 R16, [R1+0xa78] ;  /* 0x000a780001107983 */ /* 0x000ee80000300a00 */
[----:B------:R-:W3:Y:S04]  /*1affc0*/  LDL.LU.64 R18, [R1+0xa70] ;  /* 0x000a700001127983 */ /* 0x000ee80000300a00 */
[----:B------:R0:W-:Y:S02]  /*1affd0*/  @P2 STG.E.U8 desc[UR4][R20.64], R0 ;  /* 0x0000000014002986 */ /* 0x0001e4000c101104 */
[----:B0-----:R-:W-:-:S02]  /*1affe0*/  PRMT R0, R14, 0x7772, RZ ;  /* 0x000077720e007816 */ /* 0x001fc400000000ff */
[----:B------:R-:W3:Y:S04]  /*1afff0*/  LDL.LU.64 R20, [R1+0xa68] ;  /* 0x000a680001147983 */ /* 0x000ee80000300a00 */
[----:B----4-:R0:W-:Y:S04]  /*1b0000*/  @P0 STG.E.U8 desc[UR4][R22.64], R0 ;  /* 0x0000000016000986 */ /* 0x0101e8000c101104 */
[----:B0-----:R-:W4:Y:S01]  /*1b0010*/  LDL.LU.64 R22, [R1+0xa60] ;  /* 0x000a600001167983 */ /* 0x001f220000300a00 */
[----:B--2---:R-:W-:-:S04]  /*1b0020*/  LOP3.LUT P0, RZ, R2, 0x4000000, RZ, 0xc0, !PT ;  /* 0x0400000002ff7812 */ /* 0x004fc8000780c0ff */
[----:B------:R-:W-:Y:S02]  /*1b0030*/  P2R R0, PR, RZ, 0x1 ;  /* 0x00000001ff007803 */ /* 0x000fe40000000000 */
[----:B------:R-:W-:-:S04]  /*1b0040*/  LOP3.LUT P0, RZ, R2, 0x8000000, RZ, 0xc0, !PT ;  /* 0x0800000002ff7812 */ /* 0x000fc8000780c0ff */
[----:B------:R-:W-:Y:S02]  /*1b0050*/  P2R R4, PR, RZ, 0x1 ;  /* 0x00000001ff047803 */ /* 0x000fe40000000000 */
[----:B------:R-:W-:-:S04]  /*1b0060*/  LOP3.LUT P0, RZ, R2, 0x10000000, RZ, 0xc0, !PT ;  /* 0x1000000002ff7812 */ /* 0x000fc8000780c0ff */
[----:B------:R-:W-:Y:S02]  /*1b0070*/  P2R R5, PR, RZ, 0x1 ;  /* 0x00000001ff057803 */ /* 0x000fe40000000000 */
[----:B------:R-:W-:-:S04]  /*1b0080*/  LOP3.LUT P0, RZ, R2, 0x20000000, RZ, 0xc0, !PT ;  /* 0x2000000002ff7812 */ /* 0x000fc8000780c0ff */
[----:B------:R-:W-:Y:S01]  /*1b0090*/  P2R R7, PR, RZ, 0x1 ;  /* 0x00000001ff077803 */ /* 0x000fe20000000000 */
[----:B------:R-:W-:Y:S04]  /*1b00a0*/  STL.64 [R1+0x5a90], R4 ;  /* 0x005a900401007387 */ /* 0x000fe80000100a00 */
[----:B------:R0:W-:Y:S04]  /*1b00b0*/  STL.64 [R1+0x5a98], R6 ;  /* 0x005a980601007387 */ /* 0x0001e80000100a00 */
[----:B0-----:R-:W2:Y:S01]  /*1b00c0*/  LDL.LU.64 R6, [R1+0xa50] ;  /* 0x000a500001067983 */ /* 0x001ea20000300a00 */
[----:B------:R-:W-:-:S02]  /*1b00d0*/  LOP3.LUT P0, RZ, R2, 0x40000000, RZ, 0xc0, !PT ;  /* 0x4000000002ff7812 */ /* 0x000fc4000780c0ff */
[C---:B------:R-:W-:Y:S02]  /*1b00e0*/  LOP3.LUT P5, RZ, R3.reuse, 0x40, RZ, 0xc0, !PT ;  /* 0x0000004003ff7812 */ /* 0x040fe400078ac0ff */
[----:B------:R-:W-:Y:S02]  /*1b00f0*/  P2R R8, PR, RZ, 0x1 ;  /* 0x00000001ff087803 */ /* 0x000fe40000000000 */
[----:B------:R-:W-:Y:S02]  /*1b0100*/  LOP3.LUT P0, RZ, R2, 0x80000000, RZ, 0xc0, !PT ;  /* 0x8000000002ff7812 */ /* 0x000fe4000780c0ff */
[C---:B------:R-:W-:Y:S02]  /*1b0110*/  LOP3.LUT P1, RZ, R3.reuse, 0x20, RZ, 0xc0, !PT ;  /* 0x0000002003ff7812 */ /* 0x040fe4000782c0ff */
[C---:B------:R-:W-:Y:S02]  /*1b0120*/  LOP3.LUT P6, RZ, R3.reuse, 0x10, RZ, 0xc0, !PT ;  /* 0x0000001003ff7812 */ /* 0x040fe400078cc0ff */
[----:B------:R-:W-:-:S02]  /*1b0130*/  LOP3.LUT P3, RZ, R3, 0x8, RZ, 0xc0, !PT ;  /* 0x0000000803ff7812 */ /* 0x000fc4000786c0ff */
[----:B------:R-:W-:Y:S02]  /*1b0140*/  P2R R9, PR, RZ, 0x1 ;  /* 0x00000001ff097803 */ /* 0x000fe40000000000 */
[C---:B------:R-:W-:Y:S02]  /*1b0150*/  LOP3.LUT P4, RZ, R3.reuse, 0x4, RZ, 0xc0, !PT ;  /* 0x0000000403ff7812 */ /* 0x040fe4000788c0ff */
[C---:B------:R-:W-:Y:S02]  /*1b0160*/  LOP3.LUT P2, RZ, R3.reuse, 0x2, RZ, 0xc0, !PT ;  /* 0x0000000203ff7812 */ /* 0x040fe4000784c0ff */
[----:B------:R-:W-:Y:S02]  /*1b0170*/  LOP3.LUT P0, RZ, R3, 0x1, RZ, 0xc0, !PT ;  /* 0x0000000103ff7812 */ /* 0x000fe4000780c0ff */
[----:B------:R-:W-:-:S05]  /*1b0180*/  PRMT R3, R14, 0x7773, RZ ;  /* 0x000077730e037816 */ /* 0x000fca00000000ff */
[----:B---3--:R0:W-:Y:S02]  /*1b0190*/  @P5 STG.E.U8 desc[UR4][R28.64], R3 ;  /* 0x000000031c005986 */ /* 0x0081e4000c101104 */
[----:B0-----:R-:W-:-:S05]  /*1b01a0*/  PRMT R3, R24, 0x7770, RZ ;  /* 0x0000777018037816 */ /* 0x001fca00000000ff */
[----:B------:R0:W-:Y:S02]  /*1b01b0*/  @P1 STG.E.U8 desc[UR4][R26.64], R3 ;  /* 0x000000031a001986 */ /* 0x0001e4000c101104 */
[C---:B0-----:R-:W-:Y:S02]  /*1b01c0*/  PRMT R3, R24.reuse, 0x7771, RZ ;  /* 0x0000777118037816 */ /* 0x041fe400000000ff */
[----:B------:R-:W3:Y:S04]  /*1b01d0*/  LDL.LU.64 R26, [R1+0xa58] ;  /* 0x000a5800011a7983 */ /* 0x000ee80000300a00 */
[----:B------:R-:W3:Y:S04]  /*1b01e0*/  LDL.LU R28, [R1+0x7e0] ;  /* 0x0007e000011c7983 */ /* 0x000ee80000300800 */
[----:B------:R-:W3:Y:S04]  /*1b01f0*/  LDL.LU.64 R4, [R1+0xa48] ;  /* 0x000a480001047983 */ /* 0x000ee80000300a00 */
[----:B------:R-:W3:Y:S04]  /*1b0200*/  LDL.LU R29, [R1+0x10] ;  /* 0x00001000011d7983 */ /* 0x000ee80000300800 */
[----:B------:R0:W-:Y:S04]  /*1b0210*/  @P6 STG.E.U8 desc[UR4][R12.64], R3 ;  /* 0x000000030c006986 */ /* 0x0001e8000c101104 */
[----:B------:R-:W3:Y:S01]  /*1b0220*/  LDL.LU.64 R10, [R1+0xa38] ;  /* 0x000a3800010a7983 */ /* 0x000ee20000300a00 */
[----:B0-----:R-:W-:-:S03]  /*1b0230*/  PRMT R3, R24, 0x7772, RZ ;  /* 0x0000777218037816 */ /* 0x001fc600000000ff */
[----:B------:R-:W3:Y:S04]  /*1b0240*/  LDL.LU.64 R12, [R1+0xa30] ;  /* 0x000a3000010c7983 */ /* 0x000ee80000300a00 */
[----:B------:R0:W-:Y:S02]  /*1b0250*/  @P3 STG.E.U8 desc[UR4][R16.64], R3 ;  /* 0x0000000310003986 */ /* 0x0001e4000c101104 */
[----:B0-----:R-:W-:Y:S02]  /*1b0260*/  PRMT R3, R24, 0x7773, RZ ;  /* 0x0000777318037816 */ /* 0x001fe400000000ff */
[----:B------:R-:W3:Y:S04]  /*1b0270*/  LDL.LU.64 R16, [R1+0xa28] ;  /* 0x000a280001107983 */ /* 0x000ee80000300a00 */
[----:B------:R0:W-:Y:S02]  /*1b0280*/  @P4 STG.E.U8 desc[UR4][R18.64], R3 ;  /* 0x0000000312004986 */ /* 0x0001e4000c101104 */
[----:B0-----:R-:W-:-:S02]  /*1b0290*/  PRMT R3, R25, 0x7770, RZ ;  /* 0x0000777019037816 */ /* 0x001fc400000000ff */
[----:B------:R-:W3:Y:S04]  /*1b02a0*/  LDL.LU.64 R18, [R1+0xa08] ;  /* 0x000a080001127983 */ /* 0x000ee80000300a00 */
[----:B------:R0:W-:Y:S02]  /*1b02b0*/  @P2 STG.E.U8 desc[UR4][R20.64], R3 ;  /* 0x0000000314002986 */ /* 0x0001e4000c101104 */
[----:B0-----:R-:W-:Y:S02]  /*1b02c0*/  PRMT R3, R25, 0x7771, RZ ;  /* 0x0000777119037816 */ /* 0x001fe400000000ff */
[----:B------:R-:W3:Y:S04]  /*1b02d0*/  LDL.LU.64 R20, [R1+0xa18] ;  /* 0x000a180001147983 */ /* 0x000ee80000300a00 */
[----:B----4-:R0:W-:Y:S01]  /*1b02e0*/  @P0 STG.E.U8 desc[UR4][R22.64], R3 ;  /* 0x0000000316000986 */ /* 0x0101e2000c101104 */
[----:B------:R-:W-:-:S02]  /*1b02f0*/  ISETP.NE.AND P0, PT, R9, RZ, PT ;  /* 0x000000ff0900720c */ /* 0x000fc40003f05270 */
[----:B0-----:R-:W-:Y:S01]  /*1b0300*/  PRMT R3, R25, 0x7772, RZ ;  /* 0x0000777219037816 */ /* 0x001fe200000000ff */
[----:B------:R-:W4:Y:S04]  /*1b0310*/  LDL.LU.64 R22, [R1+0xa00] ;  /* 0x000a000001167983 */ /* 0x000f280000300a00 */
[----:B------:R-:W4:Y:S06]  /*1b0320*/  LDL.LU R14, [R1+0x7e4] ;  /* 0x0007e400010e7983 */ /* 0x000f2c0000300800 */
[----:B--2---:R0:W-:Y:S04]  /*1b0330*/  @P0 STG.E.U8 desc[UR4][R6.64], R3 ;  /* 0x0000000306000986 */ /* 0x0041e8000c101104 */
[----:B0-----:R-:W2:Y:S01]  /*1b0340*/  LDL.LU.64 R6, [R1+0x5a98] ;  /* 0x005a980001067983 */ /* 0x001ea20000300a00 */
[----:B------:R-:W-:Y:S01]  /*1b0350*/  ISETP.NE.AND P0, PT, R8, RZ, PT ;  /* 0x000000ff0800720c */ /* 0x000fe20003f05270 */
[----:B------:R-:W-:-:S02]  /*1b0360*/  IMAD.MOV.U32 R3, RZ, RZ, R25 ;  /* 0x000000ffff037224 */ /* 0x000fc400078e0019 */
[----:B------:R-:W4:Y:S04]  /*1b0370*/  LDL.LU.64 R24, [R1+0x9f0] ;  /* 0x0009f00001187983 */ /* 0x000f280000300a00 */
[----:B------:R-:W4:Y:S01]  /*1b0380*/  LDL.LU.64 R8, [R1+0xa40] ;  /* 0x000a400001087983 */ /* 0x000f220000300a00 */
[----:B------:R-:W-:-:S05]  /*1b0390*/  PRMT R3, R3, 0x7773, RZ ;  /* 0x0000777303037816 */ /* 0x000fca00000000ff */
[----:B---3--:R0:W-:Y:S02]  /*1b03a0*/  @P0 STG.E.U8 desc[UR4][R26.64], R3 ;  /* 0x000000031a000986 */ /* 0x0081e4000c101104 */
[----:B0-----:R-:W-:Y:S02]  /*1b03b0*/  PRMT R3, R28, 0x7770, RZ ;  /* 0x000077701c037816 */ /* 0x001fe400000000ff */
[----:B------:R-:W3:Y:S01]  /*1b03c0*/  LDL.LU.64 R26, [R1+0x9d0] ;  /* 0x0009d000011a7983 */ /* 0x000ee20000300a00 */
[----:B--2---:R-:W-:-:S13]  /*1b03d0*/  ISETP.NE.AND P0, PT, R7, RZ, PT ;  /* 0x000000ff0700720c */ /* 0x004fda0003f05270 */
[----:B------:R0:W-:Y:S04]  /*1b03e0*/  @P0 STG.E.U8 desc[UR4][R4.64], R3 ;  /* 0x0000000304000986 */ /* 0x0001e8000c101104 */
[----:B0-----:R-:W2:Y:S01]  /*1b03f0*/  LDL.LU.64 R4, [R1+0x5a90] ;  /* 0x005a900001047983 */ /* 0x001ea20000300a00 */
[----:B------:R-:W-:Y:S02]  /*1b0400*/  PRMT R3, R28, 0x7771, RZ ;  /* 0x000077711c037816 */ /* 0x000fe400000000ff */
[C---:B------:R-:W-:Y:S02]  /*1b0410*/  LOP3.LUT P5, RZ, R2.reuse, 0x2000000, RZ, 0xc0, !PT ;  /* 0x0200000002ff7812 */ /* 0x040fe400078ac0ff */
[C---:B------:R-:W-:Y:S02]  /*1b0420*/  LOP3.LUT P1, RZ, R2.reuse, 0x1000000, RZ, 0xc0, !PT ;  /* 0x0100000002ff7812 */ /* 0x040fe4000782c0ff */
[----:B------:R-:W-:-:S02]  /*1b0430*/  LOP3.LUT P6, RZ, R2, 0x800000, RZ, 0xc0, !PT ;  /* 0x0080000002ff7812 */ /* 0x000fc400078cc0ff */
[C---:B------:R-:W-:Y:S02]  /*1b0440*/  LOP3.LUT P3, RZ, R2.reuse, 0x400000, RZ, 0xc0, !PT ;  /* 0x0040000002ff7812 */ /* 0x040fe4000786c0ff */
[C---:B------:R-:W-:Y:S02]  /*1b0450*/  LOP3.LUT P4, RZ, R2.reuse, 0x200000, RZ, 0xc0, !PT ;  /* 0x0020000002ff7812 */ /* 0x040fe4000788c0ff */
[----:B------:R-:W-:Y:S02]  /*1b0460*/  LOP3.LUT P2, RZ, R2, 0x100000, RZ, 0xc0, !PT ;  /* 0x0010000002ff7812 */ /* 0x000fe4000784c0ff */
[----:B--2---:R-:W-:-:S13]  /*1b0470*/  ISETP.NE.AND P0, PT, R5, RZ, PT ;  /* 0x000000ff0500720c */ /* 0x004fda0003f05270 */
[----:B----4-:R0:W-:Y:S01]  /*1b0480*/  @P0 STG.E.U8 desc[UR4][R8.64], R3 ;  /* 0x0000000308000986 */ /* 0x0101e2000c101104 */
[----:B------:R-:W-:Y:S02]  /*1b0490*/  ISETP.NE.AND P0, PT, R4, RZ, PT ;  /* 0x000000ff0400720c */ /* 0x000fe40003f05270 */
[----:B0-----:R-:W-:-:S11]  /*1b04a0*/  PRMT R3, R28, 0x7772, RZ ;  /* 0x000077721c037816 */ /* 0x001fd600000000ff */
[----:B------:R-:W-:Y:S04]  /*1b04b0*/  @P0 STG.E.U8 desc[UR4][R10.64], R3 ;  /* 0x000000030a000986 */ /* 0x000fe8000c101104 */
[----:B------:R-:W0:Y:S01]  /*1b04c0*/  LDS.128 R8, [R29] ;  /* 0x000000001d087984 */ /* 0x000e220000000c00 */
[----:B------:R-:W-:Y:S02]  /*1b04d0*/  ISETP.NE.AND P0, PT, R0, RZ, PT ;  /* 0x000000ff0000720c */ /* 0x000fe40003f05270 */
[----:B------:R-:W-:-:S11]  /*1b04e0*/  PRMT R0, R28, 0x7773, RZ ;  /* 0x000077731c007816 */ /* 0x000fd600000000ff */
[----:B------:R0:W-:Y:S02]  /*1b04f0*/  @P0 STG.E.U8 desc[UR4][R12.64], R0 ;  /* 0x000000000c000986 */ /* 0x0001e4000c101104 */
[----:B0-----:R-:W-:-:S05]  /*1b0500*/  PRMT R0, R8, 0x7770, RZ ;  /* 0x0000777008007816 */ /* 0x001fca00000000ff */
[----:B------:R0:W-:Y:S04]  /*1b0510*/  @P5 STG.E.U8 desc[UR4][R16.64], R0 ;  /* 0x0000000010005986 */ /* 0x0001e8000c101104 */
[----:B------:R-:W-:Y:S01]  /*1b0520*/  STL.64 [R1+0x5a88], R10 ;  /* 0x005a880a01007387 */ /* 0x000fe20000100a00 */
[----:B0-----:R-:W-:-:S05]  /*1b0530*/  PRMT R0, R8, 0x7771, RZ ;  /* 0x0000777108007816 */ /* 0x001fca00000000ff */
[----:B------:R0:W-:Y:S02]  /*1b0540*/  @P1 STG.E.U8 desc[UR4][R18.64], R0 ;  /* 0x0000000012001986 */ /* 0x0001e4000c101104 */
[----:B0-----:R-:W-:-:S05]  /*1b0550*/  PRMT R0, R8, 0x7772, RZ ;  /* 0x0000777208007816 */ /* 0x001fca00000000ff */
[----:B------:R0:W-:Y:S01]  /*1b0560*/  @P6 STG.E.U8 desc[UR4][R20.64], R0 ;  /* 0x0000000014006986 */ /* 0x0001e2000c101104 */
[----:B------:R-:W-:-:S03]  /*1b0570*/  PRMT R8, R8, 0x7773, RZ ;  /* 0x0000777308087816 */ /* 0x000fc600000000ff */
[----:B0-----:R-:W2:Y:S04]  /*1b0580*/  LDL.LU.64 R20, [R1+0xa10] ;  /* 0x000a100001147983 */ /* 0x001ea80000300a00 */
[----:B------:R-:W4:Y:S04]  /*1b0590*/  LDL.LU.64 R16, [R1+0xa20] ;  /* 0x000a200001107983 */ /* 0x000f280000300a00 */
[----:B------:R-:W4:Y:S04]  /*1b05a0*/  LDL.LU.64 R18, [R1+0x9f8] ;  /* 0x0009f80001127983 */ /* 0x000f280000300a00 */
[----:B------:R0:W-:Y:S04]  /*1b05b0*/  @P3 STG.E.U8 desc[UR4][R22.64], R8 ;  /* 0x0000000816003986 */ /* 0x0001e8000c101104 */
[----:B0-----:R-:W4:Y:S04]  /*1b05c0*/  LDL.LU.64 R22, [R1+0x9e8] ;  /* 0x0009e80001167983 */ /* 0x001f280000300a00 */
[----:B------:R-:W4:Y:S01]  /*1b05d0*/  LDL.LU.64 R10, [R1+0x9d8] ;  /* 0x0009d800010a7983 */ /* 0x000f220000300a00 */
[----:B------:R-:W-:-:S05]  /*1b05e0*/  PRMT R0, R14, 0x7770, RZ ;  /* 0x000077700e007816 */ /* 0x000fca00000000ff */
[----:B------:R0:W-:Y:S04]  /*1b05f0*/  @P4 STG.E.U8 desc[UR4][R24.64], R0 ;  /* 0x0000000018004986 */ /* 0x0001e8000c101104 */
[----:B0-----:R-:W4:Y:S01]  /*1b0600*/  LDL.LU.64 R24, [R1+0x9e0] ;  /* 0x0009e00001187983 */ /* 0x001f220000300a00 */
[----:B------:R-:W-:-:S05]  /*1b0610*/  PRMT R0, R14, 0x7771, RZ ;  /* 0x000077710e007816 */ /* 0x000fca00000000ff */
[----:B---3--:R0:W-:Y:S04]  /*1b0620*/  @P2 STG.E.U8 desc[UR4][R26.64], R0 ;  /* 0x000000001a002986 */ /* 0x0081e8000c101104 */
[----:B0-----:R-:W3:Y:S04]  /*1b0630*/  LDL.LU.64 R26, [R1+0x9c8] ;  /* 0x0009c800011a7983 */ /* 0x001ee80000300a00 */
[----:B------:R-:W3:Y:S01]  /*1b0640*/  LDL.LU R28, [R1+0x7e8] ;  /* 0x0007e800011c7983 */ /* 0x000ee20000300800 */
[----:B------:R-:W-:-:S04]  /*1b0650*/  LOP3.LUT P5, RZ, R2, 0x100, RZ, 0xc0, !PT ;  /* 0x0000010002ff7812 */ /* 0x000fc800078ac0ff */
[----:B------:R-:W-:Y:S02]  /*1b0660*/  P2R R0, PR, RZ, 0x20 ;  /* 0x00000020ff007803 */ /* 0x000fe40000000000 */
[----:B------:R-:W-:-:S04]  /*1b0670*/  LOP3.LUT P5, RZ, R2, 0x200, RZ, 0xc0, !PT ;  /* 0x0000020002ff7812 */ /* 0x000fc800078ac0ff */
[----:B------:R-:W-:Y:S02]  /*1b0680*/  P2R R3, PR, RZ, 0x20 ;  /* 0x00000020ff037803 */ /* 0x000fe40000000000 */
[C---:B------:R-:W-:Y:S02]  /*1b0690*/  LOP3.LUT P5, RZ, R2.reuse, 0x400, RZ, 0xc0, !PT ;  /* 0x0000040002ff7812 */ /* 0x040fe400078ac0ff */
[C---:B------:R-:W-:Y:S02]  /*1b06a0*/  LOP3.LUT P0, RZ, R2.reuse, 0x80000, RZ, 0xc0, !PT ;  /* 0x0008000002ff7812 */ /* 0x040fe4000780c0ff */
[----:B------:R-:W-:Y:S02]  /*1b06b0*/  P2R R4, PR, RZ, 0x20 ;  /* 0x00000020ff047803 */ /* 0x000fe40000000000 */
[C---:B------:R-:W-:Y:S02]  /*1b06c0*/  LOP3.LUT P5, RZ, R2.reuse, 0x800, RZ, 0xc0, !PT ;  /* 0x0000080002ff7812 */ /* 0x040fe400078ac0ff */
[----:B------:R-:W-:-:S02]  /*1b06d0*/  LOP3.LUT P1, RZ, R2, 0x40000, RZ, 0xc0, !PT ;  /* 0x0004000002ff7812 */ /* 0x000fc4000782c0ff */
[----:B------:R-:W-:Y:S02]  /*1b06e0*/  P2R R5, PR, RZ, 0x20 ;  /* 0x00000020ff057803 */ /* 0x000fe40000000000 */
[C---:B------:R-:W-:Y:S02]  /*1b06f0*/  LOP3.LUT P5, RZ, R2.reuse, 0x1000, RZ, 0xc0, !PT ;  /* 0x0000100002ff7812 */ /* 0x040fe400078ac0ff */
[----:B------:R-:W-:Y:S02]  /*1b0700*/  LOP3.LUT P3, RZ, R2, 0x20000, RZ, 0xc0, !PT ;  /* 0x0002000002ff7812 */ /* 0x000fe4000786c0ff */
[C---:B------:R-:W-:Y:S02]  /*1b0710*/  PRMT R13, R14.reuse, 0x7772, RZ ;  /* 0x000077720e0d7816 */ /* 0x040fe400000000ff */
[----:B------:R-:W-:Y:S02]  /*1b0720*/  PRMT R14, R14, 0x7773, RZ ;  /* 0x000077730e0e7816 */ /* 0x000fe400000000ff */
[----:B------:R-:W-:-:S02]  /*1b0730*/  P2R R7, PR, RZ, 0x20 ;  /* 0x00000020ff077803 */ /* 0x000fc40000000000 */
[C---:B------:R-:W-:Y:S02]  /*1b0740*/  LOP3.LUT P5, RZ, R2.reuse, 0x2000, RZ, 0xc0, !PT ;  /* 0x0000200002ff7812 */ /* 0x040fe400078ac0ff */
[C---:B------:R-:W-:Y:S02]  /*1b0750*/  LOP3.LUT P6, RZ, R2.reuse, 0x10000, RZ, 0xc0, !PT ;  /* 0x0001000002ff7812 */ /* 0x040fe400078cc0ff */
[----:B------:R-:W-:Y:S02]  /*1b0760*/  P2R R8, PR, RZ, 0x20 ;  /* 0x00000020ff087803 */ /* 0x000fe40000000000 */
[----:B------:R-:W-:-:S04]  /*1b0770*/  LOP3.LUT P5, RZ, R2, 0x4000, RZ, 0xc0, !PT ;  /* 0x0000400002ff7812 */ /* 0x000fc800078ac0ff */
[----:B------:R-:W-:Y:S02]  /*1b0780*/  P2R R12, PR, RZ, 0x20 ;  /* 0x00000020ff0c7803 */ /* 0x000fe40000000000 */
[----:B------:R-:W-:Y:S01]  /*1b0790*/  LOP3.LUT P5, RZ, R2, 0x8000, RZ, 0xc0, !PT ;  /* 0x0000800002ff7812 */ /* 0x000fe200078ac0ff */
[----:B--2---:R0:W-:Y:S04]  /*1b07a0*/  @P0 STG.E.U8 desc[UR4][R20.64], R13 ;  /* 0x0000000d14000986 */ /* 0x0041e8000c101104 */
[----:B----4-:R1:W-:Y:S04]  /*1b07b0*/  @P1 STG.E.U8 desc[UR4][R16.64], R14 ;  /* 0x0000000e10001986 */ /* 0x0103e8000c101104 */
[----:B0-----:R-:W2:Y:S01]  /*1b07c0*/  LDL.LU.64 R20, [R1+0x9b0] ;  /* 0x0009b00001147983 */ /* 0x001ea20000300a00 */
[----:B-1----:R-:W-:-:S03]  /*1b07d0*/  PRMT R14, R9, 0x7770, RZ ;  /* 0x00007770090e7816 */ /* 0x002fc600000000ff */
        /* <DEDUP_REMOVED lines=8> */
[----:B------:R-:W-:Y:S02]  /*1b0860*/  ISETP.NE.AND P5, PT, R12, RZ, PT ;  /* 0x000000ff0c00720c */ /* 0x000fe40003fa5270 */
[----:B------:R-:W-:Y:S01]  /*1b0870*/  PRMT R9, R9, 0x7773, RZ ;  /* 0x0000777309097816 */ /* 0x000fe200000000ff */
[----:B0-----:R-:W4:Y:S10]  /*1b0880*/  LDL.LU.64 R10, [R1+0x5a88] ;  /* 0x005a8800010a7983 */ /* 0x001f340000300a00 */
[----:B------:R0:W-:Y:S01]  /*1b0890*/  @P5 STG.E.U8 desc[UR4][R24.64], R9 ;  /* 0x0000000918005986 */ /* 0x0001e2000c101104 */
[----:B------:R-:W-:-:S02]  /*1b08a0*/  ISETP.NE.AND P5, PT, R8, RZ, PT ;  /* 0x000000ff0800720c */ /* 0x000fc40003fa5270 */
[----:B---3--:R-:W-:Y:S01]  /*1b08b0*/  PRMT R8, R28, 0x7770, RZ ;  /* 0x000077701c087816 */ /* 0x008fe200000000ff */
[----:B0-----:R-:W3:Y:S10]  /*1b08c0*/  LDL.LU.64 R24, [R1+0x998] ;  /* 0x0009980001187983 */ /* 0x001ef40000300a00 */
[----:B------:R0:W-:Y:S04]  /*1b08d0*/  @P5 STG.E.U8 desc[UR4][R26.64], R8 ;  /* 0x000000081a005986 */ /* 0x0001e8000c101104 */
[----:B0-----:R-:W2:Y:S01]  /*1b08e0*/  LDL.LU.64 R8, [R1+0x9c0] ;  /* 0x0009c00001087983 */ /* 0x001ea20000300a00 */
[----:B------:R-:W-:-:S02]  /*1b08f0*/  ISETP.NE.AND P5, PT, R7, RZ, PT ;  /* 0x000000ff0700720c */ /* 0x000fc40003fa5270 */
[----:B------:R-:W-:Y:S02]  /*1b0900*/  PRMT R7, R28, 0x7771, RZ ;  /* 0x000077711c077816 */ /* 0x000fe400000000ff */
[C---:B------:R-:W-:Y:S01]  /*1b0910*/  LOP3.LUT P0, RZ, R2.reuse, 0x40, RZ, 0xc0, !PT ;  /* 0x0000004002ff7812 */ /* 0x040fe2000780c0ff */
[----:B------:R-:W3:Y:S03]  /*1b0920*/  LDL.LU R27, [R1+0x7ec] ;  /* 0x0007ec00011b7983 */ /* 0x000ee60000300800 */
[----:B------:R-:W-:Y:S02]  /*1b0930*/  P2R R13, PR, RZ, 0x1 ;  /* 0x00000001ff0d7803 */ /* 0x000fe40000000000 */
[C---:B------:R-:W-:Y:S02]  /*1b0940*/  LOP3.LUT P0, RZ, R2.reuse, 0x80, RZ, 0xc0, !PT ;  /* 0x0000008002ff7812 */ /* 0x040fe4000780c0ff */
[----:B------:R-:W-:-:S02]  /*1b0950*/  LOP3.LUT P1, RZ, R2, 0x20, RZ, 0xc0, !PT ;  /* 0x0000002002ff7812 */ /* 0x000fc4000782c0ff */
[C---:B------:R-:W-:Y:S02]  /*1b0960*/  LOP3.LUT P2, RZ, R2.reuse, 0x10, RZ, 0xc0, !PT ;  /* 0x0000001002ff7812 */ /* 0x040fe4000784c0ff */
[C---:B------:R-:W-:Y:S02]  /*1b0970*/  LOP3.LUT P3, RZ, R2.reuse, 0x8, RZ, 0xc0, !PT ;  /* 0x0000000802ff7812 */ /* 0x040fe4000786c0ff */
[C---:B------:R-:W-:Y:S02]  /*1b0980*/  LOP3.LUT P4, RZ, R2.reuse, 0x4, RZ, 0xc0, !PT ;  /* 0x0000000402ff7812 */ /* 0x040fe4000788c0ff */
[----:B------:R-:W-:Y:S01]  /*1b0990*/  LOP3.LUT P6, RZ, R2, 0x2, RZ, 0xc0, !PT ;  /* 0x0000000202ff7812 */ /* 0x000fe200078cc0ff */
[----:B--2---:R0:W-:Y:S01]  /*1b09a0*/  @P5 STG.E.U8 desc[UR4][R8.64], R7 ;  /* 0x0000000708005986 */ /* 0x0041e2000c101104 */
[----:B------:R-:W-:Y:S02]  /*1b09b0*/  ISETP.NE.AND P5, PT, R5, RZ, PT ;  /* 0x000000ff0500720c */ /* 0x000fe40003fa5270 */
[----:B------:R-:W-:Y:S01]  /*1b09c0*/  PRMT R5, R28, 0x7772, RZ ;  /* 0x000077721c057816 */ /* 0x000fe200000000ff */
[----:B0-----:R-:W2:Y:S10]  /*1b09d0*/  LDL.LU.64 R8, [R1+0x970] ;  /* 0x0009700001087983 */ /* 0x001eb40000300a00 */
[----:B------:R0:W-:Y:S01]  /*1b09e0*/  @P5 STG.E.U8 desc[UR4][R20.64], R5 ;  /* 0x0000000514005986 */ /* 0x0001e2000c101104 */
[----:B------:R-:W-:-:S02]  /*1b09f0*/  ISETP.NE.AND P5, PT, R4, RZ, PT ;  /* 0x000000ff0400720c */ /* 0x000fc40003fa5270 */
[----:B------:R-:W-:Y:S01]  /*1b0a00*/  PRMT R4, R28, 0x7773, RZ ;  /* 0x000077731c047816 */ /* 0x000fe200000000ff */
[----:B0-----:R-:W2:Y:S10]  /*1b0a10*/  LDL.LU R20, [R1+0x2d00] ;  /* 0x002d000001147983 */ /* 0x001eb40000300800 */
[----:B----4-:R0:W-:Y:S01]  /*1b0a20*/  @P5 STG.E.U8 desc[UR4][R16.64], R4 ;  /* 0x0000000410005986 */ /* 0x0101e2000c101104 */
[----:B------:R-:W-:-:S02]  /*1b0a30*/  ISETP.NE.AND P5, PT, R3, RZ, PT ;  /* 0x000000ff0300720c */ /* 0x000fc40003fa5270 */
[----:B------:R-:W-:Y:S01]  /*1b0a40*/  PRMT R3, R10, 0x7770, RZ ;  /* 0x000077700a037816 */ /* 0x000fe200000000ff */
[----:B0-----:R-:W4:Y:S10]  /*1b0a50*/  LDL.LU.64 R4, [R1+0x988] ;  /* 0x0009880001047983 */ /* 0x001f340000300a00 */
[----:B------:R0:W-:Y:S01]  /*1b0a60*/  @P5 STG.E.U8 desc[UR4][R18.64], R3 ;  /* 0x0000000312005986 */ /* 0x0001e2000c101104 */
[----:B------:R-:W-:-:S02]  /*1b0a70*/  ISETP.NE.AND P5, PT, R0, RZ, PT ;  /* 0x000000ff0000720c */ /* 0x000fc40003fa5270 */
[----:B------:R-:W-:Y:S01]  /*1b0a80*/  PRMT R0, R10, 0x7771, RZ ;  /* 0x000077710a007816 */ /* 0x000fe200000000ff */
[----:B------:R-:W2:Y:S04]  /*1b0a90*/  LDL.LU.64 R16, [R1+0x980] ;  /* 0x0009800001107983 */ /* 0x000ea80000300a00 */
[----:B------:R-:W2:Y:S04]  /*1b0aa0*/  LDL.LU R21, [R1+0x2d0c] ;  /* 0x002d0c0001157983 */ /* 0x000ea80000300800 */
[----:B0-----:R-:W2:Y:S04]  /*1b0ab0*/  LDL.LU.64 R18, [R1+0x960] ;  /* 0x0009600001127983 */ /* 0x001ea80000300a00 */
[----:B------:R0:W-:Y:S04]  /*1b0ac0*/  @P5 STG.E.U8 desc[UR4][R22.64], R0 ;  /* 0x0000000016005986 */ /* 0x0001e8000c101104 */
[----:B------:R-:W2:Y:S01]  /*1b0ad0*/  LDL.LU R26, [R1+0x2d08] ;  /* 0x002d0800011a7983 */ /* 0x000ea20000300800 */
[----:B------:R-:W-:-:S02]  /*1b0ae0*/  LOP3.LUT P5, RZ, R2, 0x1, RZ, 0xc0, !PT ;  /* 0x0000000102ff7812 */ /* 0x000fc400078ac0ff */
[----:B0-----:R-:W-:Y:S01]  /*1b0af0*/  PRMT R0, R10, 0x7772, RZ ;  /* 0x000077720a007816 */ /* 0x001fe200000000ff */
[----:B------:R-:W2:Y:S04]  /*1b0b00*/  LDL.LU.64 R22, [R1+0x968] ;  /* 0x0009680001167983 */ /* 0x000ea80000300a00 */
[----:B------:R-:W2:Y:S04]  /*1b0b10*/  LDL R28, [R1+0x2d04] ;  /* 0x002d0400011c7983 */ /* 0x000ea80000100800 */
[----:B------:R-:W2:Y:S04]  /*1b0b20*/  LDL.LU.64 R2, [R1+0x978] ;  /* 0x0009780001027983 */ /* 0x000ea80000300a00 */
[----:B---3--:R0:W-:Y:S01]  /*1b0b30*/  @P0 STG.E.U8 desc[UR4][R24.64], R0 ;  /* 0x0000000018000986 */ /* 0x0081e2000c101104 */
[----:B------:R-:W-:-:S03]  /*1b0b40*/  ISETP.NE.AND P0, PT, R13, RZ, PT ;  /* 0x000000ff0d00720c */ /* 0x000fc60003f05270 */
[----:B0-----:R-:W3:Y:S04]  /*1b0b50*/  LDL.LU.64 R24, [R1+0x958] ;  /* 0x0009580001187983 */ /* 0x001ee80000300a00 */
[----:B------:R-:W4:Y:S01]  /*1b0b60*/  LDL.LU.64 R12, [R1+0x990] ;  /* 0x00099000010c7983 */ /* 0x000f220000300a00 */
[----:B------:R-:W-:Y:S02]  /*1b0b70*/  PRMT R10, R10, 0x7773, RZ ;  /* 0x000077730a0a7816 */ /* 0x000fe400000000ff */
[----:B------:R-:W-:-:S03]  /*1b0b80*/  PRMT R0, R27, 0x7770, RZ ;  /* 0x000077701b007816 */ /* 0x000fc600000000ff */
[----:B----4-:R-:W-:Y:S04]  /*1b0b90*/  @P0 STG.E.U8 desc[UR4][R12.64], R10 ;  /* 0x0000000a0c000986 */ /* 0x010fe8000c101104 */
[----:B------:R0:W-:Y:S04]  /*1b0ba0*/  @P1 STG.E.U8 desc[UR4][R4.64], R0 ;  /* 0x0000000004001986 */ /* 0x0001e8000c101104 */
[----:B0-----:R-:W4:Y:S01]  /*1b0bb0*/  LDL.LU.64 R4, [R1+0x950] ;  /* 0x0009500001047983 */ /* 0x001f220000300a00 */
[----:B------:R-:W-:-:S03]  /*1b0bc0*/  PRMT R0, R27, 0x7771, RZ ;  /* 0x000077711b007816 */ /* 0x000fc600000000ff */
[----:B------:R-:W4:Y:S04]  /*1b0bd0*/  LDL.LU R14, [R1+0x7f0] ;  /* 0x0007f000010e7983 */ /* 0x000f280000300800 */
[----:B--2---:R0:W-:Y:S04]  /*1b0be0*/  @P2 STG.E.U8 desc[UR4][R8.64], R0 ;  /* 0x0000000008002986 */ /* 0x0041e8000c101104 */
[----:B0-----:R-:W2:Y:S01]  /*1b0bf0*/  LDL.LU.64 R8, [R1+0x940] ;  /* 0x0009400001087983 */ /* 0x001ea20000300a00 */
[----:B------:R-:W-:-:S05]  /*1b0c00*/  PRMT R0, R27, 0x7772, RZ ;  /* 0x000077721b007816 */ /* 0x000fca00000000ff */
[----:B------:R0:W-:Y:S02]  /*1b0c10*/  @P3 STG.E.U8 desc[UR4][R16.64], R0 ;  /* 0x0000000010003986 */ /* 0x0001e4000c101104 */
[----:B0-----:R-:W-:Y:S02]  /*1b0c20*/  PRMT R0, R27, 0x7773, RZ ;  /* 0x000077731b007816 */ /* 0x001fe400000000ff */
[----:B------:R-:W2:Y:S04]  /*1b0c30*/  LDL.LU.64 R16, [R1+0x948] ;  /* 0x0009480001107983 */ /* 0x000ea80000300a00 */
[----:B------:R0:W-:Y:S01]  /*1b0c40*/  @P4 STG.E.U8 desc[UR4][R2.64], R0 ;  /* 0x0000000002004986 */ /* 0x0001e2000c101104 */
[----:B------:R-:W-:Y:S01]  /*1b0c50*/  ISETP.LT.AND P4, PT, R20, UR6, !P6 ;  /* 0x0000000614007c0c */ /* 0x000fe2000f781270 */
[----:B------:R-:W-:Y:S01]  /*1b0c60*/  ULDC UR6, c[0x0][0x228] ;  /* 0x00008a0000067ab9 */ /* 0x000fe20000000800 */
[----:B0-----:R-:W-:-:S11]  /*1b0c70*/  PRMT R0, R11, 0x7770, RZ ;  /* 0x000077700b007816 */ /* 0x001fd600000000ff */
[----:B------:R0:W-:Y:S01]  /*1b0c80*/  @P4 STG.E.U8 desc[UR4][R18.64], R0 ;  /* 0x0000000012004986 */ /* 0x0001e2000c101104 */
[----:B------:R-:W-:Y:S01]  /*1b0c90*/  ISETP.LT.AND P4, PT, R21, UR6, !P6 ;  /* 0x0000000615007c0c */ /* 0x000fe2000f781270 */
[----:B------:R-:W-:Y:S02]  /*1b0ca0*/  ULDC UR6, c[0x0][0x228] ;  /* 0x00008a0000067ab9 */ /* 0x000fe40000000800 */
[----:B0-----:R-:W2:Y:S01]  /*1b0cb0*/  LDL.LU.64 R18, [R1+0x930] ;  /* 0x0009300001127983 */ /* 0x001ea20000300a00 */
[----:B------:R-:W-:-:S09]  /*1b0cc0*/  PRMT R0, R11, 0x7771, RZ ;  /* 0x000077710b007816 */ /* 0x000fd200000000ff */
[----:B------:R0:W-:Y:S01]  /*1b0cd0*/  @P4 STG.E.U8 desc[UR4][R22.64], R0 ;  /* 0x0000000016004986 */ /* 0x0001e2000c101104 */
[----:B------:R-:W-:Y:S01]  /*1b0ce0*/  ISETP.LT.AND P4, PT, R26, UR6, !P6 ;  /* 0x000000061a007c0c */ /* 0x000fe2000f781270 */
[----:B------:R-:W-:Y:S02]  /*1b0cf0*/  ULDC UR6, c[0x0][0x228] ;  /* 0x00008a0000067ab9 */ /* 0x000fe40000000800 */
[----:B0-----:R-:W2:Y:S01]  /*1b0d00*/  LDL.LU.64 R22, [R1+0x938] ;  /* 0x0009380001167983 */ /* 0x001ea20000300a00 */
[----:B------:R-:W-:-:S09]  /*1b0d10*/  PRMT R0, R11, 0x7772, RZ ;  /* 0x000077720b007816 */ /* 0x000fd200000000ff */
[----:B---3--:R0:W-:Y:S04]  /*1b0d20*/  @P4 STG.E.U8 desc[UR4][R24.64], R0 ;  /* 0x0000000018004986 */ /* 0x0081e8000c101104 */
[----:B0-----:R-:W3:Y:S01]  /*1b0d30*/  LDL.LU.64 R24, [R1+0x900] ;  /* 0x0009000001187983 */ /* 0x001ee20000300a00 */
[----:B------:R-:W-:Y:S02]  /*1b0d40*/  ISETP.LT.AND P6, PT, R28, UR6, !P6 ;  /* 0x000000061c007c0c */ /* 0x000fe4000f7c1270 */
[----:B------:R-:W-:Y:S01]  /*1b0d50*/  PRMT R11, R11, 0x7773, RZ ;  /* 0x000077730b0b7816 */ /* 0x000fe200000000ff */
[----:B------:R-:W-:Y:S01]  /*1b0d60*/  ULDC UR6, c[0x0][0x228] ;  /* 0x00008a0000067ab9 */ /* 0x000fe20000000800 */
[----:B------:R-:W3:Y:S01]  /*1b0d70*/  LDL.LU.64 R2, [R1+0x8f8] ;  /* 0x0008f80001027983 */ /* 0x000ee20000300a00 */
[----:B------:R-:W-:-:S02]  /*1b0d80*/  LOP3.LUT P0, RZ, R6, 0x10, RZ, 0xc0, !PT ;  /* 0x0000001006ff7812 */ /* 0x000fc4000780c0ff */
[C---:B------:R-:W-:Y:S02]  /*1b0d90*/  LOP3.LUT P1, RZ, R6.reuse, 0x8, RZ, 0xc0, !PT ;  /* 0x0000000806ff7812 */ /* 0x040fe4000782c0ff */
[C---:B------:R-:W-:Y:S02]  /*1b0da0*/  LOP3.LUT P2, RZ, R6.reuse, 0x4, RZ, 0xc0, !PT ;  /* 0x0000000406ff7812 */ /* 0x040fe4000784c0ff */
[C---:B------:R-:W-:Y:S02]  /*1b0db0*/  LOP3.LUT P3, RZ, R6.reuse, 0x2, RZ, 0xc0, !PT ;  /* 0x0000000206ff7812 */ /* 0x040fe4000786c0ff */
[----:B------:R-:W-:Y:S01]  /*1b0dc0*/  LOP3.LUT P4, RZ, R6, 0x1, RZ, 0xc0, !PT ;  /* 0x0000000106ff7812 */ /* 0x000fe2000788c0ff */
[----:B----4-:R-:W-:Y:S01]  /*1b0dd0*/  @P6 STG.E.U8 desc[UR4][R4.64], R11 ;  /* 0x0000000b04006986 */ /* 0x010fe2000c101104 */
[----:B------:R-:W-:Y:S02]  /*1b0de0*/  ISETP.LT.AND P6, PT, R20, UR6, !P5 ;  /* 0x0000000614007c0c */ /* 0x000fe4000efc1270 */
[C---:B------:R-:W-:Y:S01]  /*1b0df0*/  PRMT R0, R14.reuse, 0x7770, RZ ;  /* 0x000077700e007816 */ /* 0x040fe200000000ff */
[----:B------:R-:W-:Y:S01]  /*1b0e00*/  ULDC UR6, c[0x0][0x228] ;  /* 0x00008a0000067ab9 */ /* 0x000fe20000000800 */
[----:B------:R-:W0:Y:S09]  /*1b0e10*/  LDS.128 R4, [R29+0x400] ;  /* 0x000400001d047984 */ /* 0x000e320000000c00 */
[----:B--2---:R1:W-:Y:S01]  /*1b0e20*/  @P6 STG.E.U8 desc[UR4][R8.64], R0 ;  /* 0x0000000008006986 */ /* 0x0043e2000c101104 */
[----:B------:R-:W-:Y:S01]  /*1b0e30*/  ISETP.LT.AND P6, PT, R21, UR6, !P5 ;  /* 0x0000000615007c0c */ /* 0x000fe2000efc1270 */
[----:B------:R-:W-:Y:S01]  /*1b0e40*/  ULDC UR6, c[0x0][0x228] ;  /* 0x00008a0000067ab9 */ /* 0x000fe20000000800 */
[----:B-1----:R-:W-:Y:S01]  /*1b0e50*/  PRMT R0, R14, 0x7771, RZ ;  /* 0x000077710e007816 */ /* 0x002fe200000000ff */
[----:B------:R-:W2:Y:S10]  /*1b0e60*/  LDL.LU.64 R8, [R1+0x8d8] ;  /* 0x0008d80001087983 */ /* 0x000eb40000300a00 */
[----:B------:R1:W-:Y:S01]  /*1b0e70*/  @P6 STG.E.U8 desc[UR4][R16.64], R0 ;  /* 0x0000000010006986 */ /* 0x0003e2000c101104 */
[----:B------:R-:W-:Y:S01]  /*1b0e80*/  ISETP.LT.AND P6, PT, R26, UR6, !P5 ;  /* 0x000000061a007c0c */ /* 0x000fe2000efc1270 */
[----:B------:R-:W-:-:S02]  /*1b0e90*/  ULDC UR6, c[0x0][0x228] ;  /* 0x00008a0000067ab9 */ /* 0x000fc40000000800 */
[----:B-1----:R-:W4:Y:S01]  /*1b0ea0*/  LDL.LU.64 R16, [R1+0x8f0] ;  /* 0x0008f00001107983 */ /* 0x002f220000300a00 */
[----:B------:R-:W-:-:S03]  /*1b0eb0*/  PRMT R0, R14, 0x7772, RZ ;  /* 0x000077720e007816 */ /* 0x000fc600000000ff */
[----:B------:R-:W4:Y:S01]  /*1b0ec0*/  LDL.LU R27, [R1+0x7f4] ;  /* 0x0007f400011b7983 */ /* 0x000f220000300800 */
[----:B------:R-:W-:Y:S01]  /*1b0ed0*/  ISETP.LT.AND P5, PT, R28, UR6, !P5 ;  /* 0x000000061c007c0c */ /* 0x000fe2000efa1270 */
[----:B------:R-:W-:-:S04]  /*1b0ee0*/  ULDC UR6, c[0x0][0x228] ;  /* 0x00008a0000067ab9 */ /* 0x000fc80000000800 */
[----:B------:R1:W-:Y:S04]  /*1b0ef0*/  @P6 STG.E.U8 desc[UR4][R18.64], R0 ;  /* 0x0000000012006986 */ /* 0x0003e8000c101104 */
[----:B-1----:R-:W4:Y:S01]  /*1b0f00*/  LDL.LU.64 R18, [R1+0x898] ;  /* 0x0008980001127983 */ /* 0x002f220000300a00 */
[----:B------:R-:W-:-:S05]  /*1b0f10*/  PRMT R0, R14, 0x7773, RZ ;  /* 0x000077730e007816 */ /* 0x000fca00000000ff */
[----:B------:R1:W-:Y:S01]  /*1b0f20*/  @P5 STG.E.U8 desc[UR4][R22.64], R0 ;  /* 0x0000000016005986 */ /* 0x0003e2000c101104 */
[----:B------:R-:W-:Y:S01]  /*1b0f30*/  ISETP.LT.AND P5, PT, R20, UR6, !P0 ;  /* 0x0000000614007c0c */ /* 0x000fe2000c7a1270 */
[----:B------:R-:W-:Y:S02]  /*1b0f40*/  ULDC UR6, c[0x0][0x228] ;  /* 0x00008a0000067ab9 */ /* 0x000fe40000000800 */
[----:B-1----:R-:W4:Y:S01]  /*1b0f50*/  LDL.LU.64 R22, [R1+0x8a0] ;  /* 0x0008a00001167983 */ /* 0x002f220000300a00 */
[----:B0-----:R-:W-:-:S09]  /*1b0f60*/  PRMT R0, R4, 0x7770, RZ ;  /* 0x0000777004007816 */ /* 0x001fd200000000ff */
[----:B---3--:R0:W-:Y:S04]  /*1b0f70*/  @P5 STG.E.U8 desc[UR4][R24.64], R0 ;  /* 0x0000000018005986 */ /* 0x0081e8000c101104 */
[----:B0-----:R-:W3:Y:S01]  /*1b0f80*/  LDL.LU.64 R24, [R1+0x8b0] ;  /* 0x0008b00001187983 */ /* 0x001ee20000300a00 */
[----:B------:R-:W-:Y:S02]  /*1b0f90*/  ISETP.LT.AND P5, PT, R21, UR6, !P0 ;  /* 0x0000000615007c0c */ /* 0x000fe4000c7a1270 */
[----:B------:R-:W-:Y:S01]  /*1b0fa0*/  PRMT R0, R4, 0x7771, RZ ;  /* 0x0000777104007816 */ /* 0x000fe200000000ff */
[----:B------:R-:W-:-:S10]  /*1b0fb0*/  ULDC UR6, c[0x0][0x228] ;  /* 0x00008a0000067ab9 */ /* 0x000fd40000000800 */
[----:B------:R0:W-:Y:S01]  /*1b0fc0*/  @P5 STG.E.U8 desc[UR4][R2.64], R0 ;  /* 0x0000000002005986 */ /* 0x0001e2000c101104 */
[----:B------:R-:W-:Y:S01]  /*1b0fd0*/  ISETP.LT.AND P5, PT, R26, UR6, !P0 ;  /* 0x000000061a007c0c */ /* 0x000fe2000c7a1270 */
[----:B------:R-:W-:Y:S02]  /*1b0fe0*/  ULDC UR6, c[0x0][0x228] ;  /* 0x00008a0000067ab9 */ /* 0x000fe40000000800 */
[----:B------:R-:W-:Y:S01]  /*1b0ff0*/  ISETP.LT.AND P0, PT, R28, UR6, !P0 ;  /* 0x000000061c007c0c */ /* 0x000fe2000c701270 */
[----:B------:R-:W-:Y:S01]  /*1b1000*/  ULDC UR6, c[0x0][0x228] ;  /* 0x00008a0000067ab9 */ /* 0x000fe20000000800 */
[C---:B0-----:R-:W-:Y:S02]  /*1b1010*/  PRMT R0, R4.reuse, 0x7772, RZ ;  /* 0x0000777204007816 */ /* 0x041fe400000000ff */
[----:B------:R-:W-:Y:S02]  /*1b1020*/  PRMT R4, R4, 0x7773, RZ ;  /* 0x0000777304047816 */ /* 0x000fe400000000ff */
[----:B------:R-:W-:-:S04]  /*1b1030*/  LOP3.LUT P6, RZ, R15, 0x80000000, RZ, 0xc0, !PT ;  /* 0x800000000fff7812 */ /* 0x000fc800078cc0ff */
[----:B--2---:R0:W-:Y:S04]  /*1b1040*/  @P5 STG.E.U8 desc[UR4][R8.64], R0 ;  /* 0x0000000008005986 */ /* 0x0041e8000c101104 */
[----:B0-----:R-:W2:Y:S04]  /*1b1050*/  LDL.LU.64 R8, [R1+0x8d0] ;  /* 0x0008d00001087983 */ /* 0x001ea80000300a00 */
[----:B----4-:R0:W-:Y:S01]  /*1b1060*/  @P0 STG.E.U8 desc[UR4][R16.64], R4 ;  /* 0x0000000410000986 */ /* 0x0101e2000c101104 */
[----:B------:R-:W-:Y:S02]  /*1b1070*/  ISETP.LT.AND P0, PT, R20, UR6, !P1 ;  /* 0x0000000614007c0c */ /* 0x000fe4000cf01270 */
[----:B------:R-:W-:Y:S01]  /*1b1080*/  PRMT R0, R27, 0x7770, RZ ;  /* 0x000077701b007816 */ /* 0x000fe200000000ff */
[----:B------:R-:W-:Y:S01]  /*1b1090*/  ULDC UR6, c[0x0][0x228] ;  /* 0x00008a0000067ab9 */ /* 0x000fe20000000800 */
[----:B------:R-:W-:-:S02]  /*1b10a0*/  LOP3.LUT P5, RZ, R15, 0x40000000, RZ, 0xc0, !PT ;  /* 0x400000000fff7812 */ /* 0x000fc400078ac0ff */
[----:B------:R-:W4:Y:S04]  /*1b10b0*/  LDL.LU.64 R14, [R1+0x8a8] ;  /* 0x0008a800010e7983 */ /* 0x000f280000300a00 */
[----:B0-----:R-:W4:Y:S04]  /*1b10c0*/  LDL.LU.64 R16, [R1+0x8c0] ;  /* 0x0008c00001107983 */ /* 0x001f280000300a00 */
[----:B------:R0:W-:Y:S01]  /*1b10d0*/  @P0 STG.E.U8 desc[UR4][R18.64], R0 ;  /* 0x0000000012000986 */ /* 0x0001e2000c101104 */
[----:B------:R-:W-:Y:S01]  /*1b10e0*/  ISETP.LT.AND P0, PT, R21, UR6, !P1 ;  /* 0x0000000615007c0c */ /* 0x000fe2000cf01270 */
[----:B------:R-:W-:Y:S01]  /*1b10f0*/  ULDC UR6, c[0x0][0x228] ;  /* 0x00008a0000067ab9 */ /* 0x000fe20000000800 */
[----:B0-----:R-:W-:Y:S01]  /*1b1100*/  PRMT R0, R27, 0x7771, RZ ;  /* 0x000077711b007816 */ /* 0x001fe200000000ff */
[----:B------:R-:W4:Y:S10]  /*1b1110*/  LDL.LU.64 R18, [R1+0x8e8] ;  /* 0x0008e80001127983 */ /* 0x000f340000300a00 */
[----:B------:R0:W-:Y:S01]  /*1b1120*/  @P0 STG.E.U8 desc[UR4][R22.64], R0 ;  /* 0x0000000016000986 */ /* 0x0001e2000c101104 */
[----:B------:R-:W-:Y:S01]  /*1b1130*/  ISETP.LT.AND P0, PT, R26, UR6, !P1 ;  /* 0x000000061a007c0c */ /* 0x000fe2000cf01270 */
[----:B------:R-:W-:-:S02]  /*1b1140*/  ULDC UR6, c[0x0][0x228] ;  /* 0x00008a0000067ab9 */ /* 0x000fc40000000800 */
[----:B0-----:R-:W4:Y:S01]  /*1b1150*/  LDL.LU.64 R22, [R1+0x8e0] ;  /* 0x0008e00001167983 */ /* 0x001f220000300a00 */
[----:B------:R-:W-:-:S03]  /*1b1160*/  PRMT R0, R27, 0x7772, RZ ;  /* 0x000077721b007816 */ /* 0x000fc600000000ff */
[----:B------:R-:W4:Y:S06]  /*1b1170*/  LDL.LU R29, [R1+0x7f8] ;  /* 0x0007f800011d7983 */ /* 0x000f2c0000300800 */
[----:B---3--:R0:W-:Y:S04]  /*1b1180*/  @P0 STG.E.U8 desc[UR4][R24.64], R0 ;  /* 0x0000000018000986 */ /* 0x0081e8000c101104 */
[----:B0-----:R-:W3:Y:S01]  /*1b1190*/  LDL.LU.64 R24, [R1+0x8c8] ;  /* 0x0008c80001187983 */ /* 0x001ee20000300a00 */
[----:B------:R-:W-:Y:S01]  /*1b11a0*/  ISETP.LT.AND P1, PT, R28, UR6, !P1 ;  /* 0x000000061c007c0c */ /* 0x000fe2000cf21270 */
[----:B------:R-:W-:Y:S01]  /*1b11b0*/  ULDC UR6, c[0x0][0x228] ;  /* 0x00008a0000067ab9 */ /* 0x000fe20000000800 */
[----:B------:R-:W-:-:S02]  /*1b11c0*/  PRMT R0, R27, 0x7773, RZ ;  /* 0x000077731b007816 */ /* 0x000fc400000000ff */
[----:B------:R-:W-:Y:S01]  /*1b11d0*/  ISETP.LT.AND P0, PT, R20, UR6, !P2 ;  /* 0x0000000614007c0c */ /* 0x000fe2000d701270 */
[----:B------:R-:W-:Y:S01]  /*1b11e0*/  ULDC UR6, c[0x0][0x228] ;  /* 0x00008a0000067ab9 */ /* 0x000fe20000000800 */
[----:B------:R-:W-:Y:S01]  /*1b11f0*/  PRMT R2, R5, 0x7770, RZ ;  /* 0x0000777005027816 */ /* 0x000fe200000000ff */
[----:B------:R-:W3:Y:S04]  /*1b1200*/  LDL.LU.64 R10, [R1+0x918] ;  /* 0x00091800010a7983 */ /* 0x000ee80000300a00 */
[----:B------:R-:W3:Y:S04]  /*1b1210*/  LDL.LU.64 R12, [R1+0x910] ;  /* 0x00091000010c7983 */ /* 0x000ee80000300a00 */
[----:B--2---:R0:W-:Y:S01]  /*1b1220*/  @P1 STG.E.U8 desc[UR4][R8.64], R0 ;  /* 0x0000000008001986 */ /* 0x0041e2000c101104 */
[----:B------:R-:W-:Y:S01]  /*1b1230*/  ISETP.LT.AND P1, PT, R21, UR6, !P2 ;  /* 0x0000000615007c0c */ /* 0x000fe2000d721270 */
[----:B------:R-:W-:-:S02]  /*1b1240*/  ULDC UR6, c[0x0][0x228] ;  /* 0x00008a0000067ab9 */ /* 0x000fc40000000800 */
[----:B----4-:R1:W-:Y:S01]  /*1b1250*/  @P0 STG.E.U8 desc[UR4][R14.64], R2 ;  /* 0x000000020e000986 */ /* 0x0103e2000c101104 */
[----:B------:R-:W-:Y:S02]  /*1b1260*/  ISETP.LT.AND P0, PT, R26, UR6, !P2 ;  /* 0x000000061a007c0c */ /* 0x000fe4000d701270 */
[C---:B0-----:R-:W-:Y:S01]  /*1b1270*/  PRMT R0, R5.reuse, 0x7771, RZ ;  /* 0x0000777105007816 */ /* 0x041fe200000000ff */
[----:B------:R-:W-:Y:S01]  /*1b1280*/  ULDC UR6, c[0x0][0x228] ;  /* 0x00008a0000067ab9 */ /* 0x000fe20000000800 */
[----:B------:R-:W-:Y:S01]  /*1b1290*/  ISETP.LT.AND P2, PT, R28, UR7, !P2 ;  /* 0x000000071c007c0c */ /* 0x000fe2000d741270 */
[----:B------:R-:W2:Y:S04]  /*1b12a0*/  LDL.LU.64 R8, [R1+0x928] ;  /* 0x0009280001087983 */ /* 0x000ea80000300a00 */
[----:B------:R0:W-:Y:S01]  /*1b12b0*/  @P1 STG.E.U8 desc[UR4][R16.64], R0 ;  /* 0x0000000010001986 */ /* 0x0001e2000c101104 */
[----:B------:R-:W-:Y:S01]  /*1b12c0*/  ISETP.LT.AND P1, PT, R20, UR6, !P3 ;  /* 0x0000000614007c0c */ /* 0x000fe2000df21270 */
[----:B------:R-:W-:Y:S01]  /*1b12d0*/  ULDC UR6, c[0x0][0x228] ;  /* 0x00008a0000067ab9 */ /* 0x000fe20000000800 */
[----:B------:R-:W-:Y:S01]  /*1b12e0*/  ULDC UR7, c[0x0][0x228] ;  /* 0x00008a0000077ab9 */ /* 0x000fe20000000800 */
[----:B-1----:R-:W4:Y:S01]  /*1b12f0*/  LDL.LU.64 R14, [R1+0x908] ;  /* 0x00090800010e7983 */ /* 0x002f220000300a00 */
[----:B0-----:R-:W-:-:S02]  /*1b1300*/  PRMT R0, R5, 0x7772, RZ ;  /* 0x0000777205007816 */ /* 0x001fc400000000ff */
[----:B------:R-:W-:Y:S01]  /*1b1310*/  PRMT R5, R5, 0x7773, RZ ;  /* 0x0000777305057816 */ /* 0x000fe200000000ff */
[----:B------:R-:W4:Y:S04]  /*1b1320*/  LDL.LU.64 R16, [R1+0x920] ;  /* 0x0009200001107983 */ /* 0x000f280000300a00 */
[----:B------:R0:W-:Y:S04]  /*1b1330*/  @P0 STG.E.U8 desc[UR4][R18.64], R0 ;  /* 0x0000000012000986 */ /* 0x0001e8000c101104 */
[----:B0-----:R-:W4:Y:S04]  /*1b1340*/  LDL.LU.64 R18, [R1+0x8b8] ;  /* 0x0008b80001127983 */ /* 0x001f280000300a00 */
[----:B------:R-:W4:Y:S01]  /*1b1350*/  LDL.LU R27, [R1+0x7fc] ;  /* 0x0007fc00011b7983 */ /* 0x000f220000300800 */
[----:B------:R-:W-:-:S03]  /*1b1360*/  PRMT R0, R29, 0x7770, RZ ;  /* 0x000077701d007816 */ /* 0x000fc600000000ff */
[----:B------:R0:W-:Y:S04]  /*1b1370*/  @P2 STG.E.U8 desc[UR4][R22.64], R5 ;  /* 0x0000000516002986 */ /* 0x0001e8000c101104 */
[----:B0-----:R-:W4:Y:S04]  /*1b1380*/  LDL.LU.64 R22, [R1+0x890] ;  /* 0x0008900001167983 */ /* 0x001f280000300a00 */
[----:B---3--:R0:W-:Y:S04]  /*1b1390*/  @P1 STG.E.U8 desc[UR4][R24.64], R0 ;  /* 0x0000000018001986 */ /* 0x0081e8000c101104 */
[----:B0-----:R-:W3:Y:S01]  /*1b13a0*/  LDL.LU.64 R24, [R1+0x888] ;  /* 0x0008880001187983 */ /* 0x001ee20000300a00 */
[----:B------:R-:W-:-:S02]  /*1b13b0*/  ISETP.LT.AND P0, PT, R21, UR6, !P3 ;  /* 0x0000000615007c0c */ /* 0x000fc4000df01270 */
[----:B------:R-:W-:Y:S01]  /*1b13c0*/  ISETP.LT.AND P2, PT, R26, UR7, !P3 ;  /* 0x000000071a007c0c */ /* 0x000fe2000df41270 */
[----:B------:R-:W-:Y:S01]  /*1b13d0*/  ULDC UR6, c[0x0][0x228] ;  /* 0x00008a0000067ab9 */ /* 0x000fe20000000800 */
[C---:B------:R-:W-:Y:S02]  /*1b13e0*/  PRMT R0, R29.reuse, 0x7771, RZ ;  /* 0x000077711d007816 */ /* 0x040fe400000000ff */
[----:B------:R-:W-:Y:S01]  /*1b13f0*/  ISETP.LT.AND P3, PT, R28, UR6, !P3 ;  /* 0x000000061c007c0c */ /* 0x000fe2000df61270 */
[----:B------:R-:W-:Y:S01]  /*1b1400*/  ULDC UR6, c[0x0][0x228] ;  /* 0x00008a0000067ab9 */ /* 0x000fe20000000800 */
[----:B------:R-:W-:Y:S02]  /*1b1410*/  PRMT R2, R29, 0x7772, RZ ;  /* 0x000077721d027816 */ /* 0x000fe400000000ff */
[----:B------:R-:W-:Y:S01]  /*1b1420*/  ISETP.LT.AND P1, PT, R20, UR6, !P4 ;  /* 0x0000000614007c0c */ /* 0x000fe2000e721270 */
[----:B------:R-:W-:Y:S01]  /*1b1430*/  ULDC UR6, c[0x0][0x228] ;  /* 0x00008a0000067ab9 */ /* 0x000fe20000000800 */
[----:B------:R-:W-:Y:S01]  /*1b1440*/  ULDC UR7, c[0x0][0x228] ;  /* 0x00008a0000077ab9 */ /* 0x000fe20000000800 */
[----:B------:R0:W-:Y:S04]  /*1b1450*/  @P0 STG.E.U8 desc[UR4][R10.64], R0 ;  /* 0x000000000a000986 */ /* 0x0001e8000c101104 */
[----:B------:R1:W-:Y:S01]  /*1b1460*/  @P2 STG.E.U8 desc[UR4][R12.64], R2 ;  /* 0x000000020c002986 */ /* 0x0003e2000c101104 */
[----:B------:R-:W-:-:S02]  /*1b1470*/  ISETP.LT.AND P0, PT, R21, UR6, !P4 ;  /* 0x0000000615007c0c */ /* 0x000fc4000e701270 */
[----:B------:R-:W-:Y:S01]  /*1b1480*/  ISETP.LT.AND P2, PT, R26, UR7, !P4 ;  /* 0x000000071a007c0c */ /* 0x000fe2000e741270 */
[----:B------:R-:W-:Y:S01]  /*1b1490*/  ULDC UR6, c[0x0][0x228] ;  /* 0x00008a0000067ab9 */ /* 0x000fe20000000800 */
[----:B------:R-:W-:Y:S01]  /*1b14a0*/  ULDC UR7, c[0x0][0x228] ;  /* 0x00008a0000077ab9 */ /* 0x000fe20000000800 */
[----:B------:R-:W-:Y:S01]  /*1b14b0*/  ISETP.LT.AND P4, PT, R28, UR6, !P4 ;  /* 0x000000061c007c0c */ /* 0x000fe2000e781270 */
[----:B------:R-:W-:Y:S01]  /*1b14c0*/  ULDC UR6, c[0x0][0x228] ;  /* 0x00008a0000067ab9 */ /* 0x000fe20000000800 */
[----:B0-----:R-:W-:Y:S02]  /*1b14d0*/  PRMT R0, R29, 0x7773, RZ ;  /* 0x000077731d007816 */ /* 0x001fe400000000ff */
[----:B-1----:R-:W-:-:S03]  /*1b14e0*/  PRMT R2, R6, 0x7770, RZ ;  /* 0x0000777006027816 */ /* 0x002fc600000000ff */
[----:B--2---:R0:W-:Y:S01]  /*1b14f0*/  @P3 STG.E.U8 desc[UR4][R8.64], R0 ;  /* 0x0000000008003986 */ /* 0x0041e2000c101104 */
[----:B------:R-:W-:Y:S01]  /*1b1500*/  ISETP.LT.AND P3, PT, R20, UR7, !P5 ;  /* 0x0000000714007c0c */ /* 0x000fe2000ef61270 */
[----:B------:R-:W-:Y:S02]  /*1b1510*/  ULDC UR7, c[0x0][0x228] ;  /* 0x00008a0000077ab9 */ /* 0x000fe40000000800 */
[----:B----4-:R1:W-:Y:S01]  /*1b1520*/  @P1 STG.E.U8 desc[UR4][R14.64], R2 ;  /* 0x000000020e001986 */ /* 0x0103e2000c101104 */
[----:B0-----:R-:W-:Y:S02]  /*1b1530*/  PRMT R0, R6, 0x7771, RZ ;  /* 0x0000777106007816 */ /* 0x001fe400000000ff */
[----:B------:R-:W-:Y:S01]  /*1b1540*/  ISETP.LT.AND P1, PT, R20, UR8, !P6 ;  /* 0x0000000814007c0c */ /* 0x000fe2000f721270 */
[----:B------:R-:W-:Y:S01]  /*1b1550*/  ULDC UR8, c[0x0][0x228] ;  /* 0x00008a0000087ab9 */ /* 0x000fe20000000800 */
[C---:B-1----:R-:W-:Y:S02]  /*1b1560*/  PRMT R2, R6.reuse, 0x7772, RZ ;  /* 0x0000777206027816 */ /* 0x042fe400000000ff */
[----:B------:R-:W-:Y:S01]  /*1b1570*/  PRMT R6, R6, 0x7773, RZ ;  /* 0x0000777306067816 */ /* 0x000fe200000000ff */
[----:B------:R0:W-:Y:S01]  /*1b1580*/  @P0 STG.E.U8 desc[UR4][R16.64], R0 ;  /* 0x0000000010000986 */ /* 0x0001e2000c101104 */
[----:B------:R-:W-:Y:S01]  /*1b1590*/  ISETP.LT.AND P0, PT, R21, UR6, !P5 ;  /* 0x0000000615007c0c */ /* 0x000fe2000ef01270 */
[----:B------:R-:W-:Y:S01]  /*1b15a0*/  ULDC UR6, c[0x0][0x228] ;  /* 0x00008a0000067ab9 */ /* 0x000fe20000000800 */
[----:B------:R-:W-:Y:S01]  /*1b15b0*/  PRMT R3, R27, 0x7770, RZ ;  /* 0x000077701b037816 */ /* 0x000fe200000000ff */
[----:B------:R1:W-:Y:S01]  /*1b15c0*/  @P2 STG.E.U8 desc[UR4][R18.64], R2 ;  /* 0x0000000212002986 */ /* 0x0003e2000c101104 */
[----:B------:R-:W-:Y:S01]  /*1b15d0*/  ISETP.LT.AND P2, PT, R21, UR7, !P6 ;  /* 0x0000000715007c0c */ /* 0x000fe2000f741270 */
[----:B------:R-:W-:Y:S01]  /*1b15e0*/  ULDC UR7, c[0x0][0x228] ;  /* 0x00008a0000077ab9 */ /* 0x000fe20000000800 */
[----:B0-----:R-:W-:-:S02]  /*1b15f0*/  PRMT R0, R27, 0x7771, RZ ;  /* 0x000077711b007816 */ /* 0x001fc400000000ff */
[C---:B------:R-:W-:Y:S02]  /*1b1600*/  PRMT R4, R27.reuse, 0x7773, RZ ;  /* 0x000077731b047816 */ /* 0x040fe400000000ff */
[----:B-1----:R-:W-:Y:S01]  /*1b1610*/  PRMT R2, R27, 0x7772, RZ ;  /* 0x000077721b027816 */ /* 0x002fe200000000ff */
[----:B------:R0:W-:Y:S01]  /*1b1620*/  @P4 STG.E.U8 desc[UR4][R22.64], R6 ;  /* 0x0000000616004986 */ /* 0x0001e2000c101104 */
[----:B------:R-:W-:-:S03]  /*1b1630*/  ISETP.LT.AND P4, PT, R26, UR8, !P6 ;  /* 0x000000081a007c0c */ /* 0x000fc6000f781270 */
[----:B---3--:R1:W-:Y:S01]  /*1b1640*/  @P3 STG.E.U8 desc[UR4][R24.64], R3 ;  /* 0x0000000318003986 */ /* 0x0083e2000c101104 */
[----:B------:R-:W-:Y:S02]  /*1b1650*/  ISETP.LT.AND P3, PT, R26, UR6, !P5 ;  /* 0x000000061a007c0c */ /* 0x000fe4000ef61270 */
[C---:B------:R-:W-:Y:S01]  /*1b1660*/  ISETP.LT.AND P5, PT, R28.reuse, UR7, !P5 ;  /* 0x000000071c007c0c */ /* 0x040fe2000efa1270 */
[----:B------:R-:W2:Y:S04]  /*1b1670*/  LDL.LU.64 R16, [R1+0x878] ;  /* 0x0008780001107983 */ /* 0x000ea80000300a00 */
[----:B------:R-:W3:Y:S04]  /*1b1680*/  LDL.LU.64 R18, [R1+0x868] ;  /* 0x0008680001127983 */ /* 0x000ee80000300a00 */
[----:B------:R-:W4:Y:S04]  /*1b1690*/  LDL.LU.64 R20, [R1+0x850] ;  /* 0x0008500001147983 */ /* 0x000f280000300a00 */
[----:B0-----:R-:W4:Y:S04]  /*1b16a0*/  LDL.LU.64 R22, [R1+0x880] ;  /* 0x0008800001167983 */ /* 0x001f280000300a00 */
[----:B-1----:R-:W4:Y:S04]  /*1b16b0*/  LDL.LU.64 R24, [R1+0x870] ;  /* 0x0008700001187983 */ /* 0x002f280000300a00 */
[----:B------:R-:W4:Y:S01]  /*1b16c0*/  LDL.LU.64 R26, [R1+0x860] ;  /* 0x00086000011a7983 */ /* 0x000f220000300a00 */
[----:B------:R-:W-:-:S02]  /*1b16d0*/  ISETP.LT.AND P6, PT, R28, UR8, !P6 ;  /* 0x000000081c007c0c */ /* 0x000fc4000f7c1270 */
[C---:B------:R-:W-:Y:S02]  /*1b16e0*/  PRMT R3, R7.reuse, 0x7770, RZ ;  /* 0x0000777007037816 */ /* 0x040fe400000000ff */
[C---:B------:R-:W-:Y:S02]  /*1b16f0*/  PRMT R5, R7.reuse, 0x7771, RZ ;  /* 0x0000777107057816 */ /* 0x040fe400000000ff */
[C---:B------:R-:W-:Y:S02]  /*1b1700*/  PRMT R6, R7.reuse, 0x7772, RZ ;  /* 0x0000777207067816 */ /* 0x040fe400000000ff */
[----:B------:R-:W-:Y:S01]  /*1b1710*/  PRMT R7, R7, 0x7773, RZ ;  /* 0x0000777307077816 */ /* 0x000fe200000000ff */
[----:B--2---:R0:W-:Y:S04]  /*1b1720*/  @P0 STG.E.U8 desc[UR4][R16.64], R0 ;  /* 0x0000000010000986 */ /* 0x0041e8000c101104 */
[----:B---3--:R0:W-:Y:S04]  /*1b1730*/  @P3 STG.E.U8 desc[UR4][R18.64], R2 ;  /* 0x0000000212003986 */ /* 0x0081e8000c101104 */
[----:B----4-:R0:W-:Y:S04]  /*1b1740*/  @P5 STG.E.U8 desc[UR4][R20.64], R4 ;  /* 0x0000000414005986 */ /* 0x0101e8000c101104 */
[----:B------:R0:W-:Y:S04]  /*1b1750*/  @P1 STG.E.U8 desc[UR4][R22.64], R3 ;  /* 0x0000000316001986 */ /* 0x0001e8000c101104 */
[----:B------:R0:W-:Y:S04]  /*1b1760*/  @P2 STG.E.U8 desc[UR4][R24.64], R5 ;  /* 0x0000000518002986 */ /* 0x0001e8000c101104 */
[----:B------:R0:W-:Y:S01]  /*1b1770*/  @P4 STG.E.U8 desc[UR4][R26.64], R6 ;  /* 0x000000061a004986 */ /* 0x0001e2000c101104 */
[----:B------:R-:W-:Y:S05]  /*1b1780*/  @!P6 EXIT ;  /* 0x000000000000e94d */ /* 0x000fea0003800000 */
[----:B0-----:R-:W2:Y:S04]  /*1b1790*/  LDL.LU.64 R26, [R1+0x858] ;  /* 0x00085800011a7983 */ /* 0x001ea80000300a00 */
[----:B--2---:R-:W-:Y:S01]  /*1b17a0*/  STG.E.U8 desc[UR4][R26.64], R7 ;  /* 0x000000071a007986 */ /* 0x004fe2000c101104 */
[----:B------:R-:W-:Y:S05]  /*1b17b0*/  EXIT ;  /* 0x000000000000794d */ /* 0x000fea0003800000 */
.L_x_3:
[----:B------:R-:W-:-:S00]  /*1b17c0*/  BRA `(.L_x_3) ;  /* 0xfffffffc00fc7947 */ /* 0x000fc0000383ffff */
[----:B------:R-:W-:-:S00]  /*1b17d0*/  NOP ;  /* 0x0000000000007918 */ /* 0x000fc00000000000 */
        /* <DEDUP_REMOVED lines=10> */
.L_x_4:


//--------------------- .nv.shared.matmul_kernel  --------------------------
	.section	.nv.shared.matmul_kernel,"aw",@nobits
	.sectionflags	@""
	.align	16
	.zero		1024


//--------------------- .nv.shared.reserved.0     --------------------------
	.section	.nv.shared.reserved.0,"aw",@nobits
	.weak		__nv_reservedSMEM_offset_0_alias
	.size		__nv_reservedSMEM_offset_0_alias, 0, 0
	.other		__nv_reservedSMEM_offset_0_alias,@"STO_CUDA_RESERVED_SHARED STV_DEFAULT"
__nv_reservedSMEM_offset_0_alias:
	.zero		0


//--------------------- .nv.constant0.matmul_kernel --------------------------
	.section	.nv.constant0.matmul_kernel,"a",@progbits
	.sectionflags	@""
	.align	4
.nv.constant0.matmul_kernel:
	.zero		608


//--------------------- SYMBOLS --------------------------

	.type		.nv.reservedSmem.offset0,@object
	.size		.nv.reservedSmem.offset0,0x4
